	.target	sm_80

	.elftype	@"ET_EXEC"


//--------------------- .note.nv.tkinfo           --------------------------
	.section	.note.nv.tkinfo,"",@"SHT_NOTE"
	.sectionflags	@"SHF_NOTE_NV_TKINFO"
	.tkinfo
        /*0018*/ 	.word	0x00000002
        /*0030*/ 	.string	""
        /*0030*/ 	.string	"ptxas"
        /*0030*/ 	.string	"Cuda compilation tools, release 13.0, V13.0.88"
        /*0030*/ 	.string	"Build cuda_13.0.r13.0/compiler.36424714_0"
        /*0030*/ 	.string	"-arch sm_80 -m 64 "



//--------------------- .note.nv.cuinfo           --------------------------
	.section	.note.nv.cuinfo,"",@"SHT_NOTE"
	.sectionflags	@"SHF_NOTE_NV_CUINFO"
        /*0018*/ 	.short	0x0002
        /*001a*/ 	.short	0x0050
        /*001c*/ 	.short	0x0082
	.zero		2


//--------------------- .nv.info                  --------------------------
	.section	.nv.info,"",@"SHT_CUDA_INFO"
	.align	4


	//----- nvinfo : EIATTR_REGCOUNT
	.align		4
        /*0000*/ 	.byte	0x04, 0x2f
        /*0002*/ 	.short	(.L_12 - .L_11)
	.align		4
.L_11:
        /*0004*/ 	.word	index@(_ZN7cutlass13device_kernelIN5flash19enable_sm80_to_sm89INS1_16FlashAttnFwdSm80INS1_25CollectiveMainloopFwdSm80ILi8ELi1ELb0EN4cute5tupleIJNS5_1CILi128EEENS7_ILi48EEENS7_ILi256EEEEEELi256ENS_10bfloat16_tEfNS_4arch4Sm80ELb1ELb0ELb0ELb1ELb0ELb1ELb1ELb0EEENS1_21CollectiveEpilogueFwdINS6_IJS8_SA_S9_EEENS6_IJNS7_ILi1EEESI_SI_EEESC_SE_Li256ELb1ELb1ELb0ELb0EEENS1_19SingleTileSchedulerILb1ELb0ELb1ELi128EEEEEEEEEvNT_6ParamsE)
        /*0008*/ 	.word	0x000000fd


	//----- nvinfo : EIATTR_FRAME_SIZE
	.align		4
.L_12:
        /*000c*/ 	.byte	0x04, 0x11
        /*000e*/ 	.short	(.L_14 - .L_13)
	.align		4
.L_13:
        /*0010*/ 	.word	index@(_ZN7cutlass13device_kernelIN5flash19enable_sm80_to_sm89INS1_16FlashAttnFwdSm80INS1_25CollectiveMainloopFwdSm80ILi8ELi1ELb0EN4cute5tupleIJNS5_1CILi128EEENS7_ILi48EEENS7_ILi256EEEEEELi256ENS_10bfloat16_tEfNS_4arch4Sm80ELb1ELb0ELb0ELb1ELb0ELb1ELb1ELb0EEENS1_21CollectiveEpilogueFwdINS6_IJS8_SA_S9_EEENS6_IJNS7_ILi1EEESI_SI_EEESC_SE_Li256ELb1ELb1ELb0ELb0EEENS1_19SingleTileSchedulerILb1ELb0ELb1ELi128EEEEEEEEEvNT_6ParamsE)
        /*0014*/ 	.word	0x00000000


	//----- nvinfo : EIATTR_REGCOUNT
	.align		4
.L_14:
        /*0018*/ 	.byte	0x04, 0x2f
        /*001a*/ 	.short	(.L_16 - .L_15)
	.align		4
.L_15:
        /*001c*/ 	.word	index@(_ZN7cutlass13device_kernelIN5flash19enable_sm80_to_sm89INS1_16FlashAttnFwdSm80INS1_25CollectiveMainloopFwdSm80ILi8ELi1ELb0EN4cute5tupleIJNS5_1CILi128EEENS7_ILi96EEENS7_ILi256EEEEEELi256ENS_10bfloat16_tEfNS_4arch4Sm80ELb1ELb0ELb0ELb1ELb0ELb0ELb1ELb0EEENS1_21CollectiveEpilogueFwdINS6_IJS8_SA_S9_EEENS6_IJNS7_ILi1EEESI_SI_EEESC_SE_Li256ELb1ELb1ELb0ELb0EEENS1_19SingleTileSchedulerILb1ELb0ELb1ELi128EEEEEEEEEvNT_6ParamsE)
        /*0020*/ 	.word	0x000000ff


	//----- nvinfo : EIATTR_FRAME_SIZE
	.align		4
.L_16:
        /*0024*/ 	.byte	0x04, 0x11
        /*0026*/ 	.short	(.L_18 - .L_17)
	.align		4
.L_17:
        /*0028*/ 	.word	index@(_ZN7cutlass13device_kernelIN5flash19enable_sm80_to_sm89INS1_16FlashAttnFwdSm80INS1_25CollectiveMainloopFwdSm80ILi8ELi1ELb0EN4cute5tupleIJNS5_1CILi128EEENS7_ILi96EEENS7_ILi256EEEEEELi256ENS_10bfloat16_tEfNS_4arch4Sm80ELb1ELb0ELb0ELb1ELb0ELb0ELb1ELb0EEENS1_21CollectiveEpilogueFwdINS6_IJS8_SA_S9_EEENS6_IJNS7_ILi1EEESI_SI_EEESC_SE_Li256ELb1ELb1ELb0ELb0EEENS1_19SingleTileSchedulerILb1ELb0ELb1ELi128EEEEEEEEEvNT_6ParamsE)
        /*002c*/ 	.word	0x00000068


	//----- nvinfo : EIATTR_REGCOUNT
	.align		4
.L_18:
        /*0030*/ 	.byte	0x04, 0x2f
        /*0032*/ 	.short	(.L_20 - .L_19)
	.align		4
.L_19:
        /*0034*/ 	.word	index@(_ZN7cutlass13device_kernelIN5flash19enable_sm80_to_sm89INS1_16FlashAttnFwdSm80INS1_25CollectiveMainloopFwdSm80ILi8ELi1ELb0EN4cute5tupleIJNS5_1CILi128EEENS7_ILi96EEENS7_ILi256EEEEEELi256ENS_10bfloat16_tEfNS_4arch4Sm80ELb1ELb0ELb0ELb0ELb0ELb0ELb1ELb0EEENS1_21CollectiveEpilogueFwdINS6_IJS8_SA_S9_EEENS6_IJNS7_ILi1EEESI_SI_EEESC_SE_Li256ELb0ELb1ELb0ELb0EEENS1_30DynamicPersistentTileSchedulerILi256ELi256ELb0ELb1ELb0EEEEEEEEEvNT_6ParamsE)
        /*0038*/ 	.word	0x000000ff


	//----- nvinfo : EIATTR_FRAME_SIZE
	.align		4
.L_20:
        /*003c*/ 	.byte	0x04, 0x11
        /*003e*/ 	.short	(.L_22 - .L_21)
	.align		4
.L_21:
        /*0040*/ 	.word	index@($__internal_5_$__cuda_sm70_shflsync_idx_p)
        /*0044*/ 	.word	0x00000000


	//----- nvinfo : EIATTR_FRAME_SIZE
	.align		4
.L_22:
        /*0048*/ 	.byte	0x04, 0x11
        /*004a*/ 	.short	(.L_24 - .L_23)
	.align		4
.L_23:
        /*004c*/ 	.word	index@($__internal_4_$__cuda_sm70_shflsync_bfly_p)
        /*0050*/ 	.word	0x00000000


	//----- nvinfo : EIATTR_FRAME_SIZE
	.align		4
.L_24:
        /*0054*/ 	.byte	0x04, 0x11
        /*0056*/ 	.short	(.L_26 - .L_25)
	.align		4
.L_25:
        /*0058*/ 	.word	index@(_ZN7cutlass13device_kernelIN5flash19enable_sm80_to_sm89INS1_16FlashAttnFwdSm80INS1_25CollectiveMainloopFwdSm80ILi8ELi1ELb0EN4cute5tupleIJNS5_1CILi128EEENS7_ILi96EEENS7_ILi256EEEEEELi256ENS_10bfloat16_tEfNS_4arch4Sm80ELb1ELb0ELb0ELb0ELb0ELb0ELb1ELb0EEENS1_21CollectiveEpilogueFwdINS6_IJS8_SA_S9_EEENS6_IJNS7_ILi1EEESI_SI_EEESC_SE_Li256ELb0ELb1ELb0ELb0EEENS1_30DynamicPersistentTileSchedulerILi256ELi256ELb0ELb1ELb0EEEEEEEEEvNT_6ParamsE)
        /*005c*/ 	.word	0x000000a8


	//----- nvinfo : EIATTR_REGCOUNT
	.align		4
.L_26:
        /*0060*/ 	.byte	0x04, 0x2f
        /*0062*/ 	.short	(.L_28 - .L_27)
	.align		4
.L_27:
        /*0064*/ 	.word	index@(_ZN7cutlass13device_kernelIN5flash19enable_sm80_to_sm89INS1_16FlashAttnFwdSm80INS1_25CollectiveMainloopFwdSm80ILi8ELi1ELb0EN4cute5tupleIJNS5_1CILi128EEENS7_ILi48EEENS7_ILi256EEEEEELi256ENS_10bfloat16_tEfNS_4arch4Sm80ELb0ELb1ELb0ELb1ELb0ELb1ELb1ELb0EEENS1_21CollectiveEpilogueFwdINS6_IJS8_SA_S9_EEENS6_IJNS7_ILi1EEESI_SI_EEESC_SE_Li256ELb1ELb1ELb0ELb0EEENS1_19SingleTileSchedulerILb1ELb0ELb1ELi128EEEEEEEEEvNT_6ParamsE)
        /*0068*/ 	.word	0x000000ff


	//----- nvinfo : EIATTR_FRAME_SIZE
	.align		4
.L_28:
        /*006c*/ 	.byte	0x04, 0x11
        /*006e*/ 	.short	(.L_30 - .L_29)
	.align		4
.L_29:
        /*0070*/ 	.word	index@($__internal_3_$__cuda_sm70_shflsync_idx_p)
        /*0074*/ 	.word	0x00000000


	//----- nvinfo : EIATTR_FRAME_SIZE
	.align		4
.L_30:
        /*0078*/ 	.byte	0x04, 0x11
        /*007a*/ 	.short	(.L_32 - .L_31)
	.align		4
.L_31:
        /*007c*/ 	.word	index@($__internal_2_$__cuda_sm70_shflsync_bfly_p)
        /*0080*/ 	.word	0x00000000


	//----- nvinfo : EIATTR_FRAME_SIZE
	.align		4
.L_32:
        /*0084*/ 	.byte	0x04, 0x11
        /*0086*/ 	.short	(.L_34 - .L_33)
	.align		4
.L_33:
        /*0088*/ 	.word	index@($_ZN7cutlass13device_kernelIN5flash19enable_sm80_to_sm89INS1_16FlashAttnFwdSm80INS1_25CollectiveMainloopFwdSm80ILi8ELi1ELb0EN4cute5tupleIJNS5_1CILi128EEENS7_ILi48EEENS7_ILi256EEEEEELi256ENS_10bfloat16_tEfNS_4arch4Sm80ELb0ELb1ELb0ELb1ELb0ELb1ELb1ELb0EEENS1_21CollectiveEpilogueFwdINS6_IJS8_SA_S9_EEENS6_IJNS7_ILi1EEESI_SI_EEESC_SE_Li256ELb1ELb1ELb0ELb0EEENS1_19SingleTileSchedulerILb1ELb0ELb1ELi128EEEEEEEEEvNT_6ParamsE$_ZZN5flash25CollectiveMainloopFwdSm80ILi8ELi1ELb0EN4cute5tupleIJNS1_1CILi128EEENS3_ILi48EEENS3_ILi256EEEEEELi256EN7cutlass10bfloat16_tEfNS8_4arch4Sm80ELb0ELb1ELb0ELb1ELb0ELb1ELb1ELb0EE3mmaINS_16FlashAttnFwdSm80ISC_NS_21CollectiveEpilogueFwdINS2_IJS4_S6_S5_EEENS2_IJNS3_ILi1EEESH_SH_EEES9_SB_Li256ELb1ELb1ELb0ELb0EEENS_19SingleTileSchedulerILb1ELb0ELb1ELi128EEEE13SharedStorageENS1_6TensorINS1_11ArrayEngineIfLm128EEENS1_6LayoutINS2_IJNS2_IJNS3_ILi2EEESS_EEESH_NS3_ILi32EEEEEENS2_IJNS2_IJSH_SS_EEENS3_ILi0EEENS3_ILi4EEEEEEEEEENS_7SoftmaxILi2ELi0EEEEEbRKNSC_6ParamsERT0_RT1_iRKNS_16SeqlenInfoQKNewKILb1ELb1EEENS2_IJiiiiEEERT_ENKUlvE_clEv)
        /*008c*/ 	.word	0x00000000


	//----- nvinfo : EIATTR_FRAME_SIZE
	.align		4
.L_34:
        /*0090*/ 	.byte	0x04, 0x11
        /*0092*/ 	.short	(.L_36 - .L_35)
	.align		4
.L_35:
        /*0094*/ 	.word	index@(_ZN7cutlass13device_kernelIN5flash19enable_sm80_to_sm89INS1_16FlashAttnFwdSm80INS1_25CollectiveMainloopFwdSm80ILi8ELi1ELb0EN4cute5tupleIJNS5_1CILi128EEENS7_ILi48EEENS7_ILi256EEEEEELi256ENS_10bfloat16_tEfNS_4arch4Sm80ELb0ELb1ELb0ELb1ELb0ELb1ELb1ELb0EEENS1_21CollectiveEpilogueFwdINS6_IJS8_SA_S9_EEENS6_IJNS7_ILi1EEESI_SI_EEESC_SE_Li256ELb1ELb1ELb0ELb0EEENS1_19SingleTileSchedulerILb1ELb0ELb1ELi128EEEEEEEEEvNT_6ParamsE)
        /*0098*/ 	.word	0x00000070


	//----- nvinfo : EIATTR_REGCOUNT
	.align		4
.L_36:
        /*009c*/ 	.byte	0x04, 0x2f
        /*009e*/ 	.short	(.L_38 - .L_37)
	.align		4
.L_37:
        /*00a0*/ 	.word	index@(_ZN7cutlass13device_kernelIN5flash19enable_sm80_to_sm89INS1_16FlashAttnFwdSm80INS1_25CollectiveMainloopFwdSm80ILi8ELi1ELb0EN4cute5tupleIJNS5_1CILi128EEENS7_ILi64EEENS7_ILi256EEEEEELi256ENS_10bfloat16_tEfNS_4arch4Sm80ELb0ELb1ELb0ELb1ELb0ELb0ELb1ELb0EEENS1_21CollectiveEpilogueFwdINS6_IJS8_SA_S9_EEENS6_IJNS7_ILi1EEESI_SI_EEESC_SE_Li256ELb1ELb1ELb0ELb0EEENS1_19SingleTileSchedulerILb1ELb0ELb1ELi128EEEEEEEEEvNT_6ParamsE)
        /*00a4*/ 	.word	0x000000ff


	//----- nvinfo : EIATTR_FRAME_SIZE
	.align		4
.L_38:
        /*00a8*/ 	.byte	0x04, 0x11
        /*00aa*/ 	.short	(.L_40 - .L_39)
	.align		4
.L_39:
        /*00ac*/ 	.word	index@(_ZN7cutlass13device_kernelIN5flash19enable_sm80_to_sm89INS1_16FlashAttnFwdSm80INS1_25CollectiveMainloopFwdSm80ILi8ELi1ELb0EN4cute5tupleIJNS5_1CILi128EEENS7_ILi64EEENS7_ILi256EEEEEELi256ENS_10bfloat16_tEfNS_4arch4Sm80ELb0ELb1ELb0ELb1ELb0ELb0ELb1ELb0EEENS1_21CollectiveEpilogueFwdINS6_IJS8_SA_S9_EEENS6_IJNS7_ILi1EEESI_SI_EEESC_SE_Li256ELb1ELb1ELb0ELb0EEENS1_19SingleTileSchedulerILb1ELb0ELb1ELi128EEEEEEEEEvNT_6ParamsE)
        /*00b0*/ 	.word	0x00000018


	//----- nvinfo : EIATTR_REGCOUNT
	.align		4
.L_40:
        /*00b4*/ 	.byte	0x04, 0x2f
        /*00b6*/ 	.short	(.L_42 - .L_41)
	.align		4
.L_41:
        /*00b8*/ 	.word	index@(_ZN7cutlass13device_kernelIN5flash19enable_sm80_to_sm89INS1_16FlashAttnFwdSm80INS1_25CollectiveMainloopFwdSm80ILi8ELi1ELb0EN4cute5tupleIJNS5_1CILi128EEENS7_ILi64EEENS7_ILi256EEEEEELi256ENS_10bfloat16_tEfNS_4arch4Sm80ELb0ELb1ELb0ELb0ELb0ELb0ELb1ELb0EEENS1_21CollectiveEpilogueFwdINS6_IJS8_SA_S9_EEENS6_IJNS7_ILi1EEESI_SI_EEESC_SE_Li256ELb0ELb1ELb0ELb0EEENS1_19SingleTileSchedulerILb0ELb0ELb1ELi128EEEEEEEEEvNT_6ParamsE)
        /*00bc*/ 	.word	0x000000ff


	//----- nvinfo : EIATTR_FRAME_SIZE
	.align		4
.L_42:
        /*00c0*/ 	.byte	0x04, 0x11
        /*00c2*/ 	.short	(.L_44 - .L_43)
	.align		4
.L_43:
        /*00c4*/ 	.word	index@(_ZN7cutlass13device_kernelIN5flash19enable_sm80_to_sm89INS1_16FlashAttnFwdSm80INS1_25CollectiveMainloopFwdSm80ILi8ELi1ELb0EN4cute5tupleIJNS5_1CILi128EEENS7_ILi64EEENS7_ILi256EEEEEELi256ENS_10bfloat16_tEfNS_4arch4Sm80ELb0ELb1ELb0ELb0ELb0ELb0ELb1ELb0EEENS1_21CollectiveEpilogueFwdINS6_IJS8_SA_S9_EEENS6_IJNS7_ILi1EEESI_SI_EEESC_SE_Li256ELb0ELb1ELb0ELb0EEENS1_19SingleTileSchedulerILb0ELb0ELb1ELi128EEEEEEEEEvNT_6ParamsE)
        /*00c8*/ 	.word	0x00000040


	//----- nvinfo : EIATTR_REGCOUNT
	.align		4
.L_44:
        /*00cc*/ 	.byte	0x04, 0x2f
        /*00ce*/ 	.short	(.L_46 - .L_45)
	.align		4
.L_45:
        /*00d0*/ 	.word	index@(_ZN7cutlass13device_kernelIN5flash19enable_sm80_to_sm89INS1_16FlashAttnFwdSm80INS1_25CollectiveMainloopFwdSm80ILi8ELi1ELb0EN4cute5tupleIJNS5_1CILi128EEENS7_ILi48EEENS7_ILi256EEEEEELi256ENS_10bfloat16_tEfNS_4arch4Sm80ELb0ELb0ELb0ELb1ELb0ELb1ELb1ELb0EEENS1_21CollectiveEpilogueFwdINS6_IJS8_SA_S9_EEENS6_IJNS7_ILi1EEESI_SI_EEESC_SE_Li256ELb1ELb1ELb0ELb0EEENS1_19SingleTileSchedulerILb1ELb0ELb1ELi128EEEEEEEEEvNT_6ParamsE)
        /*00d4*/ 	.word	0x000000fe


	//----- nvinfo : EIATTR_FRAME_SIZE
	.align		4
.L_46:
        /*00d8*/ 	.byte	0x04, 0x11
        /*00da*/ 	.short	(.L_48 - .L_47)
	.align		4
.L_47:
        /*00dc*/ 	.word	index@(_ZN7cutlass13device_kernelIN5flash19enable_sm80_to_sm89INS1_16FlashAttnFwdSm80INS1_25CollectiveMainloopFwdSm80ILi8ELi1ELb0EN4cute5tupleIJNS5_1CILi128EEENS7_ILi48EEENS7_ILi256EEEEEELi256ENS_10bfloat16_tEfNS_4arch4Sm80ELb0ELb0ELb0ELb1ELb0ELb1ELb1ELb0EEENS1_21CollectiveEpilogueFwdINS6_IJS8_SA_S9_EEENS6_IJNS7_ILi1EEESI_SI_EEESC_SE_Li256ELb1ELb1ELb0ELb0EEENS1_19SingleTileSchedulerILb1ELb0ELb1ELi128EEEEEEEEEvNT_6ParamsE)
        /*00e0*/ 	.word	0x00000000


	//----- nvinfo : EIATTR_REGCOUNT
	.align		4
.L_48:
        /*00e4*/ 	.byte	0x04, 0x2f
        /*00e6*/ 	.short	(.L_50 - .L_49)
	.align		4
.L_49:
        /*00e8*/ 	.word	index@(_ZN7cutlass13device_kernelIN5flash19enable_sm80_to_sm89INS1_16FlashAttnFwdSm80INS1_25CollectiveMainloopFwdSm80ILi8ELi1ELb0EN4cute5tupleIJNS5_1CILi128EEENS7_ILi96EEENS7_ILi256EEEEEELi256ENS_10bfloat16_tEfNS_4arch4Sm80ELb0ELb0ELb0ELb1ELb0ELb0ELb1ELb0EEENS1_21CollectiveEpilogueFwdINS6_IJS8_SA_S9_EEENS6_IJNS7_ILi1EEESI_SI_EEESC_SE_Li256ELb1ELb1ELb0ELb0EEENS1_19SingleTileSchedulerILb1ELb0ELb1ELi128EEEEEEEEEvNT_6ParamsE)
        /*00ec*/ 	.word	0x000000ff


	//----- nvinfo : EIATTR_FRAME_SIZE
	.align		4
.L_50:
        /*00f0*/ 	.byte	0x04, 0x11
        /*00f2*/ 	.short	(.L_52 - .L_51)
	.align		4
.L_51:
        /*00f4*/ 	.word	index@(_ZN7cutlass13device_kernelIN5flash19enable_sm80_to_sm89INS1_16FlashAttnFwdSm80INS1_25CollectiveMainloopFwdSm80ILi8ELi1ELb0EN4cute5tupleIJNS5_1CILi128EEENS7_ILi96EEENS7_ILi256EEEEEELi256ENS_10bfloat16_tEfNS_4arch4Sm80ELb0ELb0ELb0ELb1ELb0ELb0ELb1ELb0EEENS1_21CollectiveEpilogueFwdINS6_IJS8_SA_S9_EEENS6_IJNS7_ILi1EEESI_SI_EEESC_SE_Li256ELb1ELb1ELb0ELb0EEENS1_19SingleTileSchedulerILb1ELb0ELb1ELi128EEEEEEEEEvNT_6ParamsE)
        /*00f8*/ 	.word	0x00000058


	//----- nvinfo : EIATTR_REGCOUNT
	.align		4
.L_52:
        /*00fc*/ 	.byte	0x04, 0x2f
        /*00fe*/ 	.short	(.L_54 - .L_53)
	.align		4
.L_53:
        /*0100*/ 	.word	index@(_ZN7cutlass13device_kernelIN5flash19enable_sm80_to_sm89INS1_16FlashAttnFwdSm80INS1_25CollectiveMainloopFwdSm80ILi8ELi1ELb0EN4cute5tupleIJNS5_1CILi128EEENS7_ILi96EEENS7_ILi256EEEEEELi256ENS_10bfloat16_tEfNS_4arch4Sm80ELb0ELb0ELb0ELb0ELb0ELb0ELb1ELb0EEENS1_21CollectiveEpilogueFwdINS6_IJS8_SA_S9_EEENS6_IJNS7_ILi1EEESI_SI_EEESC_SE_Li256ELb0ELb1ELb0ELb0EEENS1_19SingleTileSchedulerILb0ELb0ELb1ELi128EEEEEEEEEvNT_6ParamsE)
        /*0104*/ 	.word	0x000000ff


	//----- nvinfo : EIATTR_FRAME_SIZE
	.align		4
.L_54:
        /*0108*/ 	.byte	0x04, 0x11
        /*010a*/ 	.short	(.L_56 - .L_55)
	.align		4
.L_55:
        /*010c*/ 	.word	index@(_ZN7cutlass13device_kernelIN5flash19enable_sm80_to_sm89INS1_16FlashAttnFwdSm80INS1_25CollectiveMainloopFwdSm80ILi8ELi1ELb0EN4cute5tupleIJNS5_1CILi128EEENS7_ILi96EEENS7_ILi256EEEEEELi256ENS_10bfloat16_tEfNS_4arch4Sm80ELb0ELb0ELb0ELb0ELb0ELb0ELb1ELb0EEENS1_21CollectiveEpilogueFwdINS6_IJS8_SA_S9_EEENS6_IJNS7_ILi1EEESI_SI_EEESC_SE_Li256ELb0ELb1ELb0ELb0EEENS1_19SingleTileSchedulerILb0ELb0ELb1ELi128EEEEEEEEEvNT_6ParamsE)
        /*0110*/ 	.word	0x00000068


	//----- nvinfo : EIATTR_REGCOUNT
	.align		4
.L_56:
        /*0114*/ 	.byte	0x04, 0x2f
        /*0116*/ 	.short	(.L_58 - .L_57)
	.align		4
.L_57:
        /*0118*/ 	.word	index@(_ZN7cutlass13device_kernelIN5flash19enable_sm80_to_sm89INS1_16FlashAttnFwdSm80INS1_25CollectiveMainloopFwdSm80ILi8ELi1ELb0EN4cute5tupleIJNS5_1CILi128EEENS7_ILi32EEENS7_ILi256EEEEEELi256ENS_10bfloat16_tEfNS_4arch4Sm80ELb1ELb0ELb0ELb1ELb0ELb1ELb1ELb0EEENS1_21CollectiveEpilogueFwdINS6_IJS8_SA_S9_EEENS6_IJNS7_ILi1EEESI_SI_EEESC_SE_Li256ELb1ELb1ELb0ELb0EEENS1_19SingleTileSchedulerILb1ELb0ELb1ELi128EEEEEEEEEvNT_6ParamsE)
        /*011c*/ 	.word	0x000000fb


	//----- nvinfo : EIATTR_FRAME_SIZE
	.align		4
.L_58:
        /*0120*/ 	.byte	0x04, 0x11
        /*0122*/ 	.short	(.L_60 - .L_59)
	.align		4
.L_59:
        /*0124*/ 	.word	index@(_ZN7cutlass13device_kernelIN5flash19enable_sm80_to_sm89INS1_16FlashAttnFwdSm80INS1_25CollectiveMainloopFwdSm80ILi8ELi1ELb0EN4cute5tupleIJNS5_1CILi128EEENS7_ILi32EEENS7_ILi256EEEEEELi256ENS_10bfloat16_tEfNS_4arch4Sm80ELb1ELb0ELb0ELb1ELb0ELb1ELb1ELb0EEENS1_21CollectiveEpilogueFwdINS6_IJS8_SA_S9_EEENS6_IJNS7_ILi1EEESI_SI_EEESC_SE_Li256ELb1ELb1ELb0ELb0EEENS1_19SingleTileSchedulerILb1ELb0ELb1ELi128EEEEEEEEEvNT_6ParamsE)
        /*0128*/ 	.word	0x00000000


	//----- nvinfo : EIATTR_REGCOUNT
	.align		4
.L_60:
        /*012c*/ 	.byte	0x04, 0x2f
        /*012e*/ 	.short	(.L_62 - .L_61)
	.align		4
.L_61:
        /*0130*/ 	.word	index@(_ZN7cutlass13device_kernelIN5flash19enable_sm80_to_sm89INS1_16FlashAttnFwdSm80INS1_25CollectiveMainloopFwdSm80ILi8ELi1ELb1EN4cute5tupleIJNS5_1CILi128EEENS7_ILi64EEENS7_ILi256EEEEEELi256ENS_10bfloat16_tEfNS_4arch4Sm80ELb1ELb0ELb0ELb1ELb0ELb0ELb1ELb0EEENS1_21CollectiveEpilogueFwdINS6_IJS8_SA_S9_EEENS6_IJNS7_ILi1EEESI_SI_EEESC_SE_Li256ELb1ELb1ELb0ELb0EEENS1_19SingleTileSchedulerILb1ELb0ELb1ELi128EEEEEEEEEvNT_6ParamsE)
        /*0134*/ 	.word	0x000000ff


	//----- nvinfo : EIATTR_FRAME_SIZE
	.align		4
.L_62:
        /*0138*/ 	.byte	0x04, 0x11
        /*013a*/ 	.short	(.L_64 - .L_63)
	.align		4
.L_63:
        /*013c*/ 	.word	index@(_ZN7cutlass13device_kernelIN5flash19enable_sm80_to_sm89INS1_16FlashAttnFwdSm80INS1_25CollectiveMainloopFwdSm80ILi8ELi1ELb1EN4cute5tupleIJNS5_1CILi128EEENS7_ILi64EEENS7_ILi256EEEEEELi256ENS_10bfloat16_tEfNS_4arch4Sm80ELb1ELb0ELb0ELb1ELb0ELb0ELb1ELb0EEENS1_21CollectiveEpilogueFwdINS6_IJS8_SA_S9_EEENS6_IJNS7_ILi1EEESI_SI_EEESC_SE_Li256ELb1ELb1ELb0ELb0EEENS1_19SingleTileSchedulerILb1ELb0ELb1ELi128EEEEEEEEEvNT_6ParamsE)
        /*0140*/ 	.word	0x00000130


	//----- nvinfo : EIATTR_REGCOUNT
	.align		4
.L_64:
        /*0144*/ 	.byte	0x04, 0x2f
        /*0146*/ 	.short	(.L_66 - .L_65)
	.align		4
.L_65:
        /*0148*/ 	.word	index@(_ZN7cutlass13device_kernelIN5flash19enable_sm80_to_sm89INS1_16FlashAttnFwdSm80INS1_25CollectiveMainloopFwdSm80ILi8ELi1ELb1EN4cute5tupleIJNS5_1CILi128EEENS7_ILi64EEENS7_ILi256EEEEEELi256ENS_10bfloat16_tEfNS_4arch4Sm80ELb1ELb0ELb0ELb0ELb0ELb0ELb1ELb0EEENS1_21CollectiveEpilogueFwdINS6_IJS8_SA_S9_EEENS6_IJNS7_ILi1EEESI_SI_EEESC_SE_Li256ELb0ELb1ELb0ELb0EEENS1_30DynamicPersistentTileSchedulerILi256ELi256ELb0ELb1ELb0EEEEEEEEEvNT_6ParamsE)
        /*014c*/ 	.word	0x000000ff


	//----- nvinfo : EIATTR_FRAME_SIZE
	.align		4
.L_66:
        /*0150*/ 	.byte	0x04, 0x11
        /*0152*/ 	.short	(.L_68 - .L_67)
	.align		4
.L_67:
        /*0154*/ 	.word	index@($__internal_1_$__cuda_sm70_shflsync_idx_p)
        /*0158*/ 	.word	0x00000000


	//----- nvinfo : EIATTR_FRAME_SIZE
	.align		4
.L_68:
        /*015c*/ 	.byte	0x04, 0x11
        /*015e*/ 	.short	(.L_70 - .L_69)
	.align		4
.L_69:
        /*0160*/ 	.word	index@($__internal_0_$__cuda_sm70_shflsync_bfly_p)
        /*0164*/ 	.word	0x00000000


	//----- nvinfo : EIATTR_FRAME_SIZE
	.align		4
.L_70:
        /*0168*/ 	.byte	0x04, 0x11
        /*016a*/ 	.short	(.L_72 - .L_71)
	.align		4
.L_71:
        /*016c*/ 	.word	index@(_ZN7cutlass13device_kernelIN5flash19enable_sm80_to_sm89INS1_16FlashAttnFwdSm80INS1_25CollectiveMainloopFwdSm80ILi8ELi1ELb1EN4cute5tupleIJNS5_1CILi128EEENS7_ILi64EEENS7_ILi256EEEEEELi256ENS_10bfloat16_tEfNS_4arch4Sm80ELb1ELb0ELb0ELb0ELb0ELb0ELb1ELb0EEENS1_21CollectiveEpilogueFwdINS6_IJS8_SA_S9_EEENS6_IJNS7_ILi1EEESI_SI_EEESC_SE_Li256ELb0ELb1ELb0ELb0EEENS1_30DynamicPersistentTileSchedulerILi256ELi256ELb0ELb1ELb0EEEEEEEEEvNT_6ParamsE)
        /*0170*/ 	.word	0x00000158


	//----- nvinfo : EIATTR_REGCOUNT
	.align		4
.L_72:
        /*0174*/ 	.byte	0x04, 0x2f
        /*0176*/ 	.short	(.L_74 - .L_73)
	.align		4
.L_73:
        /*0178*/ 	.word	index@(_ZN7cutlass13device_kernelIN5flash19enable_sm80_to_sm89INS1_16FlashAttnFwdSm80INS1_25CollectiveMainloopFwdSm80ILi8ELi1ELb0EN4cute5tupleIJNS5_1CILi128EEENS7_ILi32EEENS7_ILi256EEEEEELi256ENS_10bfloat16_tEfNS_4arch4Sm80ELb0ELb1ELb0ELb1ELb0ELb1ELb1ELb0EEENS1_21CollectiveEpilogueFwdINS6_IJS8_SA_S9_EEENS6_IJNS7_ILi1EEESI_SI_EEESC_SE_Li256ELb1ELb1ELb0ELb0EEENS1_19SingleTileSchedulerILb1ELb0ELb1ELi128EEEEEEEEEvNT_6ParamsE)
        /*017c*/ 	.word	0x000000f5


	//----- nvinfo : EIATTR_FRAME_SIZE
	.align		4
.L_74:
        /*0180*/ 	.byte	0x04, 0x11
        /*0182*/ 	.short	(.L_76 - .L_75)
	.align		4
.L_75:
        /*0184*/ 	.word	index@(_ZN7cutlass13device_kernelIN5flash19enable_sm80_to_sm89INS1_16FlashAttnFwdSm80INS1_25CollectiveMainloopFwdSm80ILi8ELi1ELb0EN4cute5tupleIJNS5_1CILi128EEENS7_ILi32EEENS7_ILi256EEEEEELi256ENS_10bfloat16_tEfNS_4arch4Sm80ELb0ELb1ELb0ELb1ELb0ELb1ELb1ELb0EEENS1_21CollectiveEpilogueFwdINS6_IJS8_SA_S9_EEENS6_IJNS7_ILi1EEESI_SI_EEESC_SE_Li256ELb1ELb1ELb0ELb0EEENS1_19SingleTileSchedulerILb1ELb0ELb1ELi128EEEEEEEEEvNT_6ParamsE)
        /*0188*/ 	.word	0x00000000


	//----- nvinfo : EIATTR_REGCOUNT
	.align		4
.L_76:
        /*018c*/ 	.byte	0x04, 0x2f
        /*018e*/ 	.short	(.L_78 - .L_77)
	.align		4
.L_77:
        /*0190*/ 	.word	index@(_ZN7cutlass13device_kernelIN5flash19enable_sm80_to_sm89INS1_16FlashAttnFwdSm80INS1_25CollectiveMainloopFwdSm80ILi8ELi1ELb1EN4cute5tupleIJNS5_1CILi128EEENS7_ILi48EEENS7_ILi256EEEEEELi256ENS_10bfloat16_tEfNS_4arch4Sm80ELb0ELb1ELb0ELb1ELb0ELb0ELb1ELb0EEENS1_21CollectiveEpilogueFwdINS6_IJS8_SA_S9_EEENS6_IJNS7_ILi1EEESI_SI_EEESC_SE_Li256ELb1ELb1ELb0ELb0EEENS1_19SingleTileSchedulerILb1ELb0ELb1ELi128EEEEEEEEEvNT_6ParamsE)
        /*0194*/ 	.word	0x000000ff


	//----- nvinfo : EIATTR_FRAME_SIZE
	.align		4
.L_78:
        /*0198*/ 	.byte	0x04, 0x11
        /*019a*/ 	.short	(.L_80 - .L_79)
	.align		4
.L_79:
        /*019c*/ 	.word	index@(_ZN7cutlass13device_kernelIN5flash19enable_sm80_to_sm89INS1_16FlashAttnFwdSm80INS1_25CollectiveMainloopFwdSm80ILi8ELi1ELb1EN4cute5tupleIJNS5_1CILi128EEENS7_ILi48EEENS7_ILi256EEEEEELi256ENS_10bfloat16_tEfNS_4arch4Sm80ELb0ELb1ELb0ELb1ELb0ELb0ELb1ELb0EEENS1_21CollectiveEpilogueFwdINS6_IJS8_SA_S9_EEENS6_IJNS7_ILi1EEESI_SI_EEESC_SE_Li256ELb1ELb1ELb0ELb0EEENS1_19SingleTileSchedulerILb1ELb0ELb1ELi128EEEEEEEEEvNT_6ParamsE)
        /*01a0*/ 	.word	0x00000098


	//----- nvinfo : EIATTR_REGCOUNT
	.align		4
.L_80:
        /*01a4*/ 	.byte	0x04, 0x2f
        /*01a6*/ 	.short	(.L_82 - .L_81)
	.align		4
.L_81:
        /*01a8*/ 	.word	index@(_ZN7cutlass13device_kernelIN5flash19enable_sm80_to_sm89INS1_16FlashAttnFwdSm80INS1_25CollectiveMainloopFwdSm80ILi8ELi1ELb1EN4cute5tupleIJNS5_1CILi128EEENS7_ILi48EEENS7_ILi256EEEEEELi256ENS_10bfloat16_tEfNS_4arch4Sm80ELb0ELb1ELb0ELb0ELb0ELb0ELb1ELb0EEENS1_21CollectiveEpilogueFwdINS6_IJS8_SA_S9_EEENS6_IJNS7_ILi1EEESI_SI_EEESC_SE_Li256ELb0ELb1ELb0ELb0EEENS1_19SingleTileSchedulerILb0ELb0ELb1ELi128EEEEEEEEEvNT_6ParamsE)
        /*01ac*/ 	.word	0x000000ff


	//----- nvinfo : EIATTR_FRAME_SIZE
	.align		4
.L_82:
        /*01b0*/ 	.byte	0x04, 0x11
        /*01b2*/ 	.short	(.L_84 - .L_83)
	.align		4
.L_83:
        /*01b4*/ 	.word	index@(_ZN7cutlass13device_kernelIN5flash19enable_sm80_to_sm89INS1_16FlashAttnFwdSm80INS1_25CollectiveMainloopFwdSm80ILi8ELi1ELb1EN4cute5tupleIJNS5_1CILi128EEENS7_ILi48EEENS7_ILi256EEEEEELi256ENS_10bfloat16_tEfNS_4arch4Sm80ELb0ELb1ELb0ELb0ELb0ELb0ELb1ELb0EEENS1_21CollectiveEpilogueFwdINS6_IJS8_SA_S9_EEENS6_IJNS7_ILi1EEESI_SI_EEESC_SE_Li256ELb0ELb1ELb0ELb0EEENS1_19SingleTileSchedulerILb0ELb0ELb1ELi128EEEEEEEEEvNT_6ParamsE)
        /*01b8*/ 	.word	0x00000098


	//----- nvinfo : EIATTR_REGCOUNT
	.align		4
.L_84:
        /*01bc*/ 	.byte	0x04, 0x2f
        /*01be*/ 	.short	(.L_86 - .L_85)
	.align		4
.L_85:
        /*01c0*/ 	.word	index@(_ZN7cutlass13device_kernelIN5flash19enable_sm80_to_sm89INS1_16FlashAttnFwdSm80INS1_25CollectiveMainloopFwdSm80ILi8ELi1ELb0EN4cute5tupleIJNS5_1CILi128EEENS7_ILi32EEENS7_ILi256EEEEEELi256ENS_10bfloat16_tEfNS_4arch4Sm80ELb0ELb0ELb0ELb1ELb0ELb1ELb1ELb0EEENS1_21CollectiveEpilogueFwdINS6_IJS8_SA_S9_EEENS6_IJNS7_ILi1EEESI_SI_EEESC_SE_Li256ELb1ELb1ELb0ELb0EEENS1_19SingleTileSchedulerILb1ELb0ELb1ELi128EEEEEEEEEvNT_6ParamsE)
        /*01c4*/ 	.word	0x000000fc


	//----- nvinfo : EIATTR_FRAME_SIZE
	.align		4
.L_86:
        /*01c8*/ 	.byte	0x04, 0x11
        /*01ca*/ 	.short	(.L_88 - .L_87)
	.align		4
.L_87:
        /*01cc*/ 	.word	index@(_ZN7cutlass13device_kernelIN5flash19enable_sm80_to_sm89INS1_16FlashAttnFwdSm80INS1_25CollectiveMainloopFwdSm80ILi8ELi1ELb0EN4cute5tupleIJNS5_1CILi128EEENS7_ILi32EEENS7_ILi256EEEEEELi256ENS_10bfloat16_tEfNS_4arch4Sm80ELb0ELb0ELb0ELb1ELb0ELb1ELb1ELb0EEENS1_21CollectiveEpilogueFwdINS6_IJS8_SA_S9_EEENS6_IJNS7_ILi1EEESI_SI_EEESC_SE_Li256ELb1ELb1ELb0ELb0EEENS1_19SingleTileSchedulerILb1ELb0ELb1ELi128EEEEEEEEEvNT_6ParamsE)
        /*01d0*/ 	.word	0x00000000


	//----- nvinfo : EIATTR_REGCOUNT
	.align		4
.L_88:
        /*01d4*/ 	.byte	0x04, 0x2f
        /*01d6*/ 	.short	(.L_90 - .L_89)
	.align		4
.L_89:
        /*01d8*/ 	.word	index@(_ZN7cutlass13device_kernelIN5flash19enable_sm80_to_sm89INS1_16FlashAttnFwdSm80INS1_25CollectiveMainloopFwdSm80ILi8ELi1ELb1EN4cute5tupleIJNS5_1CILi128EEENS7_ILi64EEENS7_ILi256EEEEEELi256ENS_10bfloat16_tEfNS_4arch4Sm80ELb0ELb0ELb0ELb1ELb0ELb0ELb1ELb0EEENS1_21CollectiveEpilogueFwdINS6_IJS8_SA_S9_EEENS6_IJNS7_ILi1EEESI_SI_EEESC_SE_Li256ELb1ELb1ELb0ELb0EEENS1_19SingleTileSchedulerILb1ELb0ELb1ELi128EEEEEEEEEvNT_6ParamsE)
        /*01dc*/ 	.word	0x000000ff


	//----- nvinfo : EIATTR_FRAME_SIZE
	.align		4
.L_90:
        /*01e0*/ 	.byte	0x04, 0x11
        /*01e2*/ 	.short	(.L_92 - .L_91)
	.align		4
.L_91:
        /*01e4*/ 	.word	index@(_ZN7cutlass13device_kernelIN5flash19enable_sm80_to_sm89INS1_16FlashAttnFwdSm80INS1_25CollectiveMainloopFwdSm80ILi8ELi1ELb1EN4cute5tupleIJNS5_1CILi128EEENS7_ILi64EEENS7_ILi256EEEEEELi256ENS_10bfloat16_tEfNS_4arch4Sm80ELb0ELb0ELb0ELb1ELb0ELb0ELb1ELb0EEENS1_21CollectiveEpilogueFwdINS6_IJS8_SA_S9_EEENS6_IJNS7_ILi1EEESI_SI_EEESC_SE_Li256ELb1ELb1ELb0ELb0EEENS1_19SingleTileSchedulerILb1ELb0ELb1ELi128EEEEEEEEEvNT_6ParamsE)
        /*01e8*/ 	.word	0x000000c8


	//----- nvinfo : EIATTR_REGCOUNT
	.align		4
.L_92:
        /*01ec*/ 	.byte	0x04, 0x2f
        /*01ee*/ 	.short	(.L_94 - .L_93)
	.align		4
.L_93:
        /*01f0*/ 	.word	index@(_ZN7cutlass13device_kernelIN5flash19enable_sm80_to_sm89INS1_16FlashAttnFwdSm80INS1_25CollectiveMainloopFwdSm80ILi8ELi1ELb1EN4cute5tupleIJNS5_1CILi128EEENS7_ILi64EEENS7_ILi256EEEEEELi256ENS_10bfloat16_tEfNS_4arch4Sm80ELb0ELb0ELb0ELb0ELb0ELb0ELb1ELb0EEENS1_21CollectiveEpilogueFwdINS6_IJS8_SA_S9_EEENS6_IJNS7_ILi1EEESI_SI_EEESC_SE_Li256ELb0ELb1ELb0ELb0EEENS1_19SingleTileSchedulerILb0ELb0ELb1ELi128EEEEEEEEEvNT_6ParamsE)
        /*01f4*/ 	.word	0x000000ff


	//----- nvinfo : EIATTR_FRAME_SIZE
	.align		4
.L_94:
        /*01f8*/ 	.byte	0x04, 0x11
        /*01fa*/ 	.short	(.L_96 - .L_95)
	.align		4
.L_95:
        /*01fc*/ 	.word	index@(_ZN7cutlass13device_kernelIN5flash19enable_sm80_to_sm89INS1_16FlashAttnFwdSm80INS1_25CollectiveMainloopFwdSm80ILi8ELi1ELb1EN4cute5tupleIJNS5_1CILi128EEENS7_ILi64EEENS7_ILi256EEEEEELi256ENS_10bfloat16_tEfNS_4arch4Sm80ELb0ELb0ELb0ELb0ELb0ELb0ELb1ELb0EEENS1_21CollectiveEpilogueFwdINS6_IJS8_SA_S9_EEENS6_IJNS7_ILi1EEESI_SI_EEESC_SE_Li256ELb0ELb1ELb0ELb0EEENS1_19SingleTileSchedulerILb0ELb0ELb1ELi128EEEEEEEEEvNT_6ParamsE)
        /*0200*/ 	.word	0x000000e8


	//----- nvinfo : EIATTR_MIN_STACK_SIZE
	.align		4
.L_96:
        /*0204*/ 	.byte	0x04, 0x12
        /*0206*/ 	.short	(.L_98 - .L_97)
	.align		4
.L_97:
        /*0208*/ 	.word	index@(_ZN7cutlass13device_kernelIN5flash19enable_sm80_to_sm89INS1_16FlashAttnFwdSm80INS1_25CollectiveMainloopFwdSm80ILi8ELi1ELb1EN4cute5tupleIJNS5_1CILi128EEENS7_ILi64EEENS7_ILi256EEEEEELi256ENS_10bfloat16_tEfNS_4arch4Sm80ELb0ELb0ELb0ELb0ELb0ELb0ELb1ELb0EEENS1_21CollectiveEpilogueFwdINS6_IJS8_SA_S9_EEENS6_IJNS7_ILi1EEESI_SI_EEESC_SE_Li256ELb0ELb1ELb0ELb0EEENS1_19SingleTileSchedulerILb0ELb0ELb1ELi128EEEEEEEEEvNT_6ParamsE)
        /*020c*/ 	.word	0x000000e8


	//----- nvinfo : EIATTR_MIN_STACK_SIZE
	.align		4
.L_98:
        /*0210*/ 	.byte	0x04, 0x12
        /*0212*/ 	.short	(.L_100 - .L_99)
	.align		4
.L_99:
        /*0214*/ 	.word	index@(_ZN7cutlass13device_kernelIN5flash19enable_sm80_to_sm89INS1_16FlashAttnFwdSm80INS1_25CollectiveMainloopFwdSm80ILi8ELi1ELb1EN4cute5tupleIJNS5_1CILi128EEENS7_ILi64EEENS7_ILi256EEEEEELi256ENS_10bfloat16_tEfNS_4arch4Sm80ELb0ELb0ELb0ELb1ELb0ELb0ELb1ELb0EEENS1_21CollectiveEpilogueFwdINS6_IJS8_SA_S9_EEENS6_IJNS7_ILi1EEESI_SI_EEESC_SE_Li256ELb1ELb1ELb0ELb0EEENS1_19SingleTileSchedulerILb1ELb0ELb1ELi128EEEEEEEEEvNT_6ParamsE)
        /*0218*/ 	.word	0x000000c8


	//----- nvinfo : EIATTR_MIN_STACK_SIZE
	.align		4
.L_100:
        /*021c*/ 	.byte	0x04, 0x12
        /*021e*/ 	.short	(.L_102 - .L_101)
	.align		4
.L_101:
        /*0220*/ 	.word	index@(_ZN7cutlass13device_kernelIN5flash19enable_sm80_to_sm89INS1_16FlashAttnFwdSm80INS1_25CollectiveMainloopFwdSm80ILi8ELi1ELb0EN4cute5tupleIJNS5_1CILi128EEENS7_ILi32EEENS7_ILi256EEEEEELi256ENS_10bfloat16_tEfNS_4arch4Sm80ELb0ELb0ELb0ELb1ELb0ELb1ELb1ELb0EEENS1_21CollectiveEpilogueFwdINS6_IJS8_SA_S9_EEENS6_IJNS7_ILi1EEESI_SI_EEESC_SE_Li256ELb1ELb1ELb0ELb0EEENS1_19SingleTileSchedulerILb1ELb0ELb1ELi128EEEEEEEEEvNT_6ParamsE)
        /*0224*/ 	.word	0x00000000


	//----- nvinfo : EIATTR_MIN_STACK_SIZE
	.align		4
.L_102:
        /*0228*/ 	.byte	0x04, 0x12
        /*022a*/ 	.short	(.L_104 - .L_103)
	.align		4
.L_103:
        /*022c*/ 	.word	index@(_ZN7cutlass13device_kernelIN5flash19enable_sm80_to_sm89INS1_16FlashAttnFwdSm80INS1_25CollectiveMainloopFwdSm80ILi8ELi1ELb1EN4cute5tupleIJNS5_1CILi128EEENS7_ILi48EEENS7_ILi256EEEEEELi256ENS_10bfloat16_tEfNS_4arch4Sm80ELb0ELb1ELb0ELb0ELb0ELb0ELb1ELb0EEENS1_21CollectiveEpilogueFwdINS6_IJS8_SA_S9_EEENS6_IJNS7_ILi1EEESI_SI_EEESC_SE_Li256ELb0ELb1ELb0ELb0EEENS1_19SingleTileSchedulerILb0ELb0ELb1ELi128EEEEEEEEEvNT_6ParamsE)
        /*0230*/ 	.word	0x00000098


	//----- nvinfo : EIATTR_MIN_STACK_SIZE
	.align		4
.L_104:
        /*0234*/ 	.byte	0x04, 0x12
        /*0236*/ 	.short	(.L_106 - .L_105)
	.align		4
.L_105:
        /*0238*/ 	.word	index@(_ZN7cutlass13device_kernelIN5flash19enable_sm80_to_sm89INS1_16FlashAttnFwdSm80INS1_25CollectiveMainloopFwdSm80ILi8ELi1ELb1EN4cute5tupleIJNS5_1CILi128EEENS7_ILi48EEENS7_ILi256EEEEEELi256ENS_10bfloat16_tEfNS_4arch4Sm80ELb0ELb1ELb0ELb1ELb0ELb0ELb1ELb0EEENS1_21CollectiveEpilogueFwdINS6_IJS8_SA_S9_EEENS6_IJNS7_ILi1EEESI_SI_EEESC_SE_Li256ELb1ELb1ELb0ELb0EEENS1_19SingleTileSchedulerILb1ELb0ELb1ELi128EEEEEEEEEvNT_6ParamsE)
        /*023c*/ 	.word	0x00000098


	//----- nvinfo : EIATTR_MIN_STACK_SIZE
	.align		4
.L_106:
        /*0240*/ 	.byte	0x04, 0x12
        /*0242*/ 	.short	(.L_108 - .L_107)
	.align		4
.L_107:
        /*0244*/ 	.word	index@(_ZN7cutlass13device_kernelIN5flash19enable_sm80_to_sm89INS1_16FlashAttnFwdSm80INS1_25CollectiveMainloopFwdSm80ILi8ELi1ELb0EN4cute5tupleIJNS5_1CILi128EEENS7_ILi32EEENS7_ILi256EEEEEELi256ENS_10bfloat16_tEfNS_4arch4Sm80ELb0ELb1ELb0ELb1ELb0ELb1ELb1ELb0EEENS1_21CollectiveEpilogueFwdINS6_IJS8_SA_S9_EEENS6_IJNS7_ILi1EEESI_SI_EEESC_SE_Li256ELb1ELb1ELb0ELb0EEENS1_19SingleTileSchedulerILb1ELb0ELb1ELi128EEEEEEEEEvNT_6ParamsE)
        /*0248*/ 	.word	0x00000000


	//----- nvinfo : EIATTR_MIN_STACK_SIZE
	.align		4
.L_108:
        /*024c*/ 	.byte	0x04, 0x12
        /*024e*/ 	.short	(.L_110 - .L_109)
	.align		4
.L_109:
        /*0250*/ 	.word	index@(_ZN7cutlass13device_kernelIN5flash19enable_sm80_to_sm89INS1_16FlashAttnFwdSm80INS1_25CollectiveMainloopFwdSm80ILi8ELi1ELb1EN4cute5tupleIJNS5_1CILi128EEENS7_ILi64EEENS7_ILi256EEEEEELi256ENS_10bfloat16_tEfNS_4arch4Sm80ELb1ELb0ELb0ELb0ELb0ELb0ELb1ELb0EEENS1_21CollectiveEpilogueFwdINS6_IJS8_SA_S9_EEENS6_IJNS7_ILi1EEESI_SI_EEESC_SE_Li256ELb0ELb1ELb0ELb0EEENS1_30DynamicPersistentTileSchedulerILi256ELi256ELb0ELb1ELb0EEEEEEEEEvNT_6ParamsE)
        /*0254*/ 	.word	0x00000158


	//----- nvinfo : EIATTR_MIN_STACK_SIZE
	.align		4
.L_110:
        /*0258*/ 	.byte	0x04, 0x12
        /*025a*/ 	.short	(.L_112 - .L_111)
	.align		4
.L_111:
        /*025c*/ 	.word	index@(_ZN7cutlass13device_kernelIN5flash19enable_sm80_to_sm89INS1_16FlashAttnFwdSm80INS1_25CollectiveMainloopFwdSm80ILi8ELi1ELb1EN4cute5tupleIJNS5_1CILi128EEENS7_ILi64EEENS7_ILi256EEEEEELi256ENS_10bfloat16_tEfNS_4arch4Sm80ELb1ELb0ELb0ELb1ELb0ELb0ELb1ELb0EEENS1_21CollectiveEpilogueFwdINS6_IJS8_SA_S9_EEENS6_IJNS7_ILi1EEESI_SI_EEESC_SE_Li256ELb1ELb1ELb0ELb0EEENS1_19SingleTileSchedulerILb1ELb0ELb1ELi128EEEEEEEEEvNT_6ParamsE)
        /*0260*/ 	.word	0x00000130


	//----- nvinfo : EIATTR_MIN_STACK_SIZE
	.align		4
.L_112:
        /*0264*/ 	.byte	0x04, 0x12
        /*0266*/ 	.short	(.L_114 - .L_113)
	.align		4
.L_113:
        /*0268*/ 	.word	index@(_ZN7cutlass13device_kernelIN5flash19enable_sm80_to_sm89INS1_16FlashAttnFwdSm80INS1_25CollectiveMainloopFwdSm80ILi8ELi1ELb0EN4cute5tupleIJNS5_1CILi128EEENS7_ILi32EEENS7_ILi256EEEEEELi256ENS_10bfloat16_tEfNS_4arch4Sm80ELb1ELb0ELb0ELb1ELb0ELb1ELb1ELb0EEENS1_21CollectiveEpilogueFwdINS6_IJS8_SA_S9_EEENS6_IJNS7_ILi1EEESI_SI_EEESC_SE_Li256ELb1ELb1ELb0ELb0EEENS1_19SingleTileSchedulerILb1ELb0ELb1ELi128EEEEEEEEEvNT_6ParamsE)
        /*026c*/ 	.word	0x00000000


	//----- nvinfo : EIATTR_MIN_STACK_SIZE
	.align		4
.L_114:
        /*0270*/ 	.byte	0x04, 0x12
        /*0272*/ 	.short	(.L_116 - .L_115)
	.align		4
.L_115:
        /*0274*/ 	.word	index@(_ZN7cutlass13device_kernelIN5flash19enable_sm80_to_sm89INS1_16FlashAttnFwdSm80INS1_25CollectiveMainloopFwdSm80ILi8ELi1ELb0EN4cute5tupleIJNS5_1CILi128EEENS7_ILi96EEENS7_ILi256EEEEEELi256ENS_10bfloat16_tEfNS_4arch4Sm80ELb0ELb0ELb0ELb0ELb0ELb0ELb1ELb0EEENS1_21CollectiveEpilogueFwdINS6_IJS8_SA_S9_EEENS6_IJNS7_ILi1EEESI_SI_EEESC_SE_Li256ELb0ELb1ELb0ELb0EEENS1_19SingleTileSchedulerILb0ELb0ELb1ELi128EEEEEEEEEvNT_6ParamsE)
        /*0278*/ 	.word	0x00000068


	//----- nvinfo : EIATTR_MIN_STACK_SIZE
	.align		4
.L_116:
        /*027c*/ 	.byte	0x04, 0x12
        /*027e*/ 	.short	(.L_118 - .L_117)
	.align		4
.L_117:
        /*0280*/ 	.word	index@(_ZN7cutlass13device_kernelIN5flash19enable_sm80_to_sm89INS1_16FlashAttnFwdSm80INS1_25CollectiveMainloopFwdSm80ILi8ELi1ELb0EN4cute5tupleIJNS5_1CILi128EEENS7_ILi96EEENS7_ILi256EEEEEELi256ENS_10bfloat16_tEfNS_4arch4Sm80ELb0ELb0ELb0ELb1ELb0ELb0ELb1ELb0EEENS1_21CollectiveEpilogueFwdINS6_IJS8_SA_S9_EEENS6_IJNS7_ILi1EEESI_SI_EEESC_SE_Li256ELb1ELb1ELb0ELb0EEENS1_19SingleTileSchedulerILb1ELb0ELb1ELi128EEEEEEEEEvNT_6ParamsE)
        /*0284*/ 	.word	0x00000058


	//----- nvinfo : EIATTR_MIN_STACK_SIZE
	.align		4
.L_118:
        /*0288*/ 	.byte	0x04, 0x12
        /*028a*/ 	.short	(.L_120 - .L_119)
	.align		4
.L_119:
        /*028c*/ 	.word	index@(_ZN7cutlass13device_kernelIN5flash19enable_sm80_to_sm89INS1_16FlashAttnFwdSm80INS1_25CollectiveMainloopFwdSm80ILi8ELi1ELb0EN4cute5tupleIJNS5_1CILi128EEENS7_ILi48EEENS7_ILi256EEEEEELi256ENS_10bfloat16_tEfNS_4arch4Sm80ELb0ELb0ELb0ELb1ELb0ELb1ELb1ELb0EEENS1_21CollectiveEpilogueFwdINS6_IJS8_SA_S9_EEENS6_IJNS7_ILi1EEESI_SI_EEESC_SE_Li256ELb1ELb1ELb0ELb0EEENS1_19SingleTileSchedulerILb1ELb0ELb1ELi128EEEEEEEEEvNT_6ParamsE)
        /*0290*/ 	.word	0x00000000


	//----- nvinfo : EIATTR_MIN_STACK_SIZE
	.align		4
.L_120:
        /*0294*/ 	.byte	0x04, 0x12
        /*0296*/ 	.short	(.L_122 - .L_121)
	.align		4
.L_121:
        /*0298*/ 	.word	index@(_ZN7cutlass13device_kernelIN5flash19enable_sm80_to_sm89INS1_16FlashAttnFwdSm80INS1_25CollectiveMainloopFwdSm80ILi8ELi1ELb0EN4cute5tupleIJNS5_1CILi128EEENS7_ILi64EEENS7_ILi256EEEEEELi256ENS_10bfloat16_tEfNS_4arch4Sm80ELb0ELb1ELb0ELb0ELb0ELb0ELb1ELb0EEENS1_21CollectiveEpilogueFwdINS6_IJS8_SA_S9_EEENS6_IJNS7_ILi1EEESI_SI_EEESC_SE_Li256ELb0ELb1ELb0ELb0EEENS1_19SingleTileSchedulerILb0ELb0ELb1ELi128EEEEEEEEEvNT_6ParamsE)
        /*029c*/ 	.word	0x00000040


	//----- nvinfo : EIATTR_MIN_STACK_SIZE
	.align		4
.L_122:
        /*02a0*/ 	.byte	0x04, 0x12
        /*02a2*/ 	.short	(.L_124 - .L_123)
	.align		4
.L_123:
        /*02a4*/ 	.word	index@(_ZN7cutlass13device_kernelIN5flash19enable_sm80_to_sm89INS1_16FlashAttnFwdSm80INS1_25CollectiveMainloopFwdSm80ILi8ELi1ELb0EN4cute5tupleIJNS5_1CILi128EEENS7_ILi64EEENS7_ILi256EEEEEELi256ENS_10bfloat16_tEfNS_4arch4Sm80ELb0ELb1ELb0ELb1ELb0ELb0ELb1ELb0EEENS1_21CollectiveEpilogueFwdINS6_IJS8_SA_S9_EEENS6_IJNS7_ILi1EEESI_SI_EEESC_SE_Li256ELb1ELb1ELb0ELb0EEENS1_19SingleTileSchedulerILb1ELb0ELb1ELi128EEEEEEEEEvNT_6ParamsE)
        /*02a8*/ 	.word	0x00000018


	//----- nvinfo : EIATTR_MIN_STACK_SIZE
	.align		4
.L_124:
        /*02ac*/ 	.byte	0x04, 0x12
        /*02ae*/ 	.short	(.L_126 - .L_125)
	.align		4
.L_125:
        /*02b0*/ 	.word	index@(_ZN7cutlass13device_kernelIN5flash19enable_sm80_to_sm89INS1_16FlashAttnFwdSm80INS1_25CollectiveMainloopFwdSm80ILi8ELi1ELb0EN4cute5tupleIJNS5_1CILi128EEENS7_ILi48EEENS7_ILi256EEEEEELi256ENS_10bfloat16_tEfNS_4arch4Sm80ELb0ELb1ELb0ELb1ELb0ELb1ELb1ELb0EEENS1_21CollectiveEpilogueFwdINS6_IJS8_SA_S9_EEENS6_IJNS7_ILi1EEESI_SI_EEESC_SE_Li256ELb1ELb1ELb0ELb0EEENS1_19SingleTileSchedulerILb1ELb0ELb1ELi128EEEEEEEEEvNT_6ParamsE)
        /*02b4*/ 	.word	0x00000070


	//----- nvinfo : EIATTR_MIN_STACK_SIZE
	.align		4
.L_126:
        /*02b8*/ 	.byte	0x04, 0x12
        /*02ba*/ 	.short	(.L_128 - .L_127)
	.align		4
.L_127:
        /*02bc*/ 	.word	index@(_ZN7cutlass13device_kernelIN5flash19enable_sm80_to_sm89INS1_16FlashAttnFwdSm80INS1_25CollectiveMainloopFwdSm80ILi8ELi1ELb0EN4cute5tupleIJNS5_1CILi128EEENS7_ILi96EEENS7_ILi256EEEEEELi256ENS_10bfloat16_tEfNS_4arch4Sm80ELb1ELb0ELb0ELb0ELb0ELb0ELb1ELb0EEENS1_21CollectiveEpilogueFwdINS6_IJS8_SA_S9_EEENS6_IJNS7_ILi1EEESI_SI_EEESC_SE_Li256ELb0ELb1ELb0ELb0EEENS1_30DynamicPersistentTileSchedulerILi256ELi256ELb0ELb1ELb0EEEEEEEEEvNT_6ParamsE)
        /*02c0*/ 	.word	0x000000a8


	//----- nvinfo : EIATTR_MIN_STACK_SIZE
	.align		4
.L_128:
        /*02c4*/ 	.byte	0x04, 0x12
        /*02c6*/ 	.short	(.L_130 - .L_129)
	.align		4
.L_129:
        /*02c8*/ 	.word	index@(_ZN7cutlass13device_kernelIN5flash19enable_sm80_to_sm89INS1_16FlashAttnFwdSm80INS1_25CollectiveMainloopFwdSm80ILi8ELi1ELb0EN4cute5tupleIJNS5_1CILi128EEENS7_ILi96EEENS7_ILi256EEEEEELi256ENS_10bfloat16_tEfNS_4arch4Sm80ELb1ELb0ELb0ELb1ELb0ELb0ELb1ELb0EEENS1_21CollectiveEpilogueFwdINS6_IJS8_SA_S9_EEENS6_IJNS7_ILi1EEESI_SI_EEESC_SE_Li256ELb1ELb1ELb0ELb0EEENS1_19SingleTileSchedulerILb1ELb0ELb1ELi128EEEEEEEEEvNT_6ParamsE)
        /*02cc*/ 	.word	0x00000068


	//----- nvinfo : EIATTR_MIN_STACK_SIZE
	.align		4
.L_130:
        /*02d0*/ 	.byte	0x04, 0x12
        /*02d2*/ 	.short	(.L_132 - .L_131)
	.align		4
.L_131:
        /*02d4*/ 	.word	index@(_ZN7cutlass13device_kernelIN5flash19enable_sm80_to_sm89INS1_16FlashAttnFwdSm80INS1_25CollectiveMainloopFwdSm80ILi8ELi1ELb0EN4cute5tupleIJNS5_1CILi128EEENS7_ILi48EEENS7_ILi256EEEEEELi256ENS_10bfloat16_tEfNS_4arch4Sm80ELb1ELb0ELb0ELb1ELb0ELb1ELb1ELb0EEENS1_21CollectiveEpilogueFwdINS6_IJS8_SA_S9_EEENS6_IJNS7_ILi1EEESI_SI_EEESC_SE_Li256ELb1ELb1ELb0ELb0EEENS1_19SingleTileSchedulerILb1ELb0ELb1ELi128EEEEEEEEEvNT_6ParamsE)
        /*02d8*/ 	.word	0x00000000
.L_132:


//--------------------- .nv.info._ZN7cutlass13device_kernelIN5flash19enable_sm80_to_sm89INS1_16FlashAttnFwdSm80INS1_25CollectiveMainloopFwdSm80ILi8ELi1ELb1EN4cute5tupleIJNS5_1CILi128EEENS7_ILi64EEENS7_ILi256EEEEEELi256ENS_10bfloat16_tEfNS_4arch4Sm80ELb0ELb0ELb0ELb0ELb0ELb0ELb1ELb0EEENS1_21CollectiveEpilogueFwdINS6_IJS8_SA_S9_EEENS6_IJNS7_ILi1EEESI_SI_EEESC_SE_Li256ELb0ELb1ELb0ELb0EEENS1_19SingleTileSchedulerILb0ELb0ELb1ELi128EEEEEEEEEvNT_6ParamsE --------------------------
	.section	.nv.info._ZN7cutlass13device_kernelIN5flash19enable_sm80_to_sm89INS1_16FlashAttnFwdSm80INS1_25CollectiveMainloopFwdSm80ILi8ELi1ELb1EN4cute5tupleIJNS5_1CILi128EEENS7_ILi64EEENS7_ILi256EEEEEELi256ENS_10bfloat16_tEfNS_4arch4Sm80ELb0ELb0ELb0ELb0ELb0ELb0ELb1ELb0EEENS1_21CollectiveEpilogueFwdINS6_IJS8_SA_S9_EEENS6_IJNS7_ILi1EEESI_SI_EEESC_SE_Li256ELb0ELb1ELb0ELb0EEENS1_19SingleTileSchedulerILb0ELb0ELb1ELi128EEEEEEEEEvNT_6ParamsE,"",@"SHT_CUDA_INFO"
	.sectionflags	@""
	.align	4


	//----- nvinfo : EIATTR_CUDA_API_VERSION
	.align		4
        /*0000*/ 	.byte	0x04, 0x37
        /*0002*/ 	.short	(.L_134 - .L_133)
.L_133:
        /*0004*/ 	.word	0x00000082


	//----- nvinfo : EIATTR_SW2861232_WAR
	.align		4
.L_134:
        /*0008*/ 	.byte	0x01, 0x35
	.zero		2


	//----- nvinfo : EIATTR_PARAM_CBANK
	.align		4
        /*000c*/ 	.byte	0x04, 0x0a
        /*000e*/ 	.short	(.L_136 - .L_135)
	.align		4
.L_135:
        /*0010*/ 	.word	index@(.nv.constant0._ZN7cutlass13device_kernelIN5flash19enable_sm80_to_sm89INS1_16FlashAttnFwdSm80INS1_25CollectiveMainloopFwdSm80ILi8ELi1ELb1EN4cute5tupleIJNS5_1CILi128EEENS7_ILi64EEENS7_ILi256EEEEEELi256ENS_10bfloat16_tEfNS_4arch4Sm80ELb0ELb0ELb0ELb0ELb0ELb0ELb1ELb0EEENS1_21CollectiveEpilogueFwdINS6_IJS8_SA_S9_EEENS6_IJNS7_ILi1EEESI_SI_EEESC_SE_Li256ELb0ELb1ELb0ELb0EEENS1_19SingleTileSchedulerILb0ELb0ELb1ELi128EEEEEEEEEvNT_6ParamsE)
        /*0014*/ 	.short	0x0160
        /*0016*/ 	.short	0x0418


	//----- nvinfo : EIATTR_CBANK_PARAM_SIZE
	.align		4
.L_136:
        /*0018*/ 	.byte	0x03, 0x19
        /*001a*/ 	.short	0x0418


	//----- nvinfo : EIATTR_KPARAM_INFO
	.align		4
        /*001c*/ 	.byte	0x04, 0x17
        /*001e*/ 	.short	(.L_138 - .L_137)
.L_137:
        /*0020*/ 	.word	0x00000000
        /*0024*/ 	.short	0x0000
        /*0026*/ 	.short	0x0000
        /*0028*/ 	.byte	0x00, 0xf0, 0x61, 0x10


	//----- nvinfo : EIATTR_MAXREG_COUNT
	.align		4
.L_138:
        /*002c*/ 	.byte	0x03, 0x1b
        /*002e*/ 	.short	0x00ff


	//----- nvinfo : EIATTR_NUM_BARRIERS
	.align		4
        /*0030*/ 	.byte	0x02, 0x4c
        /*0032*/ 	.byte	0x02
	.zero		1


	//----- nvinfo : EIATTR_ANNOTATIONS
	.align		4
        /*0034*/ 	.byte	0x04, 0x55
        /*0036*/ 	.short	(.L_140 - .L_139)


	//   ....[0]....
.L_139:
        /*0038*/ 	.word	0x00000001
        /*003c*/ 	.byte	0x30, 0x02, 0x00, 0x00, 0x01, 0x00, 0x00, 0x00, 0x30, 0x04, 0x00, 0x00, 0x01, 0x00, 0x00, 0x00
        /* <DEDUP_REMOVED lines=55> */
        /*03bc*/ 	.byte	0xe0, 0x96, 0x00, 0x00


	//----- nvinfo : EIATTR_MERCURY_ISA_VERSION
	.align		4
.L_140:
        /*03c0*/ 	.byte	0x03, 0x5f
        /*03c2*/ 	.short	0x0000


	//----- nvinfo : EIATTR_COOP_GROUP_MASK_REGIDS
	.align		4
        /*03c4*/ 	.byte	0x04, 0x29
        /*03c6*/ 	.short	(.L_142 - .L_141)


	//   ....[0]....
.L_141:
        /*03c8*/ 	.word	0xffffffff


	//   ....[1]....
        /*03cc*/ 	.word	0xffffffff


	//   ....[2]....
        /*03d0*/ 	.word	0xffffffff


	//   ....[3]....
        /*03d4*/ 	.word	0xffffffff


	//   ....[4]....
        /*03d8*/ 	.word	0xffffffff


	//   ....[5]....
        /*03dc*/ 	.word	0xffffffff


	//   ....[6]....
        /*03e0*/ 	.word	0xffffffff


	//   ....[7]....
        /*03e4*/ 	.word	0xffffffff


	//   ....[8]....
        /*03e8*/ 	.word	0xffffffff


	//   ....[9]....
        /*03ec*/ 	.word	0xffffffff


	//   ....[10]....
        /*03f0*/ 	.word	0xffffffff


	//   ....[11]....
        /*03f4*/ 	.word	0xffffffff


	//   ....[12]....
        /*03f8*/ 	.word	0xffffffff


	//   ....[13]....
        /*03fc*/ 	.word	0xffffffff


	//   ....[14]....
        /*0400*/ 	.word	0xffffffff


	//   ....[15]....
        /*0404*/ 	.word	0xffffffff


	//   ....[16]....
        /*0408*/ 	.word	0xffffffff


	//   ....[17]....
        /*040c*/ 	.word	0xffffffff


	//   ....[18]....
        /*0410*/ 	.word	0xffffffff


	//   ....[19]....
        /*0414*/ 	.word	0xffffffff


	//   ....[20]....
        /*0418*/ 	.word	0xffffffff


	//   ....[21]....
        /*041c*/ 	.word	0xffffffff


	//   ....[22]....
        /*0420*/ 	.word	0xffffffff


	//   ....[23]....
        /*0424*/ 	.word	0xffffffff


	//   ....[24]....
        /*0428*/ 	.word	0xffffffff


	//   ....[25]....
        /*042c*/ 	.word	0xffffffff


	//   ....[26]....
        /*0430*/ 	.word	0xffffffff


	//   ....[27]....
        /*0434*/ 	.word	0xffffffff


	//   ....[28]....
        /*0438*/ 	.word	0xffffffff


	//   ....[29]....
        /*043c*/ 	.word	0xffffffff


	//   ....[30]....
        /*0440*/ 	.word	0xffffffff


	//   ....[31]....
        /*0444*/ 	.word	0xffffffff


	//----- nvinfo : EIATTR_COOP_GROUP_INSTR_OFFSETS
	.align		4
.L_142:
        /*0448*/ 	.byte	0x04, 0x28
        /*044a*/ 	.short	(.L_144 - .L_143)


	//   ....[0]....
.L_143:
        /*044c*/ 	.word	0x00000480


	//   ....[1]....
        /*0450*/ 	.word	0x000004d0


	//   ....[2]....
        /*0454*/ 	.word	0x00000570


	//   ....[3]....
        /*0458*/ 	.word	0x000005a0


	//   ....[4]....
        /*045c*/ 	.word	0x000007c0


	//   ....[5]....
        /*0460*/ 	.word	0x00000860


	//   ....[6]....
        /*0464*/ 	.word	0x00000a60


	//   ....[7]....
        /*0468*/ 	.word	0x00000a80


	//   ....[8]....
        /*046c*/ 	.word	0x00002c50


	//   ....[9]....
        /*0470*/ 	.word	0x00002cf0


	//   ....[10]....
        /*0474*/ 	.word	0x00002d00


	//   ....[11]....
        /*0478*/ 	.word	0x00002d30


	//   ....[12]....
        /*047c*/ 	.word	0x00005cc0


	//   ....[13]....
        /*0480*/ 	.word	0x00005cf0


	//   ....[14]....
        /*0484*/ 	.word	0x00005d20


	//   ....[15]....
        /*0488*/ 	.word	0x00005d60


	//   ....[16]....
        /*048c*/ 	.word	0x00007ee0


	//   ....[17]....
        /*0490*/ 	.word	0x00007ef0


	//   ....[18]....
        /*0494*/ 	.word	0x00007f40


	//   ....[19]....
        /*0498*/ 	.word	0x00007f60


	//   ....[20]....
        /*049c*/ 	.word	0x00009760


	//   ....[21]....
        /*04a0*/ 	.word	0x00009770


	//   ....[22]....
        /*04a4*/ 	.word	0x00009790


	//   ....[23]....
        /*04a8*/ 	.word	0x000097a0


	//   ....[24]....
        /*04ac*/ 	.word	0x000098c0


	//   ....[25]....
        /*04b0*/ 	.word	0x000098f0


	//   ....[26]....
        /*04b4*/ 	.word	0x00009ac0


	//   ....[27]....
        /*04b8*/ 	.word	0x00009af0


	//   ....[28]....
        /*04bc*/ 	.word	0x00009c80


	//   ....[29]....
        /*04c0*/ 	.word	0x00009cb0


	//   ....[30]....
        /*04c4*/ 	.word	0x00009e40


	//   ....[31]....
        /*04c8*/ 	.word	0x00009e60


	//----- nvinfo : EIATTR_EXIT_INSTR_OFFSETS
	.align		4
.L_144:
        /*04cc*/ 	.byte	0x04, 0x1c
        /*04ce*/ 	.short	(.L_146 - .L_145)


	//   ....[0]....
.L_145:
        /*04d0*/ 	.word	0x00000040


	//   ....[1]....
        /*04d4*/ 	.word	0x00009e70


	//   ....[2]....
        /*04d8*/ 	.word	0x00009f80


	//   ....[3]....
        /*04dc*/ 	.word	0x00009fe0


	//----- nvinfo : EIATTR_CTAIDZ_USED
	.align		4
.L_146:
        /*04e0*/ 	.byte	0x01, 0x04
	.zero		2


	//----- nvinfo : EIATTR_MAX_THREADS
	.align		4
        /*04e4*/ 	.byte	0x04, 0x05
        /*04e6*/ 	.short	(.L_148 - .L_147)
.L_147:
        /*04e8*/ 	.word	0x00000100
        /*04ec*/ 	.word	0x00000001
        /*04f0*/ 	.word	0x00000001


	//----- nvinfo : EIATTR_CRS_STACK_SIZE
	.align		4
.L_148:
        /*04f4*/ 	.byte	0x04, 0x1e
        /*04f6*/ 	.short	(.L_150 - .L_149)
.L_149:
        /*04f8*/ 	.word	0x00000000
.L_150:


//--------------------- .nv.info._ZN7cutlass13device_kernelIN5flash19enable_sm80_to_sm89INS1_16FlashAttnFwdSm80INS1_25CollectiveMainloopFwdSm80ILi8ELi1ELb1EN4cute5tupleIJNS5_1CILi128EEENS7_ILi64EEENS7_ILi256EEEEEELi256ENS_10bfloat16_tEfNS_4arch4Sm80ELb0ELb0ELb0ELb1ELb0ELb0ELb1ELb0EEENS1_21CollectiveEpilogueFwdINS6_IJS8_SA_S9_EEENS6_IJNS7_ILi1EEESI_SI_EEESC_SE_Li256ELb1ELb1ELb0ELb0EEENS1_19SingleTileSchedulerILb1ELb0ELb1ELi128EEEEEEEEEvNT_6ParamsE --------------------------
	.section	.nv.info._ZN7cutlass13device_kernelIN5flash19enable_sm80_to_sm89INS1_16FlashAttnFwdSm80INS1_25CollectiveMainloopFwdSm80ILi8ELi1ELb1EN4cute5tupleIJNS5_1CILi128EEENS7_ILi64EEENS7_ILi256EEEEEELi256ENS_10bfloat16_tEfNS_4arch4Sm80ELb0ELb0ELb0ELb1ELb0ELb0ELb1ELb0EEENS1_21CollectiveEpilogueFwdINS6_IJS8_SA_S9_EEENS6_IJNS7_ILi1EEESI_SI_EEESC_SE_Li256ELb1ELb1ELb0ELb0EEENS1_19SingleTileSchedulerILb1ELb0ELb1ELi128EEEEEEEEEvNT_6ParamsE,"",@"SHT_CUDA_INFO"
	.sectionflags	@""
	.align	4


	//----- nvinfo : EIATTR_CUDA_API_VERSION
	.align		4
        /*0000*/ 	.byte	0x04, 0x37
        /*0002*/ 	.short	(.L_152 - .L_151)
.L_151:
        /*0004*/ 	.word	0x00000082


	//----- nvinfo : EIATTR_SW2861232_WAR
	.align		4
.L_152:
        /*0008*/ 	.byte	0x01, 0x35
	.zero		2


	//----- nvinfo : EIATTR_PARAM_CBANK
	.align		4
        /*000c*/ 	.byte	0x04, 0x0a
        /*000e*/ 	.short	(.L_154 - .L_153)
	.align		4
.L_153:
        /*0010*/ 	.word	index@(.nv.constant0._ZN7cutlass13device_kernelIN5flash19enable_sm80_to_sm89INS1_16FlashAttnFwdSm80INS1_25CollectiveMainloopFwdSm80ILi8ELi1ELb1EN4cute5tupleIJNS5_1CILi128EEENS7_ILi64EEENS7_ILi256EEEEEELi256ENS_10bfloat16_tEfNS_4arch4Sm80ELb0ELb0ELb0ELb1ELb0ELb0ELb1ELb0EEENS1_21CollectiveEpilogueFwdINS6_IJS8_SA_S9_EEENS6_IJNS7_ILi1EEESI_SI_EEESC_SE_Li256ELb1ELb1ELb0ELb0EEENS1_19SingleTileSchedulerILb1ELb0ELb1ELi128EEEEEEEEEvNT_6ParamsE)
        /*0014*/ 	.short	0x0160
        /*0016*/ 	.short	0x0418


	//----- nvinfo : EIATTR_CBANK_PARAM_SIZE
	.align		4
.L_154:
        /*0018*/ 	.byte	0x03, 0x19
        /*001a*/ 	.short	0x0418


	//----- nvinfo : EIATTR_KPARAM_INFO
	.align		4
        /*001c*/ 	.byte	0x04, 0x17
        /*001e*/ 	.short	(.L_156 - .L_155)
.L_155:
        /*0020*/ 	.word	0x00000000
        /*0024*/ 	.short	0x0000
        /*0026*/ 	.short	0x0000
        /*0028*/ 	.byte	0x00, 0xf0, 0x61, 0x10


	//----- nvinfo : EIATTR_MAXREG_COUNT
	.align		4
.L_156:
        /*002c*/ 	.byte	0x03, 0x1b
        /*002e*/ 	.short	0x00ff


	//----- nvinfo : EIATTR_NUM_BARRIERS
	.align		4
        /*0030*/ 	.byte	0x02, 0x4c
        /*0032*/ 	.byte	0x02
	.zero		1


	//----- nvinfo : EIATTR_ANNOTATIONS
	.align		4
        /*0034*/ 	.byte	0x04, 0x55
        /*0036*/ 	.short	(.L_158 - .L_157)


	//   ....[0]....
.L_157:
        /* <DEDUP_REMOVED lines=54> */


	//----- nvinfo : EIATTR_MERCURY_ISA_VERSION
	.align		4
.L_158:
        /*0380*/ 	.byte	0x03, 0x5f
        /*0382*/ 	.short	0x0000


	//----- nvinfo : EIATTR_COOP_GROUP_MASK_REGIDS
	.align		4
        /*0384*/ 	.byte	0x04, 0x29
        /*0386*/ 	.short	(.L_160 - .L_159)


	//   ....[0]....
.L_159:
        /*0388*/ 	.word	0xffffffff


	//   ....[1]....
        /*038c*/ 	.word	0xffffffff


	//   ....[2]....
        /*0390*/ 	.word	0xffffffff


	//   ....[3]....
        /*0394*/ 	.word	0xffffffff


	//   ....[4]....
        /*0398*/ 	.word	0xffffffff


	//   ....[5]....
        /*039c*/ 	.word	0xffffffff


	//   ....[6]....
        /*03a0*/ 	.word	0xffffffff


	//   ....[7]....
        /*03a4*/ 	.word	0xffffffff


	//   ....[8]....
        /*03a8*/ 	.word	0xffffffff


	//   ....[9]....
        /*03ac*/ 	.word	0xffffffff


	//   ....[10]....
        /*03b0*/ 	.word	0xffffffff


	//   ....[11]....
        /*03b4*/ 	.word	0xffffffff


	//   ....[12]....
        /*03b8*/ 	.word	0xffffffff


	//   ....[13]....
        /*03bc*/ 	.word	0xffffffff


	//   ....[14]....
        /*03c0*/ 	.word	0xffffffff


	//   ....[15]....
        /*03c4*/ 	.word	0xffffffff


	//   ....[16]....
        /*03c8*/ 	.word	0xffffffff


	//   ....[17]....
        /*03cc*/ 	.word	0xffffffff


	//   ....[18]....
        /*03d0*/ 	.word	0xffffffff


	//   ....[19]....
        /*03d4*/ 	.word	0xffffffff


	//   ....[20]....
        /*03d8*/ 	.word	0xffffffff


	//   ....[21]....
        /*03dc*/ 	.word	0xffffffff


	//   ....[22]....
        /*03e0*/ 	.word	0xffffffff


	//   ....[23]....
        /*03e4*/ 	.word	0xffffffff


	//   ....[24]....
        /*03e8*/ 	.word	0xffffffff


	//   ....[25]....
        /*03ec*/ 	.word	0xffffffff


	//   ....[26]....
        /*03f0*/ 	.word	0xffffffff


	//   ....[27]....
        /*03f4*/ 	.word	0xffffffff


	//   ....[28]....
        /*03f8*/ 	.word	0xffffffff


	//   ....[29]....
        /*03fc*/ 	.word	0xffffffff


	//   ....[30]....
        /*0400*/ 	.word	0xffffffff


	//   ....[31]....
        /*0404*/ 	.word	0xffffffff


	//   ....[32]....
        /*0408*/ 	.word	0xffffffff


	//   ....[33]....
        /*040c*/ 	.word	0xffffffff


	//   ....[34]....
        /*0410*/ 	.word	0xffffffff


	//   ....[35]....
        /*0414*/ 	.word	0xffffffff


	//   ....[36]....
        /*0418*/ 	.word	0xffffffff


	//   ....[37]....
        /*041c*/ 	.word	0xffffffff


	//   ....[38]....
        /*0420*/ 	.word	0xffffffff


	//   ....[39]....
        /*0424*/ 	.word	0xffffffff


	//   ....[40]....
        /*0428*/ 	.word	0xffffffff


	//----- nvinfo : EIATTR_COOP_GROUP_INSTR_OFFSETS
	.align		4
.L_160:
        /*042c*/ 	.byte	0x04, 0x28
        /*042e*/ 	.short	(.L_162 - .L_161)


	//   ....[0]....
.L_161:
        /*0430*/ 	.word	0x00000090


	//   ....[1]....
        /*0434*/ 	.word	0x00000eb0


	//   ....[2]....
        /*0438*/ 	.word	0x00000ee0


	//   ....[3]....
        /*043c*/ 	.word	0x00001040


	//   ....[4]....
        /*0440*/ 	.word	0x00001090


	//   ....[5]....
        /*0444*/ 	.word	0x00001230


	//   ....[6]....
        /*0448*/ 	.word	0x00001260


	//   ....[7]....
        /*044c*/ 	.word	0x000012c0


	//   ....[8]....
        /*0450*/ 	.word	0x000012d0


	//   ....[9]....
        /*0454*/ 	.word	0x00003250


	//   ....[10]....
        /*0458*/ 	.word	0x00003300


	//   ....[11]....
        /*045c*/ 	.word	0x00003310


	//   ....[12]....
        /*0460*/ 	.word	0x00003350


	//   ....[13]....
        /*0464*/ 	.word	0x00006980


	//   ....[14]....
        /*0468*/ 	.word	0x000069b0


	//   ....[15]....
        /*046c*/ 	.word	0x000069e0


	//   ....[16]....
        /*0470*/ 	.word	0x00006a20


	//   ....[17]....
        /*0474*/ 	.word	0x00008ad0


	//   ....[18]....
        /*0478*/ 	.word	0x00008ae0


	//   ....[19]....
        /*047c*/ 	.word	0x00008b10


	//   ....[20]....
        /*0480*/ 	.word	0x00008b30


	//   ....[21]....
        /*0484*/ 	.word	0x0000a4e0


	//   ....[22]....
        /*0488*/ 	.word	0x0000a510


	//   ....[23]....
        /*048c*/ 	.word	0x0000a530


	//   ....[24]....
        /*0490*/ 	.word	0x0000a540


	//   ....[25]....
        /*0494*/ 	.word	0x0000a760


	//   ....[26]....
        /*0498*/ 	.word	0x0000a770


	//   ....[27]....
        /*049c*/ 	.word	0x0000a970


	//   ....[28]....
        /*04a0*/ 	.word	0x0000a9a0


	//   ....[29]....
        /*04a4*/ 	.word	0x0000ab60


	//   ....[30]....
        /*04a8*/ 	.word	0x0000ab90


	//   ....[31]....
        /*04ac*/ 	.word	0x0000ad50


	//   ....[32]....
        /*04b0*/ 	.word	0x0000ad70


	//   ....[33]....
        /*04b4*/ 	.word	0x0000b5e0


	//   ....[34]....
        /*04b8*/ 	.word	0x0000b600


	//   ....[35]....
        /*04bc*/ 	.word	0x0000b7c0


	//   ....[36]....
        /*04c0*/ 	.word	0x0000b7f0


	//   ....[37]....
        /*04c4*/ 	.word	0x0000b980


	//   ....[38]....
        /*04c8*/ 	.word	0x0000b9b0


	//   ....[39]....
        /*04cc*/ 	.word	0x0000bb40


	//   ....[40]....
        /*04d0*/ 	.word	0x0000bb60


	//----- nvinfo : EIATTR_EXIT_INSTR_OFFSETS
	.align		4
.L_162:
        /*04d4*/ 	.byte	0x04, 0x1c
        /*04d6*/ 	.short	(.L_164 - .L_163)


	//   ....[0]....
.L_163:
        /*04d8*/ 	.word	0x00000350


	//   ....[1]....
        /*04dc*/ 	.word	0x0000ad80


	//   ....[2]....
        /*04e0*/ 	.word	0x0000aec0


	//   ....[3]....
        /*04e4*/ 	.word	0x0000af20


	//   ....[4]....
        /*04e8*/ 	.word	0x0000bb70


	//   ....[5]....
        /*04ec*/ 	.word	0x0000bc80


	//   ....[6]....
        /*04f0*/ 	.word	0x0000bce0


	//----- nvinfo : EIATTR_CTAIDZ_USED
	.align		4
.L_164:
        /*04f4*/ 	.byte	0x01, 0x04
	.zero		2


	//----- nvinfo : EIATTR_MAX_THREADS
	.align		4
        /*04f8*/ 	.byte	0x04, 0x05
        /*04fa*/ 	.short	(.L_166 - .L_165)
.L_165:
        /*04fc*/ 	.word	0x00000100
        /*0500*/ 	.word	0x00000001
        /*0504*/ 	.word	0x00000001


	//----- nvinfo : EIATTR_CRS_STACK_SIZE
	.align		4
.L_166:
        /*0508*/ 	.byte	0x04, 0x1e
        /*050a*/ 	.short	(.L_168 - .L_167)
.L_167:
        /*050c*/ 	.word	0x00000000
.L_168:


//--------------------- .nv.info._ZN7cutlass13device_kernelIN5flash19enable_sm80_to_sm89INS1_16FlashAttnFwdSm80INS1_25CollectiveMainloopFwdSm80ILi8ELi1ELb0EN4cute5tupleIJNS5_1CILi128EEENS7_ILi32EEENS7_ILi256EEEEEELi256ENS_10bfloat16_tEfNS_4arch4Sm80ELb0ELb0ELb0ELb1ELb0ELb1ELb1ELb0EEENS1_21CollectiveEpilogueFwdINS6_IJS8_SA_S9_EEENS6_IJNS7_ILi1EEESI_SI_EEESC_SE_Li256ELb1ELb1ELb0ELb0EEENS1_19SingleTileSchedulerILb1ELb0ELb1ELi128EEEEEEEEEvNT_6ParamsE --------------------------
	.section	.nv.info._ZN7cutlass13device_kernelIN5flash19enable_sm80_to_sm89INS1_16FlashAttnFwdSm80INS1_25CollectiveMainloopFwdSm80ILi8ELi1ELb0EN4cute5tupleIJNS5_1CILi128EEENS7_ILi32EEENS7_ILi256EEEEEELi256ENS_10bfloat16_tEfNS_4arch4Sm80ELb0ELb0ELb0ELb1ELb0ELb1ELb1ELb0EEENS1_21CollectiveEpilogueFwdINS6_IJS8_SA_S9_EEENS6_IJNS7_ILi1EEESI_SI_EEESC_SE_Li256ELb1ELb1ELb0ELb0EEENS1_19SingleTileSchedulerILb1ELb0ELb1ELi128EEEEEEEEEvNT_6ParamsE,"",@"SHT_CUDA_INFO"
	.sectionflags	@""
	.align	4


	//----- nvinfo : EIATTR_CUDA_API_VERSION
	.align		4
        /*0000*/ 	.byte	0x04, 0x37
        /*0002*/ 	.short	(.L_170 - .L_169)
.L_169:
        /*0004*/ 	.word	0x00000082


	//----- nvinfo : EIATTR_SW2861232_WAR
	.align		4
.L_170:
        /*0008*/ 	.byte	0x01, 0x35
	.zero		2


	//----- nvinfo : EIATTR_PARAM_CBANK
	.align		4
        /*000c*/ 	.byte	0x04, 0x0a
        /*000e*/ 	.short	(.L_172 - .L_171)
	.align		4
.L_171:
        /*0010*/ 	.word	index@(.nv.constant0._ZN7cutlass13device_kernelIN5flash19enable_sm80_to_sm89INS1_16FlashAttnFwdSm80INS1_25CollectiveMainloopFwdSm80ILi8ELi1ELb0EN4cute5tupleIJNS5_1CILi128EEENS7_ILi32EEENS7_ILi256EEEEEELi256ENS_10bfloat16_tEfNS_4arch4Sm80ELb0ELb0ELb0ELb1ELb0ELb1ELb1ELb0EEENS1_21CollectiveEpilogueFwdINS6_IJS8_SA_S9_EEENS6_IJNS7_ILi1EEESI_SI_EEESC_SE_Li256ELb1ELb1ELb0ELb0EEENS1_19SingleTileSchedulerILb1ELb0ELb1ELi128EEEEEEEEEvNT_6ParamsE)
        /*0014*/ 	.short	0x0160
        /*0016*/ 	.short	0x0418


	//----- nvinfo : EIATTR_CBANK_PARAM_SIZE
	.align		4
.L_172:
        /*0018*/ 	.byte	0x03, 0x19
        /*001a*/ 	.short	0x0418


	//----- nvinfo : EIATTR_KPARAM_INFO
	.align		4
        /*001c*/ 	.byte	0x04, 0x17
        /*001e*/ 	.short	(.L_174 - .L_173)
.L_173:
        /*0020*/ 	.word	0x00000000
        /*0024*/ 	.short	0x0000
        /*0026*/ 	.short	0x0000
        /*0028*/ 	.byte	0x00, 0xf0, 0x61, 0x10


	//----- nvinfo : EIATTR_MAXREG_COUNT
	.align		4
.L_174:
        /*002c*/ 	.byte	0x03, 0x1b
        /*002e*/ 	.short	0x00ff


	//----- nvinfo : EIATTR_NUM_BARRIERS
	.align		4
        /*0030*/ 	.byte	0x02, 0x4c
        /*0032*/ 	.byte	0x02
	.zero		1


	//----- nvinfo : EIATTR_MERCURY_ISA_VERSION
	.align		4
        /*0034*/ 	.byte	0x03, 0x5f
        /*0036*/ 	.short	0x0000


	//----- nvinfo : EIATTR_COOP_GROUP_MASK_REGIDS
	.align		4
        /*0038*/ 	.byte	0x04, 0x29
        /*003a*/ 	.short	(.L_176 - .L_175)


	//   ....[0]....
.L_175:
        /*003c*/ 	.word	0xffffffff


	//   ....[1]....
        /*0040*/ 	.word	0xffffffff


	//   ....[2]....
        /*0044*/ 	.word	0xffffffff


	//   ....[3]....
        /*0048*/ 	.word	0xffffffff


	//   ....[4]....
        /*004c*/ 	.word	0xffffffff


	//   ....[5]....
        /*0050*/ 	.word	0xffffffff


	//   ....[6]....
        /*0054*/ 	.word	0xffffffff


	//   ....[7]....
        /*0058*/ 	.word	0xffffffff


	//   ....[8]....
        /*005c*/ 	.word	0xffffffff


	//   ....[9]....
        /*0060*/ 	.word	0xffffffff


	//   ....[10]....
        /*0064*/ 	.word	0xffffffff


	//   ....[11]....
        /*0068*/ 	.word	0xffffffff


	//   ....[12]....
        /*006c*/ 	.word	0xffffffff


	//   ....[13]....
        /*0070*/ 	.word	0xffffffff


	//   ....[14]....
        /*0074*/ 	.word	0xffffffff


	//   ....[15]....
        /*0078*/ 	.word	0xffffffff


	//   ....[16]....
        /*007c*/ 	.word	0xffffffff


	//   ....[17]....
        /*0080*/ 	.word	0xffffffff


	//   ....[18]....
        /*0084*/ 	.word	0xffffffff


	//   ....[19]....
        /*0088*/ 	.word	0xffffffff


	//   ....[20]....
        /*008c*/ 	.word	0xffffffff


	//   ....[21]....
        /*0090*/ 	.word	0xffffffff


	//   ....[22]....
        /*0094*/ 	.word	0xffffffff


	//   ....[23]....
        /*0098*/ 	.word	0xffffffff


	//   ....[24]....
        /*009c*/ 	.word	0xffffffff


	//   ....[25]....
        /*00a0*/ 	.word	0xffffffff


	//   ....[26]....
        /*00a4*/ 	.word	0xffffffff


	//   ....[27]....
        /*00a8*/ 	.word	0xffffffff


	//   ....[28]....
        /*00ac*/ 	.word	0xffffffff


	//   ....[29]....
        /*00b0*/ 	.word	0xffffffff


	//   ....[30]....
        /*00b4*/ 	.word	0xffffffff


	//   ....[31]....
        /*00b8*/ 	.word	0xffffffff


	//   ....[32]....
        /*00bc*/ 	.word	0xffffffff


	//   ....[33]....
        /*00c0*/ 	.word	0xffffffff


	//   ....[34]....
        /*00c4*/ 	.word	0xffffffff


	//   ....[35]....
        /*00c8*/ 	.word	0xffffffff


	//   ....[36]....
        /*00cc*/ 	.word	0xffffffff


	//   ....[37]....
        /*00d0*/ 	.word	0xffffffff


	//   ....[38]....
        /*00d4*/ 	.word	0xffffffff


	//   ....[39]....
        /*00d8*/ 	.word	0xffffffff


	//   ....[40]....
        /*00dc*/ 	.word	0xffffffff


	//----- nvinfo : EIATTR_COOP_GROUP_INSTR_OFFSETS
	.align		4
.L_176:
        /*00e0*/ 	.byte	0x04, 0x28
        /*00e2*/ 	.short	(.L_178 - .L_177)


	//   ....[0]....
.L_177:
        /*00e4*/ 	.word	0x00000080


	//   ....[1]....
        /*00e8*/ 	.word	0x00004c50


	//   ....[2]....
        /*00ec*/ 	.word	0x00004c90


	//   ....[3]....
        /*00f0*/ 	.word	0x000050b0


	//   ....[4]....
        /*00f4*/ 	.word	0x000050e0


	//   ....[5]....
        /*00f8*/ 	.word	0x00005490


	//   ....[6]....
        /*00fc*/ 	.word	0x000054c0


	//   ....[7]....
        /*0100*/ 	.word	0x000056d0


	//   ....[8]....
        /*0104*/ 	.word	0x00005700


	//   ....[9]....
        /*0108*/ 	.word	0x0000d480


	//   ....[10]....
        /*010c*/ 	.word	0x0000d510


	//   ....[11]....
        /*0110*/ 	.word	0x0000d550


	//   ....[12]....
        /*0114*/ 	.word	0x0000d5d0


	//   ....[13]....
        /*0118*/ 	.word	0x0000ea50


	//   ....[14]....
        /*011c*/ 	.word	0x0000ea70


	//   ....[15]....
        /*0120*/ 	.word	0x0000eaa0


	//   ....[16]....
        /*0124*/ 	.word	0x0000ead0


	//   ....[17]....
        /*0128*/ 	.word	0x0000fdf0


	//   ....[18]....
        /*012c*/ 	.word	0x0000fe20


	//   ....[19]....
        /*0130*/ 	.word	0x0000fe80


	//   ....[20]....
        /*0134*/ 	.word	0x0000fe90


	//   ....[21]....
        /*0138*/ 	.word	0x000117a0


	//   ....[22]....
        /*013c*/ 	.word	0x000117e0


	//   ....[23]....
        /*0140*/ 	.word	0x00011820


	//   ....[24]....
        /*0144*/ 	.word	0x00011860


	//   ....[25]....
        /*0148*/ 	.word	0x00011a80


	//   ....[26]....
        /*014c*/ 	.word	0x00011a90


	//   ....[27]....
        /*0150*/ 	.word	0x00011c90


	//   ....[28]....
        /*0154*/ 	.word	0x00011cc0


	//   ....[29]....
        /*0158*/ 	.word	0x00011e80


	//   ....[30]....
        /*015c*/ 	.word	0x00011eb0


	//   ....[31]....
        /*0160*/ 	.word	0x00012070


	//   ....[32]....
        /*0164*/ 	.word	0x00012090


	//   ....[33]....
        /*0168*/ 	.word	0x00012900


	//   ....[34]....
        /*016c*/ 	.word	0x00012920


	//   ....[35]....
        /*0170*/ 	.word	0x00012ab0


	//   ....[36]....
        /*0174*/ 	.word	0x00012ae0


	//   ....[37]....
        /*0178*/ 	.word	0x00012c70


	//   ....[38]....
        /*017c*/ 	.word	0x00012ca0


	//   ....[39]....
        /*0180*/ 	.word	0x00012e30


	//   ....[40]....
        /*0184*/ 	.word	0x00012e50


	//----- nvinfo : EIATTR_EXIT_INSTR_OFFSETS
	.align		4
.L_178:
        /*0188*/ 	.byte	0x04, 0x1c
        /*018a*/ 	.short	(.L_180 - .L_179)


	//   ....[0]....
.L_179:
        /*018c*/ 	.word	0x00000310


	//   ....[1]....
        /*0190*/ 	.word	0x000120a0


	//   ....[2]....
        /*0194*/ 	.word	0x000121e0


	//   ....[3]....
        /*0198*/ 	.word	0x00012240


	//   ....[4]....
        /*019c*/ 	.word	0x00012e60


	//   ....[5]....
        /*01a0*/ 	.word	0x00012f70


	//   ....[6]....
        /*01a4*/ 	.word	0x00012fd0


	//----- nvinfo : EIATTR_CTAIDZ_USED
	.align		4
.L_180:
        /*01a8*/ 	.byte	0x01, 0x04
	.zero		2


	//----- nvinfo : EIATTR_MAX_THREADS
	.align		4
        /*01ac*/ 	.byte	0x04, 0x05
        /*01ae*/ 	.short	(.L_182 - .L_181)
.L_181:
        /*01b0*/ 	.word	0x00000100
        /*01b4*/ 	.word	0x00000001
        /*01b8*/ 	.word	0x00000001


	//----- nvinfo : EIATTR_CRS_STACK_SIZE
	.align		4
.L_182:
        /*01bc*/ 	.byte	0x04, 0x1e
        /*01be*/ 	.short	(.L_184 - .L_183)
.L_183:
        /*01c0*/ 	.word	0x00000000
.L_184:


//--------------------- .nv.info._ZN7cutlass13device_kernelIN5flash19enable_sm80_to_sm89INS1_16FlashAttnFwdSm80INS1_25CollectiveMainloopFwdSm80ILi8ELi1ELb1EN4cute5tupleIJNS5_1CILi128EEENS7_ILi48EEENS7_ILi256EEEEEELi256ENS_10bfloat16_tEfNS_4arch4Sm80ELb0ELb1ELb0ELb0ELb0ELb0ELb1ELb0EEENS1_21CollectiveEpilogueFwdINS6_IJS8_SA_S9_EEENS6_IJNS7_ILi1EEESI_SI_EEESC_SE_Li256ELb0ELb1ELb0ELb0EEENS1_19SingleTileSchedulerILb0ELb0ELb1ELi128EEEEEEEEEvNT_6ParamsE --------------------------
	.section	.nv.info._ZN7cutlass13device_kernelIN5flash19enable_sm80_to_sm89INS1_16FlashAttnFwdSm80INS1_25CollectiveMainloopFwdSm80ILi8ELi1ELb1EN4cute5tupleIJNS5_1CILi128EEENS7_ILi48EEENS7_ILi256EEEEEELi256ENS_10bfloat16_tEfNS_4arch4Sm80ELb0ELb1ELb0ELb0ELb0ELb0ELb1ELb0EEENS1_21CollectiveEpilogueFwdINS6_IJS8_SA_S9_EEENS6_IJNS7_ILi1EEESI_SI_EEESC_SE_Li256ELb0ELb1ELb0ELb0EEENS1_19SingleTileSchedulerILb0ELb0ELb1ELi128EEEEEEEEEvNT_6ParamsE,"",@"SHT_CUDA_INFO"
	.sectionflags	@""
	.align	4


	//----- nvinfo : EIATTR_CUDA_API_VERSION
	.align		4
        /*0000*/ 	.byte	0x04, 0x37
        /*0002*/ 	.short	(.L_186 - .L_185)
.L_185:
        /*0004*/ 	.word	0x00000082


	//----- nvinfo : EIATTR_SW2861232_WAR
	.align		4
.L_186:
        /*0008*/ 	.byte	0x01, 0x35
	.zero		2


	//----- nvinfo : EIATTR_PARAM_CBANK
	.align		4
        /*000c*/ 	.byte	0x04, 0x0a
        /*000e*/ 	.short	(.L_188 - .L_187)
	.align		4
.L_187:
        /*0010*/ 	.word	index@(.nv.constant0._ZN7cutlass13device_kernelIN5flash19enable_sm80_to_sm89INS1_16FlashAttnFwdSm80INS1_25CollectiveMainloopFwdSm80ILi8ELi1ELb1EN4cute5tupleIJNS5_1CILi128EEENS7_ILi48EEENS7_ILi256EEEEEELi256ENS_10bfloat16_tEfNS_4arch4Sm80ELb0ELb1ELb0ELb0ELb0ELb0ELb1ELb0EEENS1_21CollectiveEpilogueFwdINS6_IJS8_SA_S9_EEENS6_IJNS7_ILi1EEESI_SI_EEESC_SE_Li256ELb0ELb1ELb0ELb0EEENS1_19SingleTileSchedulerILb0ELb0ELb1ELi128EEEEEEEEEvNT_6ParamsE)
        /*0014*/ 	.short	0x0160
        /*0016*/ 	.short	0x0418


	//----- nvinfo : EIATTR_CBANK_PARAM_SIZE
	.align		4
.L_188:
        /*0018*/ 	.byte	0x03, 0x19
        /*001a*/ 	.short	0x0418


	//----- nvinfo : EIATTR_KPARAM_INFO
	.align		4
        /*001c*/ 	.byte	0x04, 0x17
        /*001e*/ 	.short	(.L_190 - .L_189)
.L_189:
        /*0020*/ 	.word	0x00000000
        /*0024*/ 	.short	0x0000
        /*0026*/ 	.short	0x0000
        /*0028*/ 	.byte	0x00, 0xf0, 0x61, 0x10


	//----- nvinfo : EIATTR_MAXREG_COUNT
	.align		4
.L_190:
        /*002c*/ 	.byte	0x03, 0x1b
        /*002e*/ 	.short	0x00ff


	//----- nvinfo : EIATTR_NUM_BARRIERS
	.align		4
        /*0030*/ 	.byte	0x02, 0x4c
        /*0032*/ 	.byte	0x02
	.zero		1


	//----- nvinfo : EIATTR_ANNOTATIONS
	.align		4
        /*0034*/ 	.byte	0x04, 0x55
        /*0036*/ 	.short	(.L_192 - .L_191)


	//   ....[0]....
.L_191:
        /* <DEDUP_REMOVED lines=79> */
        /*051c*/ 	.byte	0x00, 0x02, 0x01, 0x00, 0x01, 0x00, 0x00, 0x00, 0x10, 0x02, 0x01, 0x00


	//----- nvinfo : EIATTR_MERCURY_ISA_VERSION
	.align		4
.L_192:
        /*0528*/ 	.byte	0x03, 0x5f
        /*052a*/ 	.short	0x0000


	//----- nvinfo : EIATTR_INT_WARP_WIDE_INSTR_OFFSETS
	.align		4
        /*052c*/ 	.byte	0x04, 0x31
        /*052e*/ 	.short	(.L_194 - .L_193)


	//   ....[0]....
.L_193:
        /*0530*/ 	.word	0x00006880


	//   ....[1]....
        /*0534*/ 	.word	0x0000a800


	//   ....[2]....
        /*0538*/ 	.word	0x0000d8d0


	//----- nvinfo : EIATTR_COOP_GROUP_MASK_REGIDS
	.align		4
.L_194:
        /*053c*/ 	.byte	0x04, 0x29
        /*053e*/ 	.short	(.L_196 - .L_195)


	//   ....[0]....
.L_195:
        /*0540*/ 	.word	0xffffffff


	//   ....[1]....
        /*0544*/ 	.word	0xffffffff


	//   ....[2]....
        /*0548*/ 	.word	0xffffffff


	//   ....[3]....
        /*054c*/ 	.word	0xffffffff


	//   ....[4]....
        /*0550*/ 	.word	0xffffffff


	//   ....[5]....
        /*0554*/ 	.word	0xffffffff


	//   ....[6]....
        /*0558*/ 	.word	0xffffffff


	//   ....[7]....
        /*055c*/ 	.word	0xffffffff


	//   ....[8]....
        /*0560*/ 	.word	0xffffffff


	//   ....[9]....
        /*0564*/ 	.word	0xffffffff


	//   ....[10]....
        /*0568*/ 	.word	0xffffffff


	//   ....[11]....
        /*056c*/ 	.word	0xffffffff


	//   ....[12]....
        /*0570*/ 	.word	0xffffffff


	//   ....[13]....
        /*0574*/ 	.word	0xffffffff


	//   ....[14]....
        /*0578*/ 	.word	0xffffffff


	//   ....[15]....
        /*057c*/ 	.word	0xffffffff


	//   ....[16]....
        /*0580*/ 	.word	0xffffffff


	//   ....[17]....
        /*0584*/ 	.word	0xffffffff


	//   ....[18]....
        /*0588*/ 	.word	0xffffffff


	//   ....[19]....
        /*058c*/ 	.word	0xffffffff


	//   ....[20]....
        /*0590*/ 	.word	0xffffffff


	//   ....[21]....
        /*0594*/ 	.word	0xffffffff


	//   ....[22]....
        /*0598*/ 	.word	0xffffffff


	//   ....[23]....
        /*059c*/ 	.word	0xffffffff


	//   ....[24]....
        /*05a0*/ 	.word	0xffffffff


	//   ....[25]....
        /*05a4*/ 	.word	0xffffffff


	//   ....[26]....
        /*05a8*/ 	.word	0xffffffff


	//   ....[27]....
        /*05ac*/ 	.word	0xffffffff


	//   ....[28]....
        /*05b0*/ 	.word	0xffffffff


	//   ....[29]....
        /*05b4*/ 	.word	0xffffffff


	//   ....[30]....
        /*05b8*/ 	.word	0xffffffff


	//   ....[31]....
        /*05bc*/ 	.word	0xffffffff


	//   ....[32]....
        /*05c0*/ 	.word	0xffffffff


	//   ....[33]....
        /*05c4*/ 	.word	0xffffffff


	//   ....[34]....
        /*05c8*/ 	.word	0xffffffff


	//   ....[35]....
        /*05cc*/ 	.word	0xffffffff


	//   ....[36]....
        /*05d0*/ 	.word	0xffffffff


	//   ....[37]....
        /*05d4*/ 	.word	0xffffffff


	//   ....[38]....
        /*05d8*/ 	.word	0xffffffff


	//   ....[39]....
        /*05dc*/ 	.word	0xffffffff


	//   ....[40]....
        /*05e0*/ 	.word	0xffffffff


	//   ....[41]....
        /*05e4*/ 	.word	0xffffffff


	//   ....[42]....
        /*05e8*/ 	.word	0xffffffff


	//   ....[43]....
        /*05ec*/ 	.word	0xffffffff


	//   ....[44]....
        /*05f0*/ 	.word	0xffffffff


	//   ....[45]....
        /*05f4*/ 	.word	0xffffffff


	//   ....[46]....
        /*05f8*/ 	.word	0xffffffff


	//   ....[47]....
        /*05fc*/ 	.word	0xffffffff


	//   ....[48]....
        /*0600*/ 	.word	0xffffffff


	//   ....[49]....
        /*0604*/ 	.word	0xffffffff


	//   ....[50]....
        /*0608*/ 	.word	0xffffffff


	//   ....[51]....
        /*060c*/ 	.word	0xffffffff


	//   ....[52]....
        /*0610*/ 	.word	0xffffffff


	//   ....[53]....
        /*0614*/ 	.word	0xffffffff


	//----- nvinfo : EIATTR_COOP_GROUP_INSTR_OFFSETS
	.align		4
.L_196:
        /*0618*/ 	.byte	0x04, 0x28
        /*061a*/ 	.short	(.L_198 - .L_197)


	//   ....[0]....
.L_197:
        /*061c*/ 	.word	0x00000f50


	//   ....[1]....
        /*0620*/ 	.word	0x00000f80


	//   ....[2]....
        /*0624*/ 	.word	0x00001180


	//   ....[3]....
        /*0628*/ 	.word	0x000011e0


	//   ....[4]....
        /*062c*/ 	.word	0x00001280


	//   ....[5]....
        /*0630*/ 	.word	0x000012f0


	//   ....[6]....
        /*0634*/ 	.word	0x00001320


	//   ....[7]....
        /*0638*/ 	.word	0x000013c0


	//   ....[8]....
        /*063c*/ 	.word	0x00002fa0


	//   ....[9]....
        /*0640*/ 	.word	0x000031f0


	//   ....[10]....
        /*0644*/ 	.word	0x00003e20


	//   ....[11]....
        /*0648*/ 	.word	0x00003e90


	//   ....[12]....
        /*064c*/ 	.word	0x00003ed0


	//   ....[13]....
        /*0650*/ 	.word	0x00003f00


	//   ....[14]....
        /*0654*/ 	.word	0x00006c60


	//   ....[15]....
        /*0658*/ 	.word	0x00007060


	//   ....[16]....
        /*065c*/ 	.word	0x00007640


	//   ....[17]....
        /*0660*/ 	.word	0x00007660


	//   ....[18]....
        /*0664*/ 	.word	0x00008090


	//   ....[19]....
        /*0668*/ 	.word	0x000080b0


	//   ....[20]....
        /*066c*/ 	.word	0x0000ac20


	//   ....[21]....
        /*0670*/ 	.word	0x0000ac40


	//   ....[22]....
        /*0674*/ 	.word	0x0000b280


	//   ....[23]....
        /*0678*/ 	.word	0x0000b2a0


	//   ....[24]....
        /*067c*/ 	.word	0x0000db20


	//   ....[25]....
        /*0680*/ 	.word	0x0000df10


	//   ....[26]....
        /*0684*/ 	.word	0x0000e4f0


	//   ....[27]....
        /*0688*/ 	.word	0x0000e510


	//   ....[28]....
        /*068c*/ 	.word	0x0000eed0


	//   ....[29]....
        /*0690*/ 	.word	0x0000eef0


	//   ....[30]....
        /*0694*/ 	.word	0x00010230


	//   ....[31]....
        /*0698*/ 	.word	0x00010240


	//   ....[32]....
        /*069c*/ 	.word	0x00010270


	//   ....[33]....
        /*06a0*/ 	.word	0x00010280


	//   ....[34]....
        /*06a4*/ 	.word	0x00011c00


	//   ....[35]....
        /*06a8*/ 	.word	0x00011c10


	//   ....[36]....
        /*06ac*/ 	.word	0x00011c30


	//   ....[37]....
        /*06b0*/ 	.word	0x00011c40


	//   ....[38]....
        /*06b4*/ 	.word	0x00011c50


	//   ....[39]....
        /*06b8*/ 	.word	0x00011c60


	//   ....[40]....
        /*06bc*/ 	.word	0x00011f60


	//   ....[41]....
        /*06c0*/ 	.word	0x00011f90


	//   ....[42]....
        /*06c4*/ 	.word	0x00012150


	//   ....[43]....
        /*06c8*/ 	.word	0x00012180


	//   ....[44]....
        /*06cc*/ 	.word	0x00012340


	//   ....[45]....
        /*06d0*/ 	.word	0x00012360


	//   ....[46]....
        /*06d4*/ 	.word	0x00012a60


	//   ....[47]....
        /*06d8*/ 	.word	0x00012a80


	//   ....[48]....
        /*06dc*/ 	.word	0x00012c30


	//   ....[49]....
        /*06e0*/ 	.word	0x00012c60


	//   ....[50]....
        /*06e4*/ 	.word	0x00012df0


	//   ....[51]....
        /*06e8*/ 	.word	0x00012e20


	//   ....[52]....
        /*06ec*/ 	.word	0x00012fb0


	//   ....[53]....
        /*06f0*/ 	.word	0x00012fd0


	//----- nvinfo : EIATTR_EXIT_INSTR_OFFSETS
	.align		4
.L_198:
        /*06f4*/ 	.byte	0x04, 0x1c
        /*06f6*/ 	.short	(.L_200 - .L_199)


	//   ....[0]....
.L_199:
        /*06f8*/ 	.word	0x00000040


	//   ....[1]....
        /*06fc*/ 	.word	0x00012370


	//   ....[2]....
        /*0700*/ 	.word	0x000124b0


	//   ....[3]....
        /*0704*/ 	.word	0x00012510


	//   ....[4]....
        /*0708*/ 	.word	0x00012fe0


	//   ....[5]....
        /*070c*/ 	.word	0x000130f0


	//   ....[6]....
        /*0710*/ 	.word	0x00013150


	//----- nvinfo : EIATTR_CTAIDZ_USED
	.align		4
.L_200:
        /*0714*/ 	.byte	0x01, 0x04
	.zero		2


	//----- nvinfo : EIATTR_MAX_THREADS
	.align		4
        /*0718*/ 	.byte	0x04, 0x05
        /*071a*/ 	.short	(.L_202 - .L_201)
.L_201:
        /*071c*/ 	.word	0x00000100
        /*0720*/ 	.word	0x00000001
        /*0724*/ 	.word	0x00000001


	//----- nvinfo : EIATTR_CRS_STACK_SIZE
	.align		4
.L_202:
        /*0728*/ 	.byte	0x04, 0x1e
        /*072a*/ 	.short	(.L_204 - .L_203)
.L_203:
        /*072c*/ 	.word	0x00000000
.L_204:


//--------------------- .nv.info._ZN7cutlass13device_kernelIN5flash19enable_sm80_to_sm89INS1_16FlashAttnFwdSm80INS1_25CollectiveMainloopFwdSm80ILi8ELi1ELb1EN4cute5tupleIJNS5_1CILi128EEENS7_ILi48EEENS7_ILi256EEEEEELi256ENS_10bfloat16_tEfNS_4arch4Sm80ELb0ELb1ELb0ELb1ELb0ELb0ELb1ELb0EEENS1_21CollectiveEpilogueFwdINS6_IJS8_SA_S9_EEENS6_IJNS7_ILi1EEESI_SI_EEESC_SE_Li256ELb1ELb1ELb0ELb0EEENS1_19SingleTileSchedulerILb1ELb0ELb1ELi128EEEEEEEEEvNT_6ParamsE --------------------------
	.section	.nv.info._ZN7cutlass13device_kernelIN5flash19enable_sm80_to_sm89INS1_16FlashAttnFwdSm80INS1_25CollectiveMainloopFwdSm80ILi8ELi1ELb1EN4cute5tupleIJNS5_1CILi128EEENS7_ILi48EEENS7_ILi256EEEEEELi256ENS_10bfloat16_tEfNS_4arch4Sm80ELb0ELb1ELb0ELb1ELb0ELb0ELb1ELb0EEENS1_21CollectiveEpilogueFwdINS6_IJS8_SA_S9_EEENS6_IJNS7_ILi1EEESI_SI_EEESC_SE_Li256ELb1ELb1ELb0ELb0EEENS1_19SingleTileSchedulerILb1ELb0ELb1ELi128EEEEEEEEEvNT_6ParamsE,"",@"SHT_CUDA_INFO"
	.sectionflags	@""
	.align	4


	//----- nvinfo : EIATTR_CUDA_API_VERSION
	.align		4
        /*0000*/ 	.byte	0x04, 0x37
        /*0002*/ 	.short	(.L_206 - .L_205)
.L_205:
        /*0004*/ 	.word	0x00000082


	//----- nvinfo : EIATTR_SW2861232_WAR
	.align		4
.L_206:
        /*0008*/ 	.byte	0x01, 0x35
	.zero		2


	//----- nvinfo : EIATTR_PARAM_CBANK
	.align		4
        /*000c*/ 	.byte	0x04, 0x0a
        /*000e*/ 	.short	(.L_208 - .L_207)
	.align		4
.L_207:
        /*0010*/ 	.word	index@(.nv.constant0._ZN7cutlass13device_kernelIN5flash19enable_sm80_to_sm89INS1_16FlashAttnFwdSm80INS1_25CollectiveMainloopFwdSm80ILi8ELi1ELb1EN4cute5tupleIJNS5_1CILi128EEENS7_ILi48EEENS7_ILi256EEEEEELi256ENS_10bfloat16_tEfNS_4arch4Sm80ELb0ELb1ELb0ELb1ELb0ELb0ELb1ELb0EEENS1_21CollectiveEpilogueFwdINS6_IJS8_SA_S9_EEENS6_IJNS7_ILi1EEESI_SI_EEESC_SE_Li256ELb1ELb1ELb0ELb0EEENS1_19SingleTileSchedulerILb1ELb0ELb1ELi128EEEEEEEEEvNT_6ParamsE)
        /*0014*/ 	.short	0x0160
        /*0016*/ 	.short	0x0418


	//----- nvinfo : EIATTR_CBANK_PARAM_SIZE
	.align		4
.L_208:
        /*0018*/ 	.byte	0x03, 0x19
        /*001a*/ 	.short	0x0418


	//----- nvinfo : EIATTR_KPARAM_INFO
	.align		4
        /*001c*/ 	.byte	0x04, 0x17
        /*001e*/ 	.short	(.L_210 - .L_209)
.L_209:
        /*0020*/ 	.word	0x00000000
        /*0024*/ 	.short	0x0000
        /*0026*/ 	.short	0x0000
        /*0028*/ 	.byte	0x00, 0xf0, 0x61, 0x10


	//----- nvinfo : EIATTR_MAXREG_COUNT
	.align		4
.L_210:
        /*002c*/ 	.byte	0x03, 0x1b
        /*002e*/ 	.short	0x00ff


	//----- nvinfo : EIATTR_NUM_BARRIERS
	.align		4
        /*0030*/ 	.byte	0x02, 0x4c
        /*0032*/ 	.byte	0x02
	.zero		1


	//----- nvinfo : EIATTR_ANNOTATIONS
	.align		4
        /*0034*/ 	.byte	0x04, 0x55
        /*0036*/ 	.short	(.L_212 - .L_211)


	//   ....[0]....
.L_211:
        /* <DEDUP_REMOVED lines=80> */


	//----- nvinfo : EIATTR_MERCURY_ISA_VERSION
	.align		4
.L_212:
        /*0528*/ 	.byte	0x03, 0x5f
        /*052a*/ 	.short	0x0000


	//----- nvinfo : EIATTR_INT_WARP_WIDE_INSTR_OFFSETS
	.align		4
        /*052c*/ 	.byte	0x04, 0x31
        /*052e*/ 	.short	(.L_214 - .L_213)


	//   ....[0]....
.L_213:
        /*0530*/ 	.word	0x000072c0


	//   ....[1]....
        /*0534*/ 	.word	0x0000b220


	//   ....[2]....
        /*0538*/ 	.word	0x0000e2f0


	//----- nvinfo : EIATTR_COOP_GROUP_MASK_REGIDS
	.align		4
.L_214:
        /*053c*/ 	.byte	0x04, 0x29
        /*053e*/ 	.short	(.L_216 - .L_215)


	//   ....[0]....
.L_215:
        /*0540*/ 	.word	0xffffffff


	//   ....[1]....
        /*0544*/ 	.word	0xffffffff


	//   ....[2]....
        /*0548*/ 	.word	0xffffffff


	//   ....[3]....
        /*054c*/ 	.word	0xffffffff


	//   ....[4]....
        /*0550*/ 	.word	0xffffffff


	//   ....[5]....
        /*0554*/ 	.word	0xffffffff


	//   ....[6]....
        /*0558*/ 	.word	0xffffffff


	//   ....[7]....
        /*055c*/ 	.word	0xffffffff


	//   ....[8]....
        /*0560*/ 	.word	0xffffffff


	//   ....[9]....
        /*0564*/ 	.word	0xffffffff


	//   ....[10]....
        /*0568*/ 	.word	0xffffffff


	//   ....[11]....
        /*056c*/ 	.word	0xffffffff


	//   ....[12]....
        /*0570*/ 	.word	0xffffffff


	//   ....[13]....
        /*0574*/ 	.word	0xffffffff


	//   ....[14]....
        /*0578*/ 	.word	0xffffffff


	//   ....[15]....
        /*057c*/ 	.word	0xffffffff


	//   ....[16]....
        /*0580*/ 	.word	0xffffffff


	//   ....[17]....
        /*0584*/ 	.word	0xffffffff


	//   ....[18]....
        /*0588*/ 	.word	0xffffffff


	//   ....[19]....
        /*058c*/ 	.word	0xffffffff


	//   ....[20]....
        /*0590*/ 	.word	0xffffffff


	//   ....[21]....
        /*0594*/ 	.word	0xffffffff


	//   ....[22]....
        /*0598*/ 	.word	0xffffffff


	//   ....[23]....
        /*059c*/ 	.word	0xffffffff


	//   ....[24]....
        /*05a0*/ 	.word	0xffffffff


	//   ....[25]....
        /*05a4*/ 	.word	0xffffffff


	//   ....[26]....
        /*05a8*/ 	.word	0xffffffff


	//   ....[27]....
        /*05ac*/ 	.word	0xffffffff


	//   ....[28]....
        /*05b0*/ 	.word	0xffffffff


	//   ....[29]....
        /*05b4*/ 	.word	0xffffffff


	//   ....[30]....
        /*05b8*/ 	.word	0xffffffff


	//   ....[31]....
        /*05bc*/ 	.word	0xffffffff


	//   ....[32]....
        /*05c0*/ 	.word	0xffffffff


	//   ....[33]....
        /*05c4*/ 	.word	0xffffffff


	//   ....[34]....
        /*05c8*/ 	.word	0xffffffff


	//   ....[35]....
        /*05cc*/ 	.word	0xffffffff


	//   ....[36]....
        /*05d0*/ 	.word	0xffffffff


	//   ....[37]....
        /*05d4*/ 	.word	0xffffffff


	//   ....[38]....
        /*05d8*/ 	.word	0xffffffff


	//   ....[39]....
        /*05dc*/ 	.word	0xffffffff


	//   ....[40]....
        /*05e0*/ 	.word	0xffffffff


	//   ....[41]....
        /*05e4*/ 	.word	0xffffffff


	//   ....[42]....
        /*05e8*/ 	.word	0xffffffff


	//   ....[43]....
        /*05ec*/ 	.word	0xffffffff


	//   ....[44]....
        /*05f0*/ 	.word	0xffffffff


	//   ....[45]....
        /*05f4*/ 	.word	0xffffffff


	//   ....[46]....
        /*05f8*/ 	.word	0xffffffff


	//   ....[47]....
        /*05fc*/ 	.word	0xffffffff


	//   ....[48]....
        /*0600*/ 	.word	0xffffffff


	//   ....[49]....
        /*0604*/ 	.word	0xffffffff


	//   ....[50]....
        /*0608*/ 	.word	0xffffffff


	//   ....[51]....
        /*060c*/ 	.word	0xffffffff


	//   ....[52]....
        /*0610*/ 	.word	0xffffffff


	//   ....[53]....
        /*0614*/ 	.word	0xffffffff


	//   ....[54]....
        /*0618*/ 	.word	0xffffffff


	//----- nvinfo : EIATTR_COOP_GROUP_INSTR_OFFSETS
	.align		4
.L_216:
        /*061c*/ 	.byte	0x04, 0x28
        /*061e*/ 	.short	(.L_218 - .L_217)


	//   ....[0]....
.L_217:
        /*0620*/ 	.word	0x000000a0


	//   ....[1]....
        /*0624*/ 	.word	0x00001820


	//   ....[2]....
        /*0628*/ 	.word	0x00001850


	//   ....[3]....
        /*062c*/ 	.word	0x000018a0


	//   ....[4]....
        /*0630*/ 	.word	0x00001900


	//   ....[5]....
        /*0634*/ 	.word	0x00001cf0


	//   ....[6]....
        /*0638*/ 	.word	0x00001d30


	//   ....[7]....
        /*063c*/ 	.word	0x00001e60


	//   ....[8]....
        /*0640*/ 	.word	0x00001e90


	//   ....[9]....
        /*0644*/ 	.word	0x00003950


	//   ....[10]....
        /*0648*/ 	.word	0x00003bc0


	//   ....[11]....
        /*064c*/ 	.word	0x00004840


	//   ....[12]....
        /*0650*/ 	.word	0x000048b0


	//   ....[13]....
        /*0654*/ 	.word	0x000048f0


	//   ....[14]....
        /*0658*/ 	.word	0x00004920


	//   ....[15]....
        /*065c*/ 	.word	0x000076b0


	//   ....[16]....
        /*0660*/ 	.word	0x00007aa0


	//   ....[17]....
        /*0664*/ 	.word	0x00008080


	//   ....[18]....
        /*0668*/ 	.word	0x000080a0


	//   ....[19]....
        /*066c*/ 	.word	0x00008ad0


	//   ....[20]....
        /*0670*/ 	.word	0x00008af0


	//   ....[21]....
        /*0674*/ 	.word	0x0000b640


	//   ....[22]....
        /*0678*/ 	.word	0x0000b660


	//   ....[23]....
        /*067c*/ 	.word	0x0000bca0


	//   ....[24]....
        /*0680*/ 	.word	0x0000bcc0


	//   ....[25]....
        /*0684*/ 	.word	0x0000e540


	//   ....[26]....
        /*0688*/ 	.word	0x0000e930


	//   ....[27]....
        /*068c*/ 	.word	0x0000ef10


	//   ....[28]....
        /*0690*/ 	.word	0x0000ef30


	//   ....[29]....
        /*0694*/ 	.word	0x0000f8f0


	//   ....[30]....
        /*0698*/ 	.word	0x0000f910


	//   ....[31]....
        /*069c*/ 	.word	0x00010c60


	//   ....[32]....
        /*06a0*/ 	.word	0x00010c70


	//   ....[33]....
        /*06a4*/ 	.word	0x00010ca0


	//   ....[34]....
        /*06a8*/ 	.word	0x00010cb0


	//   ....[35]....
        /*06ac*/ 	.word	0x00012740


	//   ....[36]....
        /*06b0*/ 	.word	0x000127a0


	//   ....[37]....
        /*06b4*/ 	.word	0x000127d0


	//   ....[38]....
        /*06b8*/ 	.word	0x00012800


	//   ....[39]....
        /*06bc*/ 	.word	0x00012a30


	//   ....[40]....
        /*06c0*/ 	.word	0x00012a40


	//   ....[41]....
        /*06c4*/ 	.word	0x00012c40


	//   ....[42]....
        /*06c8*/ 	.word	0x00012c70


	//   ....[43]....
        /*06cc*/ 	.word	0x00012e30


	//   ....[44]....
        /*06d0*/ 	.word	0x00012e60


	//   ....[45]....
        /*06d4*/ 	.word	0x00013020


	//   ....[46]....
        /*06d8*/ 	.word	0x00013040


	//   ....[47]....
        /*06dc*/ 	.word	0x00013a10


	//   ....[48]....
        /*06e0*/ 	.word	0x00013a30


	//   ....[49]....
        /*06e4*/ 	.word	0x00013bf0


	//   ....[50]....
        /*06e8*/ 	.word	0x00013c20


	//   ....[51]....
        /*06ec*/ 	.word	0x00013db0


	//   ....[52]....
        /*06f0*/ 	.word	0x00013de0


	//   ....[53]....
        /*06f4*/ 	.word	0x00013f70


	//   ....[54]....
        /*06f8*/ 	.word	0x00013f90


	//----- nvinfo : EIATTR_EXIT_INSTR_OFFSETS
	.align		4
.L_218:
        /*06fc*/ 	.byte	0x04, 0x1c
        /*06fe*/ 	.short	(.L_220 - .L_219)


	//   ....[0]....
.L_219:
        /*0700*/ 	.word	0x00000450


	//   ....[1]....
        /*0704*/ 	.word	0x00013050


	//   ....[2]....
        /*0708*/ 	.word	0x00013190


	//   ....[3]....
        /*070c*/ 	.word	0x000131f0


	//   ....[4]....
        /*0710*/ 	.word	0x00013fa0


	//   ....[5]....
        /*0714*/ 	.word	0x000140b0


	//   ....[6]....
        /*0718*/ 	.word	0x00014110


	//----- nvinfo : EIATTR_CTAIDZ_USED
	.align		4
.L_220:
        /*071c*/ 	.byte	0x01, 0x04
	.zero		2


	//----- nvinfo : EIATTR_MAX_THREADS
	.align		4
        /*0720*/ 	.byte	0x04, 0x05
        /*0722*/ 	.short	(.L_222 - .L_221)
.L_221:
        /*0724*/ 	.word	0x00000100
        /*0728*/ 	.word	0x00000001
        /*072c*/ 	.word	0x00000001


	//----- nvinfo : EIATTR_CRS_STACK_SIZE
	.align		4
.L_222:
        /*0730*/ 	.byte	0x04, 0x1e
        /*0732*/ 	.short	(.L_224 - .L_223)
.L_223:
        /*0734*/ 	.word	0x00000000
.L_224:


//--------------------- .nv.info._ZN7cutlass13device_kernelIN5flash19enable_sm80_to_sm89INS1_16FlashAttnFwdSm80INS1_25CollectiveMainloopFwdSm80ILi8ELi1ELb0EN4cute5tupleIJNS5_1CILi128EEENS7_ILi32EEENS7_ILi256EEEEEELi256ENS_10bfloat16_tEfNS_4arch4Sm80ELb0ELb1ELb0ELb1ELb0ELb1ELb1ELb0EEENS1_21CollectiveEpilogueFwdINS6_IJS8_SA_S9_EEENS6_IJNS7_ILi1EEESI_SI_EEESC_SE_Li256ELb1ELb1ELb0ELb0EEENS1_19SingleTileSchedulerILb1ELb0ELb1ELi128EEEEEEEEEvNT_6ParamsE --------------------------
	.section	.nv.info._ZN7cutlass13device_kernelIN5flash19enable_sm80_to_sm89INS1_16FlashAttnFwdSm80INS1_25CollectiveMainloopFwdSm80ILi8ELi1ELb0EN4cute5tupleIJNS5_1CILi128EEENS7_ILi32EEENS7_ILi256EEEEEELi256ENS_10bfloat16_tEfNS_4arch4Sm80ELb0ELb1ELb0ELb1ELb0ELb1ELb1ELb0EEENS1_21CollectiveEpilogueFwdINS6_IJS8_SA_S9_EEENS6_IJNS7_ILi1EEESI_SI_EEESC_SE_Li256ELb1ELb1ELb0ELb0EEENS1_19SingleTileSchedulerILb1ELb0ELb1ELi128EEEEEEEEEvNT_6ParamsE,"",@"SHT_CUDA_INFO"
	.sectionflags	@""
	.align	4


	//----- nvinfo : EIATTR_CUDA_API_VERSION
	.align		4
        /*0000*/ 	.byte	0x04, 0x37
        /*0002*/ 	.short	(.L_226 - .L_225)
.L_225:
        /*0004*/ 	.word	0x00000082


	//----- nvinfo : EIATTR_SW2861232_WAR
	.align		4
.L_226:
        /*0008*/ 	.byte	0x01, 0x35
	.zero		2


	//----- nvinfo : EIATTR_PARAM_CBANK
	.align		4
        /*000c*/ 	.byte	0x04, 0x0a
        /*000e*/ 	.short	(.L_228 - .L_227)
	.align		4
.L_227:
        /*0010*/ 	.word	index@(.nv.constant0._ZN7cutlass13device_kernelIN5flash19enable_sm80_to_sm89INS1_16FlashAttnFwdSm80INS1_25CollectiveMainloopFwdSm80ILi8ELi1ELb0EN4cute5tupleIJNS5_1CILi128EEENS7_ILi32EEENS7_ILi256EEEEEELi256ENS_10bfloat16_tEfNS_4arch4Sm80ELb0ELb1ELb0ELb1ELb0ELb1ELb1ELb0EEENS1_21CollectiveEpilogueFwdINS6_IJS8_SA_S9_EEENS6_IJNS7_ILi1EEESI_SI_EEESC_SE_Li256ELb1ELb1ELb0ELb0EEENS1_19SingleTileSchedulerILb1ELb0ELb1ELi128EEEEEEEEEvNT_6ParamsE)
        /*0014*/ 	.short	0x0160
        /*0016*/ 	.short	0x0418


	//----- nvinfo : EIATTR_CBANK_PARAM_SIZE
	.align		4
.L_228:
        /*0018*/ 	.byte	0x03, 0x19
        /*001a*/ 	.short	0x0418


	//----- nvinfo : EIATTR_KPARAM_INFO
	.align		4
        /*001c*/ 	.byte	0x04, 0x17
        /*001e*/ 	.short	(.L_230 - .L_229)
.L_229:
        /*0020*/ 	.word	0x00000000
        /*0024*/ 	.short	0x0000
        /*0026*/ 	.short	0x0000
        /*0028*/ 	.byte	0x00, 0xf0, 0x61, 0x10


	//----- nvinfo : EIATTR_MAXREG_COUNT
	.align		4
.L_230:
        /*002c*/ 	.byte	0x03, 0x1b
        /*002e*/ 	.short	0x00ff


	//----- nvinfo : EIATTR_NUM_BARRIERS
	.align		4
        /*0030*/ 	.byte	0x02, 0x4c
        /*0032*/ 	.byte	0x02
	.zero		1


	//----- nvinfo : EIATTR_MERCURY_ISA_VERSION
	.align		4
        /*0034*/ 	.byte	0x03, 0x5f
        /*0036*/ 	.short	0x0000


	//----- nvinfo : EIATTR_INT_WARP_WIDE_INSTR_OFFSETS
	.align		4
        /*0038*/ 	.byte	0x04, 0x31
        /*003a*/ 	.short	(.L_232 - .L_231)


	//   ....[0]....
.L_231:
        /*003c*/ 	.word	0x00006880


	//----- nvinfo : EIATTR_COOP_GROUP_MASK_REGIDS
	.align		4
.L_232:
        /*0040*/ 	.byte	0x04, 0x29
        /*0042*/ 	.short	(.L_234 - .L_233)


	//   ....[0]....
.L_233:
        /*0044*/ 	.word	0xffffffff


	//   ....[1]....
        /*0048*/ 	.word	0xffffffff


	//   ....[2]....
        /*004c*/ 	.word	0xffffffff


	//   ....[3]....
        /*0050*/ 	.word	0xffffffff


	//   ....[4]....
        /*0054*/ 	.word	0xffffffff


	//   ....[5]....
        /*0058*/ 	.word	0xffffffff


	//   ....[6]....
        /*005c*/ 	.word	0xffffffff


	//   ....[7]....
        /*0060*/ 	.word	0xffffffff


	//   ....[8]....
        /*0064*/ 	.word	0xffffffff


	//   ....[9]....
        /*0068*/ 	.word	0xffffffff


	//   ....[10]....
        /*006c*/ 	.word	0xffffffff


	//   ....[11]....
        /*0070*/ 	.word	0xffffffff


	//   ....[12]....
        /*0074*/ 	.word	0xffffffff


	//   ....[13]....
        /*0078*/ 	.word	0xffffffff


	//   ....[14]....
        /*007c*/ 	.word	0xffffffff


	//   ....[15]....
        /*0080*/ 	.word	0xffffffff


	//   ....[16]....
        /*0084*/ 	.word	0xffffffff


	//   ....[17]....
        /*0088*/ 	.word	0xffffffff


	//   ....[18]....
        /*008c*/ 	.word	0xffffffff


	//   ....[19]....
        /*0090*/ 	.word	0xffffffff


	//   ....[20]....
        /*0094*/ 	.word	0xffffffff


	//   ....[21]....
        /*0098*/ 	.word	0xffffffff


	//   ....[22]....
        /*009c*/ 	.word	0xffffffff


	//   ....[23]....
        /*00a0*/ 	.word	0xffffffff


	//   ....[24]....
        /*00a4*/ 	.word	0xffffffff


	//   ....[25]....
        /*00a8*/ 	.word	0xffffffff


	//   ....[26]....
        /*00ac*/ 	.word	0xffffffff


	//   ....[27]....
        /*00b0*/ 	.word	0xffffffff


	//   ....[28]....
        /*00b4*/ 	.word	0xffffffff


	//   ....[29]....
        /*00b8*/ 	.word	0xffffffff


	//   ....[30]....
        /*00bc*/ 	.word	0xffffffff


	//   ....[31]....
        /*00c0*/ 	.word	0xffffffff


	//   ....[32]....
        /*00c4*/ 	.word	0xffffffff


	//   ....[33]....
        /*00c8*/ 	.word	0xffffffff


	//   ....[34]....
        /*00cc*/ 	.word	0xffffffff


	//   ....[35]....
        /*00d0*/ 	.word	0xffffffff


	//   ....[36]....
        /*00d4*/ 	.word	0xffffffff


	//   ....[37]....
        /*00d8*/ 	.word	0xffffffff


	//   ....[38]....
        /*00dc*/ 	.word	0xffffffff


	//   ....[39]....
        /*00e0*/ 	.word	0xffffffff


	//   ....[40]....
        /*00e4*/ 	.word	0xffffffff


	//   ....[41]....
        /*00e8*/ 	.word	0xffffffff


	//   ....[42]....
        /*00ec*/ 	.word	0xffffffff


	//   ....[43]....
        /*00f0*/ 	.word	0xffffffff


	//   ....[44]....
        /*00f4*/ 	.word	0xffffffff


	//   ....[45]....
        /*00f8*/ 	.word	0xffffffff


	//   ....[46]....
        /*00fc*/ 	.word	0xffffffff


	//   ....[47]....
        /*0100*/ 	.word	0xffffffff


	//   ....[48]....
        /*0104*/ 	.word	0xffffffff


	//   ....[49]....
        /*0108*/ 	.word	0xffffffff


	//   ....[50]....
        /*010c*/ 	.word	0xffffffff


	//   ....[51]....
        /*0110*/ 	.word	0xffffffff


	//   ....[52]....
        /*0114*/ 	.word	0xffffffff


	//   ....[53]....
        /*0118*/ 	.word	0xffffffff


	//   ....[54]....
        /*011c*/ 	.word	0xffffffff


	//   ....[55]....
        /*0120*/ 	.word	0xffffffff


	//   ....[56]....
        /*0124*/ 	.word	0xffffffff


	//   ....[57]....
        /*0128*/ 	.word	0xffffffff


	//   ....[58]....
        /*012c*/ 	.word	0xffffffff


	//   ....[59]....
        /*0130*/ 	.word	0xffffffff


	//   ....[60]....
        /*0134*/ 	.word	0xffffffff


	//   ....[61]....
        /*0138*/ 	.word	0xffffffff


	//   ....[62]....
        /*013c*/ 	.word	0xffffffff


	//   ....[63]....
        /*0140*/ 	.word	0xffffffff


	//   ....[64]....
        /*0144*/ 	.word	0xffffffff


	//   ....[65]....
        /*0148*/ 	.word	0xffffffff


	//   ....[66]....
        /*014c*/ 	.word	0xffffffff


	//   ....[67]....
        /*0150*/ 	.word	0xffffffff


	//   ....[68]....
        /*0154*/ 	.word	0xffffffff


	//   ....[69]....
        /*0158*/ 	.word	0xffffffff


	//   ....[70]....
        /*015c*/ 	.word	0xffffffff


	//   ....[71]....
        /*0160*/ 	.word	0xffffffff


	//   ....[72]....
        /*0164*/ 	.word	0xffffffff


	//   ....[73]....
        /*0168*/ 	.word	0xffffffff


	//   ....[74]....
        /*016c*/ 	.word	0xffffffff


	//   ....[75]....
        /*0170*/ 	.word	0xffffffff


	//   ....[76]....
        /*0174*/ 	.word	0xffffffff


	//   ....[77]....
        /*0178*/ 	.word	0xffffffff


	//   ....[78]....
        /*017c*/ 	.word	0xffffffff


	//   ....[79]....
        /*0180*/ 	.word	0xffffffff


	//   ....[80]....
        /*0184*/ 	.word	0xffffffff


	//   ....[81]....
        /*0188*/ 	.word	0xffffffff


	//   ....[82]....
        /*018c*/ 	.word	0xffffffff


	//   ....[83]....
        /*0190*/ 	.word	0xffffffff


	//   ....[84]....
        /*0194*/ 	.word	0xffffffff


	//   ....[85]....
        /*0198*/ 	.word	0xffffffff


	//   ....[86]....
        /*019c*/ 	.word	0xffffffff


	//----- nvinfo : EIATTR_COOP_GROUP_INSTR_OFFSETS
	.align		4
.L_234:
        /*01a0*/ 	.byte	0x04, 0x28
        /*01a2*/ 	.short	(.L_236 - .L_235)


	//   ....[0]....
.L_235:
        /*01a4*/ 	.word	0x00000090


	//   ....[1]....
        /*01a8*/ 	.word	0x00005d60


	//   ....[2]....
        /*01ac*/ 	.word	0x00005d90


	//   ....[3]....
        /*01b0*/ 	.word	0x00005f70


	//   ....[4]....
        /*01b4*/ 	.word	0x00005fd0


	//   ....[5]....
        /*01b8*/ 	.word	0x000063c0


	//   ....[6]....
        /*01bc*/ 	.word	0x000063f0


	//   ....[7]....
        /*01c0*/ 	.word	0x000065a0


	//   ....[8]....
        /*01c4*/ 	.word	0x000065e0


	//   ....[9]....
        /*01c8*/ 	.word	0x00006c20


	//   ....[10]....
        /*01cc*/ 	.word	0x00006c70


	//   ....[11]....
        /*01d0*/ 	.word	0x00006cc0


	//   ....[12]....
        /*01d4*/ 	.word	0x00006cf0


	//   ....[13]....
        /*01d8*/ 	.word	0x00006fc0


	//   ....[14]....
        /*01dc*/ 	.word	0x00007180


	//   ....[15]....
        /*01e0*/ 	.word	0x000071c0


	//   ....[16]....
        /*01e4*/ 	.word	0x00007200


	//   ....[17]....
        /*01e8*/ 	.word	0x00007530


	//   ....[18]....
        /*01ec*/ 	.word	0x000076f0


	//   ....[19]....
        /*01f0*/ 	.word	0x00007730


	//   ....[20]....
        /*01f4*/ 	.word	0x00007770


	//   ....[21]....
        /*01f8*/ 	.word	0x00007ac0


	//   ....[22]....
        /*01fc*/ 	.word	0x00007c80


	//   ....[23]....
        /*0200*/ 	.word	0x00007cc0


	//   ....[24]....
        /*0204*/ 	.word	0x00007d00


	//   ....[25]....
        /*0208*/ 	.word	0x0000b720


	//   ....[26]....
        /*020c*/ 	.word	0x0000b780


	//   ....[27]....
        /*0210*/ 	.word	0x0000b7c0


	//   ....[28]....
        /*0214*/ 	.word	0x0000b7d0


	//   ....[29]....
        /*0218*/ 	.word	0x0000b9b0


	//   ....[30]....
        /*021c*/ 	.word	0x0000bb70


	//   ....[31]....
        /*0220*/ 	.word	0x0000bbb0


	//   ....[32]....
        /*0224*/ 	.word	0x0000bbf0


	//   ....[33]....
        /*0228*/ 	.word	0x0000be30


	//   ....[34]....
        /*022c*/ 	.word	0x0000bff0


	//   ....[35]....
        /*0230*/ 	.word	0x0000c030


	//   ....[36]....
        /*0234*/ 	.word	0x0000c070


	//   ....[37]....
        /*0238*/ 	.word	0x0000c2d0


	//   ....[38]....
        /*023c*/ 	.word	0x0000c490


	//   ....[39]....
        /*0240*/ 	.word	0x0000c4d0


	//   ....[40]....
        /*0244*/ 	.word	0x0000c510


	//   ....[41]....
        /*0248*/ 	.word	0x00011420


	//   ....[42]....
        /*024c*/ 	.word	0x00011680


	//   ....[43]....
        /*0250*/ 	.word	0x00011c70


	//   ....[44]....
        /*0254*/ 	.word	0x00011e10


	//   ....[45]....
        /*0258*/ 	.word	0x00011e20


	//   ....[46]....
        /*025c*/ 	.word	0x00011ee0


	//   ....[47]....
        /*0260*/ 	.word	0x00012fc0


	//   ....[48]....
        /*0264*/ 	.word	0x00013770


	//   ....[49]....
        /*0268*/ 	.word	0x00013ca0


	//   ....[50]....
        /*026c*/ 	.word	0x00013ee0


	//   ....[51]....
        /*0270*/ 	.word	0x00013f10


	//   ....[52]....
        /*0274*/ 	.word	0x00013f80


	//   ....[53]....
        /*0278*/ 	.word	0x00015f70


	//   ....[54]....
        /*027c*/ 	.word	0x00015f90


	//   ....[55]....
        /*0280*/ 	.word	0x00015fc0


	//   ....[56]....
        /*0284*/ 	.word	0x00016000


	//   ....[57]....
        /*0288*/ 	.word	0x00017ef0


	//   ....[58]....
        /*028c*/ 	.word	0x00018170


	//   ....[59]....
        /*0290*/ 	.word	0x000186a0


	//   ....[60]....
        /*0294*/ 	.word	0x000188d0


	//   ....[61]....
        /*0298*/ 	.word	0x00018900


	//   ....[62]....
        /*029c*/ 	.word	0x00018970


	//   ....[63]....
        /*02a0*/ 	.word	0x00019b90


	//   ....[64]....
        /*02a4*/ 	.word	0x00019bc0


	//   ....[65]....
        /*02a8*/ 	.word	0x00019c10


	//   ....[66]....
        /*02ac*/ 	.word	0x00019c20


	//   ....[67]....
        /*02b0*/ 	.word	0x0001b690


	//   ....[68]....
        /*02b4*/ 	.word	0x0001b6d0


	//   ....[69]....
        /*02b8*/ 	.word	0x0001b700


	//   ....[70]....
        /*02bc*/ 	.word	0x0001b730


	//   ....[71]....
        /*02c0*/ 	.word	0x0001b970


	//   ....[72]....
        /*02c4*/ 	.word	0x0001b980


	//   ....[73]....
        /*02c8*/ 	.word	0x0001bb80


	//   ....[74]....
        /*02cc*/ 	.word	0x0001bbb0


	//   ....[75]....
        /*02d0*/ 	.word	0x0001bd70


	//   ....[76]....
        /*02d4*/ 	.word	0x0001bda0


	//   ....[77]....
        /*02d8*/ 	.word	0x0001bf60


	//   ....[78]....
        /*02dc*/ 	.word	0x0001bf80


	//   ....[79]....
        /*02e0*/ 	.word	0x0001c930


	//   ....[80]....
        /*02e4*/ 	.word	0x0001c950


	//   ....[81]....
        /*02e8*/ 	.word	0x0001cae0


	//   ....[82]....
        /*02ec*/ 	.word	0x0001cb10


	//   ....[83]....
        /*02f0*/ 	.word	0x0001cca0


	//   ....[84]....
        /*02f4*/ 	.word	0x0001ccd0


	//   ....[85]....
        /*02f8*/ 	.word	0x0001ce60


	//   ....[86]....
        /*02fc*/ 	.word	0x0001ce80


	//----- nvinfo : EIATTR_EXIT_INSTR_OFFSETS
	.align		4
.L_236:
        /*0300*/ 	.byte	0x04, 0x1c
        /*0302*/ 	.short	(.L_238 - .L_237)


	//   ....[0]....
.L_237:
        /*0304*/ 	.word	0x00000440


	//   ....[1]....
        /*0308*/ 	.word	0x0001bf90


	//   ....[2]....
        /*030c*/ 	.word	0x0001c0d0


	//   ....[3]....
        /*0310*/ 	.word	0x0001c130


	//   ....[4]....
        /*0314*/ 	.word	0x0001ce90


	//   ....[5]....
        /*0318*/ 	.word	0x0001cfa0


	//   ....[6]....
        /*031c*/ 	.word	0x0001d000


	//----- nvinfo : EIATTR_CTAIDZ_USED
	.align		4
.L_238:
        /*0320*/ 	.byte	0x01, 0x04
	.zero		2


	//----- nvinfo : EIATTR_MAX_THREADS
	.align		4
        /*0324*/ 	.byte	0x04, 0x05
        /*0326*/ 	.short	(.L_240 - .L_239)
.L_239:
        /*0328*/ 	.word	0x00000100
        /*032c*/ 	.word	0x00000001
        /*0330*/ 	.word	0x00000001


	//----- nvinfo : EIATTR_CRS_STACK_SIZE
	.align		4
.L_240:
        /*0334*/ 	.byte	0x04, 0x1e
        /*0336*/ 	.short	(.L_242 - .L_241)
.L_241:
        /*0338*/ 	.word	0x00000000
.L_242:


//--------------------- .nv.info._ZN7cutlass13device_kernelIN5flash19enable_sm80_to_sm89INS1_16FlashAttnFwdSm80INS1_25CollectiveMainloopFwdSm80ILi8ELi1ELb1EN4cute5tupleIJNS5_1CILi128EEENS7_ILi64EEENS7_ILi256EEEEEELi256ENS_10bfloat16_tEfNS_4arch4Sm80ELb1ELb0ELb0ELb0ELb0ELb0ELb1ELb0EEENS1_21CollectiveEpilogueFwdINS6_IJS8_SA_S9_EEENS6_IJNS7_ILi1EEESI_SI_EEESC_SE_Li256ELb0ELb1ELb0ELb0EEENS1_30DynamicPersistentTileSchedulerILi256ELi256ELb0ELb1ELb0EEEEEEEEEvNT_6ParamsE --------------------------
	.section	.nv.info._ZN7cutlass13device_kernelIN5flash19enable_sm80_to_sm89INS1_16FlashAttnFwdSm80INS1_25CollectiveMainloopFwdSm80ILi8ELi1ELb1EN4cute5tupleIJNS5_1CILi128EEENS7_ILi64EEENS7_ILi256EEEEEELi256ENS_10bfloat16_tEfNS_4arch4Sm80ELb1ELb0ELb0ELb0ELb0ELb0ELb1ELb0EEENS1_21CollectiveEpilogueFwdINS6_IJS8_SA_S9_EEENS6_IJNS7_ILi1EEESI_SI_EEESC_SE_Li256ELb0ELb1ELb0ELb0EEENS1_30DynamicPersistentTileSchedulerILi256ELi256ELb0ELb1ELb0EEEEEEEEEvNT_6ParamsE,"",@"SHT_CUDA_INFO"
	.sectionflags	@""
	.align	4


	//----- nvinfo : EIATTR_CUDA_API_VERSION
	.align		4
        /*0000*/ 	.byte	0x04, 0x37
        /*0002*/ 	.short	(.L_244 - .L_243)
.L_243:
        /*0004*/ 	.word	0x00000082


	//----- nvinfo : EIATTR_SW2861232_WAR
	.align		4
.L_244:
        /*0008*/ 	.byte	0x01, 0x35
	.zero		2


	//----- nvinfo : EIATTR_PARAM_CBANK
	.align		4
        /*000c*/ 	.byte	0x04, 0x0a
        /*000e*/ 	.short	(.L_246 - .L_245)
	.align		4
.L_245:
        /*0010*/ 	.word	index@(.nv.constant0._ZN7cutlass13device_kernelIN5flash19enable_sm80_to_sm89INS1_16FlashAttnFwdSm80INS1_25CollectiveMainloopFwdSm80ILi8ELi1ELb1EN4cute5tupleIJNS5_1CILi128EEENS7_ILi64EEENS7_ILi256EEEEEELi256ENS_10bfloat16_tEfNS_4arch4Sm80ELb1ELb0ELb0ELb0ELb0ELb0ELb1ELb0EEENS1_21CollectiveEpilogueFwdINS6_IJS8_SA_S9_EEENS6_IJNS7_ILi1EEESI_SI_EEESC_SE_Li256ELb0ELb1ELb0ELb0EEENS1_30DynamicPersistentTileSchedulerILi256ELi256ELb0ELb1ELb0EEEEEEEEEvNT_6ParamsE)
        /*0014*/ 	.short	0x0160
        /*0016*/ 	.short	0x0428


	//----- nvinfo : EIATTR_CBANK_PARAM_SIZE
	.align		4
.L_246:
        /*0018*/ 	.byte	0x03, 0x19
        /*001a*/ 	.short	0x0428


	//----- nvinfo : EIATTR_KPARAM_INFO
	.align		4
        /*001c*/ 	.byte	0x04, 0x17
        /*001e*/ 	.short	(.L_248 - .L_247)
.L_247:
        /*0020*/ 	.word	0x00000000
        /*0024*/ 	.short	0x0000
        /*0026*/ 	.short	0x0000
        /*0028*/ 	.byte	0x00, 0xf0, 0xa1, 0x10


	//----- nvinfo : EIATTR_MAXREG_COUNT
	.align		4
.L_248:
        /*002c*/ 	.byte	0x03, 0x1b
        /*002e*/ 	.short	0x00ff


	//----- nvinfo : EIATTR_NUM_BARRIERS
	.align		4
        /*0030*/ 	.byte	0x02, 0x4c
        /*0032*/ 	.byte	0x06
	.zero		1


	//----- nvinfo : EIATTR_ANNOTATIONS
	.align		4
        /*0034*/ 	.byte	0x04, 0x55
        /*0036*/ 	.short	(.L_250 - .L_249)


	//   ....[0]....
.L_249:
        /* <DEDUP_REMOVED lines=139> */


	//----- nvinfo : EIATTR_MERCURY_ISA_VERSION
	.align		4
.L_250:
        /*08d0*/ 	.byte	0x03, 0x5f
        /*08d2*/ 	.short	0x0000


	//----- nvinfo : EIATTR_INT_WARP_WIDE_INSTR_OFFSETS
	.align		4
        /*08d4*/ 	.byte	0x04, 0x31
        /*08d6*/ 	.short	(.L_252 - .L_251)


	//   ....[0]....
.L_251:
        /*08d8*/ 	.word	0x0000d780


	//   ....[1]....
        /*08dc*/ 	.word	0x0000d800


	//----- nvinfo : EIATTR_COOP_GROUP_MASK_REGIDS
	.align		4
.L_252:
        /*08e0*/ 	.byte	0x04, 0x29
        /*08e2*/ 	.short	(.L_254 - .L_253)


	//   ....[0]....
.L_253:
        /*08e4*/ 	.word	0xffffffff


	//   ....[1]....
        /*08e8*/ 	.word	0xffffffff


	//   ....[2]....
        /*08ec*/ 	.word	0xffffffff


	//   ....[3]....
        /*08f0*/ 	.word	0xffffffff


	//   ....[4]....
        /*08f4*/ 	.word	0xffffffff


	//   ....[5]....
        /*08f8*/ 	.word	0xffffffff


	//   ....[6]....
        /*08fc*/ 	.word	0xffffffff


	//   ....[7]....
        /*0900*/ 	.word	0xffffffff


	//   ....[8]....
        /*0904*/ 	.word	0xffffffff


	//   ....[9]....
        /*0908*/ 	.word	0xffffffff


	//   ....[10]....
        /*090c*/ 	.word	0xffffffff


	//   ....[11]....
        /*0910*/ 	.word	0xffffffff


	//   ....[12]....
        /*0914*/ 	.word	0xffffffff


	//   ....[13]....
        /*0918*/ 	.word	0xffffffff


	//   ....[14]....
        /*091c*/ 	.word	0xffffffff


	//   ....[15]....
        /*0920*/ 	.word	0xffffffff


	//   ....[16]....
        /*0924*/ 	.word	0xffffffff


	//   ....[17]....
        /*0928*/ 	.word	0xffffffff


	//   ....[18]....
        /*092c*/ 	.word	0xffffffff


	//   ....[19]....
        /*0930*/ 	.word	0xffffffff


	//   ....[20]....
        /*0934*/ 	.word	0xffffffff


	//   ....[21]....
        /*0938*/ 	.word	0xffffffff


	//   ....[22]....
        /*093c*/ 	.word	0xffffffff


	//   ....[23]....
        /*0940*/ 	.word	0xffffffff


	//   ....[24]....
        /*0944*/ 	.word	0xffffffff


	//   ....[25]....
        /*0948*/ 	.word	0xffffffff


	//   ....[26]....
        /*094c*/ 	.word	0xffffffff


	//   ....[27]....
        /*0950*/ 	.word	0xffffffff


	//   ....[28]....
        /*0954*/ 	.word	0xffffffff


	//   ....[29]....
        /*0958*/ 	.word	0xffffffff


	//   ....[30]....
        /*095c*/ 	.word	0xffffffff


	//   ....[31]....
        /*0960*/ 	.word	0xffffffff


	//   ....[32]....
        /*0964*/ 	.word	0xffffffff


	//   ....[33]....
        /*0968*/ 	.word	0xffffffff


	//   ....[34]....
        /*096c*/ 	.word	0xffffffff


	//   ....[35]....
        /*0970*/ 	.word	0xffffffff


	//   ....[36]....
        /*0974*/ 	.word	0xffffffff


	//   ....[37]....
        /*0978*/ 	.word	0xffffffff


	//   ....[38]....
        /*097c*/ 	.word	0xffffffff


	//   ....[39]....
        /*0980*/ 	.word	0xffffffff


	//   ....[40]....
        /*0984*/ 	.word	0xffffffff


	//   ....[41]....
        /*0988*/ 	.word	0xffffffff


	//   ....[42]....
        /*098c*/ 	.word	0xffffffff


	//   ....[43]....
        /*0990*/ 	.word	0xffffffff


	//   ....[44]....
        /*0994*/ 	.word	0xffffffff


	//   ....[45]....
        /*0998*/ 	.word	0xffffffff


	//   ....[46]....
        /*099c*/ 	.word	0xffffffff


	//   ....[47]....
        /*09a0*/ 	.word	0xffffffff


	//   ....[48]....
        /*09a4*/ 	.word	0xffffffff


	//   ....[49]....
        /*09a8*/ 	.word	0xffffffff


	//   ....[50]....
        /*09ac*/ 	.word	0xffffffff


	//   ....[51]....
        /*09b0*/ 	.word	0xffffffff


	//   ....[52]....
        /*09b4*/ 	.word	0xffffffff


	//   ....[53]....
        /*09b8*/ 	.word	0xffffffff


	//   ....[54]....
        /*09bc*/ 	.word	0xffffffff


	//   ....[55]....
        /*09c0*/ 	.word	0xffffffff


	//   ....[56]....
        /*09c4*/ 	.word	0xffffffff


	//   ....[57]....
        /*09c8*/ 	.word	0xffffffff


	//   ....[58]....
        /*09cc*/ 	.word	0xffffffff


	//   ....[59]....
        /*09d0*/ 	.word	0xffffffff


	//   ....[60]....
        /*09d4*/ 	.word	0xffffffff


	//   ....[61]....
        /*09d8*/ 	.word	0xffffffff


	//   ....[62]....
        /*09dc*/ 	.word	0xffffffff


	//   ....[63]....
        /*09e0*/ 	.word	0xffffffff


	//----- nvinfo : EIATTR_COOP_GROUP_INSTR_OFFSETS
	.align		4
.L_254:
        /*09e4*/ 	.byte	0x04, 0x28
        /*09e6*/ 	.short	(.L_256 - .L_255)


	//   ....[0]....
.L_255:
        /*09e8*/ 	.word	0x00000050


	//   ....[1]....
        /*09ec*/ 	.word	0x00001bd0


	//   ....[2]....
        /*09f0*/ 	.word	0x00001bf0


	//   ....[3]....
        /*09f4*/ 	.word	0x00001c10


	//   ....[4]....
        /*09f8*/ 	.word	0x00001c50


	//   ....[5]....
        /*09fc*/ 	.word	0x00001de0


	//   ....[6]....
        /*0a00*/ 	.word	0x00001e00


	//   ....[7]....
        /*0a04*/ 	.word	0x00001ee0


	//   ....[8]....
        /*0a08*/ 	.word	0x00001f00


	//   ....[9]....
        /*0a0c*/ 	.word	0x00003680


	//   ....[10]....
        /*0a10*/ 	.word	0x00003690


	//   ....[11]....
        /*0a14*/ 	.word	0x00003be0


	//   ....[12]....
        /*0a18*/ 	.word	0x00003d80


	//   ....[13]....
        /*0a1c*/ 	.word	0x00003d90


	//   ....[14]....
        /*0a20*/ 	.word	0x00003dc0


	//   ....[15]....
        /*0a24*/ 	.word	0x00006b40


	//   ....[16]....
        /*0a28*/ 	.word	0x00006b90


	//   ....[17]....
        /*0a2c*/ 	.word	0x000071c0


	//   ....[18]....
        /*0a30*/ 	.word	0x000073a0


	//   ....[19]....
        /*0a34*/ 	.word	0x00007410


	//   ....[20]....
        /*0a38*/ 	.word	0x000074a0


	//   ....[21]....
        /*0a3c*/ 	.word	0x0000ab60


	//   ....[22]....
        /*0a40*/ 	.word	0x0000abc0


	//   ....[23]....
        /*0a44*/ 	.word	0x0000ac50


	//   ....[24]....
        /*0a48*/ 	.word	0x0000ac80


	//   ....[25]....
        /*0a4c*/ 	.word	0x0000cd30


	//   ....[26]....
        /*0a50*/ 	.word	0x0000cd80


	//   ....[27]....
        /*0a54*/ 	.word	0x0000cda0


	//   ....[28]....
        /*0a58*/ 	.word	0x0000cdc0


	//   ....[29]....
        /*0a5c*/ 	.word	0x0000e1e0


	//   ....[30]....
        /*0a60*/ 	.word	0x0000e5d0


	//   ....[31]....
        /*0a64*/ 	.word	0x0000e5f0


	//   ....[32]....
        /*0a68*/ 	.word	0x0000e610


	//   ....[33]....
        /*0a6c*/ 	.word	0x0000e620


	//   ....[34]....
        /*0a70*/ 	.word	0x0000e7c0


	//   ....[35]....
        /*0a74*/ 	.word	0x0000e7e0


	//   ....[36]....
        /*0a78*/ 	.word	0x0000ea20


	//   ....[37]....
        /*0a7c*/ 	.word	0x0000ea50


	//   ....[38]....
        /*0a80*/ 	.word	0x0000eb90


	//   ....[39]....
        /*0a84*/ 	.word	0x0000ebc0


	//   ....[40]....
        /*0a88*/ 	.word	0x0000ecf0


	//   ....[41]....
        /*0a8c*/ 	.word	0x0000ed00


	//   ....[42]....
        /*0a90*/ 	.word	0x0000f310


	//   ....[43]....
        /*0a94*/ 	.word	0x0000f330


	//   ....[44]....
        /*0a98*/ 	.word	0x0000f520


	//   ....[45]....
        /*0a9c*/ 	.word	0x0000f530


	//   ....[46]....
        /*0aa0*/ 	.word	0x0000f710


	//   ....[47]....
        /*0aa4*/ 	.word	0x0000f730


	//   ....[48]....
        /*0aa8*/ 	.word	0x0000f910


	//   ....[49]....
        /*0aac*/ 	.word	0x0000f920


	//   ....[50]....
        /*0ab0*/ 	.word	0x0000fb70


	//   ....[51]....
        /*0ab4*/ 	.word	0x0000fc70


	//   ....[52]....
        /*0ab8*/ 	.word	0x0000fcd0


	//   ....[53]....
        /*0abc*/ 	.word	0x0000fd20


	//   ....[54]....
        /*0ac0*/ 	.word	0x0000fd70


	//   ....[55]....
        /*0ac4*/ 	.word	0x0000fde0


	//   ....[56]....
        /*0ac8*/ 	.word	0x0000fe50


	//   ....[57]....
        /*0acc*/ 	.word	0x0000feb0


	//   ....[58]....
        /*0ad0*/ 	.word	0x0000ff10


	//   ....[59]....
        /*0ad4*/ 	.word	0x0000ff70


	//   ....[60]....
        /*0ad8*/ 	.word	0x0000ffe0


	//   ....[61]....
        /*0adc*/ 	.word	0x00010040


	//   ....[62]....
        /*0ae0*/ 	.word	0x000100a0


	//   ....[63]....
        /*0ae4*/ 	.word	0x00010100


	//----- nvinfo : EIATTR_EXIT_INSTR_OFFSETS
	.align		4
.L_256:
        /*0ae8*/ 	.byte	0x04, 0x1c
        /*0aea*/ 	.short	(.L_258 - .L_257)


	//   ....[0]....
.L_257:
        /*0aec*/ 	.word	0x000000a0


	//   ....[1]....
        /*0af0*/ 	.word	0x0000fc30


	//----- nvinfo : EIATTR_MAX_THREADS
	.align		4
.L_258:
        /*0af4*/ 	.byte	0x04, 0x05
        /*0af6*/ 	.short	(.L_260 - .L_259)
.L_259:
        /*0af8*/ 	.word	0x00000100
        /*0afc*/ 	.word	0x00000001
        /*0b00*/ 	.word	0x00000001


	//----- nvinfo : EIATTR_CRS_STACK_SIZE
	.align		4
.L_260:
        /*0b04*/ 	.byte	0x04, 0x1e
        /*0b06*/ 	.short	(.L_262 - .L_261)
.L_261:
        /*0b08*/ 	.word	0x00000000
.L_262:


//--------------------- .nv.info._ZN7cutlass13device_kernelIN5flash19enable_sm80_to_sm89INS1_16FlashAttnFwdSm80INS1_25CollectiveMainloopFwdSm80ILi8ELi1ELb1EN4cute5tupleIJNS5_1CILi128EEENS7_ILi64EEENS7_ILi256EEEEEELi256ENS_10bfloat16_tEfNS_4arch4Sm80ELb1ELb0ELb0ELb1ELb0ELb0ELb1ELb0EEENS1_21CollectiveEpilogueFwdINS6_IJS8_SA_S9_EEENS6_IJNS7_ILi1EEESI_SI_EEESC_SE_Li256ELb1ELb1ELb0ELb0EEENS1_19SingleTileSchedulerILb1ELb0ELb1ELi128EEEEEEEEEvNT_6ParamsE --------------------------
	.section	.nv.info._ZN7cutlass13device_kernelIN5flash19enable_sm80_to_sm89INS1_16FlashAttnFwdSm80INS1_25CollectiveMainloopFwdSm80ILi8ELi1ELb1EN4cute5tupleIJNS5_1CILi128EEENS7_ILi64EEENS7_ILi256EEEEEELi256ENS_10bfloat16_tEfNS_4arch4Sm80ELb1ELb0ELb0ELb1ELb0ELb0ELb1ELb0EEENS1_21CollectiveEpilogueFwdINS6_IJS8_SA_S9_EEENS6_IJNS7_ILi1EEESI_SI_EEESC_SE_Li256ELb1ELb1ELb0ELb0EEENS1_19SingleTileSchedulerILb1ELb0ELb1ELi128EEEEEEEEEvNT_6ParamsE,"",@"SHT_CUDA_INFO"
	.sectionflags	@""
	.align	4


	//----- nvinfo : EIATTR_CUDA_API_VERSION
	.align		4
        /*0000*/ 	.byte	0x04, 0x37
        /*0002*/ 	.short	(.L_264 - .L_263)
.L_263:
        /*0004*/ 	.word	0x00000082


	//----- nvinfo : EIATTR_SW2861232_WAR
	.align		4
.L_264:
        /*0008*/ 	.byte	0x01, 0x35
	.zero		2


	//----- nvinfo : EIATTR_PARAM_CBANK
	.align		4
        /*000c*/ 	.byte	0x04, 0x0a
        /*000e*/ 	.short	(.L_266 - .L_265)
	.align		4
.L_265:
        /*0010*/ 	.word	index@(.nv.constant0._ZN7cutlass13device_kernelIN5flash19enable_sm80_to_sm89INS1_16FlashAttnFwdSm80INS1_25CollectiveMainloopFwdSm80ILi8ELi1ELb1EN4cute5tupleIJNS5_1CILi128EEENS7_ILi64EEENS7_ILi256EEEEEELi256ENS_10bfloat16_tEfNS_4arch4Sm80ELb1ELb0ELb0ELb1ELb0ELb0ELb1ELb0EEENS1_21CollectiveEpilogueFwdINS6_IJS8_SA_S9_EEENS6_IJNS7_ILi1EEESI_SI_EEESC_SE_Li256ELb1ELb1ELb0ELb0EEENS1_19SingleTileSchedulerILb1ELb0ELb1ELi128EEEEEEEEEvNT_6ParamsE)
        /*0014*/ 	.short	0x0160
        /*0016*/ 	.short	0x0418


	//----- nvinfo : EIATTR_CBANK_PARAM_SIZE
	.align		4
.L_266:
        /*0018*/ 	.byte	0x03, 0x19
        /*001a*/ 	.short	0x0418


	//----- nvinfo : EIATTR_KPARAM_INFO
	.align		4
        /*001c*/ 	.byte	0x04, 0x17
        /*001e*/ 	.short	(.L_268 - .L_267)
.L_267:
        /*0020*/ 	.word	0x00000000
        /*0024*/ 	.short	0x0000
        /*0026*/ 	.short	0x0000
        /*0028*/ 	.byte	0x00, 0xf0, 0x61, 0x10


	//----- nvinfo : EIATTR_MAXREG_COUNT
	.align		4
.L_268:
        /*002c*/ 	.byte	0x03, 0x1b
        /*002e*/ 	.short	0x00ff


	//----- nvinfo : EIATTR_NUM_BARRIERS
	.align		4
        /*0030*/ 	.byte	0x02, 0x4c
        /*0032*/ 	.byte	0x02
	.zero		1


	//----- nvinfo : EIATTR_ANNOTATIONS
	.align		4
        /*0034*/ 	.byte	0x04, 0x55
        /*0036*/ 	.short	(.L_270 - .L_269)


	//   ....[0]....
.L_269:
        /* <DEDUP_REMOVED lines=99> */


	//----- nvinfo : EIATTR_MERCURY_ISA_VERSION
	.align		4
.L_270:
        /*0658*/ 	.byte	0x03, 0x5f
        /*065a*/ 	.short	0x0000


	//----- nvinfo : EIATTR_COOP_GROUP_MASK_REGIDS
	.align		4
        /*065c*/ 	.byte	0x04, 0x29
        /*065e*/ 	.short	(.L_272 - .L_271)


	//   ....[0]....
.L_271:
        /*0660*/ 	.word	0xffffffff


	//   ....[1]....
        /*0664*/ 	.word	0xffffffff


	//   ....[2]....
        /*0668*/ 	.word	0xffffffff


	//   ....[3]....
        /*066c*/ 	.word	0xffffffff


	//   ....[4]....
        /*0670*/ 	.word	0xffffffff


	//   ....[5]....
        /*0674*/ 	.word	0xffffffff


	//   ....[6]....
        /*0678*/ 	.word	0xffffffff


	//   ....[7]....
        /*067c*/ 	.word	0xffffffff


	//   ....[8]....
        /*0680*/ 	.word	0xffffffff


	//   ....[9]....
        /*0684*/ 	.word	0xffffffff


	//   ....[10]....
        /*0688*/ 	.word	0xffffffff


	//   ....[11]....
        /*068c*/ 	.word	0xffffffff


	//   ....[12]....
        /*0690*/ 	.word	0xffffffff


	//   ....[13]....
        /*0694*/ 	.word	0xffffffff


	//   ....[14]....
        /*0698*/ 	.word	0xffffffff


	//   ....[15]....
        /*069c*/ 	.word	0xffffffff


	//   ....[16]....
        /*06a0*/ 	.word	0xffffffff


	//   ....[17]....
        /*06a4*/ 	.word	0xffffffff


	//   ....[18]....
        /*06a8*/ 	.word	0xffffffff


	//   ....[19]....
        /*06ac*/ 	.word	0xffffffff


	//   ....[20]....
        /*06b0*/ 	.word	0xffffffff


	//   ....[21]....
        /*06b4*/ 	.word	0xffffffff


	//   ....[22]....
        /*06b8*/ 	.word	0xffffffff


	//   ....[23]....
        /*06bc*/ 	.word	0xffffffff


	//   ....[24]....
        /*06c0*/ 	.word	0xffffffff


	//   ....[25]....
        /*06c4*/ 	.word	0xffffffff


	//   ....[26]....
        /*06c8*/ 	.word	0xffffffff


	//   ....[27]....
        /*06cc*/ 	.word	0xffffffff


	//   ....[28]....
        /*06d0*/ 	.word	0xffffffff


	//   ....[29]....
        /*06d4*/ 	.word	0xffffffff


	//   ....[30]....
        /*06d8*/ 	.word	0xffffffff


	//   ....[31]....
        /*06dc*/ 	.word	0xffffffff


	//   ....[32]....
        /*06e0*/ 	.word	0xffffffff


	//   ....[33]....
        /*06e4*/ 	.word	0xffffffff


	//   ....[34]....
        /*06e8*/ 	.word	0xffffffff


	//   ....[35]....
        /*06ec*/ 	.word	0xffffffff


	//   ....[36]....
        /*06f0*/ 	.word	0xffffffff


	//   ....[37]....
        /*06f4*/ 	.word	0xffffffff


	//   ....[38]....
        /*06f8*/ 	.word	0xffffffff


	//   ....[39]....
        /*06fc*/ 	.word	0xffffffff


	//   ....[40]....
        /*0700*/ 	.word	0xffffffff


	//   ....[41]....
        /*0704*/ 	.word	0xffffffff


	//   ....[42]....
        /*0708*/ 	.word	0xffffffff


	//   ....[43]....
        /*070c*/ 	.word	0xffffffff


	//   ....[44]....
        /*0710*/ 	.word	0xffffffff


	//   ....[45]....
        /*0714*/ 	.word	0xffffffff


	//   ....[46]....
        /*0718*/ 	.word	0xffffffff


	//   ....[47]....
        /*071c*/ 	.word	0xffffffff


	//   ....[48]....
        /*0720*/ 	.word	0xffffffff


	//----- nvinfo : EIATTR_COOP_GROUP_INSTR_OFFSETS
	.align		4
.L_272:
        /*0724*/ 	.byte	0x04, 0x28
        /*0726*/ 	.short	(.L_274 - .L_273)


	//   ....[0]....
.L_273:
        /*0728*/ 	.word	0x00000090


	//   ....[1]....
        /*072c*/ 	.word	0x00001160


	//   ....[2]....
        /*0730*/ 	.word	0x000011a0


	//   ....[3]....
        /*0734*/ 	.word	0x000012f0


	//   ....[4]....
        /*0738*/ 	.word	0x00001330


	//   ....[5]....
        /*073c*/ 	.word	0x00001470


	//   ....[6]....
        /*0740*/ 	.word	0x000014a0


	//   ....[7]....
        /*0744*/ 	.word	0x00001610


	//   ....[8]....
        /*0748*/ 	.word	0x00001670


	//   ....[9]....
        /*074c*/ 	.word	0x00003050


	//   ....[10]....
        /*0750*/ 	.word	0x00003070


	//   ....[11]....
        /*0754*/ 	.word	0x00003690


	//   ....[12]....
        /*0758*/ 	.word	0x000037f0


	//   ....[13]....
        /*075c*/ 	.word	0x00003800


	//   ....[14]....
        /*0760*/ 	.word	0x00003860


	//   ....[15]....
        /*0764*/ 	.word	0x00007060


	//   ....[16]....
        /*0768*/ 	.word	0x00007070


	//   ....[17]....
        /*076c*/ 	.word	0x00007730


	//   ....[18]....
        /*0770*/ 	.word	0x00007800


	//   ....[19]....
        /*0774*/ 	.word	0x00007810


	//   ....[20]....
        /*0778*/ 	.word	0x00007830


	//   ....[21]....
        /*077c*/ 	.word	0x0000b000


	//   ....[22]....
        /*0780*/ 	.word	0x0000b020


	//   ....[23]....
        /*0784*/ 	.word	0x0000b740


	//   ....[24]....
        /*0788*/ 	.word	0x0000b760


	//   ....[25]....
        /*078c*/ 	.word	0x0000d130


	//   ....[26]....
        /*0790*/ 	.word	0x0000d140


	//   ....[27]....
        /*0794*/ 	.word	0x0000d170


	//   ....[28]....
        /*0798*/ 	.word	0x0000d190


	//   ....[29]....
        /*079c*/ 	.word	0x0000eb10


	//   ....[30]....
        /*07a0*/ 	.word	0x0000eb50


	//   ....[31]....
        /*07a4*/ 	.word	0x0000eb80


	//   ....[32]....
        /*07a8*/ 	.word	0x0000eba0


	//   ....[33]....
        /*07ac*/ 	.word	0x0000edc0


	//   ....[34]....
        /*07b0*/ 	.word	0x0000edd0


	//   ....[35]....
        /*07b4*/ 	.word	0x0000efd0


	//   ....[36]....
        /*07b8*/ 	.word	0x0000f000


	//   ....[37]....
        /*07bc*/ 	.word	0x0000f1c0


	//   ....[38]....
        /*07c0*/ 	.word	0x0000f1f0


	//   ....[39]....
        /*07c4*/ 	.word	0x0000f3b0


	//   ....[40]....
        /*07c8*/ 	.word	0x0000f3d0


	//   ....[41]....
        /*07cc*/ 	.word	0x0000fc40


	//   ....[42]....
        /*07d0*/ 	.word	0x0000fc60


	//   ....[43]....
        /*07d4*/ 	.word	0x0000fe20


	//   ....[44]....
        /*07d8*/ 	.word	0x0000fe50


	//   ....[45]....
        /*07dc*/ 	.word	0x0000ffe0


	//   ....[46]....
        /*07e0*/ 	.word	0x00010010


	//   ....[47]....
        /*07e4*/ 	.word	0x000101a0


	//   ....[48]....
        /*07e8*/ 	.word	0x000101c0


	//----- nvinfo : EIATTR_EXIT_INSTR_OFFSETS
	.align		4
.L_274:
        /*07ec*/ 	.byte	0x04, 0x1c
        /*07ee*/ 	.short	(.L_276 - .L_275)


	//   ....[0]....
.L_275:
        /*07f0*/ 	.word	0x00000350


	//   ....[1]....
        /*07f4*/ 	.word	0x0000f3e0


	//   ....[2]....
        /*07f8*/ 	.word	0x0000f520


	//   ....[3]....
        /*07fc*/ 	.word	0x0000f580


	//   ....[4]....
        /*0800*/ 	.word	0x000101d0


	//   ....[5]....
        /*0804*/ 	.word	0x000102e0


	//   ....[6]....
        /*0808*/ 	.word	0x00010340


	//----- nvinfo : EIATTR_CTAIDZ_USED
	.align		4
.L_276:
        /*080c*/ 	.byte	0x01, 0x04
	.zero		2


	//----- nvinfo : EIATTR_MAX_THREADS
	.align		4
        /*0810*/ 	.byte	0x04, 0x05
        /*0812*/ 	.short	(.L_278 - .L_277)
.L_277:
        /*0814*/ 	.word	0x00000100
        /*0818*/ 	.word	0x00000001
        /*081c*/ 	.word	0x00000001


	//----- nvinfo : EIATTR_CRS_STACK_SIZE
	.align		4
.L_278:
        /*0820*/ 	.byte	0x04, 0x1e
        /*0822*/ 	.short	(.L_280 - .L_279)
.L_279:
        /*0824*/ 	.word	0x00000000
.L_280:


//--------------------- .nv.info._ZN7cutlass13device_kernelIN5flash19enable_sm80_to_sm89INS1_16FlashAttnFwdSm80INS1_25CollectiveMainloopFwdSm80ILi8ELi1ELb0EN4cute5tupleIJNS5_1CILi128EEENS7_ILi32EEENS7_ILi256EEEEEELi256ENS_10bfloat16_tEfNS_4arch4Sm80ELb1ELb0ELb0ELb1ELb0ELb1ELb1ELb0EEENS1_21CollectiveEpilogueFwdINS6_IJS8_SA_S9_EEENS6_IJNS7_ILi1EEESI_SI_EEESC_SE_Li256ELb1ELb1ELb0ELb0EEENS1_19SingleTileSchedulerILb1ELb0ELb1ELi128EEEEEEEEEvNT_6ParamsE --------------------------
	.section	.nv.info._ZN7cutlass13device_kernelIN5flash19enable_sm80_to_sm89INS1_16FlashAttnFwdSm80INS1_25CollectiveMainloopFwdSm80ILi8ELi1ELb0EN4cute5tupleIJNS5_1CILi128EEENS7_ILi32EEENS7_ILi256EEEEEELi256ENS_10bfloat16_tEfNS_4arch4Sm80ELb1ELb0ELb0ELb1ELb0ELb1ELb1ELb0EEENS1_21CollectiveEpilogueFwdINS6_IJS8_SA_S9_EEENS6_IJNS7_ILi1EEESI_SI_EEESC_SE_Li256ELb1ELb1ELb0ELb0EEENS1_19SingleTileSchedulerILb1ELb0ELb1ELi128EEEEEEEEEvNT_6ParamsE,"",@"SHT_CUDA_INFO"
	.sectionflags	@""
	.align	4


	//----- nvinfo : EIATTR_CUDA_API_VERSION
	.align		4
        /*0000*/ 	.byte	0x04, 0x37
        /*0002*/ 	.short	(.L_282 - .L_281)
.L_281:
        /*0004*/ 	.word	0x00000082


	//----- nvinfo : EIATTR_SW2861232_WAR
	.align		4
.L_282:
        /*0008*/ 	.byte	0x01, 0x35
	.zero		2


	//----- nvinfo : EIATTR_PARAM_CBANK
	.align		4
        /*000c*/ 	.byte	0x04, 0x0a
        /*000e*/ 	.short	(.L_284 - .L_283)
	.align		4
.L_283:
        /*0010*/ 	.word	index@(.nv.constant0._ZN7cutlass13device_kernelIN5flash19enable_sm80_to_sm89INS1_16FlashAttnFwdSm80INS1_25CollectiveMainloopFwdSm80ILi8ELi1ELb0EN4cute5tupleIJNS5_1CILi128EEENS7_ILi32EEENS7_ILi256EEEEEELi256ENS_10bfloat16_tEfNS_4arch4Sm80ELb1ELb0ELb0ELb1ELb0ELb1ELb1ELb0EEENS1_21CollectiveEpilogueFwdINS6_IJS8_SA_S9_EEENS6_IJNS7_ILi1EEESI_SI_EEESC_SE_Li256ELb1ELb1ELb0ELb0EEENS1_19SingleTileSchedulerILb1ELb0ELb1ELi128EEEEEEEEEvNT_6ParamsE)
        /*0014*/ 	.short	0x0160
        /*0016*/ 	.short	0x0418


	//----- nvinfo : EIATTR_CBANK_PARAM_SIZE
	.align		4
.L_284:
        /*0018*/ 	.byte	0x03, 0x19
        /*001a*/ 	.short	0x0418


	//----- nvinfo : EIATTR_KPARAM_INFO
	.align		4
        /*001c*/ 	.byte	0x04, 0x17
        /*001e*/ 	.short	(.L_286 - .L_285)
.L_285:
        /*0020*/ 	.word	0x00000000
        /*0024*/ 	.short	0x0000
        /*0026*/ 	.short	0x0000
        /*0028*/ 	.byte	0x00, 0xf0, 0x61, 0x10


	//----- nvinfo : EIATTR_MAXREG_COUNT
	.align		4
.L_286:
        /*002c*/ 	.byte	0x03, 0x1b
        /*002e*/ 	.short	0x00ff


	//----- nvinfo : EIATTR_NUM_BARRIERS
	.align		4
        /*0030*/ 	.byte	0x02, 0x4c
        /*0032*/ 	.byte	0x02
	.zero		1


	//----- nvinfo : EIATTR_MERCURY_ISA_VERSION
	.align		4
        /*0034*/ 	.byte	0x03, 0x5f
        /*0036*/ 	.short	0x0000


	//----- nvinfo : EIATTR_COOP_GROUP_MASK_REGIDS
	.align		4
        /*0038*/ 	.byte	0x04, 0x29
        /*003a*/ 	.short	(.L_288 - .L_287)


	//   ....[0]....
.L_287:
        /*003c*/ 	.word	0xffffffff


	//   ....[1]....
        /*0040*/ 	.word	0xffffffff


	//   ....[2]....
        /*0044*/ 	.word	0xffffffff


	//   ....[3]....
        /*0048*/ 	.word	0xffffffff


	//   ....[4]....
        /*004c*/ 	.word	0xffffffff


	//   ....[5]....
        /*0050*/ 	.word	0xffffffff


	//   ....[6]....
        /*0054*/ 	.word	0xffffffff


	//   ....[7]....
        /*0058*/ 	.word	0xffffffff


	//   ....[8]....
        /*005c*/ 	.word	0xffffffff


	//   ....[9]....
        /*0060*/ 	.word	0xffffffff


	//   ....[10]....
        /*0064*/ 	.word	0xffffffff


	//   ....[11]....
        /*0068*/ 	.word	0xffffffff


	//   ....[12]....
        /*006c*/ 	.word	0xffffffff


	//   ....[13]....
        /*0070*/ 	.word	0xffffffff


	//   ....[14]....
        /*0074*/ 	.word	0xffffffff


	//   ....[15]....
        /*0078*/ 	.word	0xffffffff


	//   ....[16]....
        /*007c*/ 	.word	0xffffffff


	//   ....[17]....
        /*0080*/ 	.word	0xffffffff


	//   ....[18]....
        /*0084*/ 	.word	0xffffffff


	//   ....[19]....
        /*0088*/ 	.word	0xffffffff


	//   ....[20]....
        /*008c*/ 	.word	0xffffffff


	//   ....[21]....
        /*0090*/ 	.word	0xffffffff


	//   ....[22]....
        /*0094*/ 	.word	0xffffffff


	//   ....[23]....
        /*0098*/ 	.word	0xffffffff


	//   ....[24]....
        /*009c*/ 	.word	0xffffffff


	//   ....[25]....
        /*00a0*/ 	.word	0xffffffff


	//   ....[26]....
        /*00a4*/ 	.word	0xffffffff


	//   ....[27]....
        /*00a8*/ 	.word	0xffffffff


	//   ....[28]....
        /*00ac*/ 	.word	0xffffffff


	//   ....[29]....
        /*00b0*/ 	.word	0xffffffff


	//   ....[30]....
        /*00b4*/ 	.word	0xffffffff


	//   ....[31]....
        /*00b8*/ 	.word	0xffffffff


	//   ....[32]....
        /*00bc*/ 	.word	0xffffffff


	//   ....[33]....
        /*00c0*/ 	.word	0xffffffff


	//   ....[34]....
        /*00c4*/ 	.word	0xffffffff


	//   ....[35]....
        /*00c8*/ 	.word	0xffffffff


	//   ....[36]....
        /*00cc*/ 	.word	0xffffffff


	//   ....[37]....
        /*00d0*/ 	.word	0xffffffff


	//   ....[38]....
        /*00d4*/ 	.word	0xffffffff


	//   ....[39]....
        /*00d8*/ 	.word	0xffffffff


	//   ....[40]....
        /*00dc*/ 	.word	0xffffffff


	//   ....[41]....
        /*00e0*/ 	.word	0xffffffff


	//   ....[42]....
        /*00e4*/ 	.word	0xffffffff


	//   ....[43]....
        /*00e8*/ 	.word	0xffffffff


	//   ....[44]....
        /*00ec*/ 	.word	0xffffffff


	//   ....[45]....
        /*00f0*/ 	.word	0xffffffff


	//   ....[46]....
        /*00f4*/ 	.word	0xffffffff


	//   ....[47]....
        /*00f8*/ 	.word	0xffffffff


	//   ....[48]....
        /*00fc*/ 	.word	0xffffffff


	//   ....[49]....
        /*0100*/ 	.word	0xffffffff


	//   ....[50]....
        /*0104*/ 	.word	0xffffffff


	//   ....[51]....
        /*0108*/ 	.word	0xffffffff


	//   ....[52]....
        /*010c*/ 	.word	0xffffffff


	//   ....[53]....
        /*0110*/ 	.word	0xffffffff


	//   ....[54]....
        /*0114*/ 	.word	0xffffffff


	//   ....[55]....
        /*0118*/ 	.word	0xffffffff


	//   ....[56]....
        /*011c*/ 	.word	0xffffffff


	//   ....[57]....
        /*0120*/ 	.word	0xffffffff


	//   ....[58]....
        /*0124*/ 	.word	0xffffffff


	//   ....[59]....
        /*0128*/ 	.word	0xffffffff


	//   ....[60]....
        /*012c*/ 	.word	0xffffffff


	//   ....[61]....
        /*0130*/ 	.word	0xffffffff


	//   ....[62]....
        /*0134*/ 	.word	0xffffffff


	//   ....[63]....
        /*0138*/ 	.word	0xffffffff


	//   ....[64]....
        /*013c*/ 	.word	0xffffffff


	//   ....[65]....
        /*0140*/ 	.word	0xffffffff


	//   ....[66]....
        /*0144*/ 	.word	0xffffffff


	//   ....[67]....
        /*0148*/ 	.word	0xffffffff


	//   ....[68]....
        /*014c*/ 	.word	0xffffffff


	//   ....[69]....
        /*0150*/ 	.word	0xffffffff


	//   ....[70]....
        /*0154*/ 	.word	0xffffffff


	//   ....[71]....
        /*0158*/ 	.word	0xffffffff


	//   ....[72]....
        /*015c*/ 	.word	0xffffffff


	//   ....[73]....
        /*0160*/ 	.word	0xffffffff


	//   ....[74]....
        /*0164*/ 	.word	0xffffffff


	//   ....[75]....
        /*0168*/ 	.word	0xffffffff


	//   ....[76]....
        /*016c*/ 	.word	0xffffffff


	//   ....[77]....
        /*0170*/ 	.word	0xffffffff


	//   ....[78]....
        /*0174*/ 	.word	0xffffffff


	//   ....[79]....
        /*0178*/ 	.word	0xffffffff


	//   ....[80]....
        /*017c*/ 	.word	0xffffffff


	//----- nvinfo : EIATTR_COOP_GROUP_INSTR_OFFSETS
	.align		4
.L_288:
        /*0180*/ 	.byte	0x04, 0x28
        /*0182*/ 	.short	(.L_290 - .L_289)


	//   ....[0]....
.L_289:
        /*0184*/ 	.word	0x00000060


	//   ....[1]....
        /*0188*/ 	.word	0x00004d70


	//   ....[2]....
        /*018c*/ 	.word	0x00004db0


	//   ....[3]....
        /*0190*/ 	.word	0x00005330


	//   ....[4]....
        /*0194*/ 	.word	0x00005340


	//   ....[5]....
        /*0198*/ 	.word	0x00005540


	//   ....[6]....
        /*019c*/ 	.word	0x00005570


	//   ....[7]....
        /*01a0*/ 	.word	0x00005780


	//   ....[8]....
        /*01a4*/ 	.word	0x000057a0


	//   ....[9]....
        /*01a8*/ 	.word	0x00005e50


	//   ....[10]....
        /*01ac*/ 	.word	0x00005e70


	//   ....[11]....
        /*01b0*/ 	.word	0x00005e90


	//   ....[12]....
        /*01b4*/ 	.word	0x00005ea0


	//   ....[13]....
        /*01b8*/ 	.word	0x00006190


	//   ....[14]....
        /*01bc*/ 	.word	0x00006200


	//   ....[15]....
        /*01c0*/ 	.word	0x00006250


	//   ....[16]....
        /*01c4*/ 	.word	0x000062a0


	//   ....[17]....
        /*01c8*/ 	.word	0x000066a0


	//   ....[18]....
        /*01cc*/ 	.word	0x00006740


	//   ....[19]....
        /*01d0*/ 	.word	0x000067c0


	//   ....[20]....
        /*01d4*/ 	.word	0x00006830


	//   ....[21]....
        /*01d8*/ 	.word	0x00006ba0


	//   ....[22]....
        /*01dc*/ 	.word	0x00006c00


	//   ....[23]....
        /*01e0*/ 	.word	0x00006c40


	//   ....[24]....
        /*01e4*/ 	.word	0x00006c80


	//   ....[25]....
        /*01e8*/ 	.word	0x0000a750


	//   ....[26]....
        /*01ec*/ 	.word	0x0000a770


	//   ....[27]....
        /*01f0*/ 	.word	0x0000a790


	//   ....[28]....
        /*01f4*/ 	.word	0x0000a7a0


	//   ....[29]....
        /*01f8*/ 	.word	0x0000a9a0


	//   ....[30]....
        /*01fc*/ 	.word	0x0000aa40


	//   ....[31]....
        /*0200*/ 	.word	0x0000aa90


	//   ....[32]....
        /*0204*/ 	.word	0x0000ab00


	//   ....[33]....
        /*0208*/ 	.word	0x0000ada0


	//   ....[34]....
        /*020c*/ 	.word	0x0000ae40


	//   ....[35]....
        /*0210*/ 	.word	0x0000aec0


	//   ....[36]....
        /*0214*/ 	.word	0x0000af30


	//   ....[37]....
        /*0218*/ 	.word	0x0000b1c0


	//   ....[38]....
        /*021c*/ 	.word	0x0000b260


	//   ....[39]....
        /*0220*/ 	.word	0x0000b2b0


	//   ....[40]....
        /*0224*/ 	.word	0x0000b300


	//   ....[41]....
        /*0228*/ 	.word	0x0000ff60


	//   ....[42]....
        /*022c*/ 	.word	0x0000ff70


	//   ....[43]....
        /*0230*/ 	.word	0x00010260


	//   ....[44]....
        /*0234*/ 	.word	0x00010360


	//   ....[45]....
        /*0238*/ 	.word	0x00010380


	//   ....[46]....
        /*023c*/ 	.word	0x00010420


	//   ....[47]....
        /*0240*/ 	.word	0x00011820


	//   ....[48]....
        /*0244*/ 	.word	0x00011850


	//   ....[49]....
        /*0248*/ 	.word	0x00011ac0


	//   ....[50]....
        /*024c*/ 	.word	0x00011bf0


	//   ....[51]....
        /*0250*/ 	.word	0x00011c10


	//   ....[52]....
        /*0254*/ 	.word	0x00011cc0


	//   ....[53]....
        /*0258*/ 	.word	0x000139d0


	//   ....[54]....
        /*025c*/ 	.word	0x00013a00


	//   ....[55]....
        /*0260*/ 	.word	0x00013a20


	//   ....[56]....
        /*0264*/ 	.word	0x00013a40


	//   ....[57]....
        /*0268*/ 	.word	0x00014d70


	//   ....[58]....
        /*026c*/ 	.word	0x00014da0


	//   ....[59]....
        /*0270*/ 	.word	0x00014df0


	//   ....[60]....
        /*0274*/ 	.word	0x00014e00


	//   ....[61]....
        /*0278*/ 	.word	0x000166e0


	//   ....[62]....
        /*027c*/ 	.word	0x00016740


	//   ....[63]....
        /*0280*/ 	.word	0x00016790


	//   ....[64]....
        /*0284*/ 	.word	0x000167d0


	//   ....[65]....
        /*0288*/ 	.word	0x000169f0


	//   ....[66]....
        /*028c*/ 	.word	0x00016a00


	//   ....[67]....
        /*0290*/ 	.word	0x00016c00


	//   ....[68]....
        /*0294*/ 	.word	0x00016c30


	//   ....[69]....
        /*0298*/ 	.word	0x00016df0


	//   ....[70]....
        /*029c*/ 	.word	0x00016e20


	//   ....[71]....
        /*02a0*/ 	.word	0x00016fe0


	//   ....[72]....
        /*02a4*/ 	.word	0x00017000


	//   ....[73]....
        /*02a8*/ 	.word	0x00017860


	//   ....[74]....
        /*02ac*/ 	.word	0x00017880


	//   ....[75]....
        /*02b0*/ 	.word	0x00017a10


	//   ....[76]....
        /*02b4*/ 	.word	0x00017a40


	//   ....[77]....
        /*02b8*/ 	.word	0x00017bd0


	//   ....[78]....
        /*02bc*/ 	.word	0x00017c00


	//   ....[79]....
        /*02c0*/ 	.word	0x00017d90


	//   ....[80]....
        /*02c4*/ 	.word	0x00017db0


	//----- nvinfo : EIATTR_EXIT_INSTR_OFFSETS
	.align		4
.L_290:
        /*02c8*/ 	.byte	0x04, 0x1c
        /*02ca*/ 	.short	(.L_292 - .L_291)


	//   ....[0]....
.L_291:
        /*02cc*/ 	.word	0x00000330


	//   ....[1]....
        /*02d0*/ 	.word	0x00017010


	//   ....[2]....
        /*02d4*/ 	.word	0x00017150


	//   ....[3]....
        /*02d8*/ 	.word	0x000171b0


	//   ....[4]....
        /*02dc*/ 	.word	0x00017dc0


	//   ....[5]....
        /*02e0*/ 	.word	0x00017ed0


	//   ....[6]....
        /*02e4*/ 	.word	0x00017f30


	//----- nvinfo : EIATTR_CTAIDZ_USED
	.align		4
.L_292:
        /*02e8*/ 	.byte	0x01, 0x04
	.zero		2


	//----- nvinfo : EIATTR_MAX_THREADS
	.align		4
        /*02ec*/ 	.byte	0x04, 0x05
        /*02ee*/ 	.short	(.L_294 - .L_293)
.L_293:
        /*02f0*/ 	.word	0x00000100
        /*02f4*/ 	.word	0x00000001
        /*02f8*/ 	.word	0x00000001


	//----- nvinfo : EIATTR_CRS_STACK_SIZE
	.align		4
.L_294:
        /*02fc*/ 	.byte	0x04, 0x1e
        /*02fe*/ 	.short	(.L_296 - .L_295)
.L_295:
        /*0300*/ 	.word	0x00000000
.L_296:


//--------------------- .nv.info._ZN7cutlass13device_kernelIN5flash19enable_sm80_to_sm89INS1_16FlashAttnFwdSm80INS1_25CollectiveMainloopFwdSm80ILi8ELi1ELb0EN4cute5tupleIJNS5_1CILi128EEENS7_ILi96EEENS7_ILi256EEEEEELi256ENS_10bfloat16_tEfNS_4arch4Sm80ELb0ELb0ELb0ELb0ELb0ELb0ELb1ELb0EEENS1_21CollectiveEpilogueFwdINS6_IJS8_SA_S9_EEENS6_IJNS7_ILi1EEESI_SI_EEESC_SE_Li256ELb0ELb1ELb0ELb0EEENS1_19SingleTileSchedulerILb0ELb0ELb1ELi128EEEEEEEEEvNT_6ParamsE --------------------------
	.section	.nv.info._ZN7cutlass13device_kernelIN5flash19enable_sm80_to_sm89INS1_16FlashAttnFwdSm80INS1_25CollectiveMainloopFwdSm80ILi8ELi1ELb0EN4cute5tupleIJNS5_1CILi128EEENS7_ILi96EEENS7_ILi256EEEEEELi256ENS_10bfloat16_tEfNS_4arch4Sm80ELb0ELb0ELb0ELb0ELb0ELb0ELb1ELb0EEENS1_21CollectiveEpilogueFwdINS6_IJS8_SA_S9_EEENS6_IJNS7_ILi1EEESI_SI_EEESC_SE_Li256ELb0ELb1ELb0ELb0EEENS1_19SingleTileSchedulerILb0ELb0ELb1ELi128EEEEEEEEEvNT_6ParamsE,"",@"SHT_CUDA_INFO"
	.sectionflags	@""
	.align	4


	//----- nvinfo : EIATTR_CUDA_API_VERSION
	.align		4
        /*0000*/ 	.byte	0x04, 0x37
        /*0002*/ 	.short	(.L_298 - .L_297)
.L_297:
        /*0004*/ 	.word	0x00000082


	//----- nvinfo : EIATTR_SW2861232_WAR
	.align		4
.L_298:
        /*0008*/ 	.byte	0x01, 0x35
	.zero		2


	//----- nvinfo : EIATTR_PARAM_CBANK
	.align		4
        /*000c*/ 	.byte	0x04, 0x0a
        /*000e*/ 	.short	(.L_300 - .L_299)
	.align		4
.L_299:
        /*0010*/ 	.word	index@(.nv.constant0._ZN7cutlass13device_kernelIN5flash19enable_sm80_to_sm89INS1_16FlashAttnFwdSm80INS1_25CollectiveMainloopFwdSm80ILi8ELi1ELb0EN4cute5tupleIJNS5_1CILi128EEENS7_ILi96EEENS7_ILi256EEEEEELi256ENS_10bfloat16_tEfNS_4arch4Sm80ELb0ELb0ELb0ELb0ELb0ELb0ELb1ELb0EEENS1_21CollectiveEpilogueFwdINS6_IJS8_SA_S9_EEENS6_IJNS7_ILi1EEESI_SI_EEESC_SE_Li256ELb0ELb1ELb0ELb0EEENS1_19SingleTileSchedulerILb0ELb0ELb1ELi128EEEEEEEEEvNT_6ParamsE)
        /*0014*/ 	.short	0x0160
        /*0016*/ 	.short	0x0418


	//----- nvinfo : EIATTR_CBANK_PARAM_SIZE
	.align		4
.L_300:
        /*0018*/ 	.byte	0x03, 0x19
        /*001a*/ 	.short	0x0418


	//----- nvinfo : EIATTR_KPARAM_INFO
	.align		4
        /*001c*/ 	.byte	0x04, 0x17
        /*001e*/ 	.short	(.L_302 - .L_301)
.L_301:
        /*0020*/ 	.word	0x00000000
        /*0024*/ 	.short	0x0000
        /*0026*/ 	.short	0x0000
        /*0028*/ 	.byte	0x00, 0xf0, 0x61, 0x10


	//----- nvinfo : EIATTR_MAXREG_COUNT
	.align		4
.L_302:
        /*002c*/ 	.byte	0x03, 0x1b
        /*002e*/ 	.short	0x00ff


	//----- nvinfo : EIATTR_NUM_BARRIERS
	.align		4
        /*0030*/ 	.byte	0x02, 0x4c
        /*0032*/ 	.byte	0x02
	.zero		1


	//----- nvinfo : EIATTR_ANNOTATIONS
	.align		4
        /*0034*/ 	.byte	0x04, 0x55
        /*0036*/ 	.short	(.L_304 - .L_303)


	//   ....[0]....
.L_303:
        /* <DEDUP_REMOVED lines=23> */


	//----- nvinfo : EIATTR_MERCURY_ISA_VERSION
	.align		4
.L_304:
        /*0198*/ 	.byte	0x03, 0x5f
        /*019a*/ 	.short	0x0000


	//----- nvinfo : EIATTR_COOP_GROUP_MASK_REGIDS
	.align		4
        /*019c*/ 	.byte	0x04, 0x29
        /*019e*/ 	.short	(.L_306 - .L_305)


	//   ....[0]....
.L_305:
        /*01a0*/ 	.word	0xffffffff


	//   ....[1]....
        /*01a4*/ 	.word	0xffffffff


	//   ....[2]....
        /*01a8*/ 	.word	0xffffffff


	//   ....[3]....
        /*01ac*/ 	.word	0xffffffff


	//   ....[4]....
        /*01b0*/ 	.word	0xffffffff


	//   ....[5]....
        /*01b4*/ 	.word	0xffffffff


	//   ....[6]....
        /*01b8*/ 	.word	0xffffffff


	//   ....[7]....
        /*01bc*/ 	.word	0xffffffff


	//   ....[8]....
        /*01c0*/ 	.word	0xffffffff


	//   ....[9]....
        /*01c4*/ 	.word	0xffffffff


	//   ....[10]....
        /*01c8*/ 	.word	0xffffffff


	//   ....[11]....
        /*01cc*/ 	.word	0xffffffff


	//   ....[12]....
        /*01d0*/ 	.word	0xffffffff


	//   ....[13]....
        /*01d4*/ 	.word	0xffffffff


	//   ....[14]....
        /*01d8*/ 	.word	0xffffffff


	//   ....[15]....
        /*01dc*/ 	.word	0xffffffff


	//   ....[16]....
        /*01e0*/ 	.word	0xffffffff


	//   ....[17]....
        /*01e4*/ 	.word	0xffffffff


	//   ....[18]....
        /*01e8*/ 	.word	0xffffffff


	//   ....[19]....
        /*01ec*/ 	.word	0xffffffff


	//   ....[20]....
        /*01f0*/ 	.word	0xffffffff


	//   ....[21]....
        /*01f4*/ 	.word	0xffffffff


	//   ....[22]....
        /*01f8*/ 	.word	0xffffffff


	//   ....[23]....
        /*01fc*/ 	.word	0xffffffff


	//   ....[24]....
        /*0200*/ 	.word	0xffffffff


	//   ....[25]....
        /*0204*/ 	.word	0xffffffff


	//   ....[26]....
        /*0208*/ 	.word	0xffffffff


	//   ....[27]....
        /*020c*/ 	.word	0xffffffff


	//   ....[28]....
        /*0210*/ 	.word	0xffffffff


	//   ....[29]....
        /*0214*/ 	.word	0xffffffff


	//   ....[30]....
        /*0218*/ 	.word	0xffffffff


	//   ....[31]....
        /*021c*/ 	.word	0xffffffff


	//----- nvinfo : EIATTR_COOP_GROUP_INSTR_OFFSETS
	.align		4
.L_306:
        /*0220*/ 	.byte	0x04, 0x28
        /*0222*/ 	.short	(.L_308 - .L_307)


	//   ....[0]....
.L_307:
        /*0224*/ 	.word	0x000003f0


	//   ....[1]....
        /*0228*/ 	.word	0x00000420


	//   ....[2]....
        /*022c*/ 	.word	0x00000450


	//   ....[3]....
        /*0230*/ 	.word	0x00000480


	//   ....[4]....
        /*0234*/ 	.word	0x00000730


	//   ....[5]....
        /*0238*/ 	.word	0x00000770


	//   ....[6]....
        /*023c*/ 	.word	0x00000940


	//   ....[7]....
        /*0240*/ 	.word	0x00000a10


	//   ....[8]....
        /*0244*/ 	.word	0x00003760


	//   ....[9]....
        /*0248*/ 	.word	0x00003830


	//   ....[10]....
        /*024c*/ 	.word	0x00003880


	//   ....[11]....
        /*0250*/ 	.word	0x00003900


	//   ....[12]....
        /*0254*/ 	.word	0x000082f0


	//   ....[13]....
        /*0258*/ 	.word	0x00008320


	//   ....[14]....
        /*025c*/ 	.word	0x00008340


	//   ....[15]....
        /*0260*/ 	.word	0x00008360


	//   ....[16]....
        /*0264*/ 	.word	0x0000acb0


	//   ....[17]....
        /*0268*/ 	.word	0x0000acc0


	//   ....[18]....
        /*026c*/ 	.word	0x0000ad10


	//   ....[19]....
        /*0270*/ 	.word	0x0000ad30


	//   ....[20]....
        /*0274*/ 	.word	0x0000c530


	//   ....[21]....
        /*0278*/ 	.word	0x0000c540


	//   ....[22]....
        /*027c*/ 	.word	0x0000c560


	//   ....[23]....
        /*0280*/ 	.word	0x0000c570


	//   ....[24]....
        /*0284*/ 	.word	0x0000c6a0


	//   ....[25]....
        /*0288*/ 	.word	0x0000c6c0


	//   ....[26]....
        /*028c*/ 	.word	0x0000c890


	//   ....[27]....
        /*0290*/ 	.word	0x0000c8c0


	//   ....[28]....
        /*0294*/ 	.word	0x0000ca50


	//   ....[29]....
        /*0298*/ 	.word	0x0000ca80


	//   ....[30]....
        /*029c*/ 	.word	0x0000cc10


	//   ....[31]....
        /*02a0*/ 	.word	0x0000cc30


	//----- nvinfo : EIATTR_EXIT_INSTR_OFFSETS
	.align		4
.L_308:
        /*02a4*/ 	.byte	0x04, 0x1c
        /*02a6*/ 	.short	(.L_310 - .L_309)


	//   ....[0]....
.L_309:
        /*02a8*/ 	.word	0x00000040


	//   ....[1]....
        /*02ac*/ 	.word	0x0000cc40


	//   ....[2]....
        /*02b0*/ 	.word	0x0000cd50


	//   ....[3]....
        /*02b4*/ 	.word	0x0000cdb0


	//----- nvinfo : EIATTR_CTAIDZ_USED
	.align		4
.L_310:
        /*02b8*/ 	.byte	0x01, 0x04
	.zero		2


	//----- nvinfo : EIATTR_MAX_THREADS
	.align		4
        /*02bc*/ 	.byte	0x04, 0x05
        /*02be*/ 	.short	(.L_312 - .L_311)
.L_311:
        /*02c0*/ 	.word	0x00000100
        /*02c4*/ 	.word	0x00000001
        /*02c8*/ 	.word	0x00000001


	//----- nvinfo : EIATTR_CRS_STACK_SIZE
	.align		4
.L_312:
        /*02cc*/ 	.byte	0x04, 0x1e
        /*02ce*/ 	.short	(.L_314 - .L_313)
.L_313:
        /*02d0*/ 	.word	0x00000000
.L_314:


//--------------------- .nv.info._ZN7cutlass13device_kernelIN5flash19enable_sm80_to_sm89INS1_16FlashAttnFwdSm80INS1_25CollectiveMainloopFwdSm80ILi8ELi1ELb0EN4cute5tupleIJNS5_1CILi128EEENS7_ILi96EEENS7_ILi256EEEEEELi256ENS_10bfloat16_tEfNS_4arch4Sm80ELb0ELb0ELb0ELb1ELb0ELb0ELb1ELb0EEENS1_21CollectiveEpilogueFwdINS6_IJS8_SA_S9_EEENS6_IJNS7_ILi1EEESI_SI_EEESC_SE_Li256ELb1ELb1ELb0ELb0EEENS1_19SingleTileSchedulerILb1ELb0ELb1ELi128EEEEEEEEEvNT_6ParamsE --------------------------
	.section	.nv.info._ZN7cutlass13device_kernelIN5flash19enable_sm80_to_sm89INS1_16FlashAttnFwdSm80INS1_25CollectiveMainloopFwdSm80ILi8ELi1ELb0EN4cute5tupleIJNS5_1CILi128EEENS7_ILi96EEENS7_ILi256EEEEEELi256ENS_10bfloat16_tEfNS_4arch4Sm80ELb0ELb0ELb0ELb1ELb0ELb0ELb1ELb0EEENS1_21CollectiveEpilogueFwdINS6_IJS8_SA_S9_EEENS6_IJNS7_ILi1EEESI_SI_EEESC_SE_Li256ELb1ELb1ELb0ELb0EEENS1_19SingleTileSchedulerILb1ELb0ELb1ELi128EEEEEEEEEvNT_6ParamsE,"",@"SHT_CUDA_INFO"
	.sectionflags	@""
	.align	4


	//----- nvinfo : EIATTR_CUDA_API_VERSION
	.align		4
        /*0000*/ 	.byte	0x04, 0x37
        /*0002*/ 	.short	(.L_316 - .L_315)
.L_315:
        /*0004*/ 	.word	0x00000082


	//----- nvinfo : EIATTR_SW2861232_WAR
	.align		4
.L_316:
        /*0008*/ 	.byte	0x01, 0x35
	.zero		2


	//----- nvinfo : EIATTR_PARAM_CBANK
	.align		4
        /*000c*/ 	.byte	0x04, 0x0a
        /*000e*/ 	.short	(.L_318 - .L_317)
	.align		4
.L_317:
        /*0010*/ 	.word	index@(.nv.constant0._ZN7cutlass13device_kernelIN5flash19enable_sm80_to_sm89INS1_16FlashAttnFwdSm80INS1_25CollectiveMainloopFwdSm80ILi8ELi1ELb0EN4cute5tupleIJNS5_1CILi128EEENS7_ILi96EEENS7_ILi256EEEEEELi256ENS_10bfloat16_tEfNS_4arch4Sm80ELb0ELb0ELb0ELb1ELb0ELb0ELb1ELb0EEENS1_21CollectiveEpilogueFwdINS6_IJS8_SA_S9_EEENS6_IJNS7_ILi1EEESI_SI_EEESC_SE_Li256ELb1ELb1ELb0ELb0EEENS1_19SingleTileSchedulerILb1ELb0ELb1ELi128EEEEEEEEEvNT_6ParamsE)
        /*0014*/ 	.short	0x0160
        /*0016*/ 	.short	0x0418


	//----- nvinfo : EIATTR_CBANK_PARAM_SIZE
	.align		4
.L_318:
        /*0018*/ 	.byte	0x03, 0x19
        /*001a*/ 	.short	0x0418


	//----- nvinfo : EIATTR_KPARAM_INFO
	.align		4
        /*001c*/ 	.byte	0x04, 0x17
        /*001e*/ 	.short	(.L_320 - .L_319)
.L_319:
        /*0020*/ 	.word	0x00000000
        /*0024*/ 	.short	0x0000
        /*0026*/ 	.short	0x0000
        /*0028*/ 	.byte	0x00, 0xf0, 0x61, 0x10


	//----- nvinfo : EIATTR_MAXREG_COUNT
	.align		4
.L_320:
        /*002c*/ 	.byte	0x03, 0x1b
        /*002e*/ 	.short	0x00ff


	//----- nvinfo : EIATTR_NUM_BARRIERS
	.align		4
        /*0030*/ 	.byte	0x02, 0x4c
        /*0032*/ 	.byte	0x02
	.zero		1


	//----- nvinfo : EIATTR_ANNOTATIONS
	.align		4
        /*0034*/ 	.byte	0x04, 0x55
        /*0036*/ 	.short	(.L_322 - .L_321)


	//   ....[0]....
.L_321:
        /* <DEDUP_REMOVED lines=21> */


	//----- nvinfo : EIATTR_MERCURY_ISA_VERSION
	.align		4
.L_322:
        /*0170*/ 	.byte	0x03, 0x5f
        /*0172*/ 	.short	0x0000


	//----- nvinfo : EIATTR_COOP_GROUP_MASK_REGIDS
	.align		4
        /*0174*/ 	.byte	0x04, 0x29
        /*0176*/ 	.short	(.L_324 - .L_323)


	//   ....[0]....
.L_323:
        /*0178*/ 	.word	0xffffffff


	//   ....[1]....
        /*017c*/ 	.word	0xffffffff


	//   ....[2]....
        /*0180*/ 	.word	0xffffffff


	//   ....[3]....
        /*0184*/ 	.word	0xffffffff


	//   ....[4]....
        /*0188*/ 	.word	0xffffffff


	//   ....[5]....
        /*018c*/ 	.word	0xffffffff


	//   ....[6]....
        /*0190*/ 	.word	0xffffffff


	//   ....[7]....
        /*0194*/ 	.word	0xffffffff


	//   ....[8]....
        /*0198*/ 	.word	0xffffffff


	//   ....[9]....
        /*019c*/ 	.word	0xffffffff


	//   ....[10]....
        /*01a0*/ 	.word	0xffffffff


	//   ....[11]....
        /*01a4*/ 	.word	0xffffffff


	//   ....[12]....
        /*01a8*/ 	.word	0xffffffff


	//   ....[13]....
        /*01ac*/ 	.word	0xffffffff


	//   ....[14]....
        /*01b0*/ 	.word	0xffffffff


	//   ....[15]....
        /*01b4*/ 	.word	0xffffffff


	//   ....[16]....
        /*01b8*/ 	.word	0xffffffff


	//   ....[17]....
        /*01bc*/ 	.word	0xffffffff


	//   ....[18]....
        /*01c0*/ 	.word	0xffffffff


	//   ....[19]....
        /*01c4*/ 	.word	0xffffffff


	//   ....[20]....
        /*01c8*/ 	.word	0xffffffff


	//   ....[21]....
        /*01cc*/ 	.word	0xffffffff


	//   ....[22]....
        /*01d0*/ 	.word	0xffffffff


	//   ....[23]....
        /*01d4*/ 	.word	0xffffffff


	//   ....[24]....
        /*01d8*/ 	.word	0xffffffff


	//   ....[25]....
        /*01dc*/ 	.word	0xffffffff


	//   ....[26]....
        /*01e0*/ 	.word	0xffffffff


	//   ....[27]....
        /*01e4*/ 	.word	0xffffffff


	//   ....[28]....
        /*01e8*/ 	.word	0xffffffff


	//   ....[29]....
        /*01ec*/ 	.word	0xffffffff


	//   ....[30]....
        /*01f0*/ 	.word	0xffffffff


	//   ....[31]....
        /*01f4*/ 	.word	0xffffffff


	//   ....[32]....
        /*01f8*/ 	.word	0xffffffff


	//   ....[33]....
        /*01fc*/ 	.word	0xffffffff


	//   ....[34]....
        /*0200*/ 	.word	0xffffffff


	//   ....[35]....
        /*0204*/ 	.word	0xffffffff


	//   ....[36]....
        /*0208*/ 	.word	0xffffffff


	//   ....[37]....
        /*020c*/ 	.word	0xffffffff


	//   ....[38]....
        /*0210*/ 	.word	0xffffffff


	//   ....[39]....
        /*0214*/ 	.word	0xffffffff


	//   ....[40]....
        /*0218*/ 	.word	0xffffffff


	//----- nvinfo : EIATTR_COOP_GROUP_INSTR_OFFSETS
	.align		4
.L_324:
        /*021c*/ 	.byte	0x04, 0x28
        /*021e*/ 	.short	(.L_326 - .L_325)


	//   ....[0]....
.L_325:
        /*0220*/ 	.word	0x00000090


	//   ....[1]....
        /*0224*/ 	.word	0x000010a0


	//   ....[2]....
        /*0228*/ 	.word	0x000010e0


	//   ....[3]....
        /*022c*/ 	.word	0x000014f0


	//   ....[4]....
        /*0230*/ 	.word	0x00001530


	//   ....[5]....
        /*0234*/ 	.word	0x000017d0


	//   ....[6]....
        /*0238*/ 	.word	0x00001800


	//   ....[7]....
        /*023c*/ 	.word	0x000019e0


	//   ....[8]....
        /*0240*/ 	.word	0x00001a20


	//   ....[9]....
        /*0244*/ 	.word	0x000044c0


	//   ....[10]....
        /*0248*/ 	.word	0x00004590


	//   ....[11]....
        /*024c*/ 	.word	0x000045a0


	//   ....[12]....
        /*0250*/ 	.word	0x000045f0


	//   ....[13]....
        /*0254*/ 	.word	0x000097a0


	//   ....[14]....
        /*0258*/ 	.word	0x000097d0


	//   ....[15]....
        /*025c*/ 	.word	0x000097f0


	//   ....[16]....
        /*0260*/ 	.word	0x00009810


	//   ....[17]....
        /*0264*/ 	.word	0x0000c0b0


	//   ....[18]....
        /*0268*/ 	.word	0x0000c0c0


	//   ....[19]....
        /*026c*/ 	.word	0x0000c0f0


	//   ....[20]....
        /*0270*/ 	.word	0x0000c110


	//   ....[21]....
        /*0274*/ 	.word	0x0000daa0


	//   ....[22]....
        /*0278*/ 	.word	0x0000dad0


	//   ....[23]....
        /*027c*/ 	.word	0x0000daf0


	//   ....[24]....
        /*0280*/ 	.word	0x0000db00


	//   ....[25]....
        /*0284*/ 	.word	0x0000dd20


	//   ....[26]....
        /*0288*/ 	.word	0x0000dd30


	//   ....[27]....
        /*028c*/ 	.word	0x0000df30


	//   ....[28]....
        /*0290*/ 	.word	0x0000df60


	//   ....[29]....
        /*0294*/ 	.word	0x0000e120


	//   ....[30]....
        /*0298*/ 	.word	0x0000e150


	//   ....[31]....
        /*029c*/ 	.word	0x0000e310


	//   ....[32]....
        /*02a0*/ 	.word	0x0000e330


	//   ....[33]....
        /*02a4*/ 	.word	0x0000eba0


	//   ....[34]....
        /*02a8*/ 	.word	0x0000ebc0


	//   ....[35]....
        /*02ac*/ 	.word	0x0000ed80


	//   ....[36]....
        /*02b0*/ 	.word	0x0000edb0


	//   ....[37]....
        /*02b4*/ 	.word	0x0000ef40


	//   ....[38]....
        /*02b8*/ 	.word	0x0000ef70


	//   ....[39]....
        /*02bc*/ 	.word	0x0000f100


	//   ....[40]....
        /*02c0*/ 	.word	0x0000f120


	//----- nvinfo : EIATTR_EXIT_INSTR_OFFSETS
	.align		4
.L_326:
        /*02c4*/ 	.byte	0x04, 0x1c
        /*02c6*/ 	.short	(.L_328 - .L_327)


	//   ....[0]....
.L_327:
        /*02c8*/ 	.word	0x00000350


	//   ....[1]....
        /*02cc*/ 	.word	0x0000e340


	//   ....[2]....
        /*02d0*/ 	.word	0x0000e480


	//   ....[3]....
        /*02d4*/ 	.word	0x0000e4e0


	//   ....[4]....
        /*02d8*/ 	.word	0x0000f130


	//   ....[5]....
        /*02dc*/ 	.word	0x0000f240


	//   ....[6]....
        /*02e0*/ 	.word	0x0000f2a0


	//----- nvinfo : EIATTR_CTAIDZ_USED
	.align		4
.L_328:
        /*02e4*/ 	.byte	0x01, 0x04
	.zero		2


	//----- nvinfo : EIATTR_MAX_THREADS
	.align		4
        /*02e8*/ 	.byte	0x04, 0x05
        /*02ea*/ 	.short	(.L_330 - .L_329)
.L_329:
        /*02ec*/ 	.word	0x00000100
        /*02f0*/ 	.word	0x00000001
        /*02f4*/ 	.word	0x00000001


	//----- nvinfo : EIATTR_CRS_STACK_SIZE
	.align		4
.L_330:
        /*02f8*/ 	.byte	0x04, 0x1e
        /*02fa*/ 	.short	(.L_332 - .L_331)
.L_331:
        /*02fc*/ 	.word	0x00000000
.L_332:


//--------------------- .nv.info._ZN7cutlass13device_kernelIN5flash19enable_sm80_to_sm89INS1_16FlashAttnFwdSm80INS1_25CollectiveMainloopFwdSm80ILi8ELi1ELb0EN4cute5tupleIJNS5_1CILi128EEENS7_ILi48EEENS7_ILi256EEEEEELi256ENS_10bfloat16_tEfNS_4arch4Sm80ELb0ELb0ELb0ELb1ELb0ELb1ELb1ELb0EEENS1_21CollectiveEpilogueFwdINS6_IJS8_SA_S9_EEENS6_IJNS7_ILi1EEESI_SI_EEESC_SE_Li256ELb1ELb1ELb0ELb0EEENS1_19SingleTileSchedulerILb1ELb0ELb1ELi128EEEEEEEEEvNT_6ParamsE --------------------------
	.section	.nv.info._ZN7cutlass13device_kernelIN5flash19enable_sm80_to_sm89INS1_16FlashAttnFwdSm80INS1_25CollectiveMainloopFwdSm80ILi8ELi1ELb0EN4cute5tupleIJNS5_1CILi128EEENS7_ILi48EEENS7_ILi256EEEEEELi256ENS_10bfloat16_tEfNS_4arch4Sm80ELb0ELb0ELb0ELb1ELb0ELb1ELb1ELb0EEENS1_21CollectiveEpilogueFwdINS6_IJS8_SA_S9_EEENS6_IJNS7_ILi1EEESI_SI_EEESC_SE_Li256ELb1ELb1ELb0ELb0EEENS1_19SingleTileSchedulerILb1ELb0ELb1ELi128EEEEEEEEEvNT_6ParamsE,"",@"SHT_CUDA_INFO"
	.sectionflags	@""
	.align	4


	//----- nvinfo : EIATTR_CUDA_API_VERSION
	.align		4
        /*0000*/ 	.byte	0x04, 0x37
        /*0002*/ 	.short	(.L_334 - .L_333)
.L_333:
        /*0004*/ 	.word	0x00000082


	//----- nvinfo : EIATTR_SW2861232_WAR
	.align		4
.L_334:
        /*0008*/ 	.byte	0x01, 0x35
	.zero		2


	//----- nvinfo : EIATTR_PARAM_CBANK
	.align		4
        /*000c*/ 	.byte	0x04, 0x0a
        /*000e*/ 	.short	(.L_336 - .L_335)
	.align		4
.L_335:
        /*0010*/ 	.word	index@(.nv.constant0._ZN7cutlass13device_kernelIN5flash19enable_sm80_to_sm89INS1_16FlashAttnFwdSm80INS1_25CollectiveMainloopFwdSm80ILi8ELi1ELb0EN4cute5tupleIJNS5_1CILi128EEENS7_ILi48EEENS7_ILi256EEEEEELi256ENS_10bfloat16_tEfNS_4arch4Sm80ELb0ELb0ELb0ELb1ELb0ELb1ELb1ELb0EEENS1_21CollectiveEpilogueFwdINS6_IJS8_SA_S9_EEENS6_IJNS7_ILi1EEESI_SI_EEESC_SE_Li256ELb1ELb1ELb0ELb0EEENS1_19SingleTileSchedulerILb1ELb0ELb1ELi128EEEEEEEEEvNT_6ParamsE)
        /*0014*/ 	.short	0x0160
        /*0016*/ 	.short	0x0418


	//----- nvinfo : EIATTR_CBANK_PARAM_SIZE
	.align		4
.L_336:
        /*0018*/ 	.byte	0x03, 0x19
        /*001a*/ 	.short	0x0418


	//----- nvinfo : EIATTR_KPARAM_INFO
	.align		4
        /*001c*/ 	.byte	0x04, 0x17
        /*001e*/ 	.short	(.L_338 - .L_337)
.L_337:
        /*0020*/ 	.word	0x00000000
        /*0024*/ 	.short	0x0000
        /*0026*/ 	.short	0x0000
        /*0028*/ 	.byte	0x00, 0xf0, 0x61, 0x10


	//----- nvinfo : EIATTR_MAXREG_COUNT
	.align		4
.L_338:
        /*002c*/ 	.byte	0x03, 0x1b
        /*002e*/ 	.short	0x00ff


	//----- nvinfo : EIATTR_NUM_BARRIERS
	.align		4
        /*0030*/ 	.byte	0x02, 0x4c
        /*0032*/ 	.byte	0x02
	.zero		1


	//----- nvinfo : EIATTR_MERCURY_ISA_VERSION
	.align		4
        /*0034*/ 	.byte	0x03, 0x5f
        /*0036*/ 	.short	0x0000


	//----- nvinfo : EIATTR_INT_WARP_WIDE_INSTR_OFFSETS
	.align		4
        /*0038*/ 	.byte	0x04, 0x31
        /*003a*/ 	.short	(.L_340 - .L_339)


	//   ....[0]....
.L_339:
        /*003c*/ 	.word	0x00011f00


	//----- nvinfo : EIATTR_COOP_GROUP_MASK_REGIDS
	.align		4
.L_340:
        /*0040*/ 	.byte	0x04, 0x29
        /*0042*/ 	.short	(.L_342 - .L_341)


	//   ....[0]....
.L_341:
        /*0044*/ 	.word	0xffffffff


	//   ....[1]....
        /*0048*/ 	.word	0xffffffff


	//   ....[2]....
        /*004c*/ 	.word	0xffffffff


	//   ....[3]....
        /*0050*/ 	.word	0xffffffff


	//   ....[4]....
        /*0054*/ 	.word	0xffffffff


	//   ....[5]....
        /*0058*/ 	.word	0xffffffff


	//   ....[6]....
        /*005c*/ 	.word	0xffffffff


	//   ....[7]....
        /*0060*/ 	.word	0xffffffff


	//   ....[8]....
        /*0064*/ 	.word	0xffffffff


	//   ....[9]....
        /*0068*/ 	.word	0xffffffff


	//   ....[10]....
        /*006c*/ 	.word	0xffffffff


	//   ....[11]....
        /*0070*/ 	.word	0xffffffff


	//   ....[12]....
        /*0074*/ 	.word	0xffffffff


	//   ....[13]....
        /*0078*/ 	.word	0xffffffff


	//   ....[14]....
        /*007c*/ 	.word	0xffffffff


	//   ....[15]....
        /*0080*/ 	.word	0xffffffff


	//   ....[16]....
        /*0084*/ 	.word	0xffffffff


	//   ....[17]....
        /*0088*/ 	.word	0xffffffff


	//   ....[18]....
        /*008c*/ 	.word	0xffffffff


	//   ....[19]....
        /*0090*/ 	.word	0xffffffff


	//   ....[20]....
        /*0094*/ 	.word	0xffffffff


	//   ....[21]....
        /*0098*/ 	.word	0xffffffff


	//   ....[22]....
        /*009c*/ 	.word	0xffffffff


	//   ....[23]....
        /*00a0*/ 	.word	0xffffffff


	//   ....[24]....
        /*00a4*/ 	.word	0xffffffff


	//   ....[25]....
        /*00a8*/ 	.word	0xffffffff


	//   ....[26]....
        /*00ac*/ 	.word	0xffffffff


	//   ....[27]....
        /*00b0*/ 	.word	0xffffffff


	//   ....[28]....
        /*00b4*/ 	.word	0xffffffff


	//   ....[29]....
        /*00b8*/ 	.word	0xffffffff


	//   ....[30]....
        /*00bc*/ 	.word	0xffffffff


	//   ....[31]....
        /*00c0*/ 	.word	0xffffffff


	//   ....[32]....
        /*00c4*/ 	.word	0xffffffff


	//   ....[33]....
        /*00c8*/ 	.word	0xffffffff


	//   ....[34]....
        /*00cc*/ 	.word	0xffffffff


	//   ....[35]....
        /*00d0*/ 	.word	0xffffffff


	//   ....[36]....
        /*00d4*/ 	.word	0xffffffff


	//   ....[37]....
        /*00d8*/ 	.word	0xffffffff


	//   ....[38]....
        /*00dc*/ 	.word	0xffffffff


	//   ....[39]....
        /*00e0*/ 	.word	0xffffffff


	//   ....[40]....
        /*00e4*/ 	.word	0xffffffff


	//----- nvinfo : EIATTR_COOP_GROUP_INSTR_OFFSETS
	.align		4
.L_342:
        /*00e8*/ 	.byte	0x04, 0x28
        /*00ea*/ 	.short	(.L_344 - .L_343)


	//   ....[0]....
.L_343:
        /*00ec*/ 	.word	0x00000080


	//   ....[1]....
        /*00f0*/ 	.word	0x00007b00


	//   ....[2]....
        /*00f4*/ 	.word	0x00007b30


	//   ....[3]....
        /*00f8*/ 	.word	0x00008040


	//   ....[4]....
        /*00fc*/ 	.word	0x00008080


	//   ....[5]....
        /*0100*/ 	.word	0x00008330


	//   ....[6]....
        /*0104*/ 	.word	0x00008360


	//   ....[7]....
        /*0108*/ 	.word	0x00008510


	//   ....[8]....
        /*010c*/ 	.word	0x00008550


	//   ....[9]....
        /*0110*/ 	.word	0x00010d00


	//   ....[10]....
        /*0114*/ 	.word	0x00010d50


	//   ....[11]....
        /*0118*/ 	.word	0x00010d70


	//   ....[12]....
        /*011c*/ 	.word	0x00010da0


	//   ....[13]....
        /*0120*/ 	.word	0x000130d0


	//   ....[14]....
        /*0124*/ 	.word	0x000130f0


	//   ....[15]....
        /*0128*/ 	.word	0x00013130


	//   ....[16]....
        /*012c*/ 	.word	0x00013140


	//   ....[17]....
        /*0130*/ 	.word	0x000147f0


	//   ....[18]....
        /*0134*/ 	.word	0x00014820


	//   ....[19]....
        /*0138*/ 	.word	0x00014880


	//   ....[20]....
        /*013c*/ 	.word	0x00014890


	//   ....[21]....
        /*0140*/ 	.word	0x000161a0


	//   ....[22]....
        /*0144*/ 	.word	0x000161e0


	//   ....[23]....
        /*0148*/ 	.word	0x00016220


	//   ....[24]....
        /*014c*/ 	.word	0x00016260


	//   ....[25]....
        /*0150*/ 	.word	0x00016480


	//   ....[26]....
        /*0154*/ 	.word	0x00016490


	//   ....[27]....
        /*0158*/ 	.word	0x00016690


	//   ....[28]....
        /*015c*/ 	.word	0x000166c0


	//   ....[29]....
        /*0160*/ 	.word	0x00016880


	//   ....[30]....
        /*0164*/ 	.word	0x000168b0


	//   ....[31]....
        /*0168*/ 	.word	0x00016a70


	//   ....[32]....
        /*016c*/ 	.word	0x00016a90


	//   ....[33]....
        /*0170*/ 	.word	0x00017300


	//   ....[34]....
        /*0174*/ 	.word	0x00017320


	//   ....[35]....
        /*0178*/ 	.word	0x000174b0


	//   ....[36]....
        /*017c*/ 	.word	0x000174e0


	//   ....[37]....
        /*0180*/ 	.word	0x00017670


	//   ....[38]....
        /*0184*/ 	.word	0x000176a0


	//   ....[39]....
        /*0188*/ 	.word	0x00017830


	//   ....[40]....
        /*018c*/ 	.word	0x00017850


	//----- nvinfo : EIATTR_EXIT_INSTR_OFFSETS
	.align		4
.L_344:
        /*0190*/ 	.byte	0x04, 0x1c
        /*0192*/ 	.short	(.L_346 - .L_345)


	//   ....[0]....
.L_345:
        /*0194*/ 	.word	0x00000310


	//   ....[1]....
        /*0198*/ 	.word	0x00016aa0


	//   ....[2]....
        /*019c*/ 	.word	0x00016be0


	//   ....[3]....
        /*01a0*/ 	.word	0x00016c40


	//   ....[4]....
        /*01a4*/ 	.word	0x00017860


	//   ....[5]....
        /*01a8*/ 	.word	0x00017970


	//   ....[6]....
        /*01ac*/ 	.word	0x000179d0


	//----- nvinfo : EIATTR_CTAIDZ_USED
	.align		4
.L_346:
        /*01b0*/ 	.byte	0x01, 0x04
	.zero		2


	//----- nvinfo : EIATTR_MAX_THREADS
	.align		4
        /*01b4*/ 	.byte	0x04, 0x05
        /*01b6*/ 	.short	(.L_348 - .L_347)
.L_347:
        /*01b8*/ 	.word	0x00000100
        /*01bc*/ 	.word	0x00000001
        /*01c0*/ 	.word	0x00000001


	//----- nvinfo : EIATTR_CRS_STACK_SIZE
	.align		4
.L_348:
        /*01c4*/ 	.byte	0x04, 0x1e
        /*01c6*/ 	.short	(.L_350 - .L_349)
.L_349:
        /*01c8*/ 	.word	0x00000000
.L_350:


//--------------------- .nv.info._ZN7cutlass13device_kernelIN5flash19enable_sm80_to_sm89INS1_16FlashAttnFwdSm80INS1_25CollectiveMainloopFwdSm80ILi8ELi1ELb0EN4cute5tupleIJNS5_1CILi128EEENS7_ILi64EEENS7_ILi256EEEEEELi256ENS_10bfloat16_tEfNS_4arch4Sm80ELb0ELb1ELb0ELb0ELb0ELb0ELb1ELb0EEENS1_21CollectiveEpilogueFwdINS6_IJS8_SA_S9_EEENS6_IJNS7_ILi1EEESI_SI_EEESC_SE_Li256ELb0ELb1ELb0ELb0EEENS1_19SingleTileSchedulerILb0ELb0ELb1ELi128EEEEEEEEEvNT_6ParamsE --------------------------
	.section	.nv.info._ZN7cutlass13device_kernelIN5flash19enable_sm80_to_sm89INS1_16FlashAttnFwdSm80INS1_25CollectiveMainloopFwdSm80ILi8ELi1ELb0EN4cute5tupleIJNS5_1CILi128EEENS7_ILi64EEENS7_ILi256EEEEEELi256ENS_10bfloat16_tEfNS_4arch4Sm80ELb0ELb1ELb0ELb0ELb0ELb0ELb1ELb0EEENS1_21CollectiveEpilogueFwdINS6_IJS8_SA_S9_EEENS6_IJNS7_ILi1EEESI_SI_EEESC_SE_Li256ELb0ELb1ELb0ELb0EEENS1_19SingleTileSchedulerILb0ELb0ELb1ELi128EEEEEEEEEvNT_6ParamsE,"",@"SHT_CUDA_INFO"
	.sectionflags	@""
	.align	4


	//----- nvinfo : EIATTR_CUDA_API_VERSION
	.align		4
        /*0000*/ 	.byte	0x04, 0x37
        /*0002*/ 	.short	(.L_352 - .L_351)
.L_351:
        /*0004*/ 	.word	0x00000082


	//----- nvinfo : EIATTR_SW2861232_WAR
	.align		4
.L_352:
        /*0008*/ 	.byte	0x01, 0x35
	.zero		2


	//----- nvinfo : EIATTR_PARAM_CBANK
	.align		4
        /*000c*/ 	.byte	0x04, 0x0a
        /*000e*/ 	.short	(.L_354 - .L_353)
	.align		4
.L_353:
        /*0010*/ 	.word	index@(.nv.constant0._ZN7cutlass13device_kernelIN5flash19enable_sm80_to_sm89INS1_16FlashAttnFwdSm80INS1_25CollectiveMainloopFwdSm80ILi8ELi1ELb0EN4cute5tupleIJNS5_1CILi128EEENS7_ILi64EEENS7_ILi256EEEEEELi256ENS_10bfloat16_tEfNS_4arch4Sm80ELb0ELb1ELb0ELb0ELb0ELb0ELb1ELb0EEENS1_21CollectiveEpilogueFwdINS6_IJS8_SA_S9_EEENS6_IJNS7_ILi1EEESI_SI_EEESC_SE_Li256ELb0ELb1ELb0ELb0EEENS1_19SingleTileSchedulerILb0ELb0ELb1ELi128EEEEEEEEEvNT_6ParamsE)
        /*0014*/ 	.short	0x0160
        /*0016*/ 	.short	0x0418


	//----- nvinfo : EIATTR_CBANK_PARAM_SIZE
	.align		4
.L_354:
        /*0018*/ 	.byte	0x03, 0x19
        /*001a*/ 	.short	0x0418


	//----- nvinfo : EIATTR_KPARAM_INFO
	.align		4
        /*001c*/ 	.byte	0x04, 0x17
        /*001e*/ 	.short	(.L_356 - .L_355)
.L_355:
        /*0020*/ 	.word	0x00000000
        /*0024*/ 	.short	0x0000
        /*0026*/ 	.short	0x0000
        /*0028*/ 	.byte	0x00, 0xf0, 0x61, 0x10


	//----- nvinfo : EIATTR_MAXREG_COUNT
	.align		4
.L_356:
        /*002c*/ 	.byte	0x03, 0x1b
        /*002e*/ 	.short	0x00ff


	//----- nvinfo : EIATTR_NUM_BARRIERS
	.align		4
        /*0030*/ 	.byte	0x02, 0x4c
        /*0032*/ 	.byte	0x02
	.zero		1


	//----- nvinfo : EIATTR_ANNOTATIONS
	.align		4
        /*0034*/ 	.byte	0x04, 0x55
        /*0036*/ 	.short	(.L_358 - .L_357)


	//   ....[0]....
.L_357:
        /* <DEDUP_REMOVED lines=28> */


	//----- nvinfo : EIATTR_MERCURY_ISA_VERSION
	.align		4
.L_358:
        /*01e0*/ 	.byte	0x03, 0x5f
        /*01e2*/ 	.short	0x0000


	//----- nvinfo : EIATTR_COOP_GROUP_MASK_REGIDS
	.align		4
        /*01e4*/ 	.byte	0x04, 0x29
        /*01e6*/ 	.short	(.L_360 - .L_359)


	//   ....[0]....
.L_359:
        /*01e8*/ 	.word	0xffffffff


	//   ....[1]....
        /*01ec*/ 	.word	0xffffffff


	//   ....[2]....
        /*01f0*/ 	.word	0xffffffff


	//   ....[3]....
        /*01f4*/ 	.word	0xffffffff


	//   ....[4]....
        /*01f8*/ 	.word	0xffffffff


	//   ....[5]....
        /*01fc*/ 	.word	0xffffffff


	//   ....[6]....
        /*0200*/ 	.word	0xffffffff


	//   ....[7]....
        /*0204*/ 	.word	0xffffffff


	//   ....[8]....
        /*0208*/ 	.word	0xffffffff


	//   ....[9]....
        /*020c*/ 	.word	0xffffffff


	//   ....[10]....
        /*0210*/ 	.word	0xffffffff


	//   ....[11]....
        /*0214*/ 	.word	0xffffffff


	//   ....[12]....
        /*0218*/ 	.word	0xffffffff


	//   ....[13]....
        /*021c*/ 	.word	0xffffffff


	//   ....[14]....
        /*0220*/ 	.word	0xffffffff


	//   ....[15]....
        /*0224*/ 	.word	0xffffffff


	//   ....[16]....
        /*0228*/ 	.word	0xffffffff


	//   ....[17]....
        /*022c*/ 	.word	0xffffffff


	//   ....[18]....
        /*0230*/ 	.word	0xffffffff


	//   ....[19]....
        /*0234*/ 	.word	0xffffffff


	//   ....[20]....
        /*0238*/ 	.word	0xffffffff


	//   ....[21]....
        /*023c*/ 	.word	0xffffffff


	//   ....[22]....
        /*0240*/ 	.word	0xffffffff


	//   ....[23]....
        /*0244*/ 	.word	0xffffffff


	//   ....[24]....
        /*0248*/ 	.word	0xffffffff


	//   ....[25]....
        /*024c*/ 	.word	0xffffffff


	//   ....[26]....
        /*0250*/ 	.word	0xffffffff


	//   ....[27]....
        /*0254*/ 	.word	0xffffffff


	//   ....[28]....
        /*0258*/ 	.word	0xffffffff


	//   ....[29]....
        /*025c*/ 	.word	0xffffffff


	//   ....[30]....
        /*0260*/ 	.word	0xffffffff


	//   ....[31]....
        /*0264*/ 	.word	0xffffffff


	//   ....[32]....
        /*0268*/ 	.word	0xffffffff


	//   ....[33]....
        /*026c*/ 	.word	0xffffffff


	//   ....[34]....
        /*0270*/ 	.word	0xffffffff


	//   ....[35]....
        /*0274*/ 	.word	0xffffffff


	//   ....[36]....
        /*0278*/ 	.word	0xffffffff


	//   ....[37]....
        /*027c*/ 	.word	0xffffffff


	//   ....[38]....
        /*0280*/ 	.word	0xffffffff


	//   ....[39]....
        /*0284*/ 	.word	0xffffffff


	//   ....[40]....
        /*0288*/ 	.word	0xffffffff


	//   ....[41]....
        /*028c*/ 	.word	0xffffffff


	//   ....[42]....
        /*0290*/ 	.word	0xffffffff


	//   ....[43]....
        /*0294*/ 	.word	0xffffffff


	//   ....[44]....
        /*0298*/ 	.word	0xffffffff


	//   ....[45]....
        /*029c*/ 	.word	0xffffffff


	//   ....[46]....
        /*02a0*/ 	.word	0xffffffff


	//   ....[47]....
        /*02a4*/ 	.word	0xffffffff


	//   ....[48]....
        /*02a8*/ 	.word	0xffffffff


	//   ....[49]....
        /*02ac*/ 	.word	0xffffffff


	//   ....[50]....
        /*02b0*/ 	.word	0xffffffff


	//   ....[51]....
        /*02b4*/ 	.word	0xffffffff


	//   ....[52]....
        /*02b8*/ 	.word	0xffffffff


	//   ....[53]....
        /*02bc*/ 	.word	0xffffffff


	//----- nvinfo : EIATTR_COOP_GROUP_INSTR_OFFSETS
	.align		4
.L_360:
        /*02c0*/ 	.byte	0x04, 0x28
        /*02c2*/ 	.short	(.L_362 - .L_361)


	//   ....[0]....
.L_361:
        /*02c4*/ 	.word	0x00000c00


	//   ....[1]....
        /*02c8*/ 	.word	0x00000c30


	//   ....[2]....
        /*02cc*/ 	.word	0x00000c60


	//   ....[3]....
        /*02d0*/ 	.word	0x00000ca0


	//   ....[4]....
        /*02d4*/ 	.word	0x00000cc0


	//   ....[5]....
        /*02d8*/ 	.word	0x00000cf0


	//   ....[6]....
        /*02dc*/ 	.word	0x00000f10


	//   ....[7]....
        /*02e0*/ 	.word	0x00000f20


	//   ....[8]....
        /*02e4*/ 	.word	0x00002e90


	//   ....[9]....
        /*02e8*/ 	.word	0x00003120


	//   ....[10]....
        /*02ec*/ 	.word	0x00003850


	//   ....[11]....
        /*02f0*/ 	.word	0x00003b20


	//   ....[12]....
        /*02f4*/ 	.word	0x00003b60


	//   ....[13]....
        /*02f8*/ 	.word	0x00003be0


	//   ....[14]....
        /*02fc*/ 	.word	0x00006780


	//   ....[15]....
        /*0300*/ 	.word	0x00007400


	//   ....[16]....
        /*0304*/ 	.word	0x00007ce0


	//   ....[17]....
        /*0308*/ 	.word	0x00007e00


	//   ....[18]....
        /*030c*/ 	.word	0x00007e40


	//   ....[19]....
        /*0310*/ 	.word	0x00007e60


	//   ....[20]....
        /*0314*/ 	.word	0x0000b4e0


	//   ....[21]....
        /*0318*/ 	.word	0x0000b520


	//   ....[22]....
        /*031c*/ 	.word	0x0000b560


	//   ....[23]....
        /*0320*/ 	.word	0x0000b590


	//   ....[24]....
        /*0324*/ 	.word	0x0000dd40


	//   ....[25]....
        /*0328*/ 	.word	0x0000ea80


	//   ....[26]....
        /*032c*/ 	.word	0x0000f380


	//   ....[27]....
        /*0330*/ 	.word	0x0000f490


	//   ....[28]....
        /*0334*/ 	.word	0x0000f4c0


	//   ....[29]....
        /*0338*/ 	.word	0x0000f4e0


	//   ....[30]....
        /*033c*/ 	.word	0x00011110


	//   ....[31]....
        /*0340*/ 	.word	0x00011130


	//   ....[32]....
        /*0344*/ 	.word	0x00011160


	//   ....[33]....
        /*0348*/ 	.word	0x00011170


	//   ....[34]....
        /*034c*/ 	.word	0x00012b10


	//   ....[35]....
        /*0350*/ 	.word	0x00012b20


	//   ....[36]....
        /*0354*/ 	.word	0x00012b40


	//   ....[37]....
        /*0358*/ 	.word	0x00012b50


	//   ....[38]....
        /*035c*/ 	.word	0x00012b60


	//   ....[39]....
        /*0360*/ 	.word	0x00012b70


	//   ....[40]....
        /*0364*/ 	.word	0x00012e50


	//   ....[41]....
        /*0368*/ 	.word	0x00012e80


	//   ....[42]....
        /*036c*/ 	.word	0x00013040


	//   ....[43]....
        /*0370*/ 	.word	0x00013070


	//   ....[44]....
        /*0374*/ 	.word	0x00013230


	//   ....[45]....
        /*0378*/ 	.word	0x00013250


	//   ....[46]....
        /*037c*/ 	.word	0x00013950


	//   ....[47]....
        /*0380*/ 	.word	0x00013970


	//   ....[48]....
        /*0384*/ 	.word	0x00013b20


	//   ....[49]....
        /*0388*/ 	.word	0x00013b50


	//   ....[50]....
        /*038c*/ 	.word	0x00013ce0


	//   ....[51]....
        /*0390*/ 	.word	0x00013d10


	//   ....[52]....
        /*0394*/ 	.word	0x00013ea0


	//   ....[53]....
        /*0398*/ 	.word	0x00013ec0


	//----- nvinfo : EIATTR_EXIT_INSTR_OFFSETS
	.align		4
.L_362:
        /*039c*/ 	.byte	0x04, 0x1c
        /*039e*/ 	.short	(.L_364 - .L_363)


	//   ....[0]....
.L_363:
        /*03a0*/ 	.word	0x00000040


	//   ....[1]....
        /*03a4*/ 	.word	0x00013260


	//   ....[2]....
        /*03a8*/ 	.word	0x000133a0


	//   ....[3]....
        /*03ac*/ 	.word	0x00013400


	//   ....[4]....
        /*03b0*/ 	.word	0x00013ed0


	//   ....[5]....
        /*03b4*/ 	.word	0x00013fe0


	//   ....[6]....
        /*03b8*/ 	.word	0x00014040


	//----- nvinfo : EIATTR_CTAIDZ_USED
	.align		4
.L_364:
        /*03bc*/ 	.byte	0x01, 0x04
	.zero		2


	//----- nvinfo : EIATTR_MAX_THREADS
	.align		4
        /*03c0*/ 	.byte	0x04, 0x05
        /*03c2*/ 	.short	(.L_366 - .L_365)
.L_365:
        /*03c4*/ 	.word	0x00000100
        /*03c8*/ 	.word	0x00000001
        /*03cc*/ 	.word	0x00000001


	//----- nvinfo : EIATTR_CRS_STACK_SIZE
	.align		4
.L_366:
        /*03d0*/ 	.byte	0x04, 0x1e
        /*03d2*/ 	.short	(.L_368 - .L_367)
.L_367:
        /*03d4*/ 	.word	0x00000000
.L_368:


//--------------------- .nv.info._ZN7cutlass13device_kernelIN5flash19enable_sm80_to_sm89INS1_16FlashAttnFwdSm80INS1_25CollectiveMainloopFwdSm80ILi8ELi1ELb0EN4cute5tupleIJNS5_1CILi128EEENS7_ILi64EEENS7_ILi256EEEEEELi256ENS_10bfloat16_tEfNS_4arch4Sm80ELb0ELb1ELb0ELb1ELb0ELb0ELb1ELb0EEENS1_21CollectiveEpilogueFwdINS6_IJS8_SA_S9_EEENS6_IJNS7_ILi1EEESI_SI_EEESC_SE_Li256ELb1ELb1ELb0ELb0EEENS1_19SingleTileSchedulerILb1ELb0ELb1ELi128EEEEEEEEEvNT_6ParamsE --------------------------
	.section	.nv.info._ZN7cutlass13device_kernelIN5flash19enable_sm80_to_sm89INS1_16FlashAttnFwdSm80INS1_25CollectiveMainloopFwdSm80ILi8ELi1ELb0EN4cute5tupleIJNS5_1CILi128EEENS7_ILi64EEENS7_ILi256EEEEEELi256ENS_10bfloat16_tEfNS_4arch4Sm80ELb0ELb1ELb0ELb1ELb0ELb0ELb1ELb0EEENS1_21CollectiveEpilogueFwdINS6_IJS8_SA_S9_EEENS6_IJNS7_ILi1EEESI_SI_EEESC_SE_Li256ELb1ELb1ELb0ELb0EEENS1_19SingleTileSchedulerILb1ELb0ELb1ELi128EEEEEEEEEvNT_6ParamsE,"",@"SHT_CUDA_INFO"
	.sectionflags	@""
	.align	4


	//----- nvinfo : EIATTR_CUDA_API_VERSION
	.align		4
        /*0000*/ 	.byte	0x04, 0x37
        /*0002*/ 	.short	(.L_370 - .L_369)
.L_369:
        /*0004*/ 	.word	0x00000082


	//----- nvinfo : EIATTR_SW2861232_WAR
	.align		4
.L_370:
        /*0008*/ 	.byte	0x01, 0x35
	.zero		2


	//----- nvinfo : EIATTR_PARAM_CBANK
	.align		4
        /*000c*/ 	.byte	0x04, 0x0a
        /*000e*/ 	.short	(.L_372 - .L_371)
	.align		4
.L_371:
        /*0010*/ 	.word	index@(.nv.constant0._ZN7cutlass13device_kernelIN5flash19enable_sm80_to_sm89INS1_16FlashAttnFwdSm80INS1_25CollectiveMainloopFwdSm80ILi8ELi1ELb0EN4cute5tupleIJNS5_1CILi128EEENS7_ILi64EEENS7_ILi256EEEEEELi256ENS_10bfloat16_tEfNS_4arch4Sm80ELb0ELb1ELb0ELb1ELb0ELb0ELb1ELb0EEENS1_21CollectiveEpilogueFwdINS6_IJS8_SA_S9_EEENS6_IJNS7_ILi1EEESI_SI_EEESC_SE_Li256ELb1ELb1ELb0ELb0EEENS1_19SingleTileSchedulerILb1ELb0ELb1ELi128EEEEEEEEEvNT_6ParamsE)
        /*0014*/ 	.short	0x0160
        /*0016*/ 	.short	0x0418


	//----- nvinfo : EIATTR_CBANK_PARAM_SIZE
	.align		4
.L_372:
        /*0018*/ 	.byte	0x03, 0x19
        /*001a*/ 	.short	0x0418


	//----- nvinfo : EIATTR_KPARAM_INFO
	.align		4
        /*001c*/ 	.byte	0x04, 0x17
        /*001e*/ 	.short	(.L_374 - .L_373)
.L_373:
        /*0020*/ 	.word	0x00000000
        /*0024*/ 	.short	0x0000
        /*0026*/ 	.short	0x0000
        /*0028*/ 	.byte	0x00, 0xf0, 0x61, 0x10


	//----- nvinfo : EIATTR_MAXREG_COUNT
	.align		4
.L_374:
        /*002c*/ 	.byte	0x03, 0x1b
        /*002e*/ 	.short	0x00ff


	//----- nvinfo : EIATTR_NUM_BARRIERS
	.align		4
        /*0030*/ 	.byte	0x02, 0x4c
        /*0032*/ 	.byte	0x02
	.zero		1


	//----- nvinfo : EIATTR_ANNOTATIONS
	.align		4
        /*0034*/ 	.byte	0x04, 0x55
        /*0036*/ 	.short	(.L_376 - .L_375)


	//   ....[0]....
.L_375:
        /* <DEDUP_REMOVED lines=9> */


	//----- nvinfo : EIATTR_MERCURY_ISA_VERSION
	.align		4
.L_376:
        /*00b8*/ 	.byte	0x03, 0x5f
        /*00ba*/ 	.short	0x0000


	//----- nvinfo : EIATTR_COOP_GROUP_MASK_REGIDS
	.align		4
        /*00bc*/ 	.byte	0x04, 0x29
        /*00be*/ 	.short	(.L_378 - .L_377)


	//   ....[0]....
.L_377:
        /*00c0*/ 	.word	0xffffffff


	//   ....[1]....
        /*00c4*/ 	.word	0xffffffff


	//   ....[2]....
        /*00c8*/ 	.word	0xffffffff


	//   ....[3]....
        /*00cc*/ 	.word	0xffffffff


	//   ....[4]....
        /*00d0*/ 	.word	0xffffffff


	//   ....[5]....
        /*00d4*/ 	.word	0xffffffff


	//   ....[6]....
        /*00d8*/ 	.word	0xffffffff


	//   ....[7]....
        /*00dc*/ 	.word	0xffffffff


	//   ....[8]....
        /*00e0*/ 	.word	0xffffffff


	//   ....[9]....
        /*00e4*/ 	.word	0xffffffff


	//   ....[10]....
        /*00e8*/ 	.word	0xffffffff


	//   ....[11]....
        /*00ec*/ 	.word	0xffffffff


	//   ....[12]....
        /*00f0*/ 	.word	0xffffffff


	//   ....[13]....
        /*00f4*/ 	.word	0xffffffff


	//   ....[14]....
        /*00f8*/ 	.word	0xffffffff


	//   ....[15]....
        /*00fc*/ 	.word	0xffffffff


	//   ....[16]....
        /*0100*/ 	.word	0xffffffff


	//   ....[17]....
        /*0104*/ 	.word	0xffffffff


	//   ....[18]....
        /*0108*/ 	.word	0xffffffff


	//   ....[19]....
        /*010c*/ 	.word	0xffffffff


	//   ....[20]....
        /*0110*/ 	.word	0xffffffff


	//   ....[21]....
        /*0114*/ 	.word	0xffffffff


	//   ....[22]....
        /*0118*/ 	.word	0xffffffff


	//   ....[23]....
        /*011c*/ 	.word	0xffffffff


	//   ....[24]....
        /*0120*/ 	.word	0xffffffff


	//   ....[25]....
        /*0124*/ 	.word	0xffffffff


	//   ....[26]....
        /*0128*/ 	.word	0xffffffff


	//   ....[27]....
        /*012c*/ 	.word	0xffffffff


	//   ....[28]....
        /*0130*/ 	.word	0xffffffff


	//   ....[29]....
        /*0134*/ 	.word	0xffffffff


	//   ....[30]....
        /*0138*/ 	.word	0xffffffff


	//   ....[31]....
        /*013c*/ 	.word	0xffffffff


	//   ....[32]....
        /*0140*/ 	.word	0xffffffff


	//   ....[33]....
        /*0144*/ 	.word	0xffffffff


	//   ....[34]....
        /*0148*/ 	.word	0xffffffff


	//   ....[35]....
        /*014c*/ 	.word	0xffffffff


	//   ....[36]....
        /*0150*/ 	.word	0xffffffff


	//   ....[37]....
        /*0154*/ 	.word	0xffffffff


	//   ....[38]....
        /*0158*/ 	.word	0xffffffff


	//   ....[39]....
        /*015c*/ 	.word	0xffffffff


	//   ....[40]....
        /*0160*/ 	.word	0xffffffff


	//   ....[41]....
        /*0164*/ 	.word	0xffffffff


	//   ....[42]....
        /*0168*/ 	.word	0xffffffff


	//   ....[43]....
        /*016c*/ 	.word	0xffffffff


	//   ....[44]....
        /*0170*/ 	.word	0xffffffff


	//   ....[45]....
        /*0174*/ 	.word	0xffffffff


	//   ....[46]....
        /*0178*/ 	.word	0xffffffff


	//   ....[47]....
        /*017c*/ 	.word	0xffffffff


	//   ....[48]....
        /*0180*/ 	.word	0xffffffff


	//   ....[49]....
        /*0184*/ 	.word	0xffffffff


	//   ....[50]....
        /*0188*/ 	.word	0xffffffff


	//   ....[51]....
        /*018c*/ 	.word	0xffffffff


	//   ....[52]....
        /*0190*/ 	.word	0xffffffff


	//   ....[53]....
        /*0194*/ 	.word	0xffffffff


	//   ....[54]....
        /*0198*/ 	.word	0xffffffff


	//----- nvinfo : EIATTR_COOP_GROUP_INSTR_OFFSETS
	.align		4
.L_378:
        /*019c*/ 	.byte	0x04, 0x28
        /*019e*/ 	.short	(.L_380 - .L_379)


	//   ....[0]....
.L_379:
        /*01a0*/ 	.word	0x00000090


	//   ....[1]....
        /*01a4*/ 	.word	0x00001410


	//   ....[2]....
        /*01a8*/ 	.word	0x00001450


	//   ....[3]....
        /*01ac*/ 	.word	0x00001930


	//   ....[4]....
        /*01b0*/ 	.word	0x00001960


	//   ....[5]....
        /*01b4*/ 	.word	0x00001b60


	//   ....[6]....
        /*01b8*/ 	.word	0x00001b90


	//   ....[7]....
        /*01bc*/ 	.word	0x00001d80


	//   ....[8]....
        /*01c0*/ 	.word	0x00001dc0


	//   ....[9]....
        /*01c4*/ 	.word	0x00003970


	//   ....[10]....
        /*01c8*/ 	.word	0x00003b70


	//   ....[11]....
        /*01cc*/ 	.word	0x00004640


	//   ....[12]....
        /*01d0*/ 	.word	0x00004720


	//   ....[13]....
        /*01d4*/ 	.word	0x00004730


	//   ....[14]....
        /*01d8*/ 	.word	0x00004760


	//   ....[15]....
        /*01dc*/ 	.word	0x000077d0


	//   ....[16]....
        /*01e0*/ 	.word	0x00007af0


	//   ....[17]....
        /*01e4*/ 	.word	0x00008400


	//   ....[18]....
        /*01e8*/ 	.word	0x00008690


	//   ....[19]....
        /*01ec*/ 	.word	0x000086c0


	//   ....[20]....
        /*01f0*/ 	.word	0x00008730


	//   ....[21]....
        /*01f4*/ 	.word	0x0000c200


	//   ....[22]....
        /*01f8*/ 	.word	0x0000c260


	//   ....[23]....
        /*01fc*/ 	.word	0x0000c2e0


	//   ....[24]....
        /*0200*/ 	.word	0x0000c320


	//   ....[25]....
        /*0204*/ 	.word	0x0000f960


	//   ....[26]....
        /*0208*/ 	.word	0x0000fd10


	//   ....[27]....
        /*020c*/ 	.word	0x000106c0


	//   ....[28]....
        /*0210*/ 	.word	0x00010890


	//   ....[29]....
        /*0214*/ 	.word	0x000108a0


	//   ....[30]....
        /*0218*/ 	.word	0x000108c0


	//   ....[31]....
        /*021c*/ 	.word	0x000124e0


	//   ....[32]....
        /*0220*/ 	.word	0x00012510


	//   ....[33]....
        /*0224*/ 	.word	0x00012550


	//   ....[34]....
        /*0228*/ 	.word	0x00012560


	//   ....[35]....
        /*022c*/ 	.word	0x00013e70


	//   ....[36]....
        /*0230*/ 	.word	0x00013ec0


	//   ....[37]....
        /*0234*/ 	.word	0x00013f30


	//   ....[38]....
        /*0238*/ 	.word	0x00013f70


	//   ....[39]....
        /*023c*/ 	.word	0x00014170


	//   ....[40]....
        /*0240*/ 	.word	0x00014180


	//   ....[41]....
        /*0244*/ 	.word	0x00014380


	//   ....[42]....
        /*0248*/ 	.word	0x000143b0


	//   ....[43]....
        /*024c*/ 	.word	0x00014570


	//   ....[44]....
        /*0250*/ 	.word	0x000145a0


	//   ....[45]....
        /*0254*/ 	.word	0x00014760


	//   ....[46]....
        /*0258*/ 	.word	0x00014780


	//   ....[47]....
        /*025c*/ 	.word	0x00015010


	//   ....[48]....
        /*0260*/ 	.word	0x00015030


	//   ....[49]....
        /*0264*/ 	.word	0x000151c0


	//   ....[50]....
        /*0268*/ 	.word	0x000151f0


	//   ....[51]....
        /*026c*/ 	.word	0x00015380


	//   ....[52]....
        /*0270*/ 	.word	0x000153b0


	//   ....[53]....
        /*0274*/ 	.word	0x00015540


	//   ....[54]....
        /*0278*/ 	.word	0x00015560


	//----- nvinfo : EIATTR_EXIT_INSTR_OFFSETS
	.align		4
.L_380:
        /*027c*/ 	.byte	0x04, 0x1c
        /*027e*/ 	.short	(.L_382 - .L_381)


	//   ....[0]....
.L_381:
        /*0280*/ 	.word	0x00000320


	//   ....[1]....
        /*0284*/ 	.word	0x00014790


	//   ....[2]....
        /*0288*/ 	.word	0x000148d0


	//   ....[3]....
        /*028c*/ 	.word	0x00014930


	//   ....[4]....
        /*0290*/ 	.word	0x00015570


	//   ....[5]....
        /*0294*/ 	.word	0x00015680


	//   ....[6]....
        /*0298*/ 	.word	0x000156e0


	//----- nvinfo : EIATTR_CTAIDZ_USED
	.align		4
.L_382:
        /*029c*/ 	.byte	0x01, 0x04
	.zero		2


	//----- nvinfo : EIATTR_MAX_THREADS
	.align		4
        /*02a0*/ 	.byte	0x04, 0x05
        /*02a2*/ 	.short	(.L_384 - .L_383)
.L_383:
        /*02a4*/ 	.word	0x00000100
        /*02a8*/ 	.word	0x00000001
        /*02ac*/ 	.word	0x00000001


	//----- nvinfo : EIATTR_CRS_STACK_SIZE
	.align		4
.L_384:
        /*02b0*/ 	.byte	0x04, 0x1e
        /*02b2*/ 	.short	(.L_386 - .L_385)
.L_385:
        /*02b4*/ 	.word	0x00000000
.L_386:


//--------------------- .nv.info._ZN7cutlass13device_kernelIN5flash19enable_sm80_to_sm89INS1_16FlashAttnFwdSm80INS1_25CollectiveMainloopFwdSm80ILi8ELi1ELb0EN4cute5tupleIJNS5_1CILi128EEENS7_ILi48EEENS7_ILi256EEEEEELi256ENS_10bfloat16_tEfNS_4arch4Sm80ELb0ELb1ELb0ELb1ELb0ELb1ELb1ELb0EEENS1_21CollectiveEpilogueFwdINS6_IJS8_SA_S9_EEENS6_IJNS7_ILi1EEESI_SI_EEESC_SE_Li256ELb1ELb1ELb0ELb0EEENS1_19SingleTileSchedulerILb1ELb0ELb1ELi128EEEEEEEEEvNT_6ParamsE --------------------------
	.section	.nv.info._ZN7cutlass13device_kernelIN5flash19enable_sm80_to_sm89INS1_16FlashAttnFwdSm80INS1_25CollectiveMainloopFwdSm80ILi8ELi1ELb0EN4cute5tupleIJNS5_1CILi128EEENS7_ILi48EEENS7_ILi256EEEEEELi256ENS_10bfloat16_tEfNS_4arch4Sm80ELb0ELb1ELb0ELb1ELb0ELb1ELb1ELb0EEENS1_21CollectiveEpilogueFwdINS6_IJS8_SA_S9_EEENS6_IJNS7_ILi1EEESI_SI_EEESC_SE_Li256ELb1ELb1ELb0ELb0EEENS1_19SingleTileSchedulerILb1ELb0ELb1ELi128EEEEEEEEEvNT_6ParamsE,"",@"SHT_CUDA_INFO"
	.sectionflags	@""
	.align	4


	//----- nvinfo : EIATTR_CUDA_API_VERSION
	.align		4
        /*0000*/ 	.byte	0x04, 0x37
        /*0002*/ 	.short	(.L_388 - .L_387)
.L_387:
        /*0004*/ 	.word	0x00000082


	//----- nvinfo : EIATTR_SW2861232_WAR
	.align		4
.L_388:
        /*0008*/ 	.byte	0x01, 0x35
	.zero		2


	//----- nvinfo : EIATTR_PARAM_CBANK
	.align		4
        /*000c*/ 	.byte	0x04, 0x0a
        /*000e*/ 	.short	(.L_390 - .L_389)
	.align		4
.L_389:
        /*0010*/ 	.word	index@(.nv.constant0._ZN7cutlass13device_kernelIN5flash19enable_sm80_to_sm89INS1_16FlashAttnFwdSm80INS1_25CollectiveMainloopFwdSm80ILi8ELi1ELb0EN4cute5tupleIJNS5_1CILi128EEENS7_ILi48EEENS7_ILi256EEEEEELi256ENS_10bfloat16_tEfNS_4arch4Sm80ELb0ELb1ELb0ELb1ELb0ELb1ELb1ELb0EEENS1_21CollectiveEpilogueFwdINS6_IJS8_SA_S9_EEENS6_IJNS7_ILi1EEESI_SI_EEESC_SE_Li256ELb1ELb1ELb0ELb0EEENS1_19SingleTileSchedulerILb1ELb0ELb1ELi128EEEEEEEEEvNT_6ParamsE)
        /*0014*/ 	.short	0x0160
        /*0016*/ 	.short	0x0418


	//----- nvinfo : EIATTR_CBANK_PARAM_SIZE
	.align		4
.L_390:
        /*0018*/ 	.byte	0x03, 0x19
        /*001a*/ 	.short	0x0418


	//----- nvinfo : EIATTR_KPARAM_INFO
	.align		4
        /*001c*/ 	.byte	0x04, 0x17
        /*001e*/ 	.short	(.L_392 - .L_391)
.L_391:
        /*0020*/ 	.word	0x00000000
        /*0024*/ 	.short	0x0000
        /*0026*/ 	.short	0x0000
        /*0028*/ 	.byte	0x00, 0xf0, 0x61, 0x10


	//----- nvinfo : EIATTR_MAXREG_COUNT
	.align		4
.L_392:
        /*002c*/ 	.byte	0x03, 0x1b
        /*002e*/ 	.short	0x00ff


	//----- nvinfo : EIATTR_NUM_BARRIERS
	.align		4
        /*0030*/ 	.byte	0x02, 0x4c
        /*0032*/ 	.byte	0x02
	.zero		1


	//----- nvinfo : EIATTR_MERCURY_ISA_VERSION
	.align		4
        /*0034*/ 	.byte	0x03, 0x5f
        /*0036*/ 	.short	0x0000


	//----- nvinfo : EIATTR_COOP_GROUP_MASK_REGIDS
	.align		4
        /*0038*/ 	.byte	0x04, 0x29
        /*003a*/ 	.short	(.L_394 - .L_393)


	//   ....[0]....
.L_393:
        /*003c*/ 	.word	0xffffffff


	//   ....[1]....
        /*0040*/ 	.word	0xffffffff


	//   ....[2]....
        /*0044*/ 	.word	0xffffffff


	//   ....[3]....
        /*0048*/ 	.word	0xffffffff


	//   ....[4]....
        /*004c*/ 	.word	0xffffffff


	//   ....[5]....
        /*0050*/ 	.word	0xffffffff


	//   ....[6]....
        /*0054*/ 	.word	0xffffffff


	//   ....[7]....
        /*0058*/ 	.word	0xffffffff


	//   ....[8]....
        /*005c*/ 	.word	0xffffffff


	//   ....[9]....
        /*0060*/ 	.word	0xffffffff


	//   ....[10]....
        /*0064*/ 	.word	0xffffffff


	//   ....[11]....
        /*0068*/ 	.word	0xffffffff


	//   ....[12]....
        /*006c*/ 	.word	0xffffffff


	//   ....[13]....
        /*0070*/ 	.word	0xffffffff


	//   ....[14]....
        /*0074*/ 	.word	0xffffffff


	//   ....[15]....
        /*0078*/ 	.word	0xffffffff


	//   ....[16]....
        /*007c*/ 	.word	0xffffffff


	//   ....[17]....
        /*0080*/ 	.word	0xffffffff


	//   ....[18]....
        /*0084*/ 	.word	0xffffffff


	//   ....[19]....
        /*0088*/ 	.word	0xffffffff


	//   ....[20]....
        /*008c*/ 	.word	0xffffffff


	//   ....[21]....
        /*0090*/ 	.word	0xffffffff


	//   ....[22]....
        /*0094*/ 	.word	0xffffffff


	//   ....[23]....
        /*0098*/ 	.word	0xffffffff


	//   ....[24]....
        /*009c*/ 	.word	0xffffffff


	//   ....[25]....
        /*00a0*/ 	.word	0xffffffff


	//   ....[26]....
        /*00a4*/ 	.word	0xffffffff


	//   ....[27]....
        /*00a8*/ 	.word	0xffffffff


	//   ....[28]....
        /*00ac*/ 	.word	0xffffffff


	//   ....[29]....
        /*00b0*/ 	.word	0xffffffff


	//   ....[30]....
        /*00b4*/ 	.word	0xffffffff


	//   ....[31]....
        /*00b8*/ 	.word	0xffffffff


	//   ....[32]....
        /*00bc*/ 	.word	0xffffffff


	//   ....[33]....
        /*00c0*/ 	.word	0xffffffff


	//   ....[34]....
        /*00c4*/ 	.word	0xffffffff


	//   ....[35]....
        /*00c8*/ 	.word	0xffffffff


	//   ....[36]....
        /*00cc*/ 	.word	0xffffffff


	//   ....[37]....
        /*00d0*/ 	.word	0xffffffff


	//   ....[38]....
        /*00d4*/ 	.word	0xffffffff


	//   ....[39]....
        /*00d8*/ 	.word	0xffffffff


	//   ....[40]....
        /*00dc*/ 	.word	0xffffffff


	//   ....[41]....
        /*00e0*/ 	.word	0xffffffff


	//   ....[42]....
        /*00e4*/ 	.word	0xffffffff


	//   ....[43]....
        /*00e8*/ 	.word	0xffffffff


	//   ....[44]....
        /*00ec*/ 	.word	0xffffffff


	//   ....[45]....
        /*00f0*/ 	.word	0xffffffff


	//   ....[46]....
        /*00f4*/ 	.word	0xffffffff


	//   ....[47]....
        /*00f8*/ 	.word	0xffffffff


	//   ....[48]....
        /*00fc*/ 	.word	0xffffffff


	//   ....[49]....
        /*0100*/ 	.word	0xffffffff


	//   ....[50]....
        /*0104*/ 	.word	0xffffffff


	//   ....[51]....
        /*0108*/ 	.word	0xffffffff


	//   ....[52]....
        /*010c*/ 	.word	0xffffffff


	//   ....[53]....
        /*0110*/ 	.word	0xffffffff


	//   ....[54]....
        /*0114*/ 	.word	0xffffffff


	//   ....[55]....
        /*0118*/ 	.word	0xffffffff


	//   ....[56]....
        /*011c*/ 	.word	0xffffffff


	//   ....[57]....
        /*0120*/ 	.word	0xffffffff


	//   ....[58]....
        /*0124*/ 	.word	0xffffffff


	//   ....[59]....
        /*0128*/ 	.word	0xffffffff


	//   ....[60]....
        /*012c*/ 	.word	0xffffffff


	//   ....[61]....
        /*0130*/ 	.word	0xffffffff


	//   ....[62]....
        /*0134*/ 	.word	0xffffffff


	//   ....[63]....
        /*0138*/ 	.word	0xffffffff


	//   ....[64]....
        /*013c*/ 	.word	0xffffffff


	//   ....[65]....
        /*0140*/ 	.word	0xffffffff


	//   ....[66]....
        /*0144*/ 	.word	0xffffffff


	//   ....[67]....
        /*0148*/ 	.word	0xffffffff


	//   ....[68]....
        /*014c*/ 	.word	0xffffffff


	//   ....[69]....
        /*0150*/ 	.word	0xffffffff


	//   ....[70]....
        /*0154*/ 	.word	0xffffffff


	//   ....[71]....
        /*0158*/ 	.word	0xffffffff


	//   ....[72]....
        /*015c*/ 	.word	0xffffffff


	//   ....[73]....
        /*0160*/ 	.word	0xffffffff


	//   ....[74]....
        /*0164*/ 	.word	0xffffffff


	//   ....[75]....
        /*0168*/ 	.word	0xffffffff


	//   ....[76]....
        /*016c*/ 	.word	0xffffffff


	//   ....[77]....
        /*0170*/ 	.word	0xffffffff


	//   ....[78]....
        /*0174*/ 	.word	0xffffffff


	//   ....[79]....
        /*0178*/ 	.word	0xffffffff


	//   ....[80]....
        /*017c*/ 	.word	0xffffffff


	//   ....[81]....
        /*0180*/ 	.word	0xffffffff


	//   ....[82]....
        /*0184*/ 	.word	0xffffffff


	//   ....[83]....
        /*0188*/ 	.word	0xffffffff


	//   ....[84]....
        /*018c*/ 	.word	0xffffffff


	//   ....[85]....
        /*0190*/ 	.word	0xffffffff


	//   ....[86]....
        /*0194*/ 	.word	0xffffffff


	//   ....[87]....
        /*0198*/ 	.word	0xffffffff


	//   ....[88]....
        /*019c*/ 	.word	0xffffffff


	//   ....[89]....
        /*01a0*/ 	.word	0xffffffff


	//   ....[90]....
        /*01a4*/ 	.word	0xffffffff


	//   ....[91]....
        /*01a8*/ 	.word	0xffffffff


	//   ....[92]....
        /*01ac*/ 	.word	0xffffffff


	//   ....[93]....
        /*01b0*/ 	.word	0xffffffff


	//   ....[94]....
        /*01b4*/ 	.word	0xffffffff


	//   ....[95]....
        /*01b8*/ 	.word	0xffffffff


	//   ....[96]....
        /*01bc*/ 	.word	0xffffffff


	//   ....[97]....
        /*01c0*/ 	.word	0xffffffff


	//   ....[98]....
        /*01c4*/ 	.word	0xffffffff


	//   ....[99]....
        /*01c8*/ 	.word	0xffffffff


	//   ....[100]....
        /*01cc*/ 	.word	0xffffffff


	//   ....[101]....
        /*01d0*/ 	.word	0xffffffff


	//   ....[102]....
        /*01d4*/ 	.word	0xffffffff


	//   ....[103]....
        /*01d8*/ 	.word	0xffffffff


	//   ....[104]....
        /*01dc*/ 	.word	0xffffffff


	//   ....[105]....
        /*01e0*/ 	.word	0xffffffff


	//   ....[106]....
        /*01e4*/ 	.word	0xffffffff


	//   ....[107]....
        /*01e8*/ 	.word	0xffffffff


	//   ....[108]....
        /*01ec*/ 	.word	0xffffffff


	//   ....[109]....
        /*01f0*/ 	.word	0xffffffff


	//   ....[110]....
        /*01f4*/ 	.word	0xffffffff


	//   ....[111]....
        /*01f8*/ 	.word	0xffffffff


	//   ....[112]....
        /*01fc*/ 	.word	0xffffffff


	//   ....[113]....
        /*0200*/ 	.word	0xffffffff


	//   ....[114]....
        /*0204*/ 	.word	0xffffffff


	//   ....[115]....
        /*0208*/ 	.word	0xffffffff


	//   ....[116]....
        /*020c*/ 	.word	0xffffffff


	//   ....[117]....
        /*0210*/ 	.word	0xffffffff


	//   ....[118]....
        /*0214*/ 	.word	0xffffffff


	//   ....[119]....
        /*0218*/ 	.word	0xffffffff


	//   ....[120]....
        /*021c*/ 	.word	0xffffffff


	//   ....[121]....
        /*0220*/ 	.word	0xffffffff


	//   ....[122]....
        /*0224*/ 	.word	0xffffffff


	//   ....[123]....
        /*0228*/ 	.word	0xffffffff


	//   ....[124]....
        /*022c*/ 	.word	0xffffffff


	//   ....[125]....
        /*0230*/ 	.word	0xffffffff


	//   ....[126]....
        /*0234*/ 	.word	0xffffffff


	//   ....[127]....
        /*0238*/ 	.word	0xffffffff


	//   ....[128]....
        /*023c*/ 	.word	0xffffffff


	//   ....[129]....
        /*0240*/ 	.word	0xffffffff


	//   ....[130]....
        /*0244*/ 	.word	0xffffffff


	//   ....[131]....
        /*0248*/ 	.word	0xffffffff


	//   ....[132]....
        /*024c*/ 	.word	0xffffffff


	//   ....[133]....
        /*0250*/ 	.word	0xffffffff


	//   ....[134]....
        /*0254*/ 	.word	0xffffffff


	//   ....[135]....
        /*0258*/ 	.word	0xffffffff


	//   ....[136]....
        /*025c*/ 	.word	0xffffffff


	//   ....[137]....
        /*0260*/ 	.word	0xffffffff


	//   ....[138]....
        /*0264*/ 	.word	0xffffffff


	//----- nvinfo : EIATTR_COOP_GROUP_INSTR_OFFSETS
	.align		4
.L_394:
        /*0268*/ 	.byte	0x04, 0x28
        /*026a*/ 	.short	(.L_396 - .L_395)


	//   ....[0]....
.L_395:
        /*026c*/ 	.word	0x00000090


	//   ....[1]....
        /*0270*/ 	.word	0x00008a60


	//   ....[2]....
        /*0274*/ 	.word	0x00008a80


	//   ....[3]....
        /*0278*/ 	.word	0x00008ca0


	//   ....[4]....
        /*027c*/ 	.word	0x00008cb0


	//   ....[5]....
        /*0280*/ 	.word	0x00008ea0


	//   ....[6]....
        /*0284*/ 	.word	0x00008ec0


	//   ....[7]....
        /*0288*/ 	.word	0x000090b0


	//   ....[8]....
        /*028c*/ 	.word	0x000090c0


	//   ....[9]....
        /*0290*/ 	.word	0x0000ac40


	//   ....[10]....
        /*0294*/ 	.word	0x0000af40


	//   ....[11]....
        /*0298*/ 	.word	0x0000b790


	//   ....[12]....
        /*029c*/ 	.word	0x0000b840


	//   ....[13]....
        /*02a0*/ 	.word	0x0000b850


	//   ....[14]....
        /*02a4*/ 	.word	0x0000b8b0


	//   ....[15]....
        /*02a8*/ 	.word	0x0000d810


	//   ....[16]....
        /*02ac*/ 	.word	0x0000daf0


	//   ....[17]....
        /*02b0*/ 	.word	0x0000e1d0


	//   ....[18]....
        /*02b4*/ 	.word	0x0000e340


	//   ....[19]....
        /*02b8*/ 	.word	0x0000e350


	//   ....[20]....
        /*02bc*/ 	.word	0x0000e3c0


	//   ....[21]....
        /*02c0*/ 	.word	0x00010ea0


	//   ....[22]....
        /*02c4*/ 	.word	0x00010ec0


	//   ....[23]....
        /*02c8*/ 	.word	0x00010ef0


	//   ....[24]....
        /*02cc*/ 	.word	0x00010f00


	//   ....[25]....
        /*02d0*/ 	.word	0x00013a20


	//   ....[26]....
        /*02d4*/ 	.word	0x00013be0


	//   ....[27]....
        /*02d8*/ 	.word	0x000143e0


	//   ....[28]....
        /*02dc*/ 	.word	0x00014490


	//   ....[29]....
        /*02e0*/ 	.word	0x00014650


	//   ....[30]....
        /*02e4*/ 	.word	0x000146e0


	//   ....[31]....
        /*02e8*/ 	.word	0x00015d50


	//   ....[32]....
        /*02ec*/ 	.word	0x00015d80


	//   ....[33]....
        /*02f0*/ 	.word	0x00015d90


	//   ....[34]....
        /*02f4*/ 	.word	0x00015dc0


	//   ....[35]....
        /*02f8*/ 	.word	0x000176f0


	//   ....[36]....
        /*02fc*/ 	.word	0x00017730


	//   ....[37]....
        /*0300*/ 	.word	0x00017770


	//   ....[38]....
        /*0304*/ 	.word	0x00017790


	//   ....[39]....
        /*0308*/ 	.word	0x000179f0


	//   ....[40]....
        /*030c*/ 	.word	0x00017a00


	//   ....[41]....
        /*0310*/ 	.word	0x00017c00


	//   ....[42]....
        /*0314*/ 	.word	0x00017c30


	//   ....[43]....
        /*0318*/ 	.word	0x00017df0


	//   ....[44]....
        /*031c*/ 	.word	0x00017e20


	//   ....[45]....
        /*0320*/ 	.word	0x00017fe0


	//   ....[46]....
        /*0324*/ 	.word	0x00018000


	//   ....[47]....
        /*0328*/ 	.word	0x00018850


	//   ....[48]....
        /*032c*/ 	.word	0x00018870


	//   ....[49]....
        /*0330*/ 	.word	0x00018a40


	//   ....[50]....
        /*0334*/ 	.word	0x00018a50


	//   ....[51]....
        /*0338*/ 	.word	0x00018c20


	//   ....[52]....
        /*033c*/ 	.word	0x00018c40


	//   ....[53]....
        /*0340*/ 	.word	0x00018e10


	//   ....[54]....
        /*0344*/ 	.word	0x00018e20


	//   ....[55]....
        /*0348*/ 	.word	0x00019030


	//   ....[56]....
        /*034c*/ 	.word	0x000190b0


	//   ....[57]....
        /*0350*/ 	.word	0x00019120


	//   ....[58]....
        /*0354*/ 	.word	0x00019190


	//   ....[59]....
        /*0358*/ 	.word	0x00019200


	//   ....[60]....
        /*035c*/ 	.word	0x00019280


	//   ....[61]....
        /*0360*/ 	.word	0x000192f0


	//   ....[62]....
        /*0364*/ 	.word	0x00019360


	//   ....[63]....
        /*0368*/ 	.word	0x000193a0


	//   ....[64]....
        /*036c*/ 	.word	0x000193e0


	//   ....[65]....
        /*0370*/ 	.word	0x00019430


	//   ....[66]....
        /*0374*/ 	.word	0x00019480


	//   ....[67]....
        /*0378*/ 	.word	0x000194f0


	//   ....[68]....
        /*037c*/ 	.word	0x00019570


	//   ....[69]....
        /*0380*/ 	.word	0x000195f0


	//   ....[70]....
        /*0384*/ 	.word	0x00019660


	//   ....[71]....
        /*0388*/ 	.word	0x000196e0


	//   ....[72]....
        /*038c*/ 	.word	0x00019760


	//   ....[73]....
        /*0390*/ 	.word	0x000197e0


	//   ....[74]....
        /*0394*/ 	.word	0x00019850


	//   ....[75]....
        /*0398*/ 	.word	0x00019c30


	//   ....[76]....
        /*039c*/ 	.word	0x00019c50


	//   ....[77]....
        /*03a0*/ 	.word	0x00019c60


	//   ....[78]....
        /*03a4*/ 	.word	0x00019c70


	//   ....[79]....
        /*03a8*/ 	.word	0x0001a250


	//   ....[80]....
        /*03ac*/ 	.word	0x0001a260


	//   ....[81]....
        /*03b0*/ 	.word	0x0001a270


	//   ....[82]....
        /*03b4*/ 	.word	0x0001a280


	//   ....[83]....
        /*03b8*/ 	.word	0x0001a800


	//   ....[84]....
        /*03bc*/ 	.word	0x0001a820


	//   ....[85]....
        /*03c0*/ 	.word	0x0001a840


	//   ....[86]....
        /*03c4*/ 	.word	0x0001a850


	//   ....[87]....
        /*03c8*/ 	.word	0x0001ade0


	//   ....[88]....
        /*03cc*/ 	.word	0x0001ae40


	//   ....[89]....
        /*03d0*/ 	.word	0x0001ae60


	//   ....[90]....
        /*03d4*/ 	.word	0x0001ae70


	//   ....[91]....
        /*03d8*/ 	.word	0x0001eaa0


	//   ....[92]....
        /*03dc*/ 	.word	0x0001eac0


	//   ....[93]....
        /*03e0*/ 	.word	0x0001ead0


	//   ....[94]....
        /*03e4*/ 	.word	0x0001eae0


	//   ....[95]....
        /*03e8*/ 	.word	0x0001efa0


	//   ....[96]....
        /*03ec*/ 	.word	0x0001efb0


	//   ....[97]....
        /*03f0*/ 	.word	0x0001efc0


	//   ....[98]....
        /*03f4*/ 	.word	0x0001efd0


	//   ....[99]....
        /*03f8*/ 	.word	0x0001f420


	//   ....[100]....
        /*03fc*/ 	.word	0x0001f440


	//   ....[101]....
        /*0400*/ 	.word	0x0001f450


	//   ....[102]....
        /*0404*/ 	.word	0x0001f460


	//   ....[103]....
        /*0408*/ 	.word	0x0001f8d0


	//   ....[104]....
        /*040c*/ 	.word	0x0001f930


	//   ....[105]....
        /*0410*/ 	.word	0x0001f950


	//   ....[106]....
        /*0414*/ 	.word	0x0001f960


	//   ....[107]....
        /*0418*/ 	.word	0x00023b70


	//   ....[108]....
        /*041c*/ 	.word	0x00023bf0


	//   ....[109]....
        /*0420*/ 	.word	0x00023c60


	//   ....[110]....
        /*0424*/ 	.word	0x00023cd0


	//   ....[111]....
        /*0428*/ 	.word	0x00023d40


	//   ....[112]....
        /*042c*/ 	.word	0x00023db0


	//   ....[113]....
        /*0430*/ 	.word	0x00023e30


	//   ....[114]....
        /*0434*/ 	.word	0x00023ea0


	//   ....[115]....
        /*0438*/ 	.word	0x00023f10


	//   ....[116]....
        /*043c*/ 	.word	0x00023f90


	//   ....[117]....
        /*0440*/ 	.word	0x00024010


	//   ....[118]....
        /*0444*/ 	.word	0x00024080


	//   ....[119]....
        /*0448*/ 	.word	0x000240f0


	//   ....[120]....
        /*044c*/ 	.word	0x00024170


	//   ....[121]....
        /*0450*/ 	.word	0x000241f0


	//   ....[122]....
        /*0454*/ 	.word	0x00024260


	//   ....[123]....
        /*0458*/ 	.word	0x000242d0


	//   ....[124]....
        /*045c*/ 	.word	0x00024350


	//   ....[125]....
        /*0460*/ 	.word	0x000243c0


	//   ....[126]....
        /*0464*/ 	.word	0x00024430


	//   ....[127]....
        /*0468*/ 	.word	0x000244a0


	//   ....[128]....
        /*046c*/ 	.word	0x00024510


	//   ....[129]....
        /*0470*/ 	.word	0x00024590


	//   ....[130]....
        /*0474*/ 	.word	0x00024600


	//   ....[131]....
        /*0478*/ 	.word	0x00024670


	//   ....[132]....
        /*047c*/ 	.word	0x000246f0


	//   ....[133]....
        /*0480*/ 	.word	0x00024760


	//   ....[134]....
        /*0484*/ 	.word	0x000247d0


	//   ....[135]....
        /*0488*/ 	.word	0x00024840


	//   ....[136]....
        /*048c*/ 	.word	0x000248c0


	//   ....[137]....
        /*0490*/ 	.word	0x00024940


	//   ....[138]....
        /*0494*/ 	.word	0x000249b0


	//----- nvinfo : EIATTR_EXIT_INSTR_OFFSETS
	.align		4
.L_396:
        /*0498*/ 	.byte	0x04, 0x1c
        /*049a*/ 	.short	(.L_398 - .L_397)


	//   ....[0]....
.L_397:
        /*049c*/ 	.word	0x00000320


	//   ....[1]....
        /*04a0*/ 	.word	0x00018010


	//   ....[2]....
        /*04a4*/ 	.word	0x00018150


	//   ....[3]....
        /*04a8*/ 	.word	0x000181b0


	//   ....[4]....
        /*04ac*/ 	.word	0x00018e60


	//   ....[5]....
        /*04b0*/ 	.word	0x00018f70


	//   ....[6]....
        /*04b4*/ 	.word	0x00018fd0


	//----- nvinfo : EIATTR_CTAIDZ_USED
	.align		4
.L_398:
        /*04b8*/ 	.byte	0x01, 0x04
	.zero		2


	//----- nvinfo : EIATTR_MAX_THREADS
	.align		4
        /*04bc*/ 	.byte	0x04, 0x05
        /*04be*/ 	.short	(.L_400 - .L_399)
.L_399:
        /*04c0*/ 	.word	0x00000100
        /*04c4*/ 	.word	0x00000001
        /*04c8*/ 	.word	0x00000001


	//----- nvinfo : EIATTR_CRS_STACK_SIZE
	.align		4
.L_400:
        /*04cc*/ 	.byte	0x04, 0x1e
        /*04ce*/ 	.short	(.L_402 - .L_401)
.L_401:
        /*04d0*/ 	.word	0x00000000
.L_402:


//--------------------- .nv.info._ZN7cutlass13device_kernelIN5flash19enable_sm80_to_sm89INS1_16FlashAttnFwdSm80INS1_25CollectiveMainloopFwdSm80ILi8ELi1ELb0EN4cute5tupleIJNS5_1CILi128EEENS7_ILi96EEENS7_ILi256EEEEEELi256ENS_10bfloat16_tEfNS_4arch4Sm80ELb1ELb0ELb0ELb0ELb0ELb0ELb1ELb0EEENS1_21CollectiveEpilogueFwdINS6_IJS8_SA_S9_EEENS6_IJNS7_ILi1EEESI_SI_EEESC_SE_Li256ELb0ELb1ELb0ELb0EEENS1_30DynamicPersistentTileSchedulerILi256ELi256ELb0ELb1ELb0EEEEEEEEEvNT_6ParamsE --------------------------
	.section	.nv.info._ZN7cutlass13device_kernelIN5flash19enable_sm80_to_sm89INS1_16FlashAttnFwdSm80INS1_25CollectiveMainloopFwdSm80ILi8ELi1ELb0EN4cute5tupleIJNS5_1CILi128EEENS7_ILi96EEENS7_ILi256EEEEEELi256ENS_10bfloat16_tEfNS_4arch4Sm80ELb1ELb0ELb0ELb0ELb0ELb0ELb1ELb0EEENS1_21CollectiveEpilogueFwdINS6_IJS8_SA_S9_EEENS6_IJNS7_ILi1EEESI_SI_EEESC_SE_Li256ELb0ELb1ELb0ELb0EEENS1_30DynamicPersistentTileSchedulerILi256ELi256ELb0ELb1ELb0EEEEEEEEEvNT_6ParamsE,"",@"SHT_CUDA_INFO"
	.sectionflags	@""
	.align	4


	//----- nvinfo : EIATTR_CUDA_API_VERSION
	.align		4
        /*0000*/ 	.byte	0x04, 0x37
        /*0002*/ 	.short	(.L_404 - .L_403)
.L_403:
        /*0004*/ 	.word	0x00000082


	//----- nvinfo : EIATTR_SW2861232_WAR
	.align		4
.L_404:
        /*0008*/ 	.byte	0x01, 0x35
	.zero		2


	//----- nvinfo : EIATTR_PARAM_CBANK
	.align		4
        /*000c*/ 	.byte	0x04, 0x0a
        /*000e*/ 	.short	(.L_406 - .L_405)
	.align		4
.L_405:
        /*0010*/ 	.word	index@(.nv.constant0._ZN7cutlass13device_kernelIN5flash19enable_sm80_to_sm89INS1_16FlashAttnFwdSm80INS1_25CollectiveMainloopFwdSm80ILi8ELi1ELb0EN4cute5tupleIJNS5_1CILi128EEENS7_ILi96EEENS7_ILi256EEEEEELi256ENS_10bfloat16_tEfNS_4arch4Sm80ELb1ELb0ELb0ELb0ELb0ELb0ELb1ELb0EEENS1_21CollectiveEpilogueFwdINS6_IJS8_SA_S9_EEENS6_IJNS7_ILi1EEESI_SI_EEESC_SE_Li256ELb0ELb1ELb0ELb0EEENS1_30DynamicPersistentTileSchedulerILi256ELi256ELb0ELb1ELb0EEEEEEEEEvNT_6ParamsE)
        /*0014*/ 	.short	0x0160
        /*0016*/ 	.short	0x0428


	//----- nvinfo : EIATTR_CBANK_PARAM_SIZE
	.align		4
.L_406:
        /*0018*/ 	.byte	0x03, 0x19
        /*001a*/ 	.short	0x0428


	//----- nvinfo : EIATTR_KPARAM_INFO
	.align		4
        /*001c*/ 	.byte	0x04, 0x17
        /*001e*/ 	.short	(.L_408 - .L_407)
.L_407:
        /*0020*/ 	.word	0x00000000
        /*0024*/ 	.short	0x0000
        /*0026*/ 	.short	0x0000
        /*0028*/ 	.byte	0x00, 0xf0, 0xa1, 0x10


	//----- nvinfo : EIATTR_MAXREG_COUNT
	.align		4
.L_408:
        /*002c*/ 	.byte	0x03, 0x1b
        /*002e*/ 	.short	0x00ff


	//----- nvinfo : EIATTR_NUM_BARRIERS
	.align		4
        /*0030*/ 	.byte	0x02, 0x4c
        /*0032*/ 	.byte	0x06
	.zero		1


	//----- nvinfo : EIATTR_ANNOTATIONS
	.align		4
        /*0034*/ 	.byte	0x04, 0x55
        /*0036*/ 	.short	(.L_410 - .L_409)


	//   ....[0]....
.L_409:
        /* <DEDUP_REMOVED lines=90> */


	//----- nvinfo : EIATTR_MERCURY_ISA_VERSION
	.align		4
.L_410:
        /*05c0*/ 	.byte	0x03, 0x5f
        /*05c2*/ 	.short	0x0000


	//----- nvinfo : EIATTR_INT_WARP_WIDE_INSTR_OFFSETS
	.align		4
        /*05c4*/ 	.byte	0x04, 0x31
        /*05c6*/ 	.short	(.L_412 - .L_411)


	//   ....[0]....
.L_411:
        /*05c8*/ 	.word	0x00011510


	//   ....[1]....
        /*05cc*/ 	.word	0x00011590


	//----- nvinfo : EIATTR_COOP_GROUP_MASK_REGIDS
	.align		4
.L_412:
        /*05d0*/ 	.byte	0x04, 0x29
        /*05d2*/ 	.short	(.L_414 - .L_413)


	//   ....[0]....
.L_413:
        /*05d4*/ 	.word	0xffffffff


	//   ....[1]....
        /*05d8*/ 	.word	0xffffffff


	//   ....[2]....
        /*05dc*/ 	.word	0xffffffff


	//   ....[3]....
        /*05e0*/ 	.word	0xffffffff


	//   ....[4]....
        /*05e4*/ 	.word	0xffffffff


	//   ....[5]....
        /*05e8*/ 	.word	0xffffffff


	//   ....[6]....
        /*05ec*/ 	.word	0xffffffff


	//   ....[7]....
        /*05f0*/ 	.word	0xffffffff


	//   ....[8]....
        /*05f4*/ 	.word	0xffffffff


	//   ....[9]....
        /*05f8*/ 	.word	0xffffffff


	//   ....[10]....
        /*05fc*/ 	.word	0xffffffff


	//   ....[11]....
        /*0600*/ 	.word	0xffffffff


	//   ....[12]....
        /*0604*/ 	.word	0xffffffff


	//   ....[13]....
        /*0608*/ 	.word	0xffffffff


	//   ....[14]....
        /*060c*/ 	.word	0xffffffff


	//   ....[15]....
        /*0610*/ 	.word	0xffffffff


	//   ....[16]....
        /*0614*/ 	.word	0xffffffff


	//   ....[17]....
        /*0618*/ 	.word	0xffffffff


	//   ....[18]....
        /*061c*/ 	.word	0xffffffff


	//   ....[19]....
        /*0620*/ 	.word	0xffffffff


	//   ....[20]....
        /*0624*/ 	.word	0xffffffff


	//   ....[21]....
        /*0628*/ 	.word	0xffffffff


	//   ....[22]....
        /*062c*/ 	.word	0xffffffff


	//   ....[23]....
        /*0630*/ 	.word	0xffffffff


	//   ....[24]....
        /*0634*/ 	.word	0xffffffff


	//   ....[25]....
        /*0638*/ 	.word	0xffffffff


	//   ....[26]....
        /*063c*/ 	.word	0xffffffff


	//   ....[27]....
        /*0640*/ 	.word	0xffffffff


	//   ....[28]....
        /*0644*/ 	.word	0xffffffff


	//   ....[29]....
        /*0648*/ 	.word	0xffffffff


	//   ....[30]....
        /*064c*/ 	.word	0xffffffff


	//   ....[31]....
        /*0650*/ 	.word	0xffffffff


	//   ....[32]....
        /*0654*/ 	.word	0xffffffff


	//   ....[33]....
        /*0658*/ 	.word	0xffffffff


	//   ....[34]....
        /*065c*/ 	.word	0xffffffff


	//   ....[35]....
        /*0660*/ 	.word	0xffffffff


	//   ....[36]....
        /*0664*/ 	.word	0xffffffff


	//   ....[37]....
        /*0668*/ 	.word	0xffffffff


	//   ....[38]....
        /*066c*/ 	.word	0xffffffff


	//   ....[39]....
        /*0670*/ 	.word	0xffffffff


	//   ....[40]....
        /*0674*/ 	.word	0xffffffff


	//   ....[41]....
        /*0678*/ 	.word	0xffffffff


	//   ....[42]....
        /*067c*/ 	.word	0xffffffff


	//   ....[43]....
        /*0680*/ 	.word	0xffffffff


	//   ....[44]....
        /*0684*/ 	.word	0xffffffff


	//   ....[45]....
        /*0688*/ 	.word	0xffffffff


	//   ....[46]....
        /*068c*/ 	.word	0xffffffff


	//   ....[47]....
        /*0690*/ 	.word	0xffffffff


	//   ....[48]....
        /*0694*/ 	.word	0xffffffff


	//   ....[49]....
        /*0698*/ 	.word	0xffffffff


	//   ....[50]....
        /*069c*/ 	.word	0xffffffff


	//   ....[51]....
        /*06a0*/ 	.word	0xffffffff


	//   ....[52]....
        /*06a4*/ 	.word	0xffffffff


	//   ....[53]....
        /*06a8*/ 	.word	0xffffffff


	//   ....[54]....
        /*06ac*/ 	.word	0xffffffff


	//   ....[55]....
        /*06b0*/ 	.word	0xffffffff


	//   ....[56]....
        /*06b4*/ 	.word	0xffffffff


	//   ....[57]....
        /*06b8*/ 	.word	0xffffffff


	//   ....[58]....
        /*06bc*/ 	.word	0xffffffff


	//   ....[59]....
        /*06c0*/ 	.word	0xffffffff


	//   ....[60]....
        /*06c4*/ 	.word	0xffffffff


	//   ....[61]....
        /*06c8*/ 	.word	0xffffffff


	//   ....[62]....
        /*06cc*/ 	.word	0xffffffff


	//   ....[63]....
        /*06d0*/ 	.word	0xffffffff


	//   ....[64]....
        /*06d4*/ 	.word	0xffffffff


	//   ....[65]....
        /*06d8*/ 	.word	0xffffffff


	//   ....[66]....
        /*06dc*/ 	.word	0xffffffff


	//   ....[67]....
        /*06e0*/ 	.word	0xffffffff


	//   ....[68]....
        /*06e4*/ 	.word	0xffffffff


	//   ....[69]....
        /*06e8*/ 	.word	0xffffffff


	//   ....[70]....
        /*06ec*/ 	.word	0xffffffff


	//   ....[71]....
        /*06f0*/ 	.word	0xffffffff


	//   ....[72]....
        /*06f4*/ 	.word	0xffffffff


	//----- nvinfo : EIATTR_COOP_GROUP_INSTR_OFFSETS
	.align		4
.L_414:
        /*06f8*/ 	.byte	0x04, 0x28
        /*06fa*/ 	.short	(.L_416 - .L_415)


	//   ....[0]....
.L_415:
        /*06fc*/ 	.word	0x00000050


	//   ....[1]....
        /*0700*/ 	.word	0x00000060


	//   ....[2]....
        /*0704*/ 	.word	0x00001aa0


	//   ....[3]....
        /*0708*/ 	.word	0x00001ac0


	//   ....[4]....
        /*070c*/ 	.word	0x00001cb0


	//   ....[5]....
        /*0710*/ 	.word	0x00001cc0


	//   ....[6]....
        /*0714*/ 	.word	0x00001ea0


	//   ....[7]....
        /*0718*/ 	.word	0x00001ec0


	//   ....[8]....
        /*071c*/ 	.word	0x000020a0


	//   ....[9]....
        /*0720*/ 	.word	0x000020b0


	//   ....[10]....
        /*0724*/ 	.word	0x000040e0


	//   ....[11]....
        /*0728*/ 	.word	0x00004100


	//   ....[12]....
        /*072c*/ 	.word	0x000049b0


	//   ....[13]....
        /*0730*/ 	.word	0x00004b00


	//   ....[14]....
        /*0734*/ 	.word	0x00004b10


	//   ....[15]....
        /*0738*/ 	.word	0x00004b60


	//   ....[16]....
        /*073c*/ 	.word	0x00008230


	//   ....[17]....
        /*0740*/ 	.word	0x00008240


	//   ....[18]....
        /*0744*/ 	.word	0x00009bc0


	//   ....[19]....
        /*0748*/ 	.word	0x00009bd0


	//   ....[20]....
        /*074c*/ 	.word	0x00009c00


	//   ....[21]....
        /*0750*/ 	.word	0x00009c20


	//   ....[22]....
        /*0754*/ 	.word	0x0000e170


	//   ....[23]....
        /*0758*/ 	.word	0x0000e1c0


	//   ....[24]....
        /*075c*/ 	.word	0x0000e1e0


	//   ....[25]....
        /*0760*/ 	.word	0x0000e200


	//   ....[26]....
        /*0764*/ 	.word	0x00010ac0


	//   ....[27]....
        /*0768*/ 	.word	0x00010b10


	//   ....[28]....
        /*076c*/ 	.word	0x00010b30


	//   ....[29]....
        /*0770*/ 	.word	0x00010b50


	//   ....[30]....
        /*0774*/ 	.word	0x00011f60


	//   ....[31]....
        /*0778*/ 	.word	0x000122f0


	//   ....[32]....
        /*077c*/ 	.word	0x00012320


	//   ....[33]....
        /*0780*/ 	.word	0x00012340


	//   ....[34]....
        /*0784*/ 	.word	0x00012370


	//   ....[35]....
        /*0788*/ 	.word	0x000125f0


	//   ....[36]....
        /*078c*/ 	.word	0x00012610


	//   ....[37]....
        /*0790*/ 	.word	0x00012790


	//   ....[38]....
        /*0794*/ 	.word	0x000127c0


	//   ....[39]....
        /*0798*/ 	.word	0x00012900


	//   ....[40]....
        /*079c*/ 	.word	0x00012930


	//   ....[41]....
        /*07a0*/ 	.word	0x00012a60


	//   ....[42]....
        /*07a4*/ 	.word	0x00012a70


	//   ....[43]....
        /*07a8*/ 	.word	0x00013080


	//   ....[44]....
        /*07ac*/ 	.word	0x000130a0


	//   ....[45]....
        /*07b0*/ 	.word	0x00013290


	//   ....[46]....
        /*07b4*/ 	.word	0x000132a0


	//   ....[47]....
        /*07b8*/ 	.word	0x00013480


	//   ....[48]....
        /*07bc*/ 	.word	0x000134a0


	//   ....[49]....
        /*07c0*/ 	.word	0x00013680


	//   ....[50]....
        /*07c4*/ 	.word	0x00013690


	//   ....[51]....
        /*07c8*/ 	.word	0x000138d0


	//   ....[52]....
        /*07cc*/ 	.word	0x000139e0


	//   ....[53]....
        /*07d0*/ 	.word	0x00013a50


	//   ....[54]....
        /*07d4*/ 	.word	0x00013ab0


	//   ....[55]....
        /*07d8*/ 	.word	0x00013b10


	//   ....[56]....
        /*07dc*/ 	.word	0x00013b70


	//   ....[57]....
        /*07e0*/ 	.word	0x00013be0


	//   ....[58]....
        /*07e4*/ 	.word	0x00013c40


	//   ....[59]....
        /*07e8*/ 	.word	0x00013ca0


	//   ....[60]....
        /*07ec*/ 	.word	0x00013cf0


	//   ....[61]....
        /*07f0*/ 	.word	0x00013d50


	//   ....[62]....
        /*07f4*/ 	.word	0x00013da0


	//   ....[63]....
        /*07f8*/ 	.word	0x00013df0


	//   ....[64]....
        /*07fc*/ 	.word	0x00013e60


	//   ....[65]....
        /*0800*/ 	.word	0x00013ed0


	//   ....[66]....
        /*0804*/ 	.word	0x00013f30


	//   ....[67]....
        /*0808*/ 	.word	0x00013f90


	//   ....[68]....
        /*080c*/ 	.word	0x00013ff0


	//   ....[69]....
        /*0810*/ 	.word	0x00014060


	//   ....[70]....
        /*0814*/ 	.word	0x000140c0


	//   ....[71]....
        /*0818*/ 	.word	0x00014120


	//   ....[72]....
        /*081c*/ 	.word	0x00014180


	//----- nvinfo : EIATTR_EXIT_INSTR_OFFSETS
	.align		4
.L_416:
        /*0820*/ 	.byte	0x04, 0x1c
        /*0822*/ 	.short	(.L_418 - .L_417)


	//   ....[0]....
.L_417:
        /*0824*/ 	.word	0x000000b0


	//   ....[1]....
        /*0828*/ 	.word	0x00013990


	//----- nvinfo : EIATTR_MAX_THREADS
	.align		4
.L_418:
        /*082c*/ 	.byte	0x04, 0x05
        /*082e*/ 	.short	(.L_420 - .L_419)
.L_419:
        /*0830*/ 	.word	0x00000100
        /*0834*/ 	.word	0x00000001
        /*0838*/ 	.word	0x00000001


	//----- nvinfo : EIATTR_CRS_STACK_SIZE
	.align		4
.L_420:
        /*083c*/ 	.byte	0x04, 0x1e
        /*083e*/ 	.short	(.L_422 - .L_421)
.L_421:
        /*0840*/ 	.word	0x00000000
.L_422:


//--------------------- .nv.info._ZN7cutlass13device_kernelIN5flash19enable_sm80_to_sm89INS1_16FlashAttnFwdSm80INS1_25CollectiveMainloopFwdSm80ILi8ELi1ELb0EN4cute5tupleIJNS5_1CILi128EEENS7_ILi96EEENS7_ILi256EEEEEELi256ENS_10bfloat16_tEfNS_4arch4Sm80ELb1ELb0ELb0ELb1ELb0ELb0ELb1ELb0EEENS1_21CollectiveEpilogueFwdINS6_IJS8_SA_S9_EEENS6_IJNS7_ILi1EEESI_SI_EEESC_SE_Li256ELb1ELb1ELb0ELb0EEENS1_19SingleTileSchedulerILb1ELb0ELb1ELi128EEEEEEEEEvNT_6ParamsE --------------------------
	.section	.nv.info._ZN7cutlass13device_kernelIN5flash19enable_sm80_to_sm89INS1_16FlashAttnFwdSm80INS1_25CollectiveMainloopFwdSm80ILi8ELi1ELb0EN4cute5tupleIJNS5_1CILi128EEENS7_ILi96EEENS7_ILi256EEEEEELi256ENS_10bfloat16_tEfNS_4arch4Sm80ELb1ELb0ELb0ELb1ELb0ELb0ELb1ELb0EEENS1_21CollectiveEpilogueFwdINS6_IJS8_SA_S9_EEENS6_IJNS7_ILi1EEESI_SI_EEESC_SE_Li256ELb1ELb1ELb0ELb0EEENS1_19SingleTileSchedulerILb1ELb0ELb1ELi128EEEEEEEEEvNT_6ParamsE,"",@"SHT_CUDA_INFO"
	.sectionflags	@""
	.align	4


	//----- nvinfo : EIATTR_CUDA_API_VERSION
	.align		4
        /*0000*/ 	.byte	0x04, 0x37
        /*0002*/ 	.short	(.L_424 - .L_423)
.L_423:
        /*0004*/ 	.word	0x00000082


	//----- nvinfo : EIATTR_SW2861232_WAR
	.align		4
.L_424:
        /*0008*/ 	.byte	0x01, 0x35
	.zero		2


	//----- nvinfo : EIATTR_PARAM_CBANK
	.align		4
        /*000c*/ 	.byte	0x04, 0x0a
        /*000e*/ 	.short	(.L_426 - .L_425)
	.align		4
.L_425:
        /*0010*/ 	.word	index@(.nv.constant0._ZN7cutlass13device_kernelIN5flash19enable_sm80_to_sm89INS1_16FlashAttnFwdSm80INS1_25CollectiveMainloopFwdSm80ILi8ELi1ELb0EN4cute5tupleIJNS5_1CILi128EEENS7_ILi96EEENS7_ILi256EEEEEELi256ENS_10bfloat16_tEfNS_4arch4Sm80ELb1ELb0ELb0ELb1ELb0ELb0ELb1ELb0EEENS1_21CollectiveEpilogueFwdINS6_IJS8_SA_S9_EEENS6_IJNS7_ILi1EEESI_SI_EEESC_SE_Li256ELb1ELb1ELb0ELb0EEENS1_19SingleTileSchedulerILb1ELb0ELb1ELi128EEEEEEEEEvNT_6ParamsE)
        /*0014*/ 	.short	0x0160
        /*0016*/ 	.short	0x0418


	//----- nvinfo : EIATTR_CBANK_PARAM_SIZE
	.align		4
.L_426:
        /*0018*/ 	.byte	0x03, 0x19
        /*001a*/ 	.short	0x0418


	//----- nvinfo : EIATTR_KPARAM_INFO
	.align		4
        /*001c*/ 	.byte	0x04, 0x17
        /*001e*/ 	.short	(.L_428 - .L_427)
.L_427:
        /*0020*/ 	.word	0x00000000
        /*0024*/ 	.short	0x0000
        /*0026*/ 	.short	0x0000
        /*0028*/ 	.byte	0x00, 0xf0, 0x61, 0x10


	//----- nvinfo : EIATTR_MAXREG_COUNT
	.align		4
.L_428:
        /*002c*/ 	.byte	0x03, 0x1b
        /*002e*/ 	.short	0x00ff


	//----- nvinfo : EIATTR_NUM_BARRIERS
	.align		4
        /*0030*/ 	.byte	0x02, 0x4c
        /*0032*/ 	.byte	0x02
	.zero		1


	//----- nvinfo : EIATTR_ANNOTATIONS
	.align		4
        /*0034*/ 	.byte	0x04, 0x55
        /*0036*/ 	.short	(.L_430 - .L_429)


	//   ....[0]....
.L_429:
        /* <DEDUP_REMOVED lines=27> */


	//----- nvinfo : EIATTR_MERCURY_ISA_VERSION
	.align		4
.L_430:
        /*01d8*/ 	.byte	0x03, 0x5f
        /*01da*/ 	.short	0x0000


	//----- nvinfo : EIATTR_COOP_GROUP_MASK_REGIDS
	.align		4
        /*01dc*/ 	.byte	0x04, 0x29
        /*01de*/ 	.short	(.L_432 - .L_431)


	//   ....[0]....
.L_431:
        /*01e0*/ 	.word	0xffffffff


	//   ....[1]....
        /*01e4*/ 	.word	0xffffffff


	//   ....[2]....
        /*01e8*/ 	.word	0xffffffff


	//   ....[3]....
        /*01ec*/ 	.word	0xffffffff


	//   ....[4]....
        /*01f0*/ 	.word	0xffffffff


	//   ....[5]....
        /*01f4*/ 	.word	0xffffffff


	//   ....[6]....
        /*01f8*/ 	.word	0xffffffff


	//   ....[7]....
        /*01fc*/ 	.word	0xffffffff


	//   ....[8]....
        /*0200*/ 	.word	0xffffffff


	//   ....[9]....
        /*0204*/ 	.word	0xffffffff


	//   ....[10]....
        /*0208*/ 	.word	0xffffffff


	//   ....[11]....
        /*020c*/ 	.word	0xffffffff


	//   ....[12]....
        /*0210*/ 	.word	0xffffffff


	//   ....[13]....
        /*0214*/ 	.word	0xffffffff


	//   ....[14]....
        /*0218*/ 	.word	0xffffffff


	//   ....[15]....
        /*021c*/ 	.word	0xffffffff


	//   ....[16]....
        /*0220*/ 	.word	0xffffffff


	//   ....[17]....
        /*0224*/ 	.word	0xffffffff


	//   ....[18]....
        /*0228*/ 	.word	0xffffffff


	//   ....[19]....
        /*022c*/ 	.word	0xffffffff


	//   ....[20]....
        /*0230*/ 	.word	0xffffffff


	//   ....[21]....
        /*0234*/ 	.word	0xffffffff


	//   ....[22]....
        /*0238*/ 	.word	0xffffffff


	//   ....[23]....
        /*023c*/ 	.word	0xffffffff


	//   ....[24]....
        /*0240*/ 	.word	0xffffffff


	//   ....[25]....
        /*0244*/ 	.word	0xffffffff


	//   ....[26]....
        /*0248*/ 	.word	0xffffffff


	//   ....[27]....
        /*024c*/ 	.word	0xffffffff


	//   ....[28]....
        /*0250*/ 	.word	0xffffffff


	//   ....[29]....
        /*0254*/ 	.word	0xffffffff


	//   ....[30]....
        /*0258*/ 	.word	0xffffffff


	//   ....[31]....
        /*025c*/ 	.word	0xffffffff


	//   ....[32]....
        /*0260*/ 	.word	0xffffffff


	//   ....[33]....
        /*0264*/ 	.word	0xffffffff


	//   ....[34]....
        /*0268*/ 	.word	0xffffffff


	//   ....[35]....
        /*026c*/ 	.word	0xffffffff


	//   ....[36]....
        /*0270*/ 	.word	0xffffffff


	//   ....[37]....
        /*0274*/ 	.word	0xffffffff


	//   ....[38]....
        /*0278*/ 	.word	0xffffffff


	//   ....[39]....
        /*027c*/ 	.word	0xffffffff


	//   ....[40]....
        /*0280*/ 	.word	0xffffffff


	//   ....[41]....
        /*0284*/ 	.word	0xffffffff


	//   ....[42]....
        /*0288*/ 	.word	0xffffffff


	//   ....[43]....
        /*028c*/ 	.word	0xffffffff


	//   ....[44]....
        /*0290*/ 	.word	0xffffffff


	//   ....[45]....
        /*0294*/ 	.word	0xffffffff


	//   ....[46]....
        /*0298*/ 	.word	0xffffffff


	//   ....[47]....
        /*029c*/ 	.word	0xffffffff


	//   ....[48]....
        /*02a0*/ 	.word	0xffffffff


	//----- nvinfo : EIATTR_COOP_GROUP_INSTR_OFFSETS
	.align		4
.L_432:
        /*02a4*/ 	.byte	0x04, 0x28
        /*02a6*/ 	.short	(.L_434 - .L_433)


	//   ....[0]....
.L_433:
        /*02a8*/ 	.word	0x00000090


	//   ....[1]....
        /*02ac*/ 	.word	0x00001270


	//   ....[2]....
        /*02b0*/ 	.word	0x000012e0


	//   ....[3]....
        /*02b4*/ 	.word	0x000015e0


	//   ....[4]....
        /*02b8*/ 	.word	0x00001660


	//   ....[5]....
        /*02bc*/ 	.word	0x00001930


	//   ....[6]....
        /*02c0*/ 	.word	0x00001960


	//   ....[7]....
        /*02c4*/ 	.word	0x00001b50


	//   ....[8]....
        /*02c8*/ 	.word	0x00001b90


	//   ....[9]....
        /*02cc*/ 	.word	0x000040a0


	//   ....[10]....
        /*02d0*/ 	.word	0x000040b0


	//   ....[11]....
        /*02d4*/ 	.word	0x000049f0


	//   ....[12]....
        /*02d8*/ 	.word	0x00004b10


	//   ....[13]....
        /*02dc*/ 	.word	0x00004b20


	//   ....[14]....
        /*02e0*/ 	.word	0x00004b70


	//   ....[15]....
        /*02e4*/ 	.word	0x00009720


	//   ....[16]....
        /*02e8*/ 	.word	0x00009730


	//   ....[17]....
        /*02ec*/ 	.word	0x0000a2d0


	//   ....[18]....
        /*02f0*/ 	.word	0x0000a340


	//   ....[19]....
        /*02f4*/ 	.word	0x0000a3b0


	//   ....[20]....
        /*02f8*/ 	.word	0x0000a450


	//   ....[21]....
        /*02fc*/ 	.word	0x0000ed50


	//   ....[22]....
        /*0300*/ 	.word	0x0000eda0


	//   ....[23]....
        /*0304*/ 	.word	0x0000edc0


	//   ....[24]....
        /*0308*/ 	.word	0x0000edf0


	//   ....[25]....
        /*030c*/ 	.word	0x00011680


	//   ....[26]....
        /*0310*/ 	.word	0x00011690


	//   ....[27]....
        /*0314*/ 	.word	0x000116c0


	//   ....[28]....
        /*0318*/ 	.word	0x000116e0


	//   ....[29]....
        /*031c*/ 	.word	0x00013070


	//   ....[30]....
        /*0320*/ 	.word	0x000130a0


	//   ....[31]....
        /*0324*/ 	.word	0x000130c0


	//   ....[32]....
        /*0328*/ 	.word	0x000130d0


	//   ....[33]....
        /*032c*/ 	.word	0x000132f0


	//   ....[34]....
        /*0330*/ 	.word	0x00013300


	//   ....[35]....
        /*0334*/ 	.word	0x00013500


	//   ....[36]....
        /*0338*/ 	.word	0x00013530


	//   ....[37]....
        /*033c*/ 	.word	0x000136f0


	//   ....[38]....
        /*0340*/ 	.word	0x00013720


	//   ....[39]....
        /*0344*/ 	.word	0x000138e0


	//   ....[40]....
        /*0348*/ 	.word	0x00013900


	//   ....[41]....
        /*034c*/ 	.word	0x00014170


	//   ....[42]....
        /*0350*/ 	.word	0x00014190


	//   ....[43]....
        /*0354*/ 	.word	0x00014350


	//   ....[44]....
        /*0358*/ 	.word	0x00014380


	//   ....[45]....
        /*035c*/ 	.word	0x00014510


	//   ....[46]....
        /*0360*/ 	.word	0x00014540


	//   ....[47]....
        /*0364*/ 	.word	0x000146d0


	//   ....[48]....
        /*0368*/ 	.word	0x000146f0


	//----- nvinfo : EIATTR_EXIT_INSTR_OFFSETS
	.align		4
.L_434:
        /*036c*/ 	.byte	0x04, 0x1c
        /*036e*/ 	.short	(.L_436 - .L_435)


	//   ....[0]....
.L_435:
        /*0370*/ 	.word	0x00000350


	//   ....[1]....
        /*0374*/ 	.word	0x00013910


	//   ....[2]....
        /*0378*/ 	.word	0x00013a50


	//   ....[3]....
        /*037c*/ 	.word	0x00013ab0


	//   ....[4]....
        /*0380*/ 	.word	0x00014700


	//   ....[5]....
        /*0384*/ 	.word	0x00014810


	//   ....[6]....
        /*0388*/ 	.word	0x00014870


	//----- nvinfo : EIATTR_CTAIDZ_USED
	.align		4
.L_436:
        /*038c*/ 	.byte	0x01, 0x04
	.zero		2


	//----- nvinfo : EIATTR_MAX_THREADS
	.align		4
        /*0390*/ 	.byte	0x04, 0x05
        /*0392*/ 	.short	(.L_438 - .L_437)
.L_437:
        /*0394*/ 	.word	0x00000100
        /*0398*/ 	.word	0x00000001
        /*039c*/ 	.word	0x00000001


	//----- nvinfo : EIATTR_CRS_STACK_SIZE
	.align		4
.L_438:
        /*03a0*/ 	.byte	0x04, 0x1e
        /*03a2*/ 	.short	(.L_440 - .L_439)
.L_439:
        /*03a4*/ 	.word	0x00000000
.L_440:


//--------------------- .nv.info._ZN7cutlass13device_kernelIN5flash19enable_sm80_to_sm89INS1_16FlashAttnFwdSm80INS1_25CollectiveMainloopFwdSm80ILi8ELi1ELb0EN4cute5tupleIJNS5_1CILi128EEENS7_ILi48EEENS7_ILi256EEEEEELi256ENS_10bfloat16_tEfNS_4arch4Sm80ELb1ELb0ELb0ELb1ELb0ELb1ELb1ELb0EEENS1_21CollectiveEpilogueFwdINS6_IJS8_SA_S9_EEENS6_IJNS7_ILi1EEESI_SI_EEESC_SE_Li256ELb1ELb1ELb0ELb0EEENS1_19SingleTileSchedulerILb1ELb0ELb1ELi128EEEEEEEEEvNT_6ParamsE --------------------------
	.section	.nv.info._ZN7cutlass13device_kernelIN5flash19enable_sm80_to_sm89INS1_16FlashAttnFwdSm80INS1_25CollectiveMainloopFwdSm80ILi8ELi1ELb0EN4cute5tupleIJNS5_1CILi128EEENS7_ILi48EEENS7_ILi256EEEEEELi256ENS_10bfloat16_tEfNS_4arch4Sm80ELb1ELb0ELb0ELb1ELb0ELb1ELb1ELb0EEENS1_21CollectiveEpilogueFwdINS6_IJS8_SA_S9_EEENS6_IJNS7_ILi1EEESI_SI_EEESC_SE_Li256ELb1ELb1ELb0ELb0EEENS1_19SingleTileSchedulerILb1ELb0ELb1ELi128EEEEEEEEEvNT_6ParamsE,"",@"SHT_CUDA_INFO"
	.sectionflags	@""
	.align	4


	//----- nvinfo : EIATTR_CUDA_API_VERSION
	.align		4
        /*0000*/ 	.byte	0x04, 0x37
        /*0002*/ 	.short	(.L_442 - .L_441)
.L_441:
        /*0004*/ 	.word	0x00000082


	//----- nvinfo : EIATTR_SW2861232_WAR
	.align		4
.L_442:
        /*0008*/ 	.byte	0x01, 0x35
	.zero		2


	//----- nvinfo : EIATTR_PARAM_CBANK
	.align		4
        /*000c*/ 	.byte	0x04, 0x0a
        /*000e*/ 	.short	(.L_444 - .L_443)
	.align		4
.L_443:
        /*0010*/ 	.word	index@(.nv.constant0._ZN7cutlass13device_kernelIN5flash19enable_sm80_to_sm89INS1_16FlashAttnFwdSm80INS1_25CollectiveMainloopFwdSm80ILi8ELi1ELb0EN4cute5tupleIJNS5_1CILi128EEENS7_ILi48EEENS7_ILi256EEEEEELi256ENS_10bfloat16_tEfNS_4arch4Sm80ELb1ELb0ELb0ELb1ELb0ELb1ELb1ELb0EEENS1_21CollectiveEpilogueFwdINS6_IJS8_SA_S9_EEENS6_IJNS7_ILi1EEESI_SI_EEESC_SE_Li256ELb1ELb1ELb0ELb0EEENS1_19SingleTileSchedulerILb1ELb0ELb1ELi128EEEEEEEEEvNT_6ParamsE)
        /*0014*/ 	.short	0x0160
        /*0016*/ 	.short	0x0418


	//----- nvinfo : EIATTR_CBANK_PARAM_SIZE
	.align		4
.L_444:
        /*0018*/ 	.byte	0x03, 0x19
        /*001a*/ 	.short	0x0418


	//----- nvinfo : EIATTR_KPARAM_INFO
	.align		4
        /*001c*/ 	.byte	0x04, 0x17
        /*001e*/ 	.short	(.L_446 - .L_445)
.L_445:
        /*0020*/ 	.word	0x00000000
        /*0024*/ 	.short	0x0000
        /*0026*/ 	.short	0x0000
        /*0028*/ 	.byte	0x00, 0xf0, 0x61, 0x10


	//----- nvinfo : EIATTR_MAXREG_COUNT
	.align		4
.L_446:
        /*002c*/ 	.byte	0x03, 0x1b
        /*002e*/ 	.short	0x00ff


	//----- nvinfo : EIATTR_NUM_BARRIERS
	.align		4
        /*0030*/ 	.byte	0x02, 0x4c
        /*0032*/ 	.byte	0x02
	.zero		1


	//----- nvinfo : EIATTR_MERCURY_ISA_VERSION
	.align		4
        /*0034*/ 	.byte	0x03, 0x5f
        /*0036*/ 	.short	0x0000


	//----- nvinfo : EIATTR_INT_WARP_WIDE_INSTR_OFFSETS
	.align		4
        /*0038*/ 	.byte	0x04, 0x31
        /*003a*/ 	.short	(.L_448 - .L_447)


	//   ....[0]....
.L_447:
        /*003c*/ 	.word	0x00016770


	//   ....[1]....
        /*0040*/ 	.word	0x00018a50


	//----- nvinfo : EIATTR_COOP_GROUP_MASK_REGIDS
	.align		4
.L_448:
        /*0044*/ 	.byte	0x04, 0x29
        /*0046*/ 	.short	(.L_450 - .L_449)


	//   ....[0]....
.L_449:
        /*0048*/ 	.word	0xffffffff


	//   ....[1]....
        /*004c*/ 	.word	0xffffffff


	//   ....[2]....
        /*0050*/ 	.word	0xffffffff


	//   ....[3]....
        /*0054*/ 	.word	0xffffffff


	//   ....[4]....
        /*0058*/ 	.word	0xffffffff


	//   ....[5]....
        /*005c*/ 	.word	0xffffffff


	//   ....[6]....
        /*0060*/ 	.word	0xffffffff


	//   ....[7]....
        /*0064*/ 	.word	0xffffffff


	//   ....[8]....
        /*0068*/ 	.word	0xffffffff


	//   ....[9]....
        /*006c*/ 	.word	0xffffffff


	//   ....[10]....
        /*0070*/ 	.word	0xffffffff


	//   ....[11]....
        /*0074*/ 	.word	0xffffffff


	//   ....[12]....
        /*0078*/ 	.word	0xffffffff


	//   ....[13]....
        /*007c*/ 	.word	0xffffffff


	//   ....[14]....
        /*0080*/ 	.word	0xffffffff


	//   ....[15]....
        /*0084*/ 	.word	0xffffffff


	//   ....[16]....
        /*0088*/ 	.word	0xffffffff


	//   ....[17]....
        /*008c*/ 	.word	0xffffffff


	//   ....[18]....
        /*0090*/ 	.word	0xffffffff


	//   ....[19]....
        /*0094*/ 	.word	0xffffffff


	//   ....[20]....
        /*0098*/ 	.word	0xffffffff


	//   ....[21]....
        /*009c*/ 	.word	0xffffffff


	//   ....[22]....
        /*00a0*/ 	.word	0xffffffff


	//   ....[23]....
        /*00a4*/ 	.word	0xffffffff


	//   ....[24]....
        /*00a8*/ 	.word	0xffffffff


	//   ....[25]....
        /*00ac*/ 	.word	0xffffffff


	//   ....[26]....
        /*00b0*/ 	.word	0xffffffff


	//   ....[27]....
        /*00b4*/ 	.word	0xffffffff


	//   ....[28]....
        /*00b8*/ 	.word	0xffffffff


	//   ....[29]....
        /*00bc*/ 	.word	0xffffffff


	//   ....[30]....
        /*00c0*/ 	.word	0xffffffff


	//   ....[31]....
        /*00c4*/ 	.word	0xffffffff


	//   ....[32]....
        /*00c8*/ 	.word	0xffffffff


	//   ....[33]....
        /*00cc*/ 	.word	0xffffffff


	//   ....[34]....
        /*00d0*/ 	.word	0xffffffff


	//   ....[35]....
        /*00d4*/ 	.word	0xffffffff


	//   ....[36]....
        /*00d8*/ 	.word	0xffffffff


	//   ....[37]....
        /*00dc*/ 	.word	0xffffffff


	//   ....[38]....
        /*00e0*/ 	.word	0xffffffff


	//   ....[39]....
        /*00e4*/ 	.word	0xffffffff


	//   ....[40]....
        /*00e8*/ 	.word	0xffffffff


	//   ....[41]....
        /*00ec*/ 	.word	0xffffffff


	//   ....[42]....
        /*00f0*/ 	.word	0xffffffff


	//   ....[43]....
        /*00f4*/ 	.word	0xffffffff


	//   ....[44]....
        /*00f8*/ 	.word	0xffffffff


	//   ....[45]....
        /*00fc*/ 	.word	0xffffffff


	//   ....[46]....
        /*0100*/ 	.word	0xffffffff


	//   ....[47]....
        /*0104*/ 	.word	0xffffffff


	//   ....[48]....
        /*0108*/ 	.word	0xffffffff


	//   ....[49]....
        /*010c*/ 	.word	0xffffffff


	//   ....[50]....
        /*0110*/ 	.word	0xffffffff


	//   ....[51]....
        /*0114*/ 	.word	0xffffffff


	//   ....[52]....
        /*0118*/ 	.word	0xffffffff


	//   ....[53]....
        /*011c*/ 	.word	0xffffffff


	//   ....[54]....
        /*0120*/ 	.word	0xffffffff


	//   ....[55]....
        /*0124*/ 	.word	0xffffffff


	//   ....[56]....
        /*0128*/ 	.word	0xffffffff


	//   ....[57]....
        /*012c*/ 	.word	0xffffffff


	//   ....[58]....
        /*0130*/ 	.word	0xffffffff


	//   ....[59]....
        /*0134*/ 	.word	0xffffffff


	//   ....[60]....
        /*0138*/ 	.word	0xffffffff


	//   ....[61]....
        /*013c*/ 	.word	0xffffffff


	//   ....[62]....
        /*0140*/ 	.word	0xffffffff


	//   ....[63]....
        /*0144*/ 	.word	0xffffffff


	//   ....[64]....
        /*0148*/ 	.word	0xffffffff


	//   ....[65]....
        /*014c*/ 	.word	0xffffffff


	//   ....[66]....
        /*0150*/ 	.word	0xffffffff


	//   ....[67]....
        /*0154*/ 	.word	0xffffffff


	//   ....[68]....
        /*0158*/ 	.word	0xffffffff


	//   ....[69]....
        /*015c*/ 	.word	0xffffffff


	//   ....[70]....
        /*0160*/ 	.word	0xffffffff


	//   ....[71]....
        /*0164*/ 	.word	0xffffffff


	//   ....[72]....
        /*0168*/ 	.word	0xffffffff


	//   ....[73]....
        /*016c*/ 	.word	0xffffffff


	//   ....[74]....
        /*0170*/ 	.word	0xffffffff


	//   ....[75]....
        /*0174*/ 	.word	0xffffffff


	//   ....[76]....
        /*0178*/ 	.word	0xffffffff


	//   ....[77]....
        /*017c*/ 	.word	0xffffffff


	//   ....[78]....
        /*0180*/ 	.word	0xffffffff


	//   ....[79]....
        /*0184*/ 	.word	0xffffffff


	//   ....[80]....
        /*0188*/ 	.word	0xffffffff


	//----- nvinfo : EIATTR_COOP_GROUP_INSTR_OFFSETS
	.align		4
.L_450:
        /*018c*/ 	.byte	0x04, 0x28
        /*018e*/ 	.short	(.L_452 - .L_451)


	//   ....[0]....
.L_451:
        /*0190*/ 	.word	0x00000070


	//   ....[1]....
        /*0194*/ 	.word	0x000082d0


	//   ....[2]....
        /*0198*/ 	.word	0x00008310


	//   ....[3]....
        /*019c*/ 	.word	0x00008790


	//   ....[4]....
        /*01a0*/ 	.word	0x00008860


	//   ....[5]....
        /*01a4*/ 	.word	0x00008ac0


	//   ....[6]....
        /*01a8*/ 	.word	0x00008af0


	//   ....[7]....
        /*01ac*/ 	.word	0x00008cf0


	//   ....[8]....
        /*01b0*/ 	.word	0x00008d30


	//   ....[9]....
        /*01b4*/ 	.word	0x000094a0


	//   ....[10]....
        /*01b8*/ 	.word	0x00009500


	//   ....[11]....
        /*01bc*/ 	.word	0x00009520


	//   ....[12]....
        /*01c0*/ 	.word	0x00009540


	//   ....[13]....
        /*01c4*/ 	.word	0x00009810


	//   ....[14]....
        /*01c8*/ 	.word	0x000099d0


	//   ....[15]....
        /*01cc*/ 	.word	0x00009a10


	//   ....[16]....
        /*01d0*/ 	.word	0x00009a50


	//   ....[17]....
        /*01d4*/ 	.word	0x00009d80


	//   ....[18]....
        /*01d8*/ 	.word	0x00009f40


	//   ....[19]....
        /*01dc*/ 	.word	0x00009f80


	//   ....[20]....
        /*01e0*/ 	.word	0x00009fc0


	//   ....[21]....
        /*01e4*/ 	.word	0x0000a310


	//   ....[22]....
        /*01e8*/ 	.word	0x0000a4d0


	//   ....[23]....
        /*01ec*/ 	.word	0x0000a510


	//   ....[24]....
        /*01f0*/ 	.word	0x0000a550


	//   ....[25]....
        /*01f4*/ 	.word	0x0000df60


	//   ....[26]....
        /*01f8*/ 	.word	0x0000dfc0


	//   ....[27]....
        /*01fc*/ 	.word	0x0000e010


	//   ....[28]....
        /*0200*/ 	.word	0x0000e020


	//   ....[29]....
        /*0204*/ 	.word	0x0000e200


	//   ....[30]....
        /*0208*/ 	.word	0x0000e3c0


	//   ....[31]....
        /*020c*/ 	.word	0x0000e400


	//   ....[32]....
        /*0210*/ 	.word	0x0000e440


	//   ....[33]....
        /*0214*/ 	.word	0x0000e680


	//   ....[34]....
        /*0218*/ 	.word	0x0000e840


	//   ....[35]....
        /*021c*/ 	.word	0x0000e880


	//   ....[36]....
        /*0220*/ 	.word	0x0000e8c0


	//   ....[37]....
        /*0224*/ 	.word	0x0000eb20


	//   ....[38]....
        /*0228*/ 	.word	0x0000ece0


	//   ....[39]....
        /*022c*/ 	.word	0x0000ed20


	//   ....[40]....
        /*0230*/ 	.word	0x0000ed60


	//   ....[41]....
        /*0234*/ 	.word	0x000141d0


	//   ....[42]....
        /*0238*/ 	.word	0x00014200


	//   ....[43]....
        /*023c*/ 	.word	0x00014810


	//   ....[44]....
        /*0240*/ 	.word	0x00014830


	//   ....[45]....
        /*0244*/ 	.word	0x00014850


	//   ....[46]....
        /*0248*/ 	.word	0x00014870


	//   ....[47]....
        /*024c*/ 	.word	0x00016a10


	//   ....[48]....
        /*0250*/ 	.word	0x00016a20


	//   ....[49]....
        /*0254*/ 	.word	0x00016ee0


	//   ....[50]....
        /*0258*/ 	.word	0x00016f00


	//   ....[51]....
        /*025c*/ 	.word	0x00016f20


	//   ....[52]....
        /*0260*/ 	.word	0x00016f40


	//   ....[53]....
        /*0264*/ 	.word	0x00019c10


	//   ....[54]....
        /*0268*/ 	.word	0x00019c30


	//   ....[55]....
        /*026c*/ 	.word	0x00019c70


	//   ....[56]....
        /*0270*/ 	.word	0x00019c80


	//   ....[57]....
        /*0274*/ 	.word	0x0001b330


	//   ....[58]....
        /*0278*/ 	.word	0x0001b360


	//   ....[59]....
        /*027c*/ 	.word	0x0001b3b0


	//   ....[60]....
        /*0280*/ 	.word	0x0001b3c0


	//   ....[61]....
        /*0284*/ 	.word	0x0001ce70


	//   ....[62]....
        /*0288*/ 	.word	0x0001cec0


	//   ....[63]....
        /*028c*/ 	.word	0x0001cef0


	//   ....[64]....
        /*0290*/ 	.word	0x0001cf20


	//   ....[65]....
        /*0294*/ 	.word	0x0001d160


	//   ....[66]....
        /*0298*/ 	.word	0x0001d170


	//   ....[67]....
        /*029c*/ 	.word	0x0001d370


	//   ....[68]....
        /*02a0*/ 	.word	0x0001d3a0


	//   ....[69]....
        /*02a4*/ 	.word	0x0001d560


	//   ....[70]....
        /*02a8*/ 	.word	0x0001d590


	//   ....[71]....
        /*02ac*/ 	.word	0x0001d750


	//   ....[72]....
        /*02b0*/ 	.word	0x0001d770


	//   ....[73]....
        /*02b4*/ 	.word	0x0001e180


	//   ....[74]....
        /*02b8*/ 	.word	0x0001e1a0


	//   ....[75]....
        /*02bc*/ 	.word	0x0001e330


	//   ....[76]....
        /*02c0*/ 	.word	0x0001e360


	//   ....[77]....
        /*02c4*/ 	.word	0x0001e4f0


	//   ....[78]....
        /*02c8*/ 	.word	0x0001e520


	//   ....[79]....
        /*02cc*/ 	.word	0x0001e6b0


	//   ....[80]....
        /*02d0*/ 	.word	0x0001e6d0


	//----- nvinfo : EIATTR_EXIT_INSTR_OFFSETS
	.align		4
.L_452:
        /*02d4*/ 	.byte	0x04, 0x1c
        /*02d6*/ 	.short	(.L_454 - .L_453)


	//   ....[0]....
.L_453:
        /*02d8*/ 	.word	0x000003a0


	//   ....[1]....
        /*02dc*/ 	.word	0x0001d780


	//   ....[2]....
        /*02e0*/ 	.word	0x0001d8c0


	//   ....[3]....
        /*02e4*/ 	.word	0x0001d920


	//   ....[4]....
        /*02e8*/ 	.word	0x0001e6e0


	//   ....[5]....
        /*02ec*/ 	.word	0x0001e7f0


	//   ....[6]....
        /*02f0*/ 	.word	0x0001e850


	//----- nvinfo : EIATTR_CTAIDZ_USED
	.align		4
.L_454:
        /*02f4*/ 	.byte	0x01, 0x04
	.zero		2


	//----- nvinfo : EIATTR_MAX_THREADS
	.align		4
        /*02f8*/ 	.byte	0x04, 0x05
        /*02fa*/ 	.short	(.L_456 - .L_455)
.L_455:
        /*02fc*/ 	.word	0x00000100
        /*0300*/ 	.word	0x00000001
        /*0304*/ 	.word	0x00000001


	//----- nvinfo : EIATTR_CRS_STACK_SIZE
	.align		4
.L_456:
        /*0308*/ 	.byte	0x04, 0x1e
        /*030a*/ 	.short	(.L_458 - .L_457)
.L_457:
        /*030c*/ 	.word	0x00000000
.L_458:


//--------------------- .nv.callgraph             --------------------------
	.section	.nv.callgraph,"",@"SHT_CUDA_CALLGRAPH"
	.align	4
	.sectionentsize	8
	.align		4
        /*0000*/ 	.word	0x00000000
	.align		4
        /*0004*/ 	.word	0xffffffff
	.align		4
        /*0008*/ 	.word	0x00000000
	.align		4
        /*000c*/ 	.word	0xfffffffe
	.align		4
        /*0010*/ 	.word	0x00000000
	.align		4
        /*0014*/ 	.word	0xfffffffd
	.align		4
        /*0018*/ 	.word	0x00000000
	.align		4
        /*001c*/ 	.word	0xfffffffc


//--------------------- .nv.rel.action            --------------------------
	.section	.nv.rel.action,"",@"SHT_CUDA_RELOCINFO"
	.align	8
	.sectionentsize	8
        /*0000*/ 	.byte	0x73, 0x00, 0x00, 0x00, 0x00, 0x00, 0x00, 0x00, 0x00, 0x00, 0x00, 0x11, 0x25, 0x00, 0x05, 0x36


//--------------------- .nv.constant4             --------------------------
	.section	.nv.constant4,"a",@progbits
	.align	8
	.align		8
.nv.constant4:
        /*0000*/ 	.dword	_ZN66_INTERNAL_3aa6a342_30_flash_fwd_hdim256_bf16_sm80_cu_1f2e7571_36754cuda3std3__45__cpo5beginE
	.align		8
        /*0008*/ 	.dword	_ZN66_INTERNAL_3aa6a342_30_flash_fwd_hdim256_bf16_sm80_cu_1f2e7571_36754cuda3std3__45__cpo3endE
	.align		8
        /*0010*/ 	.dword	_ZN66_INTERNAL_3aa6a342_30_flash_fwd_hdim256_bf16_sm80_cu_1f2e7571_36754cuda3std3__45__cpo6cbeginE
	.align		8
        /*0018*/ 	.dword	_ZN66_INTERNAL_3aa6a342_30_flash_fwd_hdim256_bf16_sm80_cu_1f2e7571_36754cuda3std3__45__cpo4cendE
	.align		8
        /*0020*/ 	.dword	_ZN66_INTERNAL_3aa6a342_30_flash_fwd_hdim256_bf16_sm80_cu_1f2e7571_36754cuda3std3__468_GLOBAL__N__3aa6a342_30_flash_fwd_hdim256_bf16_sm80_cu_1f2e7571_36756ignoreE
	.align		8
        /*0028*/ 	.dword	_ZN66_INTERNAL_3aa6a342_30_flash_fwd_hdim256_bf16_sm80_cu_1f2e7571_36754cuda3std3__419piecewise_constructE
	.align		8
        /*0030*/ 	.dword	_ZN66_INTERNAL_3aa6a342_30_flash_fwd_hdim256_bf16_sm80_cu_1f2e7571_36754cuda3std3__48in_placeE
	.align		8
        /*0038*/ 	.dword	_ZN66_INTERNAL_3aa6a342_30_flash_fwd_hdim256_bf16_sm80_cu_1f2e7571_36754cuda3std6ranges3__45__cpo4swapE
	.align		8
        /*0040*/ 	.dword	_ZN66_INTERNAL_3aa6a342_30_flash_fwd_hdim256_bf16_sm80_cu_1f2e7571_36754cuda3std6ranges3__45__cpo9iter_moveE
	.align		8
        /*0048*/ 	.dword	_ZN66_INTERNAL_3aa6a342_30_flash_fwd_hdim256_bf16_sm80_cu_1f2e7571_36754cute7productE
	.align		8
        /*0050*/ 	.dword	_ZN66_INTERNAL_3aa6a342_30_flash_fwd_hdim256_bf16_sm80_cu_1f2e7571_36754cute1_E


//--------------------- .nv.constant0._ZN7cutlass13device_kernelIN5flash19enable_sm80_to_sm89INS1_16FlashAttnFwdSm80INS1_25CollectiveMainloopFwdSm80ILi8ELi1ELb1EN4cute5tupleIJNS5_1CILi128EEENS7_ILi64EEENS7_ILi256EEEEEELi256ENS_10bfloat16_tEfNS_4arch4Sm80ELb0ELb0ELb0ELb0ELb0ELb0ELb1ELb0EEENS1_21CollectiveEpilogueFwdINS6_IJS8_SA_S9_EEENS6_IJNS7_ILi1EEESI_SI_EEESC_SE_Li256ELb0ELb1ELb0ELb0EEENS1_19SingleTileSchedulerILb0ELb0ELb1ELi128EEEEEEEEEvNT_6ParamsE --------------------------
	.section	.nv.constant0._ZN7cutlass13device_kernelIN5flash19enable_sm80_to_sm89INS1_16FlashAttnFwdSm80INS1_25CollectiveMainloopFwdSm80ILi8ELi1ELb1EN4cute5tupleIJNS5_1CILi128EEENS7_ILi64EEENS7_ILi256EEEEEELi256ENS_10bfloat16_tEfNS_4arch4Sm80ELb0ELb0ELb0ELb0ELb0ELb0ELb1ELb0EEENS1_21CollectiveEpilogueFwdINS6_IJS8_SA_S9_EEENS6_IJNS7_ILi1EEESI_SI_EEESC_SE_Li256ELb0ELb1ELb0ELb0EEENS1_19SingleTileSchedulerILb0ELb0ELb1ELi128EEEEEEEEEvNT_6ParamsE,"a",@progbits
	.sectionflags	@""
	.align	4
.nv.constant0._ZN7cutlass13device_kernelIN5flash19enable_sm80_to_sm89INS1_16FlashAttnFwdSm80INS1_25CollectiveMainloopFwdSm80ILi8ELi1ELb1EN4cute5tupleIJNS5_1CILi128EEENS7_ILi64EEENS7_ILi256EEEEEELi256ENS_10bfloat16_tEfNS_4arch4Sm80ELb0ELb0ELb0ELb0ELb0ELb0ELb1ELb0EEENS1_21CollectiveEpilogueFwdINS6_IJS8_SA_S9_EEENS6_IJNS7_ILi1EEESI_SI_EEESC_SE_Li256ELb0ELb1ELb0ELb0EEENS1_19SingleTileSchedulerILb0ELb0ELb1ELi128EEEEEEEEEvNT_6ParamsE:
	.zero		1400


//--------------------- .nv.constant0._ZN7cutlass13device_kernelIN5flash19enable_sm80_to_sm89INS1_16FlashAttnFwdSm80INS1_25CollectiveMainloopFwdSm80ILi8ELi1ELb1EN4cute5tupleIJNS5_1CILi128EEENS7_ILi64EEENS7_ILi256EEEEEELi256ENS_10bfloat16_tEfNS_4arch4Sm80ELb0ELb0ELb0ELb1ELb0ELb0ELb1ELb0EEENS1_21CollectiveEpilogueFwdINS6_IJS8_SA_S9_EEENS6_IJNS7_ILi1EEESI_SI_EEESC_SE_Li256ELb1ELb1ELb0ELb0EEENS1_19SingleTileSchedulerILb1ELb0ELb1ELi128EEEEEEEEEvNT_6ParamsE --------------------------
	.section	.nv.constant0._ZN7cutlass13device_kernelIN5flash19enable_sm80_to_sm89INS1_16FlashAttnFwdSm80INS1_25CollectiveMainloopFwdSm80ILi8ELi1ELb1EN4cute5tupleIJNS5_1CILi128EEENS7_ILi64EEENS7_ILi256EEEEEELi256ENS_10bfloat16_tEfNS_4arch4Sm80ELb0ELb0ELb0ELb1ELb0ELb0ELb1ELb0EEENS1_21CollectiveEpilogueFwdINS6_IJS8_SA_S9_EEENS6_IJNS7_ILi1EEESI_SI_EEESC_SE_Li256ELb1ELb1ELb0ELb0EEENS1_19SingleTileSchedulerILb1ELb0ELb1ELi128EEEEEEEEEvNT_6ParamsE,"a",@progbits
	.sectionflags	@""
	.align	4
.nv.constant0._ZN7cutlass13device_kernelIN5flash19enable_sm80_to_sm89INS1_16FlashAttnFwdSm80INS1_25CollectiveMainloopFwdSm80ILi8ELi1ELb1EN4cute5tupleIJNS5_1CILi128EEENS7_ILi64EEENS7_ILi256EEEEEELi256ENS_10bfloat16_tEfNS_4arch4Sm80ELb0ELb0ELb0ELb1ELb0ELb0ELb1ELb0EEENS1_21CollectiveEpilogueFwdINS6_IJS8_SA_S9_EEENS6_IJNS7_ILi1EEESI_SI_EEESC_SE_Li256ELb1ELb1ELb0ELb0EEENS1_19SingleTileSchedulerILb1ELb0ELb1ELi128EEEEEEEEEvNT_6ParamsE:
	.zero		1400


//--------------------- .nv.constant0._ZN7cutlass13device_kernelIN5flash19enable_sm80_to_sm89INS1_16FlashAttnFwdSm80INS1_25CollectiveMainloopFwdSm80ILi8ELi1ELb0EN4cute5tupleIJNS5_1CILi128EEENS7_ILi32EEENS7_ILi256EEEEEELi256ENS_10bfloat16_tEfNS_4arch4Sm80ELb0ELb0ELb0ELb1ELb0ELb1ELb1ELb0EEENS1_21CollectiveEpilogueFwdINS6_IJS8_SA_S9_EEENS6_IJNS7_ILi1EEESI_SI_EEESC_SE_Li256ELb1ELb1ELb0ELb0EEENS1_19SingleTileSchedulerILb1ELb0ELb1ELi128EEEEEEEEEvNT_6ParamsE --------------------------
	.section	.nv.constant0._ZN7cutlass13device_kernelIN5flash19enable_sm80_to_sm89INS1_16FlashAttnFwdSm80INS1_25CollectiveMainloopFwdSm80ILi8ELi1ELb0EN4cute5tupleIJNS5_1CILi128EEENS7_ILi32EEENS7_ILi256EEEEEELi256ENS_10bfloat16_tEfNS_4arch4Sm80ELb0ELb0ELb0ELb1ELb0ELb1ELb1ELb0EEENS1_21CollectiveEpilogueFwdINS6_IJS8_SA_S9_EEENS6_IJNS7_ILi1EEESI_SI_EEESC_SE_Li256ELb1ELb1ELb0ELb0EEENS1_19SingleTileSchedulerILb1ELb0ELb1ELi128EEEEEEEEEvNT_6ParamsE,"a",@progbits
	.sectionflags	@""
	.align	4
.nv.constant0._ZN7cutlass13device_kernelIN5flash19enable_sm80_to_sm89INS1_16FlashAttnFwdSm80INS1_25CollectiveMainloopFwdSm80ILi8ELi1ELb0EN4cute5tupleIJNS5_1CILi128EEENS7_ILi32EEENS7_ILi256EEEEEELi256ENS_10bfloat16_tEfNS_4arch4Sm80ELb0ELb0ELb0ELb1ELb0ELb1ELb1ELb0EEENS1_21CollectiveEpilogueFwdINS6_IJS8_SA_S9_EEENS6_IJNS7_ILi1EEESI_SI_EEESC_SE_Li256ELb1ELb1ELb0ELb0EEENS1_19SingleTileSchedulerILb1ELb0ELb1ELi128EEEEEEEEEvNT_6ParamsE:
	.zero		1400


//--------------------- .nv.constant0._ZN7cutlass13device_kernelIN5flash19enable_sm80_to_sm89INS1_16FlashAttnFwdSm80INS1_25CollectiveMainloopFwdSm80ILi8ELi1ELb1EN4cute5tupleIJNS5_1CILi128EEENS7_ILi48EEENS7_ILi256EEEEEELi256ENS_10bfloat16_tEfNS_4arch4Sm80ELb0ELb1ELb0ELb0ELb0ELb0ELb1ELb0EEENS1_21CollectiveEpilogueFwdINS6_IJS8_SA_S9_EEENS6_IJNS7_ILi1EEESI_SI_EEESC_SE_Li256ELb0ELb1ELb0ELb0EEENS1_19SingleTileSchedulerILb0ELb0ELb1ELi128EEEEEEEEEvNT_6ParamsE --------------------------
	.section	.nv.constant0._ZN7cutlass13device_kernelIN5flash19enable_sm80_to_sm89INS1_16FlashAttnFwdSm80INS1_25CollectiveMainloopFwdSm80ILi8ELi1ELb1EN4cute5tupleIJNS5_1CILi128EEENS7_ILi48EEENS7_ILi256EEEEEELi256ENS_10bfloat16_tEfNS_4arch4Sm80ELb0ELb1ELb0ELb0ELb0ELb0ELb1ELb0EEENS1_21CollectiveEpilogueFwdINS6_IJS8_SA_S9_EEENS6_IJNS7_ILi1EEESI_SI_EEESC_SE_Li256ELb0ELb1ELb0ELb0EEENS1_19SingleTileSchedulerILb0ELb0ELb1ELi128EEEEEEEEEvNT_6ParamsE,"a",@progbits
	.sectionflags	@""
	.align	4
.nv.constant0._ZN7cutlass13device_kernelIN5flash19enable_sm80_to_sm89INS1_16FlashAttnFwdSm80INS1_25CollectiveMainloopFwdSm80ILi8ELi1ELb1EN4cute5tupleIJNS5_1CILi128EEENS7_ILi48EEENS7_ILi256EEEEEELi256ENS_10bfloat16_tEfNS_4arch4Sm80ELb0ELb1ELb0ELb0ELb0ELb0ELb1ELb0EEENS1_21CollectiveEpilogueFwdINS6_IJS8_SA_S9_EEENS6_IJNS7_ILi1EEESI_SI_EEESC_SE_Li256ELb0ELb1ELb0ELb0EEENS1_19SingleTileSchedulerILb0ELb0ELb1ELi128EEEEEEEEEvNT_6ParamsE:
	.zero		1400


//--------------------- .nv.constant0._ZN7cutlass13device_kernelIN5flash19enable_sm80_to_sm89INS1_16FlashAttnFwdSm80INS1_25CollectiveMainloopFwdSm80ILi8ELi1ELb1EN4cute5tupleIJNS5_1CILi128EEENS7_ILi48EEENS7_ILi256EEEEEELi256ENS_10bfloat16_tEfNS_4arch4Sm80ELb0ELb1ELb0ELb1ELb0ELb0ELb1ELb0EEENS1_21CollectiveEpilogueFwdINS6_IJS8_SA_S9_EEENS6_IJNS7_ILi1EEESI_SI_EEESC_SE_Li256ELb1ELb1ELb0ELb0EEENS1_19SingleTileSchedulerILb1ELb0ELb1ELi128EEEEEEEEEvNT_6ParamsE --------------------------
	.section	.nv.constant0._ZN7cutlass13device_kernelIN5flash19enable_sm80_to_sm89INS1_16FlashAttnFwdSm80INS1_25CollectiveMainloopFwdSm80ILi8ELi1ELb1EN4cute5tupleIJNS5_1CILi128EEENS7_ILi48EEENS7_ILi256EEEEEELi256ENS_10bfloat16_tEfNS_4arch4Sm80ELb0ELb1ELb0ELb1ELb0ELb0ELb1ELb0EEENS1_21CollectiveEpilogueFwdINS6_IJS8_SA_S9_EEENS6_IJNS7_ILi1EEESI_SI_EEESC_SE_Li256ELb1ELb1ELb0ELb0EEENS1_19SingleTileSchedulerILb1ELb0ELb1ELi128EEEEEEEEEvNT_6ParamsE,"a",@progbits
	.sectionflags	@""
	.align	4
.nv.constant0._ZN7cutlass13device_kernelIN5flash19enable_sm80_to_sm89INS1_16FlashAttnFwdSm80INS1_25CollectiveMainloopFwdSm80ILi8ELi1ELb1EN4cute5tupleIJNS5_1CILi128EEENS7_ILi48EEENS7_ILi256EEEEEELi256ENS_10bfloat16_tEfNS_4arch4Sm80ELb0ELb1ELb0ELb1ELb0ELb0ELb1ELb0EEENS1_21CollectiveEpilogueFwdINS6_IJS8_SA_S9_EEENS6_IJNS7_ILi1EEESI_SI_EEESC_SE_Li256ELb1ELb1ELb0ELb0EEENS1_19SingleTileSchedulerILb1ELb0ELb1ELi128EEEEEEEEEvNT_6ParamsE:
	.zero		1400


//--------------------- .nv.constant0._ZN7cutlass13device_kernelIN5flash19enable_sm80_to_sm89INS1_16FlashAttnFwdSm80INS1_25CollectiveMainloopFwdSm80ILi8ELi1ELb0EN4cute5tupleIJNS5_1CILi128EEENS7_ILi32EEENS7_ILi256EEEEEELi256ENS_10bfloat16_tEfNS_4arch4Sm80ELb0ELb1ELb0ELb1ELb0ELb1ELb1ELb0EEENS1_21CollectiveEpilogueFwdINS6_IJS8_SA_S9_EEENS6_IJNS7_ILi1EEESI_SI_EEESC_SE_Li256ELb1ELb1ELb0ELb0EEENS1_19SingleTileSchedulerILb1ELb0ELb1ELi128EEEEEEEEEvNT_6ParamsE --------------------------
	.section	.nv.constant0._ZN7cutlass13device_kernelIN5flash19enable_sm80_to_sm89INS1_16FlashAttnFwdSm80INS1_25CollectiveMainloopFwdSm80ILi8ELi1ELb0EN4cute5tupleIJNS5_1CILi128EEENS7_ILi32EEENS7_ILi256EEEEEELi256ENS_10bfloat16_tEfNS_4arch4Sm80ELb0ELb1ELb0ELb1ELb0ELb1ELb1ELb0EEENS1_21CollectiveEpilogueFwdINS6_IJS8_SA_S9_EEENS6_IJNS7_ILi1EEESI_SI_EEESC_SE_Li256ELb1ELb1ELb0ELb0EEENS1_19SingleTileSchedulerILb1ELb0ELb1ELi128EEEEEEEEEvNT_6ParamsE,"a",@progbits
	.sectionflags	@""
	.align	4
.nv.constant0._ZN7cutlass13device_kernelIN5flash19enable_sm80_to_sm89INS1_16FlashAttnFwdSm80INS1_25CollectiveMainloopFwdSm80ILi8ELi1ELb0EN4cute5tupleIJNS5_1CILi128EEENS7_ILi32EEENS7_ILi256EEEEEELi256ENS_10bfloat16_tEfNS_4arch4Sm80ELb0ELb1ELb0ELb1ELb0ELb1ELb1ELb0EEENS1_21CollectiveEpilogueFwdINS6_IJS8_SA_S9_EEENS6_IJNS7_ILi1EEESI_SI_EEESC_SE_Li256ELb1ELb1ELb0ELb0EEENS1_19SingleTileSchedulerILb1ELb0ELb1ELi128EEEEEEEEEvNT_6ParamsE:
	.zero		1400


//--------------------- .nv.constant0._ZN7cutlass13device_kernelIN5flash19enable_sm80_to_sm89INS1_16FlashAttnFwdSm80INS1_25CollectiveMainloopFwdSm80ILi8ELi1ELb1EN4cute5tupleIJNS5_1CILi128EEENS7_ILi64EEENS7_ILi256EEEEEELi256ENS_10bfloat16_tEfNS_4arch4Sm80ELb1ELb0ELb0ELb0ELb0ELb0ELb1ELb0EEENS1_21CollectiveEpilogueFwdINS6_IJS8_SA_S9_EEENS6_IJNS7_ILi1EEESI_SI_EEESC_SE_Li256ELb0ELb1ELb0ELb0EEENS1_30DynamicPersistentTileSchedulerILi256ELi256ELb0ELb1ELb0EEEEEEEEEvNT_6ParamsE --------------------------
	.section	.nv.constant0._ZN7cutlass13device_kernelIN5flash19enable_sm80_to_sm89INS1_16FlashAttnFwdSm80INS1_25CollectiveMainloopFwdSm80ILi8ELi1ELb1EN4cute5tupleIJNS5_1CILi128EEENS7_ILi64EEENS7_ILi256EEEEEELi256ENS_10bfloat16_tEfNS_4arch4Sm80ELb1ELb0ELb0ELb0ELb0ELb0ELb1ELb0EEENS1_21CollectiveEpilogueFwdINS6_IJS8_SA_S9_EEENS6_IJNS7_ILi1EEESI_SI_EEESC_SE_Li256ELb0ELb1ELb0ELb0EEENS1_30DynamicPersistentTileSchedulerILi256ELi256ELb0ELb1ELb0EEEEEEEEEvNT_6ParamsE,"a",@progbits
	.sectionflags	@""
	.align	4
.nv.constant0._ZN7cutlass13device_kernelIN5flash19enable_sm80_to_sm89INS1_16FlashAttnFwdSm80INS1_25CollectiveMainloopFwdSm80ILi8ELi1ELb1EN4cute5tupleIJNS5_1CILi128EEENS7_ILi64EEENS7_ILi256EEEEEELi256ENS_10bfloat16_tEfNS_4arch4Sm80ELb1ELb0ELb0ELb0ELb0ELb0ELb1ELb0EEENS1_21CollectiveEpilogueFwdINS6_IJS8_SA_S9_EEENS6_IJNS7_ILi1EEESI_SI_EEESC_SE_Li256ELb0ELb1ELb0ELb0EEENS1_30DynamicPersistentTileSchedulerILi256ELi256ELb0ELb1ELb0EEEEEEEEEvNT_6ParamsE:
	.zero		1416


//--------------------- .nv.constant0._ZN7cutlass13device_kernelIN5flash19enable_sm80_to_sm89INS1_16FlashAttnFwdSm80INS1_25CollectiveMainloopFwdSm80ILi8ELi1ELb1EN4cute5tupleIJNS5_1CILi128EEENS7_ILi64EEENS7_ILi256EEEEEELi256ENS_10bfloat16_tEfNS_4arch4Sm80ELb1ELb0ELb0ELb1ELb0ELb0ELb1ELb0EEENS1_21CollectiveEpilogueFwdINS6_IJS8_SA_S9_EEENS6_IJNS7_ILi1EEESI_SI_EEESC_SE_Li256ELb1ELb1ELb0ELb0EEENS1_19SingleTileSchedulerILb1ELb0ELb1ELi128EEEEEEEEEvNT_6ParamsE --------------------------
	.section	.nv.constant0._ZN7cutlass13device_kernelIN5flash19enable_sm80_to_sm89INS1_16FlashAttnFwdSm80INS1_25CollectiveMainloopFwdSm80ILi8ELi1ELb1EN4cute5tupleIJNS5_1CILi128EEENS7_ILi64EEENS7_ILi256EEEEEELi256ENS_10bfloat16_tEfNS_4arch4Sm80ELb1ELb0ELb0ELb1ELb0ELb0ELb1ELb0EEENS1_21CollectiveEpilogueFwdINS6_IJS8_SA_S9_EEENS6_IJNS7_ILi1EEESI_SI_EEESC_SE_Li256ELb1ELb1ELb0ELb0EEENS1_19SingleTileSchedulerILb1ELb0ELb1ELi128EEEEEEEEEvNT_6ParamsE,"a",@progbits
	.sectionflags	@""
	.align	4
.nv.constant0._ZN7cutlass13device_kernelIN5flash19enable_sm80_to_sm89INS1_16FlashAttnFwdSm80INS1_25CollectiveMainloopFwdSm80ILi8ELi1ELb1EN4cute5tupleIJNS5_1CILi128EEENS7_ILi64EEENS7_ILi256EEEEEELi256ENS_10bfloat16_tEfNS_4arch4Sm80ELb1ELb0ELb0ELb1ELb0ELb0ELb1ELb0EEENS1_21CollectiveEpilogueFwdINS6_IJS8_SA_S9_EEENS6_IJNS7_ILi1EEESI_SI_EEESC_SE_Li256ELb1ELb1ELb0ELb0EEENS1_19SingleTileSchedulerILb1ELb0ELb1ELi128EEEEEEEEEvNT_6ParamsE:
	.zero		1400


//--------------------- .nv.constant0._ZN7cutlass13device_kernelIN5flash19enable_sm80_to_sm89INS1_16FlashAttnFwdSm80INS1_25CollectiveMainloopFwdSm80ILi8ELi1ELb0EN4cute5tupleIJNS5_1CILi128EEENS7_ILi32EEENS7_ILi256EEEEEELi256ENS_10bfloat16_tEfNS_4arch4Sm80ELb1ELb0ELb0ELb1ELb0ELb1ELb1ELb0EEENS1_21CollectiveEpilogueFwdINS6_IJS8_SA_S9_EEENS6_IJNS7_ILi1EEESI_SI_EEESC_SE_Li256ELb1ELb1ELb0ELb0EEENS1_19SingleTileSchedulerILb1ELb0ELb1ELi128EEEEEEEEEvNT_6ParamsE --------------------------
	.section	.nv.constant0._ZN7cutlass13device_kernelIN5flash19enable_sm80_to_sm89INS1_16FlashAttnFwdSm80INS1_25CollectiveMainloopFwdSm80ILi8ELi1ELb0EN4cute5tupleIJNS5_1CILi128EEENS7_ILi32EEENS7_ILi256EEEEEELi256ENS_10bfloat16_tEfNS_4arch4Sm80ELb1ELb0ELb0ELb1ELb0ELb1ELb1ELb0EEENS1_21CollectiveEpilogueFwdINS6_IJS8_SA_S9_EEENS6_IJNS7_ILi1EEESI_SI_EEESC_SE_Li256ELb1ELb1ELb0ELb0EEENS1_19SingleTileSchedulerILb1ELb0ELb1ELi128EEEEEEEEEvNT_6ParamsE,"a",@progbits
	.sectionflags	@""
	.align	4
.nv.constant0._ZN7cutlass13device_kernelIN5flash19enable_sm80_to_sm89INS1_16FlashAttnFwdSm80INS1_25CollectiveMainloopFwdSm80ILi8ELi1ELb0EN4cute5tupleIJNS5_1CILi128EEENS7_ILi32EEENS7_ILi256EEEEEELi256ENS_10bfloat16_tEfNS_4arch4Sm80ELb1ELb0ELb0ELb1ELb0ELb1ELb1ELb0EEENS1_21CollectiveEpilogueFwdINS6_IJS8_SA_S9_EEENS6_IJNS7_ILi1EEESI_SI_EEESC_SE_Li256ELb1ELb1ELb0ELb0EEENS1_19SingleTileSchedulerILb1ELb0ELb1ELi128EEEEEEEEEvNT_6ParamsE:
	.zero		1400


//--------------------- .nv.constant0._ZN7cutlass13device_kernelIN5flash19enable_sm80_to_sm89INS1_16FlashAttnFwdSm80INS1_25CollectiveMainloopFwdSm80ILi8ELi1ELb0EN4cute5tupleIJNS5_1CILi128EEENS7_ILi96EEENS7_ILi256EEEEEELi256ENS_10bfloat16_tEfNS_4arch4Sm80ELb0ELb0ELb0ELb0ELb0ELb0ELb1ELb0EEENS1_21CollectiveEpilogueFwdINS6_IJS8_SA_S9_EEENS6_IJNS7_ILi1EEESI_SI_EEESC_SE_Li256ELb0ELb1ELb0ELb0EEENS1_19SingleTileSchedulerILb0ELb0ELb1ELi128EEEEEEEEEvNT_6ParamsE --------------------------
	.section	.nv.constant0._ZN7cutlass13device_kernelIN5flash19enable_sm80_to_sm89INS1_16FlashAttnFwdSm80INS1_25CollectiveMainloopFwdSm80ILi8ELi1ELb0EN4cute5tupleIJNS5_1CILi128EEENS7_ILi96EEENS7_ILi256EEEEEELi256ENS_10bfloat16_tEfNS_4arch4Sm80ELb0ELb0ELb0ELb0ELb0ELb0ELb1ELb0EEENS1_21CollectiveEpilogueFwdINS6_IJS8_SA_S9_EEENS6_IJNS7_ILi1EEESI_SI_EEESC_SE_Li256ELb0ELb1ELb0ELb0EEENS1_19SingleTileSchedulerILb0ELb0ELb1ELi128EEEEEEEEEvNT_6ParamsE,"a",@progbits
	.sectionflags	@""
	.align	4
.nv.constant0._ZN7cutlass13device_kernelIN5flash19enable_sm80_to_sm89INS1_16FlashAttnFwdSm80INS1_25CollectiveMainloopFwdSm80ILi8ELi1ELb0EN4cute5tupleIJNS5_1CILi128EEENS7_ILi96EEENS7_ILi256EEEEEELi256ENS_10bfloat16_tEfNS_4arch4Sm80ELb0ELb0ELb0ELb0ELb0ELb0ELb1ELb0EEENS1_21CollectiveEpilogueFwdINS6_IJS8_SA_S9_EEENS6_IJNS7_ILi1EEESI_SI_EEESC_SE_Li256ELb0ELb1ELb0ELb0EEENS1_19SingleTileSchedulerILb0ELb0ELb1ELi128EEEEEEEEEvNT_6ParamsE:
	.zero		1400


//--------------------- .nv.constant0._ZN7cutlass13device_kernelIN5flash19enable_sm80_to_sm89INS1_16FlashAttnFwdSm80INS1_25CollectiveMainloopFwdSm80ILi8ELi1ELb0EN4cute5tupleIJNS5_1CILi128EEENS7_ILi96EEENS7_ILi256EEEEEELi256ENS_10bfloat16_tEfNS_4arch4Sm80ELb0ELb0ELb0ELb1ELb0ELb0ELb1ELb0EEENS1_21CollectiveEpilogueFwdINS6_IJS8_SA_S9_EEENS6_IJNS7_ILi1EEESI_SI_EEESC_SE_Li256ELb1ELb1ELb0ELb0EEENS1_19SingleTileSchedulerILb1ELb0ELb1ELi128EEEEEEEEEvNT_6ParamsE --------------------------
	.section	.nv.constant0._ZN7cutlass13device_kernelIN5flash19enable_sm80_to_sm89INS1_16FlashAttnFwdSm80INS1_25CollectiveMainloopFwdSm80ILi8ELi1ELb0EN4cute5tupleIJNS5_1CILi128EEENS7_ILi96EEENS7_ILi256EEEEEELi256ENS_10bfloat16_tEfNS_4arch4Sm80ELb0ELb0ELb0ELb1ELb0ELb0ELb1ELb0EEENS1_21CollectiveEpilogueFwdINS6_IJS8_SA_S9_EEENS6_IJNS7_ILi1EEESI_SI_EEESC_SE_Li256ELb1ELb1ELb0ELb0EEENS1_19SingleTileSchedulerILb1ELb0ELb1ELi128EEEEEEEEEvNT_6ParamsE,"a",@progbits
	.sectionflags	@""
	.align	4
.nv.constant0._ZN7cutlass13device_kernelIN5flash19enable_sm80_to_sm89INS1_16FlashAttnFwdSm80INS1_25CollectiveMainloopFwdSm80ILi8ELi1ELb0EN4cute5tupleIJNS5_1CILi128EEENS7_ILi96EEENS7_ILi256EEEEEELi256ENS_10bfloat16_tEfNS_4arch4Sm80ELb0ELb0ELb0ELb1ELb0ELb0ELb1ELb0EEENS1_21CollectiveEpilogueFwdINS6_IJS8_SA_S9_EEENS6_IJNS7_ILi1EEESI_SI_EEESC_SE_Li256ELb1ELb1ELb0ELb0EEENS1_19SingleTileSchedulerILb1ELb0ELb1ELi128EEEEEEEEEvNT_6ParamsE:
	.zero		1400


//--------------------- .nv.constant0._ZN7cutlass13device_kernelIN5flash19enable_sm80_to_sm89INS1_16FlashAttnFwdSm80INS1_25CollectiveMainloopFwdSm80ILi8ELi1ELb0EN4cute5tupleIJNS5_1CILi128EEENS7_ILi48EEENS7_ILi256EEEEEELi256ENS_10bfloat16_tEfNS_4arch4Sm80ELb0ELb0ELb0ELb1ELb0ELb1ELb1ELb0EEENS1_21CollectiveEpilogueFwdINS6_IJS8_SA_S9_EEENS6_IJNS7_ILi1EEESI_SI_EEESC_SE_Li256ELb1ELb1ELb0ELb0EEENS1_19SingleTileSchedulerILb1ELb0ELb1ELi128EEEEEEEEEvNT_6ParamsE --------------------------
	.section	.nv.constant0._ZN7cutlass13device_kernelIN5flash19enable_sm80_to_sm89INS1_16FlashAttnFwdSm80INS1_25CollectiveMainloopFwdSm80ILi8ELi1ELb0EN4cute5tupleIJNS5_1CILi128EEENS7_ILi48EEENS7_ILi256EEEEEELi256ENS_10bfloat16_tEfNS_4arch4Sm80ELb0ELb0ELb0ELb1ELb0ELb1ELb1ELb0EEENS1_21CollectiveEpilogueFwdINS6_IJS8_SA_S9_EEENS6_IJNS7_ILi1EEESI_SI_EEESC_SE_Li256ELb1ELb1ELb0ELb0EEENS1_19SingleTileSchedulerILb1ELb0ELb1ELi128EEEEEEEEEvNT_6ParamsE,"a",@progbits
	.sectionflags	@""
	.align	4
.nv.constant0._ZN7cutlass13device_kernelIN5flash19enable_sm80_to_sm89INS1_16FlashAttnFwdSm80INS1_25CollectiveMainloopFwdSm80ILi8ELi1ELb0EN4cute5tupleIJNS5_1CILi128EEENS7_ILi48EEENS7_ILi256EEEEEELi256ENS_10bfloat16_tEfNS_4arch4Sm80ELb0ELb0ELb0ELb1ELb0ELb1ELb1ELb0EEENS1_21CollectiveEpilogueFwdINS6_IJS8_SA_S9_EEENS6_IJNS7_ILi1EEESI_SI_EEESC_SE_Li256ELb1ELb1ELb0ELb0EEENS1_19SingleTileSchedulerILb1ELb0ELb1ELi128EEEEEEEEEvNT_6ParamsE:
	.zero		1400


//--------------------- .nv.constant0._ZN7cutlass13device_kernelIN5flash19enable_sm80_to_sm89INS1_16FlashAttnFwdSm80INS1_25CollectiveMainloopFwdSm80ILi8ELi1ELb0EN4cute5tupleIJNS5_1CILi128EEENS7_ILi64EEENS7_ILi256EEEEEELi256ENS_10bfloat16_tEfNS_4arch4Sm80ELb0ELb1ELb0ELb0ELb0ELb0ELb1ELb0EEENS1_21CollectiveEpilogueFwdINS6_IJS8_SA_S9_EEENS6_IJNS7_ILi1EEESI_SI_EEESC_SE_Li256ELb0ELb1ELb0ELb0EEENS1_19SingleTileSchedulerILb0ELb0ELb1ELi128EEEEEEEEEvNT_6ParamsE --------------------------
	.section	.nv.constant0._ZN7cutlass13device_kernelIN5flash19enable_sm80_to_sm89INS1_16FlashAttnFwdSm80INS1_25CollectiveMainloopFwdSm80ILi8ELi1ELb0EN4cute5tupleIJNS5_1CILi128EEENS7_ILi64EEENS7_ILi256EEEEEELi256ENS_10bfloat16_tEfNS_4arch4Sm80ELb0ELb1ELb0ELb0ELb0ELb0ELb1ELb0EEENS1_21CollectiveEpilogueFwdINS6_IJS8_SA_S9_EEENS6_IJNS7_ILi1EEESI_SI_EEESC_SE_Li256ELb0ELb1ELb0ELb0EEENS1_19SingleTileSchedulerILb0ELb0ELb1ELi128EEEEEEEEEvNT_6ParamsE,"a",@progbits
	.sectionflags	@""
	.align	4
.nv.constant0._ZN7cutlass13device_kernelIN5flash19enable_sm80_to_sm89INS1_16FlashAttnFwdSm80INS1_25CollectiveMainloopFwdSm80ILi8ELi1ELb0EN4cute5tupleIJNS5_1CILi128EEENS7_ILi64EEENS7_ILi256EEEEEELi256ENS_10bfloat16_tEfNS_4arch4Sm80ELb0ELb1ELb0ELb0ELb0ELb0ELb1ELb0EEENS1_21CollectiveEpilogueFwdINS6_IJS8_SA_S9_EEENS6_IJNS7_ILi1EEESI_SI_EEESC_SE_Li256ELb0ELb1ELb0ELb0EEENS1_19SingleTileSchedulerILb0ELb0ELb1ELi128EEEEEEEEEvNT_6ParamsE:
	.zero		1400


//--------------------- .nv.constant0._ZN7cutlass13device_kernelIN5flash19enable_sm80_to_sm89INS1_16FlashAttnFwdSm80INS1_25CollectiveMainloopFwdSm80ILi8ELi1ELb0EN4cute5tupleIJNS5_1CILi128EEENS7_ILi64EEENS7_ILi256EEEEEELi256ENS_10bfloat16_tEfNS_4arch4Sm80ELb0ELb1ELb0ELb1ELb0ELb0ELb1ELb0EEENS1_21CollectiveEpilogueFwdINS6_IJS8_SA_S9_EEENS6_IJNS7_ILi1EEESI_SI_EEESC_SE_Li256ELb1ELb1ELb0ELb0EEENS1_19SingleTileSchedulerILb1ELb0ELb1ELi128EEEEEEEEEvNT_6ParamsE --------------------------
	.section	.nv.constant0._ZN7cutlass13device_kernelIN5flash19enable_sm80_to_sm89INS1_16FlashAttnFwdSm80INS1_25CollectiveMainloopFwdSm80ILi8ELi1ELb0EN4cute5tupleIJNS5_1CILi128EEENS7_ILi64EEENS7_ILi256EEEEEELi256ENS_10bfloat16_tEfNS_4arch4Sm80ELb0ELb1ELb0ELb1ELb0ELb0ELb1ELb0EEENS1_21CollectiveEpilogueFwdINS6_IJS8_SA_S9_EEENS6_IJNS7_ILi1EEESI_SI_EEESC_SE_Li256ELb1ELb1ELb0ELb0EEENS1_19SingleTileSchedulerILb1ELb0ELb1ELi128EEEEEEEEEvNT_6ParamsE,"a",@progbits
	.sectionflags	@""
	.align	4
.nv.constant0._ZN7cutlass13device_kernelIN5flash19enable_sm80_to_sm89INS1_16FlashAttnFwdSm80INS1_25CollectiveMainloopFwdSm80ILi8ELi1ELb0EN4cute5tupleIJNS5_1CILi128EEENS7_ILi64EEENS7_ILi256EEEEEELi256ENS_10bfloat16_tEfNS_4arch4Sm80ELb0ELb1ELb0ELb1ELb0ELb0ELb1ELb0EEENS1_21CollectiveEpilogueFwdINS6_IJS8_SA_S9_EEENS6_IJNS7_ILi1EEESI_SI_EEESC_SE_Li256ELb1ELb1ELb0ELb0EEENS1_19SingleTileSchedulerILb1ELb0ELb1ELi128EEEEEEEEEvNT_6ParamsE:
	.zero		1400


//--------------------- .nv.constant0._ZN7cutlass13device_kernelIN5flash19enable_sm80_to_sm89INS1_16FlashAttnFwdSm80INS1_25CollectiveMainloopFwdSm80ILi8ELi1ELb0EN4cute5tupleIJNS5_1CILi128EEENS7_ILi48EEENS7_ILi256EEEEEELi256ENS_10bfloat16_tEfNS_4arch4Sm80ELb0ELb1ELb0ELb1ELb0ELb1ELb1ELb0EEENS1_21CollectiveEpilogueFwdINS6_IJS8_SA_S9_EEENS6_IJNS7_ILi1EEESI_SI_EEESC_SE_Li256ELb1ELb1ELb0ELb0EEENS1_19SingleTileSchedulerILb1ELb0ELb1ELi128EEEEEEEEEvNT_6ParamsE --------------------------
	.section	.nv.constant0._ZN7cutlass13device_kernelIN5flash19enable_sm80_to_sm89INS1_16FlashAttnFwdSm80INS1_25CollectiveMainloopFwdSm80ILi8ELi1ELb0EN4cute5tupleIJNS5_1CILi128EEENS7_ILi48EEENS7_ILi256EEEEEELi256ENS_10bfloat16_tEfNS_4arch4Sm80ELb0ELb1ELb0ELb1ELb0ELb1ELb1ELb0EEENS1_21CollectiveEpilogueFwdINS6_IJS8_SA_S9_EEENS6_IJNS7_ILi1EEESI_SI_EEESC_SE_Li256ELb1ELb1ELb0ELb0EEENS1_19SingleTileSchedulerILb1ELb0ELb1ELi128EEEEEEEEEvNT_6ParamsE,"a",@progbits
	.sectionflags	@""
	.align	4
.nv.constant0._ZN7cutlass13device_kernelIN5flash19enable_sm80_to_sm89INS1_16FlashAttnFwdSm80INS1_25CollectiveMainloopFwdSm80ILi8ELi1ELb0EN4cute5tupleIJNS5_1CILi128EEENS7_ILi48EEENS7_ILi256EEEEEELi256ENS_10bfloat16_tEfNS_4arch4Sm80ELb0ELb1ELb0ELb1ELb0ELb1ELb1ELb0EEENS1_21CollectiveEpilogueFwdINS6_IJS8_SA_S9_EEENS6_IJNS7_ILi1EEESI_SI_EEESC_SE_Li256ELb1ELb1ELb0ELb0EEENS1_19SingleTileSchedulerILb1ELb0ELb1ELi128EEEEEEEEEvNT_6ParamsE:
	.zero		1400


//--------------------- .nv.constant0._ZN7cutlass13device_kernelIN5flash19enable_sm80_to_sm89INS1_16FlashAttnFwdSm80INS1_25CollectiveMainloopFwdSm80ILi8ELi1ELb0EN4cute5tupleIJNS5_1CILi128EEENS7_ILi96EEENS7_ILi256EEEEEELi256ENS_10bfloat16_tEfNS_4arch4Sm80ELb1ELb0ELb0ELb0ELb0ELb0ELb1ELb0EEENS1_21CollectiveEpilogueFwdINS6_IJS8_SA_S9_EEENS6_IJNS7_ILi1EEESI_SI_EEESC_SE_Li256ELb0ELb1ELb0ELb0EEENS1_30DynamicPersistentTileSchedulerILi256ELi256ELb0ELb1ELb0EEEEEEEEEvNT_6ParamsE --------------------------
	.section	.nv.constant0._ZN7cutlass13device_kernelIN5flash19enable_sm80_to_sm89INS1_16FlashAttnFwdSm80INS1_25CollectiveMainloopFwdSm80ILi8ELi1ELb0EN4cute5tupleIJNS5_1CILi128EEENS7_ILi96EEENS7_ILi256EEEEEELi256ENS_10bfloat16_tEfNS_4arch4Sm80ELb1ELb0ELb0ELb0ELb0ELb0ELb1ELb0EEENS1_21CollectiveEpilogueFwdINS6_IJS8_SA_S9_EEENS6_IJNS7_ILi1EEESI_SI_EEESC_SE_Li256ELb0ELb1ELb0ELb0EEENS1_30DynamicPersistentTileSchedulerILi256ELi256ELb0ELb1ELb0EEEEEEEEEvNT_6ParamsE,"a",@progbits
	.sectionflags	@""
	.align	4
.nv.constant0._ZN7cutlass13device_kernelIN5flash19enable_sm80_to_sm89INS1_16FlashAttnFwdSm80INS1_25CollectiveMainloopFwdSm80ILi8ELi1ELb0EN4cute5tupleIJNS5_1CILi128EEENS7_ILi96EEENS7_ILi256EEEEEELi256ENS_10bfloat16_tEfNS_4arch4Sm80ELb1ELb0ELb0ELb0ELb0ELb0ELb1ELb0EEENS1_21CollectiveEpilogueFwdINS6_IJS8_SA_S9_EEENS6_IJNS7_ILi1EEESI_SI_EEESC_SE_Li256ELb0ELb1ELb0ELb0EEENS1_30DynamicPersistentTileSchedulerILi256ELi256ELb0ELb1ELb0EEEEEEEEEvNT_6ParamsE:
	.zero		1416


//--------------------- .nv.constant0._ZN7cutlass13device_kernelIN5flash19enable_sm80_to_sm89INS1_16FlashAttnFwdSm80INS1_25CollectiveMainloopFwdSm80ILi8ELi1ELb0EN4cute5tupleIJNS5_1CILi128EEENS7_ILi96EEENS7_ILi256EEEEEELi256ENS_10bfloat16_tEfNS_4arch4Sm80ELb1ELb0ELb0ELb1ELb0ELb0ELb1ELb0EEENS1_21CollectiveEpilogueFwdINS6_IJS8_SA_S9_EEENS6_IJNS7_ILi1EEESI_SI_EEESC_SE_Li256ELb1ELb1ELb0ELb0EEENS1_19SingleTileSchedulerILb1ELb0ELb1ELi128EEEEEEEEEvNT_6ParamsE --------------------------
	.section	.nv.constant0._ZN7cutlass13device_kernelIN5flash19enable_sm80_to_sm89INS1_16FlashAttnFwdSm80INS1_25CollectiveMainloopFwdSm80ILi8ELi1ELb0EN4cute5tupleIJNS5_1CILi128EEENS7_ILi96EEENS7_ILi256EEEEEELi256ENS_10bfloat16_tEfNS_4arch4Sm80ELb1ELb0ELb0ELb1ELb0ELb0ELb1ELb0EEENS1_21CollectiveEpilogueFwdINS6_IJS8_SA_S9_EEENS6_IJNS7_ILi1EEESI_SI_EEESC_SE_Li256ELb1ELb1ELb0ELb0EEENS1_19SingleTileSchedulerILb1ELb0ELb1ELi128EEEEEEEEEvNT_6ParamsE,"a",@progbits
	.sectionflags	@""
	.align	4
.nv.constant0._ZN7cutlass13device_kernelIN5flash19enable_sm80_to_sm89INS1_16FlashAttnFwdSm80INS1_25CollectiveMainloopFwdSm80ILi8ELi1ELb0EN4cute5tupleIJNS5_1CILi128EEENS7_ILi96EEENS7_ILi256EEEEEELi256ENS_10bfloat16_tEfNS_4arch4Sm80ELb1ELb0ELb0ELb1ELb0ELb0ELb1ELb0EEENS1_21CollectiveEpilogueFwdINS6_IJS8_SA_S9_EEENS6_IJNS7_ILi1EEESI_SI_EEESC_SE_Li256ELb1ELb1ELb0ELb0EEENS1_19SingleTileSchedulerILb1ELb0ELb1ELi128EEEEEEEEEvNT_6ParamsE:
	.zero		1400


//--------------------- .nv.constant0._ZN7cutlass13device_kernelIN5flash19enable_sm80_to_sm89INS1_16FlashAttnFwdSm80INS1_25CollectiveMainloopFwdSm80ILi8ELi1ELb0EN4cute5tupleIJNS5_1CILi128EEENS7_ILi48EEENS7_ILi256EEEEEELi256ENS_10bfloat16_tEfNS_4arch4Sm80ELb1ELb0ELb0ELb1ELb0ELb1ELb1ELb0EEENS1_21CollectiveEpilogueFwdINS6_IJS8_SA_S9_EEENS6_IJNS7_ILi1EEESI_SI_EEESC_SE_Li256ELb1ELb1ELb0ELb0EEENS1_19SingleTileSchedulerILb1ELb0ELb1ELi128EEEEEEEEEvNT_6ParamsE --------------------------
	.section	.nv.constant0._ZN7cutlass13device_kernelIN5flash19enable_sm80_to_sm89INS1_16FlashAttnFwdSm80INS1_25CollectiveMainloopFwdSm80ILi8ELi1ELb0EN4cute5tupleIJNS5_1CILi128EEENS7_ILi48EEENS7_ILi256EEEEEELi256ENS_10bfloat16_tEfNS_4arch4Sm80ELb1ELb0ELb0ELb1ELb0ELb1ELb1ELb0EEENS1_21CollectiveEpilogueFwdINS6_IJS8_SA_S9_EEENS6_IJNS7_ILi1EEESI_SI_EEESC_SE_Li256ELb1ELb1ELb0ELb0EEENS1_19SingleTileSchedulerILb1ELb0ELb1ELi128EEEEEEEEEvNT_6ParamsE,"a",@progbits
	.sectionflags	@""
	.align	4
.nv.constant0._ZN7cutlass13device_kernelIN5flash19enable_sm80_to_sm89INS1_16FlashAttnFwdSm80INS1_25CollectiveMainloopFwdSm80ILi8ELi1ELb0EN4cute5tupleIJNS5_1CILi128EEENS7_ILi48EEENS7_ILi256EEEEEELi256ENS_10bfloat16_tEfNS_4arch4Sm80ELb1ELb0ELb0ELb1ELb0ELb1ELb1ELb0EEENS1_21CollectiveEpilogueFwdINS6_IJS8_SA_S9_EEENS6_IJNS7_ILi1EEESI_SI_EEESC_SE_Li256ELb1ELb1ELb0ELb0EEENS1_19SingleTileSchedulerILb1ELb0ELb1ELi128EEEEEEEEEvNT_6ParamsE:
	.zero		1400


//--------------------- .text._ZN7cutlass13device_kernelIN5flash19enable_sm80_to_sm89INS1_16FlashAttnFwdSm80INS1_25CollectiveMainloopFwdSm80ILi8ELi1ELb1EN4cute5tupleIJNS5_1CILi128EEENS7_ILi64EEENS7_ILi256EEEEEELi256ENS_10bfloat16_tEfNS_4arch4Sm80ELb0ELb0ELb0ELb0ELb0ELb0ELb1ELb0EEENS1_21CollectiveEpilogueFwdINS6_IJS8_SA_S9_EEENS6_IJNS7_ILi1EEESI_SI_EEESC_SE_Li256ELb0ELb1ELb0ELb0EEENS1_19SingleTileSchedulerILb0ELb0ELb1ELi128EEEEEEEEEvNT_6ParamsE --------------------------
	.section	.text._ZN7cutlass13device_kernelIN5flash19enable_sm80_to_sm89INS1_16FlashAttnFwdSm80INS1_25CollectiveMainloopFwdSm80ILi8ELi1ELb1EN4cute5tupleIJNS5_1CILi128EEENS7_ILi64EEENS7_ILi256EEEEEELi256ENS_10bfloat16_tEfNS_4arch4Sm80ELb0ELb0ELb0ELb0ELb0ELb0ELb1ELb0EEENS1_21CollectiveEpilogueFwdINS6_IJS8_SA_S9_EEENS6_IJNS7_ILi1EEESI_SI_EEESC_SE_Li256ELb0ELb1ELb0ELb0EEENS1_19SingleTileSchedulerILb0ELb0ELb1ELi128EEEEEEEEEvNT_6ParamsE,"ax",@progbits
	.sectioninfo	@"SHI_REGISTERS=255"
	.align	128
.text._ZN7cutlass13device_kernelIN5flash19enable_sm80_to_sm89INS1_16FlashAttnFwdSm80INS1_25CollectiveMainloopFwdSm80ILi8ELi1ELb1EN4cute5tupleIJNS5_1CILi128EEENS7_ILi64EEENS7_ILi256EEEEEELi256ENS_10bfloat16_tEfNS_4arch4Sm80ELb0ELb0ELb0ELb0ELb0ELb0ELb1ELb0EEENS1_21CollectiveEpilogueFwdINS6_IJS8_SA_S9_EEENS6_IJNS7_ILi1EEESI_SI_EEESC_SE_Li256ELb0ELb1ELb0ELb0EEENS1_19SingleTileSchedulerILb0ELb0ELb1ELi128EEEEEEEEEvNT_6ParamsE:
        .type           _ZN7cutlass13device_kernelIN5flash19enable_sm80_to_sm89INS1_16FlashAttnFwdSm80INS1_25CollectiveMainloopFwdSm80ILi8ELi1ELb1EN4cute5tupleIJNS5_1CILi128EEENS7_ILi64EEENS7_ILi256EEEEEELi256ENS_10bfloat16_tEfNS_4arch4Sm80ELb0ELb0ELb0ELb0ELb0ELb0ELb1ELb0EEENS1_21CollectiveEpilogueFwdINS6_IJS8_SA_S9_EEENS6_IJNS7_ILi1EEESI_SI_EEESC_SE_Li256ELb0ELb1ELb0ELb0EEENS1_19SingleTileSchedulerILb0ELb0ELb1ELi128EEEEEEEEEvNT_6ParamsE,@function
        .size           _ZN7cutlass13device_kernelIN5flash19enable_sm80_to_sm89INS1_16FlashAttnFwdSm80INS1_25CollectiveMainloopFwdSm80ILi8ELi1ELb1EN4cute5tupleIJNS5_1CILi128EEENS7_ILi64EEENS7_ILi256EEEEEELi256ENS_10bfloat16_tEfNS_4arch4Sm80ELb0ELb0ELb0ELb0ELb0ELb0ELb1ELb0EEENS1_21CollectiveEpilogueFwdINS6_IJS8_SA_S9_EEENS6_IJNS7_ILi1EEESI_SI_EEESC_SE_Li256ELb0ELb1ELb0ELb0EEENS1_19SingleTileSchedulerILb0ELb0ELb1ELi128EEEEEEEEEvNT_6ParamsE,(.L_x_1528 - _ZN7cutlass13device_kernelIN5flash19enable_sm80_to_sm89INS1_16FlashAttnFwdSm80INS1_25CollectiveMainloopFwdSm80ILi8ELi1ELb1EN4cute5tupleIJNS5_1CILi128EEENS7_ILi64EEENS7_ILi256EEEEEELi256ENS_10bfloat16_tEfNS_4arch4Sm80ELb0ELb0ELb0ELb0ELb0ELb0ELb1ELb0EEENS1_21CollectiveEpilogueFwdINS6_IJS8_SA_S9_EEENS6_IJNS7_ILi1EEESI_SI_EEESC_SE_Li256ELb0ELb1ELb0ELb0EEENS1_19SingleTileSchedulerILb0ELb0ELb1ELi128EEEEEEEEEvNT_6ParamsE)
        .other          _ZN7cutlass13device_kernelIN5flash19enable_sm80_to_sm89INS1_16FlashAttnFwdSm80INS1_25CollectiveMainloopFwdSm80ILi8ELi1ELb1EN4cute5tupleIJNS5_1CILi128EEENS7_ILi64EEENS7_ILi256EEEEEELi256ENS_10bfloat16_tEfNS_4arch4Sm80ELb0ELb0ELb0ELb0ELb0ELb0ELb1ELb0EEENS1_21CollectiveEpilogueFwdINS6_IJS8_SA_S9_EEENS6_IJNS7_ILi1EEESI_SI_EEESC_SE_Li256ELb0ELb1ELb0ELb0EEENS1_19SingleTileSchedulerILb0ELb0ELb1ELi128EEEEEEEEEvNT_6ParamsE,@"STO_CUDA_ENTRY STV_DEFAULT"
_ZN7cutlass13device_kernelIN5flash19enable_sm80_to_sm89INS1_16FlashAttnFwdSm80INS1_25CollectiveMainloopFwdSm80ILi8ELi1ELb1EN4cute5tupleIJNS5_1CILi128EEENS7_ILi64EEENS7_ILi256EEEEEELi256ENS_10bfloat16_tEfNS_4arch4Sm80ELb0ELb0ELb0ELb0ELb0ELb0ELb1ELb0EEENS1_21CollectiveEpilogueFwdINS6_IJS8_SA_S9_EEENS6_IJNS7_ILi1EEESI_SI_EEESC_SE_Li256ELb0ELb1ELb0ELb0EEENS1_19SingleTileSchedulerILb0ELb0ELb1ELi128EEEEEEEEEvNT_6ParamsE:
[----:B------:R-:W-:-:S03]  /*0000*/  MOV R1, c[0x0][0x28] ;  /* 0x00000a0000017a02 */ /* 0x000fc60000000f00 */
[----:B------:R-:W1:Y:S01]  /*0010*/  S2R R10, SR_CTAID.Z ;  /* 0x00000000000a7919 */ /* 0x000e620000002700 */
[----:B------:R-:W-:Y:S02]  /*0020*/  IADD3 R1, R1, -0xe8, RZ ;  /* 0xffffff1801017810 */ /* 0x000fe40007ffe0ff */
[----:B-1----:R-:W-:-:S13]  /*0030*/  ISETP.GE.AND P0, PT, R10, RZ, PT ;  /* 0x000000ff0a00720c */ /* 0x002fda0003f06270 */
[----:B------:R-:W-:Y:S05]  /*0040*/  @!P0 EXIT ;  /* 0x000000000000894d */ /* 0x000fea0003800000 */
[----:B------:R-:W-:Y:S01]  /*0050*/  ISETP.NE.U32.AND P0, PT, RZ, c[0x0][0x340], PT ;  /* 0x0000d000ff007a0c */ /* 0x000fe20003f05070 */
[----:B------:R-:W-:-:S03]  /*0060*/  ULDC.64 UR8, c[0x0][0x118] ;  /* 0x0000460000087ab9 */ /* 0x000fc60000000a00 */
[----:B------:R-:W-:-:S13]  /*0070*/  ISETP.NE.AND.EX P0, PT, RZ, c[0x0][0x344], PT, P0 ;  /* 0x0000d100ff007a0c */ /* 0x000fda0003f05300 */
[----:B------:R-:W-:-:S04]  /*0080*/  @P0 IMAD.MOV.U32 R2, RZ, RZ, 0x4 ;  /* 0x00000004ff020424 */ /* 0x000fc800078e00ff */
[----:B------:R-:W-:-:S05]  /*0090*/  @P0 IMAD.WIDE R2, R10, R2, c[0x0][0x340] ;  /* 0x0000d0000a020625 */ /* 0x000fca00078e0202 */
[----:B------:R1:W2:Y:S01]  /*00a0*/  @P0 LDG.E R7, [R2.64] ;  /* 0x0000000802070981 */ /* 0x0002a2000c1e1900 */
[----:B------:R-:W-:Y:S01]  /*00b0*/  IMAD.MOV.U32 R13, RZ, RZ, c[0x0][0x2c4] ;  /* 0x0000b100ff0d7624 */ /* 0x000fe200078e00ff */
[----:B------:R-:W-:Y:S01]  /*00c0*/  SHF.R.S32.HI R11, RZ, 0x1f, R10 ;  /* 0x0000001fff0b7819 */ /* 0x000fe2000001140a */
[----:B------:R-:W-:Y:S01]  /*00d0*/  IMAD.MOV.U32 R83, RZ, RZ, c[0x0][0x1d0] ;  /* 0x00007400ff537624 */ /* 0x000fe200078e00ff */
[----:B------:R-:W3:Y:S01]  /*00e0*/  S2R R81, SR_TID.X ;  /* 0x0000000000517919 */ /* 0x000ee20000002100 */
[----:B------:R-:W-:-:S03]  /*00f0*/  IMAD.MOV.U32 R82, RZ, RZ, 0x6 ;  /* 0x00000006ff527424 */ /* 0x000fc600078e00ff */
[----:B------:R-:W-:Y:S01]  /*0100*/  BAR.SYNC.DEFER_BLOCKING 0x0 ;  /* 0x0000000000007b1d */ /* 0x000fe20000010000 */
[----:B------:R-:W-:Y:S01]  /*0110*/  ISETP.NE.AND P1, PT, R13, 0x1, PT ;  /* 0x000000010d00780c */ /* 0x000fe20003f25270 */
[----:B------:R-:W-:-:S04]  /*0120*/  IMAD R5, R11, c[0x0][0x1c0], RZ ;  /* 0x000070000b057a24 */ /* 0x000fc800078e02ff */
[----:B------:R-:W4:Y:S04]  /*0130*/  S2R R40, SR_CTAID.Y ;  /* 0x0000000000287919 */ /* 0x000f280000002600 */
[----:B------:R-:W5:Y:S01]  /*0140*/  S2R R12, SR_CTAID.X ;  /* 0x00000000000c7919 */ /* 0x000f620000002500 */
[----:B---3--:R-:W-:-:S04]  /*0150*/  SHF.R.S32.HI R24, RZ, 0x1f, R81 ;  /* 0x0000001fff187819 */ /* 0x008fc80000011451 */
[----:B-1----:R-:W-:-:S04]  /*0160*/  LEA.HI R2, R24, R81, RZ, 0x3 ;  /* 0x0000005118027211 */ /* 0x002fc800078f18ff */
[----:B------:R-:W-:Y:S02]  /*0170*/  LOP3.LUT R0, R2, 0xfffffff8, RZ, 0xc0, !PT ;  /* 0xfffffff802007812 */ /* 0x000fe400078ec0ff */
[----:B------:R-:W-:Y:S01]  /*0180*/  SHF.R.S32.HI R18, RZ, 0x3, R2 ;  /* 0x00000003ff127819 */ /* 0x000fe20000011402 */
[----:B----4-:R-:W-:Y:S01]  /*0190*/  IMAD.WIDE.U32 R8, R40, c[0x0][0x1b8], RZ ;  /* 0x00006e0028087a25 */ /* 0x010fe200078e00ff */
[----:B------:R-:W-:Y:S02]  /*01a0*/  SHF.R.S32.HI R41, RZ, 0x1f, R40 ;  /* 0x0000001fff297819 */ /* 0x000fe40000011428 */
[----:B------:R-:W-:Y:S01]  /*01b0*/  SHF.R.S32.HI R22, RZ, 0x1f, R18 ;  /* 0x0000001fff167819 */ /* 0x000fe20000011412 */
[----:B------:R-:W-:Y:S02]  /*01c0*/  IMAD.IADD R19, R81, 0x1, -R0 ;  /* 0x0000000151137824 */ /* 0x000fe400078e0a00 */
[----:B------:R-:W-:Y:S02]  /*01d0*/  IMAD R2, R41, c[0x0][0x1b8], RZ ;  /* 0x00006e0029027a24 */ /* 0x000fe400078e02ff */
[----:B------:R-:W-:-:S02]  /*01e0*/  IMAD R0, R19, 0x20, R18 ;  /* 0x0000002013007824 */ /* 0x000fc400078e0212 */
[----:B------:R-:W-:Y:S02]  /*01f0*/  IMAD R2, R40, c[0x0][0x1bc], R2 ;  /* 0x00006f0028027a24 */ /* 0x000fe400078e0202 */
[----:B-----5:R-:W-:Y:S02]  /*0200*/  IMAD R14, R12, 0x80, R0 ;  /* 0x000000800c0e7824 */ /* 0x020fe400078e0200 */
[----:B------:R-:W-:Y:S02]  /*0210*/  IMAD.IADD R3, R9, 0x1, R2 ;  /* 0x0000000109037824 */ /* 0x000fe400078e0202 */
[----:B------:R-:W-:Y:S01]  /*0220*/  @P1 IMAD.HI.U32 R4, R14, c[0x0][0x2c8], RZ ;  /* 0x0000b2000e041a27 */ /* 0x000fe200078e00ff */
[----:B------:R1:W-:Y:S03]  /*0230*/  STL [R1+0xbc], R14 ;  /* 0x0000bc0e01007387 */ /* 0x0003e60000100800 */
[----:B------:R-:W-:Y:S01]  /*0240*/  IMAD.MOV.U32 R0, RZ, RZ, R14 ;  /* 0x000000ffff007224 */ /* 0x000fe200078e000e */
[----:B------:R-:W-:Y:S01]  /*0250*/  @P1 SHF.R.U32.HI R0, RZ, c[0x0][0x2cc], R4 ;  /* 0x0000b300ff001a19 */ /* 0x000fe20000011604 */
[----:B------:R-:W-:Y:S01]  /*0260*/  IMAD.MOV.U32 R2, RZ, RZ, R8 ;  /* 0x000000ffff027224 */ /* 0x000fe200078e0008 */
[----:B------:R-:W-:Y:S01]  /*0270*/  IADD3 R8, R83, 0x3f, RZ ;  /* 0x0000003f53087810 */ /* 0x000fe20007ffe0ff */
[C---:B------:R-:W-:Y:S01]  /*0280*/  IMAD R4, R10.reuse, c[0x0][0x1c4], R5 ;  /* 0x000071000a047a24 */ /* 0x040fe200078e0205 */
[----:B------:R-:W-:Y:S01]  /*0290*/  SHF.R.S32.HI R5, RZ, 0x1f, R0 ;  /* 0x0000001fff057819 */ /* 0x000fe20000011400 */
[----:B------:R-:W-:-:S04]  /*02a0*/  IMAD.WIDE.U32 R2, R10, c[0x0][0x1c0], R2 ;  /* 0x000070000a027a25 */ /* 0x000fc800078e0002 */
[----:B------:R-:W-:Y:S02]  /*02b0*/  IMAD.IADD R3, R3, 0x1, R4 ;  /* 0x0000000103037824 */ /* 0x000fe400078e0204 */
[----:B------:R-:W-:Y:S02]  /*02c0*/  IMAD R4, R5, c[0x0][0x1b0], RZ ;  /* 0x00006c0005047a24 */ /* 0x000fe400078e02ff */
[----:B------:R-:W-:Y:S02]  /*02d0*/  IMAD.MOV R6, RZ, RZ, -R0 ;  /* 0x000000ffff067224 */ /* 0x000fe400078e0a00 */
[----:B------:R-:W-:-:S04]  /*02e0*/  IMAD.WIDE.U32 R2, R0, c[0x0][0x1b0], R2 ;  /* 0x00006c0000027a25 */ /* 0x000fc800078e0002 */
[----:B------:R-:W-:Y:S02]  /*02f0*/  IMAD R4, R0, c[0x0][0x1b4], R4 ;  /* 0x00006d0000047a24 */ /* 0x000fe400078e0204 */
[----:B------:R-:W-:Y:S02]  /*0300*/  IMAD R0, R6, c[0x0][0x2c4], R14 ;  /* 0x0000b10006007a24 */ /* 0x000fe400078e020e */
[----:B------:R-:W-:Y:S02]  /*0310*/  IMAD.IADD R3, R3, 0x1, R4 ;  /* 0x0000000103037824 */ /* 0x000fe400078e0204 */
[----:B------:R-:W-:Y:S01]  /*0320*/  IMAD.SHL.U32 R4, R18, 0x40, RZ ;  /* 0x0000004012047824 */ /* 0x000fe200078e00ff */
[----:B------:R-:W-:Y:S01]  /*0330*/  SHF.R.S32.HI R5, RZ, 0x1f, R0 ;  /* 0x0000001fff057819 */ /* 0x000fe20000011400 */
[----:B------:R-:W-:-:S03]  /*0340*/  IMAD.WIDE.U32 R2, R0, c[0x0][0x1a8], R2 ;  /* 0x00006a0000027a25 */ /* 0x000fc600078e0002 */
[----:B------:R-:W-:Y:S01]  /*0350*/  LOP3.LUT R4, R4, 0x1c0, RZ, 0xc0, !PT ;  /* 0x000001c004047812 */ /* 0x000fe200078ec0ff */
[----:B------:R-:W-:Y:S01]  /*0360*/  IMAD R5, R5, c[0x0][0x1a8], RZ ;  /* 0x00006a0005057a24 */ /* 0x000fe200078e02ff */
[----:B------:R-:W-:Y:S01]  /*0370*/  LEA R17, P1, R2, c[0x0][0x160], 0x1 ;  /* 0x0000580002117a11 */ /* 0x000fe200078208ff */
[----:B------:R-:W-:Y:S02]  /*0380*/  IMAD.SHL.U32 R42, R19, 0x8, RZ ;  /* 0x00000008132a7824 */ /* 0x000fe400078e00ff */
[----:B------:R-:W-:Y:S01]  /*0390*/  IMAD R6, R0, c[0x0][0x1ac], R5 ;  /* 0x00006b0000067a24 */ /* 0x000fe200078e0205 */
[----:B------:R-:W-:Y:S01]  /*03a0*/  SHF.R.S32.HI R0, RZ, 0x1f, R8 ;  /* 0x0000001fff007819 */ /* 0x000fe20000011408 */
[----:B------:R-:W-:Y:S01]  /*03b0*/  IMAD R23, R12, 0x80, R18 ;  /* 0x000000800c177824 */ /* 0x000fe200078e0212 */
[----:B------:R-:W-:Y:S01]  /*03c0*/  LOP3.LUT R5, R4, 0x38, R42, 0xf8, !PT ;  /* 0x0000003804057812 */ /* 0x000fe200078ef82a */
[----:B------:R-:W-:Y:S01]  /*03d0*/  IMAD R9, R22, c[0x0][0x1e0], RZ ;  /* 0x0000780016097a24 */ /* 0x000fe200078e02ff */
[----:B------:R-:W-:Y:S01]  /*03e0*/  LEA.HI R153, R0, R8, RZ, 0x6 ;  /* 0x0000000800997211 */ /* 0x000fe200078f30ff */
[----:B------:R-:W-:Y:S01]  /*03f0*/  IMAD.IADD R0, R3, 0x1, R6 ;  /* 0x0000000103007824 */ /* 0x000fe200078e0206 */
[----:B------:R-:W-:Y:S01]  /*0400*/  LEA.HI R3, R24, R81, RZ, 0x6 ;  /* 0x0000005118037211 */ /* 0x000fe200078f30ff */
[----:B------:R-:W-:Y:S01]  /*0410*/  IMAD R9, R18, c[0x0][0x1e4], R9 ;  /* 0x0000790012097a24 */ /* 0x000fe200078e0209 */
[----:B------:R-:W-:Y:S01]  /*0420*/  SHF.R.U32.HI R4, RZ, 0x3, R4 ;  /* 0x00000003ff047819 */ /* 0x000fe20000011604 */
[----:B------:R-:W-:Y:S01]  /*0430*/  STL [R1+0xb8], R23 ;  /* 0x0000b81701007387 */ /* 0x000fe20000100800 */
[----:B------:R-:W-:Y:S01]  /*0440*/  LEA.HI.X R16, R2, c[0x0][0x164], R0, 0x1, P1 ;  /* 0x0000590002107a11 */ /* 0x000fe200008f0c00 */
[----:B------:R-:W-:Y:S01]  /*0450*/  IMAD R0, R13, c[0x0][0x168], RZ ;  /* 0x00005a000d007a24 */ /* 0x000fe200078e02ff */
[----:B------:R-:W-:Y:S01]  /*0460*/  LOP3.LUT R4, R5, R4, RZ, 0x3c, !PT ;  /* 0x0000000405047212 */ /* 0x000fe200078e3cff */
[----:B------:R-:W-:Y:S01]  /*0470*/  IMAD.SHL.U32 R3, R3, 0x8, RZ ;  /* 0x0000000803037824 */ /* 0x000fe200078e00ff */
[----:B------:R-:W-:Y:S01]  /*0480*/  SHFL.IDX PT, R2, R17, RZ, 0x181f ;  /* 0x00181fff11027589 */ /* 0x000fe200000e0000 */
[----:B------:R-:W-:-:S02]  /*0490*/  IADD3 R5, R23, 0x20, RZ ;  /* 0x0000002017057810 */ /* 0x000fc40007ffe0ff */
[-C--:B------:R-:W-:Y:S02]  /*04a0*/  ISETP.GE.AND P4, PT, R23, R0.reuse, PT ;  /* 0x000000001700720c */ /* 0x080fe40003f86270 */
[----:B------:R-:W-:Y:S02]  /*04b0*/  LOP3.LUT R87, R4, 0xfffffe00, R3, 0xf8, !PT ;  /* 0xfffffe0004577812 */ /* 0x000fe400078ef803 */
[C---:B------:R-:W-:Y:S01]  /*04c0*/  IADD3 R27, R42.reuse, 0x40, RZ ;  /* 0x000000402a1b7810 */ /* 0x040fe20007ffe0ff */
[----:B------:R-:W3:Y:S01]  /*04d0*/  SHFL.IDX PT, R3, R16, RZ, 0x181f ;  /* 0x00181fff10037589 */ /* 0x000ee200000e0000 */
[C---:B------:R-:W-:Y:S02]  /*04e0*/  IADD3 R26, R42.reuse, 0x80, RZ ;  /* 0x000000802a1a7810 */ /* 0x040fe40007ffe0ff */
[----:B------:R-:W-:Y:S01]  /*04f0*/  ISETP.GE.AND P1, PT, R5, R0, PT ;  /* 0x000000000500720c */ /* 0x000fe20003f26270 */
[----:B------:R-:W-:Y:S01]  /*0500*/  STL [R1+0xb4], R87 ;  /* 0x0000b45701007387 */ /* 0x000fe20000100800 */
[----:B------:R-:W-:-:S02]  /*0510*/  IADD3 R25, R42, 0xc0, RZ ;  /* 0x000000c02a197810 */ /* 0x000fc40007ffe0ff */
[----:B------:R-:W-:Y:S02]  /*0520*/  ISETP.GE.AND P3, PT, R42, c[0x0][0x198], PT ;  /* 0x000066002a007a0c */ /* 0x000fe40003f66270 */
[----:B------:R-:W-:Y:S02]  /*0530*/  @!P4 SHF.R.S32.HI R5, RZ, 0x1f, R27 ;  /* 0x0000001fff05c819 */ /* 0x000fe4000001141b */
[----:B------:R-:W-:Y:S02]  /*0540*/  @!P4 SHF.R.S32.HI R4, RZ, 0x1f, R26 ;  /* 0x0000001fff04c819 */ /* 0x000fe4000001141a */
[----:B------:R-:W-:Y:S02]  /*0550*/  @!P4 LEA.HI R5, R5, R27, RZ, 0x3 ;  /* 0x0000001b0505c211 */ /* 0x000fe400078f18ff */
[----:B------:R-:W-:Y:S02]  /*0560*/  @!P4 LEA.HI R8, R4, R26, RZ, 0x3 ;  /* 0x0000001a0408c211 */ /* 0x000fe400078f18ff */
[----:B------:R-:W4:Y:S01]  /*0570*/  SHFL.IDX PT, R4, R17, 0x1, 0x181f ;  /* 0x00381f0011047f89 */ /* 0x000f2200000e0000 */
[----:B-1----:R-:W-:-:S02]  /*0580*/  @!P4 LOP3.LUT R14, R5, 0xfffffff8, RZ, 0xc0, !PT ;  /* 0xfffffff8050ec812 */ /* 0x002fc400078ec0ff */
[----:B------:R-:W-:Y:S01]  /*0590*/  ISETP.GE.AND P6, PT, R26, c[0x0][0x198], PT ;  /* 0x000066001a007a0c */ /* 0x000fe20003fc6270 */
[----:B------:R-:W1:Y:S01]  /*05a0*/  SHFL.IDX PT, R5, R16, 0x1, 0x181f ;  /* 0x00381f0010057f89 */ /* 0x000e6200000e0000 */
[----:B------:R-:W-:Y:S02]  /*05b0*/  ISETP.GE.AND P5, PT, R25, c[0x0][0x198], PT ;  /* 0x0000660019007a0c */ /* 0x000fe40003fa6270 */
[----:B------:R-:W-:Y:S01]  /*05c0*/  SHF.R.S32.HI R43, RZ, 0x1f, R42 ;  /* 0x0000001fff2b7819 */ /* 0x000fe2000001142a */
[--C-:B---3--:R-:W-:Y:S01]  /*05d0*/  @!P4 IMAD.WIDE R14, R14, 0x2, R2.reuse ;  /* 0x000000020e0ec825 */ /* 0x108fe200078e0202 */
[----:B------:R-:W-:Y:S02]  /*05e0*/  @!P4 LEA R6, P2, R42, R2, 0x1 ;  /* 0x000000022a06c211 */ /* 0x000fe400078408ff */
[----:B------:R-:W-:Y:S01]  /*05f0*/  @!P4 LOP3.LUT R12, R8, 0xfffffff8, RZ, 0xc0, !PT ;  /* 0xfffffff8080cc812 */ /* 0x000fe200078ec0ff */
[----:B------:R-:W-:Y:S01]  /*0600*/  @!P4 IMAD.SHL.U32 R8, R87, 0x2, RZ ;  /* 0x000000025708c824 */ /* 0x000fe200078e00ff */
[----:B------:R-:W-:Y:S01]  /*0610*/  LEA.HI.SX32 R80, R153, 0xffffffff, 0x1a ;  /* 0xffffffff99507811 */ /* 0x000fe200078fd2ff */
[----:B------:R-:W-:Y:S02]  /*0620*/  STL.64 [R1+0xa0], R42 ;  /* 0x0000a02a01007387 */ /* 0x000fe40000100a00 */
[----:B------:R-:W-:-:S02]  /*0630*/  @!P4 IMAD.WIDE R12, R12, 0x2, R2 ;  /* 0x000000020c0cc825 */ /* 0x000fc400078e0202 */
[----:B------:R-:W-:Y:S04]  /*0640*/  STL [R1+0xac], R27 ;  /* 0x0000ac1b01007387 */ /* 0x000fe80000100800 */
[----:B------:R-:W-:Y:S04]  /*0650*/  STL [R1+0xb0], R26 ;  /* 0x0000b01a01007387 */ /* 0x000fe80000100800 */
[----:B------:R-:W-:Y:S01]  /*0660*/  STL [R1+0xa8], R25 ;  /* 0x0000a81901007387 */ /* 0x000fe20000100800 */
[--C-:B--2---:R-:W-:Y:S01]  /*0670*/  @P0 SHF.R.S32.HI R21, RZ, 0x1f, R7.reuse ;  /* 0x0000001fff150819 */ /* 0x104fe20000011407 */
[----:B------:R-:W-:Y:S01]  /*0680*/  @P0 IMAD.MOV.U32 R20, RZ, RZ, R7 ;  /* 0x000000ffff140224 */ /* 0x000fe200078e0007 */
[----:B------:R-:W-:Y:S01]  /*0690*/  @!P4 SHF.R.S32.HI R7, RZ, 0x1f, R25 ;  /* 0x0000001fff07c819 */ /* 0x000fe20000011419 */
[----:B------:R-:W-:-:S02]  /*06a0*/  @!P0 IMAD.MOV.U32 R20, RZ, RZ, R10 ;  /* 0x000000ffff148224 */ /* 0x000fc400078e000a */
[----:B------:R-:W-:Y:S01]  /*06b0*/  @!P0 IMAD.MOV.U32 R21, RZ, RZ, R11 ;  /* 0x000000ffff158224 */ /* 0x000fe200078e000b */
[----:B------:R-:W-:Y:S02]  /*06c0*/  ISETP.GE.AND P0, PT, R27, c[0x0][0x198], PT ;  /* 0x000066001b007a0c */ /* 0x000fe40003f06270 */
[----:B------:R-:W-:-:S04]  /*06d0*/  @!P4 LEA.HI R7, R7, R25, RZ, 0x3 ;  /* 0x000000190707c211 */ /* 0x000fc800078f18ff */
[----:B------:R-:W-:Y:S02]  /*06e0*/  @!P4 LOP3.LUT R10, R7, 0xfffffff8, RZ, 0xc0, !PT ;  /* 0xfffffff8070ac812 */ /* 0x000fe400078ec0ff */
[----:B------:R-:W-:-:S03]  /*06f0*/  @!P4 LEA.HI.X R7, R42, R3, R43, 0x1, P2 ;  /* 0x000000032a07c211 */ /* 0x000fc600010f0c2b */
[----:B------:R-:W-:Y:S02]  /*0700*/  @!P4 IMAD.WIDE R10, R10, 0x2, R2 ;  /* 0x000000020a0ac825 */ /* 0x000fe400078e0202 */
[----:B------:R2:W-:Y:S02]  /*0710*/  @!P4 LDGSTS.E.BYPASS.LTC128B.128 [R8+0x100], [R6.64], !P3 ;  /* 0x001000000608cfae */ /* 0x0005e4000d901d48 */
[----:B------:R-:W-:Y:S02]  /*0720*/  IMAD.WIDE.U32 R2, R18, c[0x0][0x1e0], R42 ;  /* 0x0000780012027a25 */ /* 0x000fe400078e002a */
[----:B------:R3:W-:Y:S04]  /*0730*/  @!P4 LDGSTS.E.BYPASS.LTC128B.128 [R8+0x4100], [R14.64], !P0 ;  /* 0x041000000e08cfae */ /* 0x0007e8000c101d48 */
[----:B------:R4:W-:Y:S04]  /*0740*/  @!P4 LDGSTS.E.BYPASS.LTC128B.128 [R8+0x8100], [R12.64], !P6 ;  /* 0x081000000c08cfae */ /* 0x0009e8000f101d48 */
[----:B------:R5:W-:Y:S01]  /*0750*/  @!P4 LDGSTS.E.BYPASS.LTC128B.128 [R8+0xc100], [R10.64], !P5 ;  /* 0x0c1000000a08cfae */ /* 0x000be2000e901d48 */
[----:B--2---:R-:W-:-:S02]  /*0760*/  IADD3 R7, R23, 0x40, RZ ;  /* 0x0000004017077810 */ /* 0x004fc40007ffe0ff */
[----:B------:R-:W-:Y:S01]  /*0770*/  IADD3 R6, R23, 0x60, RZ ;  /* 0x0000006017067810 */ /* 0x000fe20007ffe0ff */
[----:B---3--:R-:W-:Y:S01]  /*0780*/  IMAD.IADD R15, R3, 0x1, R9 ;  /* 0x00000001030f7824 */ /* 0x008fe200078e0209 */
[----:B------:R-:W-:Y:S01]  /*0790*/  @!P1 SHF.R.S32.HI R3, RZ, 0x1f, R27 ;  /* 0x0000001fff039819 */ /* 0x000fe2000001141b */
[----:B------:R-:W-:Y:S01]  /*07a0*/  IMAD.MOV.U32 R14, RZ, RZ, R2 ;  /* 0x000000ffff0e7224 */ /* 0x000fe200078e0002 */
[----:B------:R-:W-:Y:S01]  /*07b0*/  ISETP.GE.AND P2, PT, R7, R0, PT ;  /* 0x000000000700720c */ /* 0x000fe20003f46270 */
[----:B------:R-:W2:Y:S01]  /*07c0*/  SHFL.IDX PT, R2, R17, 0x2, 0x181f ;  /* 0x00581f0011027f89 */ /* 0x000ea200000e0000 */
[C---:B----4-:R-:W-:Y:S02]  /*07d0*/  @!P1 LEA R12, P4, R42.reuse, R4, 0x1 ;  /* 0x000000042a0c9211 */ /* 0x050fe400078808ff */
[----:B------:R-:W-:Y:S02]  /*07e0*/  @!P1 LEA.HI R3, R3, R27, RZ, 0x3 ;  /* 0x0000001b03039211 */ /* 0x000fe400078f18ff */
[----:B-1----:R-:W-:-:S02]  /*07f0*/  @!P1 LEA.HI.X R13, R42, R5, R43, 0x1, P4 ;  /* 0x000000052a0d9211 */ /* 0x002fc400020f0c2b */
[----:B------:R-:W-:Y:S02]  /*0800*/  ISETP.GE.AND P4, PT, R6, R0, PT ;  /* 0x000000000600720c */ /* 0x000fe40003f86270 */
[----:B------:R-:W-:Y:S02]  /*0810*/  @!P1 SHF.R.S32.HI R0, RZ, 0x1f, R26 ;  /* 0x0000001fff009819 */ /* 0x000fe4000001141a */
[----:B------:R-:W-:Y:S02]  /*0820*/  @!P1 SHF.R.S32.HI R7, RZ, 0x1f, R25 ;  /* 0x0000001fff079819 */ /* 0x000fe40000011419 */
[----:B------:R-:W-:Y:S02]  /*0830*/  @!P1 LEA.HI R6, R0, R26, RZ, 0x3 ;  /* 0x0000001a00069211 */ /* 0x000fe400078f18ff */
[----:B-----5:R-:W-:Y:S02]  /*0840*/  @!P1 LOP3.LUT R8, R3, 0xfffffff8, RZ, 0xc0, !PT ;  /* 0xfffffff803089812 */ /* 0x020fe400078ec0ff */
[----:B------:R-:W-:Y:S01]  /*0850*/  @!P1 LEA.HI R0, R7, R25, RZ, 0x3 ;  /* 0x0000001907009211 */ /* 0x000fe200078f18ff */
[----:B------:R-:W1:Y:S01]  /*0860*/  SHFL.IDX PT, R3, R16, 0x2, 0x181f ;  /* 0x00581f0010037f89 */ /* 0x000e6200000e0000 */
[----:B------:R-:W-:Y:S01]  /*0870*/  @!P1 LOP3.LUT R6, R6, 0xfffffff8, RZ, 0xc0, !PT ;  /* 0xfffffff806069812 */ /* 0x000fe200078ec0ff */
[----:B------:R-:W-:Y:S01]  /*0880*/  @!P1 IMAD.WIDE R8, R8, 0x2, R4 ;  /* 0x0000000208089825 */ /* 0x000fe200078e0204 */
[----:B------:R-:W-:-:S02]  /*0890*/  @!P1 LOP3.LUT R10, R0, 0xfffffff8, RZ, 0xc0, !PT ;  /* 0xfffffff8000a9812 */ /* 0x000fc400078ec0ff */
[----:B------:R-:W-:Y:S01]  /*08a0*/  SHF.R.S32.HI R23, RZ, 0x1f, R80 ;  /* 0x0000001fff177819 */ /* 0x000fe20000011450 */
[----:B------:R-:W-:Y:S02]  /*08b0*/  @!P1 IMAD.SHL.U32 R0, R87, 0x2, RZ ;  /* 0x0000000257009824 */ /* 0x000fe400078e00ff */
[----:B------:R-:W-:-:S03]  /*08c0*/  @!P1 IMAD.WIDE R6, R6, 0x2, R4 ;  /* 0x0000000206069825 */ /* 0x000fc600078e0204 */
[----:B------:R3:W-:Y:S01]  /*08d0*/  @!P1 LDGSTS.E.BYPASS.LTC128B.128 [R0+0x1100], [R12.64], !P3 ;  /* 0x011000000c009fae */ /* 0x0007e2000d901d48 */
[----:B------:R-:W-:-:S03]  /*08e0*/  @!P1 IMAD.WIDE R4, R10, 0x2, R4 ;  /* 0x000000020a049825 */ /* 0x000fc600078e0204 */
[----:B------:R4:W-:Y:S04]  /*08f0*/  @!P1 LDGSTS.E.BYPASS.LTC128B.128 [R0+0x5100], [R8.64], !P0 ;  /* 0x0510000008009fae */ /* 0x0009e8000c101d48 */
[----:B------:R5:W-:Y:S04]  /*0900*/  @!P1 LDGSTS.E.BYPASS.LTC128B.128 [R0+0x9100], [R6.64], !P6 ;  /* 0x0910000006009fae */ /* 0x000be8000f101d48 */
[----:B------:R1:W-:Y:S01]  /*0910*/  @!P1 LDGSTS.E.BYPASS.LTC128B.128 [R0+0xd100], [R4.64], !P5 ;  /* 0x0d10000004009fae */ /* 0x0003e2000e901d48 */
[----:B---3--:R-:W-:Y:S01]  /*0920*/  IMAD.SHL.U32 R12, R18, 0x8, RZ ;  /* 0x00000008120c7824 */ /* 0x008fe200078e00ff */
[----:B----4-:R-:W-:-:S02]  /*0930*/  @!P2 SHF.R.S32.HI R8, RZ, 0x1f, R27 ;  /* 0x0000001fff08a819 */ /* 0x010fc4000001141b */
[----:B-----5:R-:W-:Y:S02]  /*0940*/  @!P2 SHF.R.S32.HI R6, RZ, 0x1f, R26 ;  /* 0x0000001fff06a819 */ /* 0x020fe4000001141a */
[----:B------:R-:W-:Y:S02]  /*0950*/  @!P2 SHF.R.S32.HI R7, RZ, 0x1f, R25 ;  /* 0x0000001fff07a819 */ /* 0x000fe40000011419 */
[----:B------:R-:W-:Y:S02]  /*0960*/  @!P2 LEA.HI R8, R8, R27, RZ, 0x3 ;  /* 0x0000001b0808a211 */ /* 0x000fe400078f18ff */
[----:B-1----:R-:W-:Y:S02]  /*0970*/  @!P2 LEA.HI R5, R6, R26, RZ, 0x3 ;  /* 0x0000001a0605a211 */ /* 0x002fe400078f18ff */
[----:B------:R-:W-:Y:S02]  /*0980*/  @!P2 LEA.HI R0, R7, R25, RZ, 0x3 ;  /* 0x000000190700a211 */ /* 0x000fe400078f18ff */
[----:B------:R-:W-:-:S02]  /*0990*/  @!P2 LOP3.LUT R8, R8, 0xfffffff8, RZ, 0xc0, !PT ;  /* 0xfffffff80808a812 */ /* 0x000fc400078ec0ff */
[----:B--2---:R-:W-:Y:S02]  /*09a0*/  @!P2 LEA R4, P1, R42, R2, 0x1 ;  /* 0x000000022a04a211 */ /* 0x004fe400078208ff */
[----:B------:R-:W-:Y:S01]  /*09b0*/  @!P2 LOP3.LUT R6, R5, 0xfffffff8, RZ, 0xc0, !PT ;  /* 0xfffffff80506a812 */ /* 0x000fe200078ec0ff */
[----:B------:R-:W-:Y:S01]  /*09c0*/  @!P2 IMAD.WIDE R8, R8, 0x2, R2 ;  /* 0x000000020808a825 */ /* 0x000fe200078e0202 */
[----:B------:R-:W-:Y:S02]  /*09d0*/  @!P2 LOP3.LUT R10, R0, 0xfffffff8, RZ, 0xc0, !PT ;  /* 0xfffffff8000aa812 */ /* 0x000fe400078ec0ff */
[----:B------:R-:W-:Y:S01]  /*09e0*/  @!P2 LEA.HI.X R5, R42, R3, R43, 0x1, P1 ;  /* 0x000000032a05a211 */ /* 0x000fe200008f0c2b */
[----:B------:R-:W-:Y:S02]  /*09f0*/  @!P2 IMAD.SHL.U32 R0, R87, 0x2, RZ ;  /* 0x000000025700a824 */ /* 0x000fe400078e00ff */
[----:B------:R-:W-:-:S03]  /*0a00*/  @!P2 IMAD.WIDE R6, R6, 0x2, R2 ;  /* 0x000000020606a825 */ /* 0x000fc600078e0202 */
[----:B------:R1:W-:Y:S01]  /*0a10*/  @!P2 LDGSTS.E.BYPASS.LTC128B.128 [R0+0x2100], [R4.64], !P3 ;  /* 0x021000000400afae */ /* 0x0003e2000d901d48 */
[----:B------:R-:W-:-:S03]  /*0a20*/  @!P2 IMAD.WIDE R2, R10, 0x2, R2 ;  /* 0x000000020a02a825 */ /* 0x000fc600078e0202 */
[----:B------:R2:W-:Y:S04]  /*0a30*/  @!P2 LDGSTS.E.BYPASS.LTC128B.128 [R0+0x6100], [R8.64], !P0 ;  /* 0x061000000800afae */ /* 0x0005e8000c101d48 */
[----:B------:R3:W-:Y:S04]  /*0a40*/  @!P2 LDGSTS.E.BYPASS.LTC128B.128 [R0+0xa100], [R6.64], !P6 ;  /* 0x0a1000000600afae */ /* 0x0007e8000f101d48 */
[----:B------:R4:W-:Y:S04]  /*0a50*/  @!P2 LDGSTS.E.BYPASS.LTC128B.128 [R0+0xe100], [R2.64], !P5 ;  /* 0x0e1000000200afae */ /* 0x0009e8000e901d48 */
[----:B-1----:R-:W1:Y:S01]  /*0a60*/  SHFL.IDX PT, R4, R17, 0x3, 0x181f ;  /* 0x00781f0011047f89 */ /* 0x002e6200000e0000 */
[----:B--2---:R-:W-:-:S03]  /*0a70*/  LEA.HI R9, R24, R81, RZ, 0x4 ;  /* 0x0000005118097211 */ /* 0x004fc600078f20ff */
[----:B------:R2:W5:Y:S01]  /*0a80*/  SHFL.IDX PT, R5, R16, 0x3, 0x181f ;  /* 0x00781f0010057f89 */ /* 0x00056200000e0000 */
[----:B------:R-:W-:Y:S01]  /*0a90*/  LOP3.LUT R8, R9, 0xfffffff0, RZ, 0xc0, !PT ;  /* 0xfffffff009087812 */ /* 0x000fe200078ec0ff */
[----:B---3--:R-:W-:Y:S01]  /*0aa0*/  IMAD R7, R41, c[0x0][0x1e8], RZ ;  /* 0x00007a0029077a24 */ /* 0x008fe200078e02ff */
[----:B------:R-:W-:Y:S01]  /*0ab0*/  SHF.R.S32.HI R10, RZ, 0x4, R9 ;  /* 0x00000004ff0a7819 */ /* 0x000fe20000011409 */
[----:B----4-:R-:W-:Y:S01]  /*0ac0*/  IMAD.SHL.U32 R2, R19, 0x40, RZ ;  /* 0x0000004013027824 */ /* 0x010fe200078e00ff */
[----:B------:R-:W-:Y:S01]  /*0ad0*/  IADD3 R6, -R18, c[0x0][0x1d0], RZ ;  /* 0x0000740012067a10 */ /* 0x000fe20007ffe1ff */
[----:B------:R-:W-:Y:S01]  /*0ae0*/  IMAD.IADD R8, R81, 0x1, -R8 ;  /* 0x0000000151087824 */ /* 0x000fe200078e0a08 */
[----:B------:R-:W-:Y:S01]  /*0af0*/  LEA.HI R0, R9, R10, RZ, 0x1 ;  /* 0x0000000a09007211 */ /* 0x000fe200078f08ff */
[----:B------:R-:W-:Y:S02]  /*0b00*/  IMAD R7, R40, c[0x0][0x1ec], R7 ;  /* 0x00007b0028077a24 */ /* 0x000fe400078e0207 */
[----:B------:R-:W-:Y:S01]  /*0b10*/  IMAD R9, R80, -0x40, R6 ;  /* 0xffffffc050097824 */ /* 0x000fe200078e0206 */
[----:B------:R-:W-:-:S02]  /*0b20*/  SHF.R.S32.HI R3, RZ, 0x1f, R8 ;  /* 0x0000001fff037819 */ /* 0x000fc40000011408 */
[----:B------:R-:W-:Y:S02]  /*0b30*/  LOP3.LUT R13, R0, 0xfffffffe, RZ, 0xc0, !PT ;  /* 0xfffffffe000d7812 */ /* 0x000fe400078ec0ff */
[----:B------:R-:W-:Y:S02]  /*0b40*/  LOP3.LUT R0, R2, 0x1c0, RZ, 0xc0, !PT ;  /* 0x000001c002007812 */ /* 0x000fe400078ec0ff */
[----:B-1----:R-:W-:Y:S02]  /*0b50*/  @!P4 LEA R6, P1, R42, R4, 0x1 ;  /* 0x000000042a06c211 */ /* 0x002fe400078208ff */
[----:B------:R-:W-:Y:S02]  /*0b60*/  LOP3.LUT R12, R0, 0x8, R12, 0xf8, !PT ;  /* 0x00000008000c7812 */ /* 0x000fe400078ef80c */
[----:B--2---:R-:W-:Y:S01]  /*0b70*/  LEA.HI R16, R3, R8, RZ, 0x3 ;  /* 0x0000000803107211 */ /* 0x004fe200078f18ff */
[----:B------:R-:W-:Y:S01]  /*0b80*/  IMAD.WIDE.U32 R2, R40, c[0x0][0x1e8], R14 ;  /* 0x00007a0028027a25 */ /* 0x000fe200078e000e */
[----:B------:R-:W-:-:S02]  /*0b90*/  SHF.R.U32.HI R0, RZ, 0x3, R0 ;  /* 0x00000003ff007819 */ /* 0x000fc40000011600 */
[----:B------:R-:W-:Y:S01]  /*0ba0*/  LOP3.LUT R11, R16, 0xfffffff8, RZ, 0xc0, !PT ;  /* 0xfffffff8100b7812 */ /* 0x000fe200078ec0ff */
[----:B------:R-:W-:Y:S01]  /*0bb0*/  IMAD.IADD R3, R3, 0x1, R7 ;  /* 0x0000000103037824 */ /* 0x000fe200078e0207 */
[----:B------:R-:W-:Y:S01]  /*0bc0*/  LOP3.LUT R17, R12, R0, RZ, 0x3c, !PT ;  /* 0x000000000c117212 */ /* 0x000fe200078e3cff */
[----:B------:R-:W-:Y:S01]  /*0bd0*/  IMAD.MOV.U32 R0, RZ, RZ, 0x5 ;  /* 0x00000005ff007424 */ /* 0x000fe200078e00ff */
[----:B-----5:R-:W-:Y:S01]  /*0be0*/  @!P4 LEA.HI.X R7, R42, R5, R43, 0x1, P1 ;  /* 0x000000052a07c211 */ /* 0x020fe200008f0c2b */
[----:B------:R-:W-:Y:S01]  /*0bf0*/  IMAD.IADD R14, R8, 0x1, -R11 ;  /* 0x00000001080e7824 */ /* 0x000fe200078e0a0b */
[C---:B------:R-:W-:Y:S01]  /*0c00*/  ISETP.GE.AND P2, PT, R9.reuse, 0x1, PT ;  /* 0x000000010900780c */ /* 0x040fe20003f46270 */
[----:B------:R-:W-:Y:S01]  /*0c10*/  IMAD.MOV.U32 R8, RZ, RZ, c[0x0][0x1e0] ;  /* 0x00007800ff087624 */ /* 0x000fe200078e00ff */
[----:B------:R-:W-:Y:S01]  /*0c20*/  ISETP.GE.AND P1, PT, R9, 0x21, PT ;  /* 0x000000210900780c */ /* 0x000fe20003f26270 */
[----:B------:R-:W-:Y:S02]  /*0c30*/  @!P4 IMAD.SHL.U32 R12, R87, 0x2, RZ ;  /* 0x00000002570cc824 */ /* 0x000fe400078e00ff */
[----:B------:R-:W-:Y:S01]  /*0c40*/  IMAD.WIDE.U32 R28, R20, c[0x0][0x1f0], R2 ;  /* 0x00007c00141c7a25 */ /* 0x000fe200078e0002 */
[----:B------:R-:W-:-:S02]  /*0c50*/  SHF.L.U64.HI R86, R8, R0, c[0x0][0x1e4] ;  /* 0x0000790008567619 */ /* 0x000fc40000010200 */
[----:B------:R1:W-:Y:S01]  /*0c60*/  @!P4 LDGSTS.E.BYPASS.LTC128B.128 [R12+0x3100], [R6.64], !P3 ;  /* 0x03100000060ccfae */ /* 0x0003e2000d901d48 */
[----:B------:R-:W-:Y:S01]  /*0c70*/  IMAD R0, R21, c[0x0][0x1f0], RZ ;  /* 0x00007c0015007a24 */ /* 0x000fe200078e02ff */
[C---:B------:R-:W-:Y:S01]  /*0c80*/  SHF.L.U64.HI R82, R8.reuse, R82, c[0x0][0x1e4] ;  /* 0x0000790008527619 */ /* 0x040fe20000010252 */
[----:B------:R-:W-:Y:S01]  /*0c90*/  IMAD.SHL.U32 R84, R8, 0x40, RZ ;  /* 0x0000004008547824 */ /* 0x000fe200078e00ff */
[----:B------:R-:W-:Y:S01]  /*0ca0*/  @!P4 SHF.R.S32.HI R2, RZ, 0x1f, R26 ;  /* 0x0000001fff02c819 */ /* 0x000fe2000001141a */
[----:B------:R-:W-:Y:S01]  /*0cb0*/  IMAD.MOV.U32 R88, RZ, RZ, R28 ;  /* 0x000000ffff587224 */ /* 0x000fe200078e001c */
[----:B------:R-:W-:Y:S01]  /*0cc0*/  STL [R1+0xc4], R86 ;  /* 0x0000c45601007387 */ /* 0x000fe20000100800 */
[----:B------:R-:W-:Y:S02]  /*0cd0*/  IMAD R3, R82, R80, RZ ;  /* 0x0000005052037224 */ /* 0x000fe400078e02ff */
[----:B------:R-:W-:Y:S01]  /*0ce0*/  IMAD.IADD R15, R10, 0x1, -R13 ;  /* 0x000000010a0f7824 */ /* 0x000fe200078e0a0d */
[----:B------:R-:W-:Y:S01]  /*0cf0*/  STL.64 [R1+0x98], R28 ;  /* 0x0000981c01007387 */ /* 0x000fe20000100a00 */
[----:B------:R-:W-:-:S02]  /*0d00*/  IMAD R13, R23, R84, R3 ;  /* 0x00000054170d7224 */ /* 0x000fc400078e0203 */
[----:B------:R-:W-:Y:S01]  /*0d10*/  IMAD.SHL.U32 R85, R8, 0x20, RZ ;  /* 0x0000002008557824 */ /* 0x000fe200078e00ff */
[----:B-1----:R-:W-:Y:S01]  /*0d20*/  @!P4 SHF.R.S32.HI R6, RZ, 0x1f, R27 ;  /* 0x0000001fff06c819 */ /* 0x002fe2000001141b */
[----:B------:R-:W-:Y:S01]  /*0d30*/  IMAD R7, R20, c[0x0][0x1f4], R0 ;  /* 0x00007d0014077a24 */ /* 0x000fe200078e0200 */
[----:B------:R-:W-:Y:S02]  /*0d40*/  @!P4 SHF.R.S32.HI R0, RZ, 0x1f, R25 ;  /* 0x0000001fff00c819 */ /* 0x000fe40000011419 */
[----:B------:R-:W-:Y:S01]  /*0d50*/  @!P4 LEA.HI R6, R6, R27, RZ, 0x3 ;  /* 0x0000001b0606c211 */ /* 0x000fe200078f18ff */
[----:B------:R-:W-:Y:S01]  /*0d60*/  IMAD.IADD R89, R29, 0x1, R7 ;  /* 0x000000011d597824 */ /* 0x000fe200078e0207 */
[----:B------:R-:W-:Y:S02]  /*0d70*/  @!P4 LEA.HI R7, R2, R26, RZ, 0x3 ;  /* 0x0000001a0207c211 */ /* 0x000fe400078f18ff */
[----:B------:R-:W-:Y:S01]  /*0d80*/  @!P4 LEA.HI R0, R0, R25, RZ, 0x3 ;  /* 0x000000190000c211 */ /* 0x000fe200078f18ff */
[----:B------:R-:W-:Y:S01]  /*0d90*/  IMAD.WIDE.U32 R2, R80, R84, R88 ;  /* 0x0000005450027225 */ /* 0x000fe200078e0058 */
[----:B------:R-:W-:Y:S01]  /*0da0*/  @!P4 LOP3.LUT R6, R6, 0xfffffff8, RZ, 0xc0, !PT ;  /* 0xfffffff80606c812 */ /* 0x000fe200078ec0ff */
[----:B------:R-:W-:Y:S01]  /*0db0*/  STL.64 [R1+0x88], R88 ;  /* 0x0000885801007387 */ /* 0x000fe20000100a00 */
[----:B------:R-:W-:Y:S01]  /*0dc0*/  @!P4 LOP3.LUT R7, R7, 0xfffffff8, RZ, 0xc0, !PT ;  /* 0xfffffff80707c812 */ /* 0x000fe200078ec0ff */
[----:B------:R-:W-:Y:S01]  /*0dd0*/  IMAD.IADD R13, R3, 0x1, R13 ;  /* 0x00000001030d7824 */ /* 0x000fe200078e020d */
[----:B------:R-:W-:Y:S01]  /*0de0*/  @!P4 LOP3.LUT R0, R0, 0xfffffff8, RZ, 0xc0, !PT ;  /* 0xfffffff80000c812 */ /* 0x000fe200078ec0ff */
[----:B------:R-:W-:Y:S01]  /*0df0*/  @!P4 IMAD.WIDE R10, R6, 0x2, R4 ;  /* 0x00000002060ac825 */ /* 0x000fe200078e0204 */
[----:B------:R-:W-:-:S03]  /*0e00*/  @P2 LEA R6, P3, R2, c[0x0][0x1c8], 0x1 ;  /* 0x0000720002062a11 */ /* 0x000fc600078608ff */
[----:B------:R-:W-:Y:S01]  /*0e10*/  @!P4 IMAD.WIDE R8, R7, 0x2, R4 ;  /* 0x000000020708c825 */ /* 0x000fe200078e0204 */
[----:B------:R1:W-:Y:S01]  /*0e20*/  @!P4 LDGSTS.E.BYPASS.LTC128B.128 [R12+0x7100], [R10.64], !P0 ;  /* 0x071000000a0ccfae */ /* 0x0003e2000c101d48 */
[----:B------:R-:W-:Y:S02]  /*0e30*/  @P2 LEA.HI.X R7, R2, c[0x0][0x1cc], R13, 0x1, P3 ;  /* 0x0000730002072a11 */ /* 0x000fe400018f0c0d */
[----:B------:R-:W-:Y:S01]  /*0e40*/  @!P4 IMAD.WIDE R4, R0, 0x2, R4 ;  /* 0x000000020004c825 */ /* 0x000fe200078e0204 */
[----:B------:R2:W-:Y:S01]  /*0e50*/  @!P4 LDGSTS.E.BYPASS.LTC128B.128 [R12+0xb100], [R8.64], !P6 ;  /* 0x0b100000080ccfae */ /* 0x0005e2000f101d48 */
[----:B------:R-:W-:Y:S02]  /*0e60*/  ISETP.GE.AND P6, PT, R42, c[0x0][0x1d4], PT ;  /* 0x000075002a007a0c */ /* 0x000fe40003fc6270 */
[----:B------:R-:W-:Y:S01]  /*0e70*/  IMAD.SHL.U32 R0, R14, 0x40, RZ ;  /* 0x000000400e007824 */ /* 0x000fe200078e00ff */
[----:B------:R3:W-:Y:S01]  /*0e80*/  @!P4 LDGSTS.E.BYPASS.LTC128B.128 [R12+0xf100], [R4.64], !P5 ;  /* 0x0f100000040ccfae */ /* 0x0007e2000e901d48 */
[----:B------:R-:W-:-:S02]  /*0e90*/  ISETP.GE.AND P5, PT, R27, c[0x0][0x1d4], PT ;  /* 0x000075001b007a0c */ /* 0x000fc40003fa6270 */
[----:B------:R-:W-:Y:S01]  /*0ea0*/  ISETP.GE.AND P4, PT, R26, c[0x0][0x1d4], PT ;  /* 0x000075001a007a0c */ /* 0x000fe20003f86270 */
[----:B------:R-:W0:Y:S01]  /*0eb0*/  LDGDEPBAR ;  /* 0x00000000000079af */ /* 0x000e220000000000 */
[----:B------:R-:W-:Y:S02]  /*0ec0*/  LOP3.LUT R0, R0, 0x1c0, RZ, 0xc0, !PT ;  /* 0x000001c000007812 */ /* 0x000fe400078ec0ff */
[----:B------:R-:W-:Y:S02]  /*0ed0*/  ISETP.GE.AND P3, PT, R25, c[0x0][0x1d4], PT ;  /* 0x0000750019007a0c */ /* 0x000fe40003f66270 */
[----:B------:R-:W-:Y:S02]  /*0ee0*/  SHF.R.U32.HI R3, RZ, 0x3, R0 ;  /* 0x00000003ff037819 */ /* 0x000fe40000011600 */
[----:B-1----:R-:W-:Y:S01]  /*0ef0*/  @P1 IADD3 R10, P0, R85, R2, RZ ;  /* 0x00000002550a1210 */ /* 0x002fe20007f1e0ff */
[----:B------:R-:W-:Y:S01]  /*0f00*/  IMAD.SHL.U32 R2, R15, 0x8, RZ ;  /* 0x000000080f027824 */ /* 0x000fe200078e00ff */
[----:B--2---:R-:W-:-:S04]  /*0f10*/  LEA.HI R9, R24, R81, RZ, 0x5 ;  /* 0x0000005118097211 */ /* 0x004fc800078f28ff */
[----:B---3--:R-:W-:Y:S01]  /*0f20*/  LOP3.LUT R5, R0, 0x8, R2, 0xf8, !PT ;  /* 0x0000000800057812 */ /* 0x008fe200078ef802 */
[----:B------:R-:W-:Y:S01]  /*0f30*/  @P1 IMAD.X R4, R86, 0x1, R13, P0 ;  /* 0x0000000156041824 */ /* 0x000fe200000e060d */
[C---:B------:R-:W-:Y:S01]  /*0f40*/  @P1 LEA R2, P0, R10.reuse, c[0x0][0x1c8], 0x1 ;  /* 0x000072000a021a11 */ /* 0x040fe200078008ff */
[----:B------:R-:W-:Y:S01]  /*0f50*/  IMAD R0, R15, 0x200, R17 ;  /* 0x000002000f007824 */ /* 0x000fe200078e0211 */
[----:B------:R-:W-:Y:S01]  /*0f60*/  LOP3.LUT R8, R5, R3, RZ, 0x3c, !PT ;  /* 0x0000000305087212 */ /* 0x000fe200078e3cff */
[C---:B------:R-:W-:Y:S01]  /*0f70*/  @P2 IMAD.SHL.U32 R5, R87.reuse, 0x2, RZ ;  /* 0x0000000257052824 */ /* 0x040fe200078e00ff */
[----:B------:R-:W-:Y:S01]  /*0f80*/  @P1 LEA.HI.X R3, R10, c[0x0][0x1cc], R4, 0x1, P0 ;  /* 0x000073000a031a11 */ /* 0x000fe200000f0c04 */
[----:B------:R-:W-:Y:S01]  /*0f90*/  @P1 IMAD.SHL.U32 R4, R87, 0x2, RZ ;  /* 0x0000000257041824 */ /* 0x000fe200078e00ff */
[----:B------:R-:W-:Y:S01]  /*0fa0*/  SHF.R.S32.HI R232, RZ, 0x5, R9 ;  /* 0x00000005ffe87819 */ /* 0x000fe20000011409 */
[----:B------:R-:W-:Y:S01]  /*0fb0*/  IMAD.SHL.U32 R155, R0, 0x2, RZ ;  /* 0x00000002009b7824 */ /* 0x000fe200078e00ff */
[----:B------:R1:W-:Y:S01]  /*0fc0*/  @P2 LDGSTS.E.BYPASS.LTC128B.128 [R5+0x10100], [R6.64], !P6 ;  /* 0x1010000006052fae */ /* 0x0003e2000f101d48 */
[----:B------:R-:W-:Y:S01]  /*0fd0*/  IMAD.MOV.U32 R0, RZ, RZ, 0x20 ;  /* 0x00000020ff007424 */ /* 0x000fe200078e00ff */
[----:B------:R-:W-:-:S02]  /*0fe0*/  LOP3.LUT P0, RZ, R19, 0x2, RZ, 0xc0, !PT ;  /* 0x0000000213ff7812 */ /* 0x000fc4000780c0ff */
[----:B------:R1:W-:Y:S01]  /*0ff0*/  @P2 LDGSTS.E.BYPASS.LTC128B.128 [R5+0x12100], [R6.64+0x80], !P5 ;  /* 0x1210008006052fae */ /* 0x0003e2000e901d48 */
[----:B------:R-:W-:-:S03]  /*1000*/  IADD3 R90, R155, 0x10120, RZ ;  /* 0x000101209b5a7810 */ /* 0x000fc60007ffe0ff */
[----:B------:R1:W-:Y:S04]  /*1010*/  @P2 LDGSTS.E.BYPASS.LTC128B.128 [R5+0x14100], [R6.64+0x100], !P4 ;  /* 0x1410010006052fae */ /* 0x0003e8000e101d48 */
[----:B------:R1:W-:Y:S01]  /*1020*/  @P2 LDGSTS.E.BYPASS.LTC128B.128 [R5+0x16100], [R6.64+0x180], !P3 ;  /* 0x1610018006052fae */ /* 0x0003e2000d901d48 */
[----:B------:R-:W-:-:S03]  /*1030*/  LOP3.LUT P2, RZ, R14, 0x4, RZ, 0xc0, !PT ;  /* 0x000000040eff7812 */ /* 0x000fc6000784c0ff */
[----:B------:R2:W-:Y:S01]  /*1040*/  @P1 LDGSTS.E.BYPASS.LTC128B.128 [R4+0x11100], [R2.64], !P6 ;  /* 0x1110000002041fae */ /* 0x0005e2000f101d48 */
[----:B------:R-:W-:-:S03]  /*1050*/  SEL R0, R0, 0xffffffe0, !P2 ;  /* 0xffffffe000007807 */ /* 0x000fc60005000000 */
[----:B------:R2:W-:Y:S04]  /*1060*/  @P1 LDGSTS.E.BYPASS.LTC128B.128 [R4+0x13100], [R2.64+0x80], !P5 ;  /* 0x1310008002041fae */ /* 0x0005e8000e901d48 */
[----:B------:R2:W-:Y:S04]  /*1070*/  @P1 LDGSTS.E.BYPASS.LTC128B.128 [R4+0x15100], [R2.64+0x100], !P4 ;  /* 0x1510010002041fae */ /* 0x0005e8000e101d48 */
[----:B------:R2:W-:Y:S01]  /*1080*/  @P1 LDGSTS.E.BYPASS.LTC128B.128 [R4+0x17100], [R2.64+0x180], !P3 ;  /* 0x1710018002041fae */ /* 0x0005e2000d901d48 */
[----:B------:R-:W-:-:S03]  /*1090*/  LOP3.LUT P1, RZ, R14, 0x2, RZ, 0xc0, !PT ;  /* 0x000000020eff7812 */ /* 0x000fc6000782c0ff */
[----:B------:R-:W0:Y:S01]  /*10a0*/  LDGDEPBAR ;  /* 0x00000000000079af */ /* 0x000e220000000000 */
[----:B-1----:R-:W-:Y:S02]  /*10b0*/  IMAD.SHL.U32 R5, R16, 0x40, RZ ;  /* 0x0000004010057824 */ /* 0x002fe400078e00ff */
[----:B------:R-:W-:-:S03]  /*10c0*/  IMAD R7, R21, c[0x0][0x218], RZ ;  /* 0x0000860015077a24 */ /* 0x000fc600078e02ff */
[----:B------:R-:W-:Y:S01]  /*10d0*/  LOP3.LUT R5, R8, 0xfffffe00, R5, 0xf8, !PT ;  /* 0xfffffe0008057812 */ /* 0x000fe200078ef805 */
[----:B------:R-:W-:-:S04]  /*10e0*/  IMAD R7, R20, c[0x0][0x21c], R7 ;  /* 0x0000870014077a24 */ /* 0x000fc800078e0207 */
[----:B------:R-:W-:-:S04]  /*10f0*/  IMAD R232, R232, 0x400, R5 ;  /* 0x00000400e8e87824 */ /* 0x000fc800078e0205 */
[----:B------:R-:W-:Y:S02]  /*1100*/  IMAD.SHL.U32 R232, R232, 0x2, RZ ;  /* 0x00000002e8e87824 */ /* 0x000fe400078e00ff */
[----:B--2---:R-:W-:Y:S01]  /*1110*/  IMAD.MOV.U32 R4, RZ, RZ, 0x10 ;  /* 0x00000010ff047424 */ /* 0x004fe200078e00ff */
[----:B------:R-:W-:-:S04]  /*1120*/  DEPBAR.LE SB0, 0x1 ;  /* 0x000080400000791a */ /* 0x000fc80000000000 */
[----:B------:R-:W-:Y:S01]  /*1130*/  BAR.SYNC.DEFER_BLOCKING 0x0 ;  /* 0x0000000000007b1d */ /* 0x000fe20000010000 */
[----:B------:R-:W-:Y:S01]  /*1140*/  SEL R4, R4, 0xfffffff0, !P1 ;  /* 0xfffffff004047807 */ /* 0x000fe20004800000 */
[----:B------:R-:W-:Y:S01]  /*1150*/  IMAD R240, R0, 0x2, R232 ;  /* 0x0000000200f07824 */ /* 0x000fe200078e02e8 */
[----:B------:R-:W-:-:S03]  /*1160*/  IADD3 R2, R155, 0x10100, RZ ;  /* 0x000101009b027810 */ /* 0x000fc60007ffe0ff */
[----:B------:R-:W-:Y:S01]  /*1170*/  IMAD R236, R4, 0x2, R232 ;  /* 0x0000000204ec7824 */ /* 0x000fe200078e02e8 */
[----:B------:R-:W-:Y:S01]  /*1180*/  @P0 IADD3 R90, R2, -0x20, RZ ;  /* 0xffffffe0025a0810 */ /* 0x000fe20007ffe0ff */
[----:B------:R-:W-:Y:S01]  /*1190*/  IMAD R2, R22, c[0x0][0x208], RZ ;  /* 0x0000820016027a24 */ /* 0x000fe200078e02ff */
[----:B------:R-:W-:Y:S01]  /*11a0*/  ISETP.GE.AND P0, PT, R83, 0x1, PT ;  /* 0x000000015300780c */ /* 0x000fe20003f06270 */
[----:B------:R-:W-:Y:S02]  /*11b0*/  IMAD R244, R0, 0x2, R236 ;  /* 0x0000000200f47824 */ /* 0x000fe400078e02ec */
[C---:B------:R-:W-:Y:S01]  /*11c0*/  IMAD R6, R18.reuse, c[0x0][0x20c], R2 ;  /* 0x0000830012067a24 */ /* 0x040fe200078e0202 */
[----:B------:R-:W-:Y:S01]  /*11d0*/  STL [R1+0x4], R90 ;  /* 0x0000045a01007387 */ /* 0x000fe20000100800 */
[----:B------:R-:W-:-:S04]  /*11e0*/  IMAD.WIDE.U32 R2, R18, c[0x0][0x208], R42 ;  /* 0x0000820012027a25 */ /* 0x000fc800078e002a */
[----:B------:R-:W-:Y:S02]  /*11f0*/  IMAD.IADD R3, R3, 0x1, R6 ;  /* 0x0000000103037824 */ /* 0x000fe400078e0206 */
[----:B------:R-:W-:Y:S02]  /*1200*/  IMAD R6, R41, c[0x0][0x210], RZ ;  /* 0x0000840029067a24 */ /* 0x000fe400078e02ff */
[C---:B------:R-:W-:Y:S01]  /*1210*/  IMAD.WIDE.U32 R2, R40.reuse, c[0x0][0x210], R2 ;  /* 0x0000840028027a25 */ /* 0x040fe200078e0002 */
[----:B------:R-:W1:Y:S03]  /*1220*/  LDSM.16.M88.4 R168, [R232+0x100] ;  /* 0x00010000e8a8783b */ /* 0x000e660000000200 */
[----:B------:R-:W-:Y:S01]  /*1230*/  IMAD R6, R40, c[0x0][0x214], R6 ;  /* 0x0000850028067a24 */ /* 0x000fe200078e0206 */
[----:B------:R-:W2:Y:S03]  /*1240*/  LDSM.16.M88.4 R200, [R232+0x4100] ;  /* 0x00410000e8c8783b */ /* 0x000ea60000000200 */
[----:B------:R-:W-:Y:S01]  /*1250*/  IMAD.IADD R3, R3, 0x1, R6 ;  /* 0x0000000103037824 */ /* 0x000fe200078e0206 */
[----:B------:R-:W-:Y:S01]  /*1260*/  LOP3.LUT R6, R9, 0xffffffe0, RZ, 0xc0, !PT ;  /* 0xffffffe009067812 */ /* 0x000fe200078ec0ff */
[----:B------:R-:W3:Y:S02]  /*1270*/  LDSM.16.M88.4 R216, [R232+0x8100] ;  /* 0x00810000e8d8783b */ /* 0x000ee40000000200 */
[----:B------:R-:W-:Y:S01]  /*1280*/  IMAD.WIDE.U32 R42, R20, c[0x0][0x218], R2 ;  /* 0x00008600142a7a25 */ /* 0x000fe200078e0002 */
[C---:B------:R-:W-:Y:S01]  /*1290*/  IADD3 R2, R90.reuse, 0x800, RZ ;  /* 0x000008005a027810 */ /* 0x040fe20007ffe0ff */
[----:B------:R-:W4:Y:S01]  /*12a0*/  LDSM.16.M88.4 R172, [R236+0x100] ;  /* 0x00010000ecac783b */ /* 0x000f220000000200 */
[----:B------:R-:W-:Y:S01]  /*12b0*/  IADD3 R3, R90, 0x1000, RZ ;  /* 0x000010005a037810 */ /* 0x000fe20007ffe0ff */
[----:B------:R-:W-:-:S02]  /*12c0*/  IMAD.IADD R154, R43, 0x1, R7 ;  /* 0x000000012b9a7824 */ /* 0x000fc400078e0207 */
[----:B------:R-:W1:Y:S01]  /*12d0*/  LDSM.16.M88.4 R204, [R236+0x4100] ;  /* 0x00410000eccc783b */ /* 0x000e620000000200 */
[----:B------:R-:W-:-:S03]  /*12e0*/  IMAD.IADD R81, R81, 0x1, -R6 ;  /* 0x0000000151517824 */ /* 0x000fc600078e0a06 */
[----:B------:R-:W1:Y:S04]  /*12f0*/  LDSM.16.M88.4 R220, [R236+0x8100] ;  /* 0x00810000ecdc783b */ /* 0x000e680000000200 */
        /* <DEDUP_REMOVED lines=10> */
[----:B------:R-:W-:Y:S06]  /*13a0*/  BAR.SYNC.DEFER_BLOCKING 0x0 ;  /* 0x0000000000007b1d */ /* 0x000fec0000010000 */
[----:B------:R-:W-:Y:S04]  /*13b0*/  STL.64 [R1+0x90], R42 ;  /* 0x0000902a01007387 */ /* 0x000fe80000100a00 */
[----:B------:R5:W-:Y:S04]  /*13c0*/  STL [R1+0x40], R2 ;  /* 0x0000400201007387 */ /* 0x000be80000100800 */
[----:B------:R1:W-:Y:S04]  /*13d0*/  STL [R1+0x3c], R3 ;  /* 0x00003c0301007387 */ /* 0x0003e80000100800 */
[----:B------:R1:W-:Y:S01]  /*13e0*/  STL [R1+0x84], R154 ;  /* 0x0000849a01007387 */ /* 0x0003e20000100800 */
[----:B------:R-:W-:-:S04]  /*13f0*/  DEPBAR.LE SB0, 0x0 ;  /* 0x000080000000791a */ /* 0x000fc80000000000 */
[----:B------:R-:W-:Y:S01]  /*1400*/  BAR.SYNC.DEFER_BLOCKING 0x0 ;  /* 0x0000000000007b1d */ /* 0x000fe20000010000 */
[----:B-----5:R-:W-:-:S05]  /*1410*/  IADD3 R2, R90, 0x1800, RZ ;  /* 0x000018005a027810 */ /* 0x020fca0007ffe0ff */
[----:B------:R1:W-:Y:S04]  /*1420*/  STL [R1+0x38], R2 ;  /* 0x0000380201007387 */ /* 0x0003e80000100800 */
[----:B------:R1:W1:Y:S04]  /*1430*/  LDSM.16.M88.4 R12, [R155+0x10100] ;  /* 0x010100009b0c783b */ /* 0x0002680000000200 */
[----:B------:R1:W1:Y:S04]  /*1440*/  LDSM.16.M88.4 R24, [R155+0x10900] ;  /* 0x010900009b18783b */ /* 0x0002680000000200 */
[----:B------:R1:W1:Y:S04]  /*1450*/  LDSM.16.M88.4 R28, [R155+0x11100] ;  /* 0x011100009b1c783b */ /* 0x0002680000000200 */
[----:B------:R1:W1:Y:S04]  /*1460*/  LDSM.16.M88.4 R36, [R155+0x11900] ;  /* 0x011900009b24783b */ /* 0x0002680000000200 */
[----:B------:R1:W1:Y:S04]  /*1470*/  LDSM.16.M88.4 R32, [R90] ;  /* 0x000000005a20783b */ /* 0x0002680000000200 */
[----:B------:R1:W1:Y:S04]  /*1480*/  LDSM.16.M88.4 R60, [R90+0x800] ;  /* 0x000800005a3c783b */ /* 0x0002680000000200 */
[----:B------:R1:W1:Y:S04]  /*1490*/  LDSM.16.M88.4 R64, [R90+0x1000] ;  /* 0x001000005a40783b */ /* 0x0002680000000200 */
[----:B------:R1:W1:Y:S01]  /*14a0*/  LDSM.16.M88.4 R68, [R90+0x1800] ;  /* 0x001800005a44783b */ /* 0x0002620000000200 */
[----:B------:R-:W-:Y:S05]  /*14b0*/  @!P0 BRA `(.L_x_0) ;  /* 0x000002d000008947 */ /* 0x000fea0003800000 */
[----:B-1234-:R-:W-:Y:S01]  /*14c0*/  IMAD R2, R23, c[0x0][0x208], RZ ;  /* 0x0000820017027a24 */ /* 0x01efe200078e02ff */
[----:B------:R-:W-:Y:S01]  /*14d0*/  SEL R3, RZ, 0x1, P6 ;  /* 0x00000001ff037807 */ /* 0x000fe20003000000 */
[----:B------:R-:W-:Y:S01]  /*14e0*/  IMAD.WIDE.U32 R16, R80, c[0x0][0x208], RZ ;  /* 0x0000820050107a25 */ /* 0x000fe200078e00ff */
[----:B------:R-:W-:-:S02]  /*14f0*/  SEL R8, RZ, 0x2, P5 ;  /* 0x00000002ff087807 */ /* 0x000fc40002800000 */
[----:B------:R-:W-:Y:S01]  /*1500*/  SEL R6, RZ, 0x4, P4 ;  /* 0x00000004ff067807 */ /* 0x000fe20002000000 */
[----:B------:R-:W-:Y:S01]  /*1510*/  IMAD R2, R80, c[0x0][0x20c], R2 ;  /* 0x0000830050027a24 */ /* 0x000fe200078e0202 */
[----:B------:R-:W-:Y:S01]  /*1520*/  LEA R7, P0, R16, R42, 0x6 ;  /* 0x0000002a10077211 */ /* 0x000fe200078030ff */
[----:B------:R-:W-:Y:S01]  /*1530*/  IMAD R10, R80, -0x40, R83 ;  /* 0xffffffc0500a7824 */ /* 0x000fe200078e0253 */
[----:B------:R-:W-:Y:S01]  /*1540*/  IADD3 R9, R6, R8, R3 ;  /* 0x0000000806097210 */ /* 0x000fe20007ffe003 */
[----:B------:R-:W-:Y:S01]  /*1550*/  IMAD.IADD R2, R17, 0x1, R2 ;  /* 0x0000000111027824 */ /* 0x000fe200078e0202 */
[----:B------:R-:W-:Y:S02]  /*1560*/  SEL R3, RZ, 0x8, P3 ;  /* 0x00000008ff037807 */ /* 0x000fe40001800000 */
[----:B------:R-:W-:Y:S02]  /*1570*/  P2R R11, PR, RZ, 0x20 ;  /* 0x00000020ff0b7803 */ /* 0x000fe40000000000 */
[----:B------:R-:W-:Y:S01]  /*1580*/  LEA.HI.X R8, R16, R154, R2, 0x6, P0 ;  /* 0x0000009a10087211 */ /* 0x000fe200000f3402 */
[----:B------:R-:W-:Y:S01]  /*1590*/  IMAD.IADD R3, R9, 0x1, R3 ;  /* 0x0000000109037824 */ /* 0x000fe200078e0203 */
[----:B------:R-:W-:Y:S01]  /*15a0*/  LEA R6, P0, R7, c[0x0][0x1f8], 0x1 ;  /* 0x00007e0007067a11 */ /* 0x000fe200078008ff */
[----:B------:R-:W-:-:S02]  /*15b0*/  IMAD.MOV.U32 R9, RZ, RZ, c[0x0][0x208] ;  /* 0x00008200ff097624 */ /* 0x000fc400078e00ff */
[----:B------:R-:W-:Y:S01]  /*15c0*/  IMAD.IADD R2, R10, 0x1, -R18 ;  /* 0x000000010a027824 */ /* 0x000fe200078e0a12 */
[----:B------:R-:W-:Y:S01]  /*15d0*/  LEA.HI.X R7, R7, c[0x0][0x1fc], R8, 0x1, P0 ;  /* 0x00007f0007077a11 */ /* 0x000fe200000f0c08 */
[----:B------:R-:W-:Y:S01]  /*15e0*/  IMAD.MOV.U32 R10, RZ, RZ, c[0x0][0x20c] ;  /* 0x00008300ff0a7624 */ /* 0x000fe200078e00ff */
[----:B------:R-:W-:Y:S02]  /*15f0*/  LEA R8, P0, R9, R6, 0x6 ;  /* 0x0000000609087211 */ /* 0x000fe400078030ff */
[C---:B------:R-:W-:Y:S02]  /*1600*/  ISETP.LT.OR P1, PT, R2.reuse, 0x1, P6 ;  /* 0x000000010200780c */ /* 0x040fe40003721670 */
[----:B------:R-:W-:Y:S02]  /*1610*/  LOP3.LUT P2, RZ, R3, 0x2, RZ, 0xc0, !PT ;  /* 0x0000000203ff7812 */ /* 0x000fe4000784c0ff */
[----:B------:R-:W-:Y:S01]  /*1620*/  LEA.HI.X R9, R9, R7, R10, 0x6, P0 ;  /* 0x0000000709097211 */ /* 0x000fe200000f340a */
[----:B------:R-:W-:Y:S01]  /*1630*/  IMAD.SHL.U32 R10, R87, 0x2, RZ ;  /* 0x00000002570a7824 */ /* 0x000fe200078e00ff */
[----:B------:R-:W-:-:S02]  /*1640*/  ISETP.LT.OR P0, PT, R2, 0x1, !P2 ;  /* 0x000000010200780c */ /* 0x000fc40005701670 */
[----:B------:R-:W-:-:S05]  /*1650*/  ISETP.LT.OR P2, PT, R2, 0x21, !P2 ;  /* 0x000000210200780c */ /* 0x000fca0005741670 */
[----:B------:R-:W-:Y:S01]  /*1660*/  @!PT LDS RZ, [RZ] ;  /* 0x00000000fffff984 */ /* 0x000fe20000000800 */
[----:B------:R-:W-:Y:S01]  /*1670*/  @!PT LDS RZ, [RZ] ;  /* 0x00000000fffff984 */ /* 0x000fe20000000800 */
[----:B------:R-:W-:Y:S01]  /*1680*/  @!PT LDS RZ, [RZ] ;  /* 0x00000000fffff984 */ /* 0x000fe20000000800 */
[----:B------:R1:W-:Y:S01]  /*1690*/  LDGSTS.E.BYPASS.LTC128B.128 [R10+0x100], [R6.64], !P1 ;  /* 0x00100000060a7fae */ /* 0x0003e2000c901d48 */
[----:B------:R-:W-:-:S05]  /*16a0*/  LOP3.LUT P1, RZ, R3, 0x4, RZ, 0xc0, !PT ;  /* 0x0000000403ff7812 */ /* 0x000fca000782c0ff */
[----:B------:R1:W-:Y:S01]  /*16b0*/  LDGSTS.E.BYPASS.LTC128B.128 [R10+0x2100], [R6.64+0x80], !P0 ;  /* 0x02100080060a7fae */ /* 0x0003e2000c101d48 */
[C---:B------:R-:W-:Y:S02]  /*16c0*/  ISETP.LT.OR P0, PT, R2.reuse, 0x1, !P1 ;  /* 0x000000010200780c */ /* 0x040fe40004f01670 */
[----:B------:R-:W-:-:S11]  /*16d0*/  ISETP.LT.OR P1, PT, R2, 0x21, !P1 ;  /* 0x000000210200780c */ /* 0x000fd60004f21670 */
[----:B------:R1:W-:Y:S01]  /*16e0*/  LDGSTS.E.BYPASS.LTC128B.128 [R10+0x4100], [R6.64+0x100], !P0 ;  /* 0x04100100060a7fae */ /* 0x0003e2000c101d48 */
[----:B------:R-:W-:-:S04]  /*16f0*/  LOP3.LUT P0, RZ, R3, 0x8, RZ, 0xc0, !PT ;  /* 0x0000000803ff7812 */ /* 0x000fc8000780c0ff */
[C---:B------:R-:W-:Y:S02]  /*1700*/  ISETP.LT.OR P5, PT, R2.reuse, 0x1, !P0 ;  /* 0x000000010200780c */ /* 0x040fe400047a1670 */
[----:B------:R-:W-:-:S11]  /*1710*/  ISETP.LT.OR P0, PT, R2, 0x21, !P0 ;  /* 0x000000210200780c */ /* 0x000fd60004701670 */
[----:B------:R1:W-:Y:S01]  /*1720*/  LDGSTS.E.BYPASS.LTC128B.128 [R10+0x6100], [R6.64+0x180], !P5 ;  /* 0x06100180060a7fae */ /* 0x0003e2000e901d48 */
[----:B------:R-:W-:-:S13]  /*1730*/  ISETP.LT.OR P5, PT, R2, 0x21, P6 ;  /* 0x000000210200780c */ /* 0x000fda00037a1670 */
[----:B------:R1:W-:Y:S01]  /*1740*/  LDGSTS.E.BYPASS.LTC128B.128 [R10+0x1100], [R8.64], !P5 ;  /* 0x01100000080a7fae */ /* 0x0003e2000e901d48 */
[----:B------:R-:W-:-:S03]  /*1750*/  ISETP.NE.AND P5, PT, R11, RZ, PT ;  /* 0x000000ff0b00720c */ /* 0x000fc60003fa5270 */
[----:B------:R1:W-:Y:S04]  /*1760*/  LDGSTS.E.BYPASS.LTC128B.128 [R10+0x3100], [R8.64+0x80], !P2 ;  /* 0x03100080080a7fae */ /* 0x0003e8000d101d48 */
[----:B------:R1:W-:Y:S04]  /*1770*/  LDGSTS.E.BYPASS.LTC128B.128 [R10+0x5100], [R8.64+0x100], !P1 ;  /* 0x05100100080a7fae */ /* 0x0003e8000c901d48 */
[----:B------:R1:W-:Y:S02]  /*1780*/  LDGSTS.E.BYPASS.LTC128B.128 [R10+0x7100], [R8.64+0x180], !P0 ;  /* 0x07100180080a7fae */ /* 0x0003e4000c101d48 */
.L_x_0:
[----:B-1234-:R-:W-:Y:S01]  /*1790*/  HMMA.16816.F32.BF16 R8, R168, R12, RZ ;  /* 0x0000000ca808723c */ /* 0x01efe200000418ff */
[----:B------:R-:W-:Y:S01]  /*17a0*/  IMAD.MOV.U32 R2, RZ, RZ, 0x40 ;  /* 0x00000040ff027424 */ /* 0x000fe200078e00ff */
[----:B------:R-:W-:Y:S01]  /*17b0*/  LOP3.LUT P0, RZ, R19, 0x4, RZ, 0xc0, !PT ;  /* 0x0000000413ff7812 */ /* 0x000fe2000780c0ff */
[----:B------:R-:W-:Y:S01]  /*17c0*/  LDSM.16.M88.4 R76, [R90+0x7800] ;  /* 0x007800005a4c783b */ /* 0x000fe20000000200 */
[----:B------:R-:W-:-:S02]  /*17d0*/  IADD3 R6, R90, 0x2000, RZ ;  /* 0x000020005a067810 */ /* 0x000fc40007ffe0ff */
[----:B------:R-:W-:Y:S01]  /*17e0*/  SEL R2, R2, 0xffffffc0, !P0 ;  /* 0xffffffc002027807 */ /* 0x000fe20004000000 */
[----:B------:R-:W0:Y:S01]  /*17f0*/  LDGDEPBAR ;  /* 0x00000000000079af */ /* 0x000e220000000000 */
[C---:B------:R-:W-:Y:S01]  /*1800*/  HMMA.16816.F32.BF16 R20, R168.reuse, R14, RZ ;  /* 0x0000000ea814723c */ /* 0x040fe200000418ff */
[----:B------:R-:W-:Y:S02]  /*1810*/  ISETP.GE.AND P2, PT, R83, 0x41, PT ;  /* 0x000000415300780c */ /* 0x000fe40003f46270 */
[--C-:B------:R-:W-:Y:S02]  /*1820*/  IMAD.IADD R3, R155, 0x1, R2.reuse ;  /* 0x000000019b037824 */ /* 0x100fe400078e0202 */
[C---:B------:R-:W-:Y:S01]  /*1830*/  IMAD.IADD R250, R90.reuse, 0x1, R2 ;  /* 0x000000015afa7824 */ /* 0x040fe200078e0202 */
[C---:B------:R-:W-:Y:S02]  /*1840*/  IADD3 R2, R90.reuse, 0x3000, RZ ;  /* 0x000030005a027810 */ /* 0x040fe40007ffe0ff */
[----:B------:R-:W-:Y:S01]  /*1850*/  HMMA.16816.F32.BF16 R12, R168, R24, RZ ;  /* 0x00000018a80c723c */ /* 0x000fe200000418ff */
[----:B------:R-:W1:Y:S04]  /*1860*/  LDSM.16.M88.4 R44, [R3+0x10100] ;  /* 0x01010000032c783b */ /* 0x000e680000000200 */
[----:B------:R-:W2:Y:S03]  /*1870*/  LDSM.16.M88.4 R48, [R3+0x10900] ;  /* 0x010900000330783b */ /* 0x000ea60000000200 */
[----:B------:R-:W-:Y:S01]  /*1880*/  HMMA.16816.F32.BF16 R40, R172, R32, R8 ;  /* 0x00000020ac28723c */ /* 0x000fe20000041808 */
[----:B------:R-:W3:Y:S04]  /*1890*/  LDSM.16.M88.4 R52, [R3+0x11100] ;  /* 0x011100000334783b */ /* 0x000ee80000000200 */
[----:B------:R-:W4:Y:S03]  /*18a0*/  LDSM.16.M88.4 R56, [R3+0x11900] ;  /* 0x011900000338783b */ /* 0x000f260000000200 */
[C---:B------:R-:W-:Y:S01]  /*18b0*/  HMMA.16816.F32.BF16 R8, R168.reuse, R26, RZ ;  /* 0x0000001aa808723c */ /* 0x040fe200000418ff */
[----:B------:R-:W-:Y:S04]  /*18c0*/  LDSM.16.M88.4 R72, [R250+0x1800] ;  /* 0x00180000fa48783b */ /* 0x000fe80000000200 */
[----:B------:R-:W-:Y:S03]  /*18d0*/  STL [R1], R3 ;  /* 0x0000000301007387 */ /* 0x000fe60000100800 */
[C---:B------:R-:W-:Y:S01]  /*18e0*/  HMMA.16816.F32.BF16 R24, R168.reuse, R28, RZ ;  /* 0x0000001ca818723c */ /* 0x040fe200000418ff */
[----:B------:R5:W-:Y:S07]  /*18f0*/  STL [R1+0x34], R6 ;  /* 0x0000340601007387 */ /* 0x000bee0000100800 */
[C---:B------:R-:W-:Y:S08]  /*1900*/  HMMA.16816.F32.BF16 R28, R168.reuse, R30, RZ ;  /* 0x0000001ea81c723c */ /* 0x040ff000000418ff */
[C---:B------:R-:W-:Y:S08]  /*1910*/  HMMA.16816.F32.BF16 R16, R168.reuse, R36, RZ ;  /* 0x00000024a810723c */ /* 0x040ff000000418ff */
[----:B------:R-:W-:Y:S01]  /*1920*/  HMMA.16816.F32.BF16 R36, R168, R38, RZ ;  /* 0x00000026a824723c */ /* 0x000fe200000418ff */
[----:B-----5:R-:W-:-:S07]  /*1930*/  IADD3 R6, R90, 0x3800, RZ ;  /* 0x000038005a067810 */ /* 0x020fce0007ffe0ff */
[C---:B------:R-:W-:Y:S08]  /*1940*/  HMMA.16816.F32.BF16 R32, R172.reuse, R34, R20 ;  /* 0x00000022ac20723c */ /* 0x040ff00000041814 */
[C---:B------:R-:W-:Y:S08]  /*1950*/  HMMA.16816.F32.BF16 R12, R172.reuse, R60, R12 ;  /* 0x0000003cac0c723c */ /* 0x040ff0000004180c */
[C---:B------:R-:W-:Y:S01]  /*1960*/  HMMA.16816.F32.BF16 R8, R172.reuse, R62, R8 ;  /* 0x0000003eac08723c */ /* 0x040fe20000041808 */
[----:B------:R-:W-:Y:S07]  /*1970*/  LDSM.16.M88.4 R60, [R250+0x800] ;  /* 0x00080000fa3c783b */ /* 0x000fee0000000200 */
[C---:B------:R-:W-:Y:S08]  /*1980*/  HMMA.16816.F32.BF16 R20, R172.reuse, R64, R24 ;  /* 0x00000040ac14723c */ /* 0x040ff00000041818 */
[C---:B------:R-:W-:Y:S01]  /*1990*/  HMMA.16816.F32.BF16 R24, R172.reuse, R66, R28 ;  /* 0x00000042ac18723c */ /* 0x040fe2000004181c */
[----:B------:R-:W-:Y:S07]  /*19a0*/  LDSM.16.M88.4 R64, [R250+0x1000] ;  /* 0x00100000fa40783b */ /* 0x000fee0000000200 */
[C---:B------:R-:W-:Y:S01]  /*19b0*/  HMMA.16816.F32.BF16 R28, R172.reuse, R68, R16 ;  /* 0x00000044ac1c723c */ /* 0x040fe20000041810 */
[----:B------:R-:W5:Y:S07]  /*19c0*/  LDSM.16.M88.4 R16, [R250] ;  /* 0x00000000fa10783b */ /* 0x000f6e0000000200 */
[----:B------:R-:W-:Y:S01]  /*19d0*/  HMMA.16816.F32.BF16 R36, R172, R70, R36 ;  /* 0x00000046ac24723c */ /* 0x000fe20000041824 */
[----:B------:R-:W-:Y:S07]  /*19e0*/  LDSM.16.M88.4 R68, [R155+0x13900] ;  /* 0x013900009b44783b */ /* 0x000fee0000000200 */
[C---:B-1----:R-:W-:Y:S08]  /*19f0*/  HMMA.16816.F32.BF16 R40, R192.reuse, R44, R40 ;  /* 0x0000002cc028723c */ /* 0x042ff00000041828 */
[C---:B------:R-:W-:Y:S01]  /*1a00*/  HMMA.16816.F32.BF16 R32, R192.reuse, R46, R32 ;  /* 0x0000002ec020723c */ /* 0x040fe20000041820 */
[----:B------:R-:W1:Y:S07]  /*1a10*/  LDSM.16.M88.4 R44, [R155+0x12100] ;  /* 0x012100009b2c783b */ /* 0x000e6e0000000200 */
[C---:B--2---:R-:W-:Y:S08]  /*1a20*/  HMMA.16816.F32.BF16 R12, R192.reuse, R48, R12 ;  /* 0x00000030c00c723c */ /* 0x044ff0000004180c */
[C---:B------:R-:W-:Y:S01]  /*1a30*/  HMMA.16816.F32.BF16 R8, R192.reuse, R50, R8 ;  /* 0x00000032c008723c */ /* 0x040fe20000041808 */
[----:B------:R-:W2:Y:S07]  /*1a40*/  LDSM.16.M88.4 R48, [R155+0x12900] ;  /* 0x012900009b30783b */ /* 0x000eae0000000200 */
[C---:B---3--:R-:W-:Y:S08]  /*1a50*/  HMMA.16816.F32.BF16 R20, R192.reuse, R52, R20 ;  /* 0x00000034c014723c */ /* 0x048ff00000041814 */
[C---:B------:R-:W-:Y:S01]  /*1a60*/  HMMA.16816.F32.BF16 R24, R192.reuse, R54, R24 ;  /* 0x00000036c018723c */ /* 0x040fe20000041818 */
[----:B------:R-:W-:Y:S07]  /*1a70*/  LDSM.16.M88.4 R52, [R90+0x2800] ;  /* 0x002800005a34783b */ /* 0x000fee0000000200 */
[C---:B----4-:R-:W-:Y:S08]  /*1a80*/  HMMA.16816.F32.BF16 R28, R192.reuse, R56, R28 ;  /* 0x00000038c01c723c */ /* 0x050ff0000004181c */
[----:B------:R-:W-:Y:S01]  /*1a90*/  HMMA.16816.F32.BF16 R36, R192, R58, R36 ;  /* 0x0000003ac024723c */ /* 0x000fe20000041824 */
[----:B------:R-:W3:Y:S07]  /*1aa0*/  LDSM.16.M88.4 R56, [R155+0x13100] ;  /* 0x013100009b38783b */ /* 0x000eee0000000200 */
[C---:B-----5:R-:W-:Y:S08]  /*1ab0*/  HMMA.16816.F32.BF16 R40, R196.reuse, R16, R40 ;  /* 0x00000010c428723c */ /* 0x060ff00000041828 */
[C---:B------:R-:W-:Y:S01]  /*1ac0*/  HMMA.16816.F32.BF16 R32, R196.reuse, R18, R32 ;  /* 0x00000012c420723c */ /* 0x040fe20000041820 */
[----:B------:R-:W4:Y:S07]  /*1ad0*/  LDSM.16.M88.4 R16, [R90+0x2000] ;  /* 0x002000005a10783b */ /* 0x000f2e0000000200 */
[C---:B------:R-:W-:Y:S08]  /*1ae0*/  HMMA.16816.F32.BF16 R12, R196.reuse, R60, R12 ;  /* 0x0000003cc40c723c */ /* 0x040ff0000004180c */
[C---:B------:R-:W-:Y:S01]  /*1af0*/  HMMA.16816.F32.BF16 R8, R196.reuse, R62, R8 ;  /* 0x0000003ec408723c */ /* 0x040fe20000041808 */
[----:B------:R-:W5:Y:S07]  /*1b00*/  LDSM.16.M88.4 R60, [R90+0x3000] ;  /* 0x003000005a3c783b */ /* 0x000f6e0000000200 */
[C---:B------:R-:W-:Y:S08]  /*1b10*/  HMMA.16816.F32.BF16 R20, R196.reuse, R64, R20 ;  /* 0x00000040c414723c */ /* 0x040ff00000041814 */
[C---:B------:R-:W-:Y:S01]  /*1b20*/  HMMA.16816.F32.BF16 R24, R196.reuse, R66, R24 ;  /* 0x00000042c418723c */ /* 0x040fe20000041818 */
[----:B------:R-:W-:Y:S07]  /*1b30*/  LDSM.16.M88.4 R64, [R3+0x13900] ;  /* 0x013900000340783b */ /* 0x000fee0000000200 */
[C---:B------:R-:W-:Y:S08]  /*1b40*/  HMMA.16816.F32.BF16 R28, R196.reuse, R72, R28 ;  /* 0x00000048c41c723c */ /* 0x040ff0000004181c */
[----:B------:R-:W-:Y:S01]  /*1b50*/  HMMA.16816.F32.BF16 R36, R196, R74, R36 ;  /* 0x0000004ac424723c */ /* 0x000fe20000041824 */
[----:B------:R-:W4:Y:S07]  /*1b60*/  LDSM.16.M88.4 R72, [R90+0x3800] ;  /* 0x003800005a48783b */ /* 0x000f2e0000000200 */
        /* <DEDUP_REMOVED lines=8> */
[----:B------:R-:W3:Y:S07]  /*1bf0*/  LDSM.16.M88.4 R56, [R3+0x13100] ;  /* 0x013100000338783b */ /* 0x000eee0000000200 */
[C---:B------:R-:W-:Y:S08]  /*1c00*/  HMMA.16816.F32.BF16 R28, R200.reuse, R68, R28 ;  /* 0x00000044c81c723c */ /* 0x040ff0000004181c */
[----:B------:R-:W-:Y:S01]  /*1c10*/  HMMA.16816.F32.BF16 R36, R200, R70, R36 ;  /* 0x00000046c824723c */ /* 0x000fe20000041824 */
[----:B------:R-:W-:Y:S07]  /*1c20*/  LDSM.16.M88.4 R68, [R155+0x15900] ;  /* 0x015900009b44783b */ /* 0x000fee0000000200 */
[C---:B----4-:R-:W-:Y:S08]  /*1c30*/  HMMA.16816.F32.BF16 R40, R204.reuse, R16, R40 ;  /* 0x00000010cc28723c */ /* 0x050ff00000041828 */
[C---:B------:R-:W-:Y:S01]  /*1c40*/  HMMA.16816.F32.BF16 R32, R204.reuse, R18, R32 ;  /* 0x00000012cc20723c */ /* 0x040fe20000041820 */
[----:B------:R-:W4:Y:S07]  /*1c50*/  LDSM.16.M88.4 R16, [R250+0x2000] ;  /* 0x00200000fa10783b */ /* 0x000f2e0000000200 */
[C---:B------:R-:W-:Y:S08]  /*1c60*/  HMMA.16816.F32.BF16 R12, R204.reuse, R52, R12 ;  /* 0x00000034cc0c723c */ /* 0x040ff0000004180c */
[C---:B------:R-:W-:Y:S01]  /*1c70*/  HMMA.16816.F32.BF16 R8, R204.reuse, R54, R8 ;  /* 0x00000036cc08723c */ /* 0x040fe20000041808 */
[----:B------:R-:W2:Y:S07]  /*1c80*/  LDSM.16.M88.4 R52, [R250+0x2800] ;  /* 0x00280000fa34783b */ /* 0x000eae0000000200 */
[C---:B-----5:R-:W-:Y:S08]  /*1c90*/  HMMA.16816.F32.BF16 R20, R204.reuse, R60, R20 ;  /* 0x0000003ccc14723c */ /* 0x060ff00000041814 */
[C---:B------:R-:W-:Y:S01]  /*1ca0*/  HMMA.16816.F32.BF16 R24, R204.reuse, R62, R24 ;  /* 0x0000003ecc18723c */ /* 0x040fe20000041818 */
[----:B------:R-:W5:Y:S07]  /*1cb0*/  LDSM.16.M88.4 R60, [R250+0x3000] ;  /* 0x00300000fa3c783b */ /* 0x000f6e0000000200 */
        /* <DEDUP_REMOVED lines=23> */
[----:B------:R-:W-:Y:S07]  /*1e30*/  LDSM.16.M88.4 R60, [R3+0x15100] ;  /* 0x01510000033c783b */ /* 0x000fee0000000200 */
[C---:B------:R-:W-:Y:S08]  /*1e40*/  HMMA.16816.F32.BF16 R28, R212.reuse, R72, R28 ;  /* 0x00000048d41c723c */ /* 0x040ff0000004181c */
[----:B------:R-:W-:Y:S01]  /*1e50*/  HMMA.16816.F32.BF16 R36, R212, R74, R36 ;  /* 0x0000004ad424723c */ /* 0x000fe20000041824 */
[----:B------:R-:W5:Y:S07]  /*1e60*/  LDSM.16.M88.4 R72, [R90+0x5800] ;  /* 0x005800005a48783b */ /* 0x000f6e0000000200 */
        /* <DEDUP_REMOVED lines=9> */
[C---:B------:R-:W-:Y:S08]  /*1f00*/  HMMA.16816.F32.BF16 R28, R216.reuse, R68, R28 ;  /* 0x00000044d81c723c */ /* 0x040ff0000004181c */
[----:B------:R-:W-:Y:S01]  /*1f10*/  HMMA.16816.F32.BF16 R36, R216, R70, R36 ;  /* 0x00000046d824723c */ /* 0x000fe20000041824 */
[----:B------:R-:W3:Y:S07]  /*1f20*/  LDSM.16.M88.4 R68, [R3+0x15900] ;  /* 0x015900000344783b */ /* 0x000eee0000000200 */
[C---:B----4-:R-:W-:Y:S08]  /*1f30*/  HMMA.16816.F32.BF16 R40, R220.reuse, R16, R40 ;  /* 0x00000010dc28723c */ /* 0x050ff00000041828 */
[C---:B------:R-:W-:Y:S01]  /*1f40*/  HMMA.16816.F32.BF16 R32, R220.reuse, R18, R32 ;  /* 0x00000012dc20723c */ /* 0x040fe20000041820 */
[----:B------:R-:W4:Y:S07]  /*1f50*/  LDSM.16.M88.4 R16, [R250+0x4000] ;  /* 0x00400000fa10783b */ /* 0x000f2e0000000200 */
[C---:B------:R-:W-:Y:S08]  /*1f60*/  HMMA.16816.F32.BF16 R12, R220.reuse, R52, R12 ;  /* 0x00000034dc0c723c */ /* 0x040ff0000004180c */
[C---:B------:R-:W-:Y:S01]  /*1f70*/  HMMA.16816.F32.BF16 R8, R220.reuse, R54, R8 ;  /* 0x00000036dc08723c */ /* 0x040fe20000041808 */
[----:B------:R-:W-:Y:S07]  /*1f80*/  LDSM.16.M88.4 R52, [R155+0x16900] ;  /* 0x016900009b34783b */ /* 0x000fee0000000200 */
[C---:B------:R-:W-:Y:S08]  /*1f90*/  HMMA.16816.F32.BF16 R20, R220.reuse, R64, R20 ;  /* 0x00000040dc14723c */ /* 0x040ff00000041814 */
[C---:B------:R-:W-:Y:S01]  /*1fa0*/  HMMA.16816.F32.BF16 R24, R220.reuse, R66, R24 ;  /* 0x00000042dc18723c */ /* 0x040fe20000041818 */
[----:B------:R-:W3:Y:S07]  /*1fb0*/  LDSM.16.M88.4 R64, [R250+0x5000] ;  /* 0x00500000fa40783b */ /* 0x000eee0000000200 */
[C---:B-----5:R-:W-:Y:S08]  /*1fc0*/  HMMA.16816.F32.BF16 R28, R220.reuse, R72, R28 ;  /* 0x00000048dc1c723c */ /* 0x060ff0000004181c */
[----:B------:R-:W-:Y:S01]  /*1fd0*/  HMMA.16816.F32.BF16 R36, R220, R74, R36 ;  /* 0x0000004adc24723c */ /* 0x000fe20000041824 */
[----:B------:R-:W5:Y:S07]  /*1fe0*/  LDSM.16.M88.4 R72, [R250+0x5800] ;  /* 0x00580000fa48783b */ /* 0x000f6e0000000200 */
[C---:B-1----:R-:W-:Y:S08]  /*1ff0*/  HMMA.16816.F32.BF16 R40, R224.reuse, R44, R40 ;  /* 0x0000002ce028723c */ /* 0x042ff00000041828 */
[C---:B------:R-:W-:Y:S01]  /*2000*/  HMMA.16816.F32.BF16 R32, R224.reuse, R46, R32 ;  /* 0x0000002ee020723c */ /* 0x040fe20000041820 */
[----:B------:R-:W-:Y:S07]  /*2010*/  LDSM.16.M88.4 R44, [R90+0x6000] ;  /* 0x006000005a2c783b */ /* 0x000fee0000000200 */
[C---:B--2---:R-:W-:Y:S08]  /*2020*/  HMMA.16816.F32.BF16 R12, R224.reuse, R48, R12 ;  /* 0x00000030e00c723c */ /* 0x044ff0000004180c */
[C---:B------:R-:W-:Y:S01]  /*2030*/  HMMA.16816.F32.BF16 R8, R224.reuse, R50, R8 ;  /* 0x00000032e008723c */ /* 0x040fe20000041808 */
[----:B------:R-:W1:Y:S07]  /*2040*/  LDSM.16.M88.4 R48, [R155+0x16100] ;  /* 0x016100009b30783b */ /* 0x000e6e0000000200 */
[C---:B------:R-:W-:Y:S08]  /*2050*/  HMMA.16816.F32.BF16 R20, R224.reuse, R60, R20 ;  /* 0x0000003ce014723c */ /* 0x040ff00000041814 */
[C---:B------:R-:W-:Y:S01]  /*2060*/  HMMA.16816.F32.BF16 R24, R224.reuse, R62, R24 ;  /* 0x0000003ee018723c */ /* 0x040fe20000041818 */
[----:B------:R-:W2:Y:S07]  /*2070*/  LDSM.16.M88.4 R60, [R155+0x17100] ;  /* 0x017100009b3c783b */ /* 0x000eae0000000200 */
[C---:B---3--:R-:W-:Y:S08]  /*2080*/  HMMA.16816.F32.BF16 R28, R224.reuse, R68, R28 ;  /* 0x00000044e01c723c */ /* 0x048ff0000004181c */
[----:B------:R-:W-:Y:S01]  /*2090*/  HMMA.16816.F32.BF16 R36, R224, R70, R36 ;  /* 0x00000046e024723c */ /* 0x000fe20000041824 */
[----:B------:R-:W3:Y:S07]  /*20a0*/  LDSM.16.M88.4 R68, [R155+0x17900] ;  /* 0x017900009b44783b */ /* 0x000eee0000000200 */
[C---:B----4-:R-:W-:Y:S08]  /*20b0*/  HMMA.16816.F32.BF16 R40, R228.reuse, R16, R40 ;  /* 0x00000010e428723c */ /* 0x050ff00000041828 */
[C---:B------:R-:W-:Y:S08]  /*20c0*/  HMMA.16816.F32.BF16 R32, R228.reuse, R18, R32 ;  /* 0x00000012e420723c */ /* 0x040ff00000041820 */
[C---:B------:R-:W-:Y:S08]  /*20d0*/  HMMA.16816.F32.BF16 R16, R228.reuse, R56, R12 ;  /* 0x00000038e410723c */ /* 0x040ff0000004180c */
[C---:B------:R-:W-:Y:S01]  /*20e0*/  HMMA.16816.F32.BF16 R12, R228.reuse, R58, R8 ;  /* 0x0000003ae40c723c */ /* 0x040fe20000041808 */
[----:B------:R-:W4:Y:S07]  /*20f0*/  LDSM.16.M88.4 R56, [R90+0x6800] ;  /* 0x006800005a38783b */ /* 0x000f2e0000000200 */
[C---:B------:R-:W-:Y:S08]  /*2100*/  HMMA.16816.F32.BF16 R8, R228.reuse, R64, R20 ;  /* 0x00000040e408723c */ /* 0x040ff00000041814 */
[C---:B------:R-:W-:Y:S01]  /*2110*/  HMMA.16816.F32.BF16 R24, R228.reuse, R66, R24 ;  /* 0x00000042e418723c */ /* 0x040fe20000041818 */
[----:B------:R-:W2:Y:S07]  /*2120*/  LDSM.16.M88.4 R64, [R90+0x7000] ;  /* 0x007000005a40783b */ /* 0x000eae0000000200 */
[C---:B-----5:R-:W-:Y:S08]  /*2130*/  HMMA.16816.F32.BF16 R28, R228.reuse, R72, R28 ;  /* 0x00000048e41c723c */ /* 0x060ff0000004181c */
[----:B------:R-:W-:Y:S01]  /*2140*/  HMMA.16816.F32.BF16 R36, R228, R74, R36 ;  /* 0x0000004ae424723c */ /* 0x000fe20000041824 */
[----:B------:R-:W-:Y:S07]  /*2150*/  LDSM.16.M88.4 R72, [R3+0x17900] ;  /* 0x017900000348783b */ /* 0x000fee0000000200 */
[C---:B------:R-:W-:Y:S08]  /*2160*/  HMMA.16816.F32.BF16 R20, R232.reuse, R52, R16 ;  /* 0x00000034e814723c */ /* 0x040ff00000041810 */
[C---:B------:R-:W-:Y:S01]  /*2170*/  HMMA.16816.F32.BF16 R16, R232.reuse, R54, R12 ;  /* 0x00000036e810723c */ /* 0x040fe2000004180c */
[----:B------:R-:W-:Y:S07]  /*2180*/  LDSM.16.M88.4 R52, [R3+0x16100] ;  /* 0x016100000334783b */ /* 0x000fee0000000200 */
[C---:B-1----:R-:W-:Y:S08]  /*2190*/  HMMA.16816.F32.BF16 R40, R232.reuse, R48, R40 ;  /* 0x00000030e828723c */ /* 0x042ff00000041828 */
[C---:B--2---:R-:W-:Y:S08]  /*21a0*/  HMMA.16816.F32.BF16 R12, R232.reuse, R60, R8 ;  /* 0x0000003ce80c723c */ /* 0x044ff00000041808 */
[C---:B------:R-:W-:Y:S01]  /*21b0*/  HMMA.16816.F32.BF16 R32, R232.reuse, R50, R32 ;  /* 0x00000032e820723c */ /* 0x040fe20000041820 */
[----:B------:R-:W-:Y:S07]  /*21c0*/  LDSM.16.M88.4 R48, [R250+0x6800] ;  /* 0x00680000fa30783b */ /* 0x000fee0000000200 */
[C---:B------:R-:W-:Y:S01]  /*21d0*/  HMMA.16816.F32.BF16 R8, R232.reuse, R62, R24 ;  /* 0x0000003ee808723c */ /* 0x040fe20000041818 */
[----:B------:R-:W1:Y:S07]  /*21e0*/  LDSM.16.M88.4 R60, [R3+0x16900] ;  /* 0x01690000033c783b */ /* 0x000e6e0000000200 */
[C---:B---3--:R-:W-:Y:S08]  /*21f0*/  HMMA.16816.F32.BF16 R28, R232.reuse, R68, R28 ;  /* 0x00000044e81c723c */ /* 0x048ff0000004181c */
[----:B------:R-:W-:Y:S01]  /*2200*/  HMMA.16816.F32.BF16 R36, R232, R70, R36 ;  /* 0x00000046e824723c */ /* 0x000fe20000041824 */
[----:B------:R2:W3:Y:S07]  /*2210*/  LDSM.16.M88.4 R68, [R3+0x17100] ;  /* 0x017100000344783b */ /* 0x0004ee0000000200 */
[C---:B----4-:R-:W-:Y:S08]  /*2220*/  HMMA.16816.F32.BF16 R24, R236.reuse, R56, R20 ;  /* 0x00000038ec18723c */ /* 0x050ff00000041814 */
[C---:B------:R-:W-:Y:S01]  /*2230*/  HMMA.16816.F32.BF16 R20, R236.reuse, R58, R16 ;  /* 0x0000003aec14723c */ /* 0x040fe20000041810 */
[----:B------:R-:W-:Y:S07]  /*2240*/  LDSM.16.M88.4 R56, [R250+0x7000] ;  /* 0x00700000fa38783b */ /* 0x000fee0000000200 */
[----:B------:R-:W-:Y:S01]  /*2250*/  HMMA.16816.F32.BF16 R40, R236, R44, R40 ;  /* 0x0000002cec28723c */ /* 0x000fe20000041828 */
[----:B--2---:R-:W-:-:S05]  /*2260*/  IADD3 R3, R90, 0x2800, RZ ;  /* 0x000028005a037810 */ /* 0x004fca0007ffe0ff */
[----:B------:R2:W-:Y:S02]  /*2270*/  STL [R1+0x30], R3 ;  /* 0x0000300301007387 */ /* 0x0005e40000100800 */
[C---:B------:R-:W-:Y:S02]  /*2280*/  HMMA.16816.F32.BF16 R16, R236.reuse, R64, R12 ;  /* 0x00000040ec10723c */ /* 0x040fe4000004180c */
[----:B------:R4:W-:Y:S04]  /*2290*/  STL [R1+0x2c], R2 ;  /* 0x00002c0201007387 */ /* 0x0009e80000100800 */
[----:B------:R5:W-:Y:S02]  /*22a0*/  STL [R1+0x28], R6 ;  /* 0x0000280601007387 */ /* 0x000be40000100800 */
[C---:B------:R-:W-:Y:S02]  /*22b0*/  HMMA.16816.F32.BF16 R32, R236.reuse, R46, R32 ;  /* 0x0000002eec20723c */ /* 0x040fe40000041820 */
[----:B------:R-:W3:Y:S06]  /*22c0*/  LDSM.16.M88.4 R44, [R250+0x6000] ;  /* 0x00600000fa2c783b */ /* 0x000eec0000000200 */
[----:B------:R-:W-:Y:S01]  /*22d0*/  HMMA.16816.F32.BF16 R12, R236, R66, R8 ;  /* 0x00000042ec0c723c */ /* 0x000fe20000041808 */
[----:B------:R-:W3:Y:S01]  /*22e0*/  LDSM.16.M88.4 R64, [R250+0x7800] ;  /* 0x00780000fa40783b */ /* 0x000ee20000000200 */
[----:B------:R-:W-:-:S04]  /*22f0*/  DEPBAR.LE SB0, 0x0 ;  /* 0x000080000000791a */ /* 0x000fc80000000000 */
[C---:B--2---:R-:W-:Y:S02]  /*2300*/  IADD3 R3, R90.reuse, 0x4000, RZ ;  /* 0x000040005a037810 */ /* 0x044fe40007ffe0ff */
[----:B------:R-:W-:Y:S01]  /*2310*/  HMMA.16816.F32.BF16 R8, R236, R76, R28 ;  /* 0x0000004cec08723c */ /* 0x000fe2000004181c */
[C---:B----4-:R-:W-:Y:S02]  /*2320*/  IADD3 R2, R90.reuse, 0x4800, RZ ;  /* 0x000048005a027810 */ /* 0x050fe40007ffe0ff */
[----:B------:R2:W-:Y:S01]  /*2330*/  STL [R1+0x24], R3 ;  /* 0x0000240301007387 */ /* 0x0005e20000100800 */
[----:B-----5:R-:W-:-:S04]  /*2340*/  IADD3 R6, R90, 0x5000, RZ ;  /* 0x000050005a067810 */ /* 0x020fc80007ffe0ff */
[----:B------:R-:W-:Y:S01]  /*2350*/  HMMA.16816.F32.BF16 R36, R236, R78, R36 ;  /* 0x0000004eec24723c */ /* 0x000fe20000041824 */
[----:B------:R4:W-:Y:S04]  /*2360*/  STL [R1+0x20], R2 ;  /* 0x0000200201007387 */ /* 0x0009e80000100800 */
[----:B------:R5:W-:Y:S03]  /*2370*/  STL [R1+0x1c], R6 ;  /* 0x00001c0601007387 */ /* 0x000be60000100800 */
[C---:B-1----:R-:W-:Y:S08]  /*2380*/  HMMA.16816.F32.BF16 R28, R240.reuse, R60, R24 ;  /* 0x0000003cf01c723c */ /* 0x042ff00000041818 */
[----:B------:R-:W-:Y:S01]  /*2390*/  HMMA.16816.F32.BF16 R24, R240, R62, R20 ;  /* 0x0000003ef018723c */ /* 0x000fe20000041814 */
[----:B--2---:R-:W-:-:S07]  /*23a0*/  IADD3 R3, R90, 0x5800, RZ ;  /* 0x000058005a037810 */ /* 0x004fce0007ffe0ff */
[----:B------:R-:W-:Y:S01]  /*23b0*/  HMMA.16816.F32.BF16 R40, R240, R52, R40 ;  /* 0x00000034f028723c */ /* 0x000fe20000041828 */
[C---:B----4-:R-:W-:Y:S01]  /*23c0*/  IADD3 R2, R90.reuse, 0x6000, RZ ;  /* 0x000060005a027810 */ /* 0x050fe20007ffe0ff */
[----:B------:R1:W-:Y:S01]  /*23d0*/  STL [R1+0x18], R3 ;  /* 0x0000180301007387 */ /* 0x0003e20000100800 */
[----:B-----5:R-:W-:-:S03]  /*23e0*/  IADD3 R6, R90, 0x6800, RZ ;  /* 0x000068005a067810 */ /* 0x020fc60007ffe0ff */
[----:B------:R2:W-:Y:S02]  /*23f0*/  STL [R1+0x14], R2 ;  /* 0x0000140201007387 */ /* 0x0005e40000100800 */
[C---:B---3--:R-:W-:Y:S02]  /*2400*/  HMMA.16816.F32.BF16 R20, R240.reuse, R68, R16 ;  /* 0x00000044f014723c */ /* 0x048fe40000041810 */
[----:B------:R3:W-:Y:S06]  /*2410*/  STL [R1+0x10], R6 ;  /* 0x0000100601007387 */ /* 0x0007ec0000100800 */
[C---:B------:R-:W-:Y:S08]  /*2420*/  HMMA.16816.F32.BF16 R32, R240.reuse, R54, R32 ;  /* 0x00000036f020723c */ /* 0x040ff00000041820 */
[----:B------:R-:W-:Y:S01]  /*2430*/  HMMA.16816.F32.BF16 R16, R240, R70, R12 ;  /* 0x00000046f010723c */ /* 0x000fe2000004180c */
[----:B-1----:R-:W-:-:S07]  /*2440*/  IADD3 R3, R90, 0x7000, RZ ;  /* 0x000070005a037810 */ /* 0x002fce0007ffe0ff */
[----:B------:R-:W-:Y:S01]  /*2450*/  HMMA.16816.F32.BF16 R12, R240, R72, R8 ;  /* 0x00000048f00c723c */ /* 0x000fe20000041808 */
[----:B--2---:R-:W-:-:S05]  /*2460*/  IADD3 R2, R90, 0x7800, RZ ;  /* 0x000078005a027810 */ /* 0x004fca0007ffe0ff */
[----:B------:R3:W-:Y:S02]  /*2470*/  STL [R1+0x8], R2 ;  /* 0x0000080201007387 */ /* 0x0007e40000100800 */
[----:B------:R-:W-:Y:S02]  /*2480*/  HMMA.16816.F32.BF16 R8, R240, R74, R36 ;  /* 0x0000004af008723c */ /* 0x000fe40000041824 */
[----:B------:R3:W-:Y:S06]  /*2490*/  STL [R1+0xc], R3 ;  /* 0x00000c0301007387 */ /* 0x0007ec0000100800 */
[C---:B------:R-:W-:Y:S08]  /*24a0*/  HMMA.16816.F32.BF16 R52, R244.reuse, R44, R40 ;  /* 0x0000002cf434723c */ /* 0x040ff00000041828 */
[C---:B------:R-:W-:Y:S08]  /*24b0*/  HMMA.16816.F32.BF16 R44, R244.reuse, R46, R32 ;  /* 0x0000002ef42c723c */ /* 0x040ff00000041820 */
[C---:B------:R-:W-:Y:S08]  /*24c0*/  HMMA.16816.F32.BF16 R28, R244.reuse, R48, R28 ;  /* 0x00000030f41c723c */ /* 0x040ff0000004181c */
[C---:B------:R-:W-:Y:S08]  /*24d0*/  HMMA.16816.F32.BF16 R32, R244.reuse, R50, R24 ;  /* 0x00000032f420723c */ /* 0x040ff00000041818 */
[C---:B------:R-:W-:Y:S08]  /*24e0*/  HMMA.16816.F32.BF16 R36, R244.reuse, R56, R20 ;  /* 0x00000038f424723c */ /* 0x040ff00000041814 */
[C---:B------:R-:W-:Y:S08]  /*24f0*/  HMMA.16816.F32.BF16 R24, R244.reuse, R58, R16 ;  /* 0x0000003af418723c */ /* 0x040ff00000041810 */
[C---:B------:R-:W-:Y:S08]  /*2500*/  HMMA.16816.F32.BF16 R40, R244.reuse, R64, R12 ;  /* 0x00000040f428723c */ /* 0x040ff0000004180c */
[----:B------:R-:W-:Y:S01]  /*2510*/  HMMA.16816.F32.BF16 R48, R244, R66, R8 ;  /* 0x00000042f430723c */ /* 0x000fe20000041808 */
[----:B------:R-:W-:Y:S06]  /*2520*/  BAR.SYNC.DEFER_BLOCKING 0x0 ;  /* 0x0000000000007b1d */ /* 0x000fec0000010000 */
[----:B------:R-:W-:Y:S05]  /*2530*/  @!P2 BRA `(.L_x_1) ;  /* 0x000001600000a947 */ /* 0x000fea0003800000 */
[----:B---3--:R-:W-:-:S04]  /*2540*/  LEA.HI.SX32 R8, R153, 0xfffffffe, 0x1a ;  /* 0xfffffffe99087811 */ /* 0x008fc800078fd2ff */
[----:B------:R-:W-:Y:S01]  /*2550*/  SHF.R.S32.HI R3, RZ, 0x1f, R8 ;  /* 0x0000001fff037819 */ /* 0x000fe20000011408 */
[----:B------:R-:W-:Y:S02]  /*2560*/  IMAD R2, R82, R8, RZ ;  /* 0x0000000852027224 */ /* 0x000fe400078e02ff */
[----:B------:R-:W-:-:S04]  /*2570*/  IMAD.WIDE.U32 R8, R8, R84, R88 ;  /* 0x0000005408087225 */ /* 0x000fc800078e0058 */
[----:B------:R-:W-:Y:S01]  /*2580*/  IMAD R3, R3, R84, R2 ;  /* 0x0000005403037224 */ /* 0x000fe200078e0202 */
[----:B------:R-:W-:-:S03]  /*2590*/  LEA R2, P1, R8, c[0x0][0x1c8], 0x1 ;  /* 0x0000720008027a11 */ /* 0x000fc600078208ff */
[----:B------:R-:W-:Y:S01]  /*25a0*/  IMAD.IADD R3, R9, 0x1, R3 ;  /* 0x0000000109037824 */ /* 0x000fe200078e0203 */
[----:B------:R-:W-:-:S04]  /*25b0*/  LEA R6, P0, R85, R2, 0x1 ;  /* 0x0000000255067211 */ /* 0x000fc800078008ff */
[----:B------:R-:W-:Y:S01]  /*25c0*/  LEA.HI.X R3, R8, c[0x0][0x1cc], R3, 0x1, P1 ;  /* 0x0000730008037a11 */ /* 0x000fe200008f0c03 */
[----:B------:R-:W-:-:S03]  /*25d0*/  IMAD.SHL.U32 R8, R87, 0x2, RZ ;  /* 0x0000000257087824 */ /* 0x000fc600078e00ff */
[----:B------:R-:W-:Y:S02]  /*25e0*/  LEA.HI.X R7, R85, R3, R86, 0x1, P0 ;  /* 0x0000000355077211 */ /* 0x000fe400000f0c56 */
[----:B------:R-:W-:Y:S01]  /*25f0*/  @!PT LDS RZ, [RZ] ;  /* 0x00000000fffff984 */ /* 0x000fe20000000800 */
[----:B------:R-:W-:Y:S01]  /*2600*/  @!PT LDS RZ, [RZ] ;  /* 0x00000000fffff984 */ /* 0x000fe20000000800 */
[----:B------:R-:W-:Y:S01]  /*2610*/  @!PT LDS RZ, [RZ] ;  /* 0x00000000fffff984 */ /* 0x000fe20000000800 */
[----:B------:R1:W-:Y:S04]  /*2620*/  LDGSTS.E.BYPASS.LTC128B.128 [R8+0x10100], [R2.64], !P6 ;  /* 0x1010000002087fae */ /* 0x0003e8000f101d48 */
[----:B------:R1:W-:Y:S04]  /*2630*/  LDGSTS.E.BYPASS.LTC128B.128 [R8+0x12100], [R2.64+0x80], !P5 ;  /* 0x1210008002087fae */ /* 0x0003e8000e901d48 */
[----:B------:R1:W-:Y:S04]  /*2640*/  LDGSTS.E.BYPASS.LTC128B.128 [R8+0x14100], [R2.64+0x100], !P4 ;  /* 0x1410010002087fae */ /* 0x0003e8000e101d48 */
[----:B------:R1:W-:Y:S04]  /*2650*/  LDGSTS.E.BYPASS.LTC128B.128 [R8+0x16100], [R2.64+0x180], !P3 ;  /* 0x1610018002087fae */ /* 0x0003e8000d901d48 */
[----:B------:R1:W-:Y:S04]  /*2660*/  LDGSTS.E.BYPASS.LTC128B.128 [R8+0x11100], [R6.64], !P6 ;  /* 0x1110000006087fae */ /* 0x0003e8000f101d48 */
[----:B------:R1:W-:Y:S04]  /*2670*/  LDGSTS.E.BYPASS.LTC128B.128 [R8+0x13100], [R6.64+0x80], !P5 ;  /* 0x1310008006087fae */ /* 0x0003e8000e901d48 */
[----:B------:R1:W-:Y:S04]  /*2680*/  LDGSTS.E.BYPASS.LTC128B.128 [R8+0x15100], [R6.64+0x100], !P4 ;  /* 0x1510010006087fae */ /* 0x0003e8000e101d48 */
[----:B------:R1:W-:Y:S02]  /*2690*/  LDGSTS.E.BYPASS.LTC128B.128 [R8+0x17100], [R6.64+0x180], !P3 ;  /* 0x1710018006087fae */ /* 0x0003e4000d901d48 */
.L_x_1:
[----:B-1-3--:R-:W-:Y:S01]  /*26a0*/  SHF.R.S32.HI R2, RZ, 0x1f, R81 ;  /* 0x0000001fff027819 */ /* 0x00afe20000011451 */
[----:B------:R-:W-:Y:S01]  /*26b0*/  IMAD.SHL.U32 R248, R5, 0x2, RZ ;  /* 0x0000000205f87824 */ /* 0x000fe200078e00ff */
[----:B------:R-:W0:Y:S02]  /*26c0*/  LDGDEPBAR ;  /* 0x00000000000079af */ /* 0x000e240000000000 */
[----:B------:R-:W-:Y:S01]  /*26d0*/  LEA.HI R3, R2, R81, RZ, 0x2 ;  /* 0x0000005102037211 */ /* 0x000fe200078f10ff */
[----:B------:R-:W-:Y:S01]  /*26e0*/  IMAD R249, R4, 0x2, R248 ;  /* 0x0000000204f97824 */ /* 0x000fe200078e02f8 */
[C---:B------:R-:W-:Y:S01]  /*26f0*/  LEA R252, R0.reuse, R248, 0x1 ;  /* 0x000000f800fc7211 */ /* 0x040fe200078e08ff */
[----:B------:R-:W-:Y:S01]  /*2700*/  LDSM.16.MT88.4 R64, [R248+0x2100] ;  /* 0x00210000f840783b */ /* 0x000fe20000004200 */
[----:B------:R-:W-:Y:S01]  /*2710*/  LOP3.LUT R2, R3, 0x7ffffffc, RZ, 0xc0, !PT ;  /* 0x7ffffffc03027812 */ /* 0x000fe200078ec0ff */
[----:B------:R-:W-:-:S02]  /*2720*/  IMAD R251, R0, 0x2, R249 ;  /* 0x0000000200fb7824 */ /* 0x000fc400078e02f9 */
[----:B------:R1:W-:Y:S02]  /*2730*/  STL [R1+0xc0], R3 ;  /* 0x0000c00301007387 */ /* 0x0003e40000100800 */
[----:B------:R-:W-:Y:S02]  /*2740*/  IMAD.IADD R2, R81, 0x1, -R2 ;  /* 0x0000000151027824 */ /* 0x000fe400078e0a02 */
[----:B------:R-:W-:Y:S04]  /*2750*/  LDSM.16.MT88.4 R56, [R251+0x100] ;  /* 0x00010000fb38783b */ /* 0x000fe80000004200 */
[----:B------:R-:W-:Y:S04]  /*2760*/  LDSM.16.MT88.4 R68, [R251+0x900] ;  /* 0x00090000fb44783b */ /* 0x000fe80000004200 */
[----:B------:R-:W-:Y:S01]  /*2770*/  LDSM.16.MT88.4 R72, [R249+0x2100] ;  /* 0x00210000f948783b */ /* 0x000fe20000004200 */
[----:B-1----:R-:W-:-:S04]  /*2780*/  IMAD R3, R80, -0x40, R83 ;  /* 0xffffffc050037824 */ /* 0x002fc800078e0253 */
[----:B------:R-:W-:-:S05]  /*2790*/  IMAD R2, R2, -0x2, R3 ;  /* 0xfffffffe02027824 */ /* 0x000fca00078e0203 */
[C---:B------:R-:W-:Y:S02]  /*27a0*/  ISETP.GT.AND P1, PT, R2.reuse, RZ, PT ;  /* 0x000000ff0200720c */ /* 0x040fe40003f24270 */
[----:B------:R-:W-:Y:S02]  /*27b0*/  ISETP.GT.AND P0, PT, R2, 0x1, PT ;  /* 0x000000010200780c */ /* 0x000fe40003f04270 */
[----:B------:R-:W-:Y:S02]  /*27c0*/  FSEL R12, R54, -INF , P1 ;  /* 0xff800000360c7808 */ /* 0x000fe40000800000 */
[----:B------:R-:W-:Y:S02]  /*27d0*/  FSEL R7, R52, -INF , P1 ;  /* 0xff80000034077808 */ /* 0x000fe40000800000 */
[----:B------:R-:W-:Y:S02]  /*27e0*/  ISETP.GT.AND P1, PT, R2, 0x8, PT ;  /* 0x000000080200780c */ /* 0x000fe40003f24270 */
[----:B------:R-:W-:-:S02]  /*27f0*/  FSEL R3, R53, -INF , P0 ;  /* 0xff80000035037808 */ /* 0x000fc40000000000 */
[----:B------:R-:W-:Y:S02]  /*2800*/  FSEL R11, R55, -INF , P0 ;  /* 0xff800000370b7808 */ /* 0x000fe40000000000 */
[----:B------:R-:W-:Y:S02]  /*2810*/  ISETP.GT.AND P0, PT, R2, 0x9, PT ;  /* 0x000000090200780c */ /* 0x000fe40003f04270 */
[----:B------:R-:W-:Y:S02]  /*2820*/  FSEL R9, R44, -INF , P1 ;  /* 0xff8000002c097808 */ /* 0x000fe40000800000 */
[----:B------:R-:W-:Y:S02]  /*2830*/  FMNMX.FTZ R6, R7, R3, !PT ;  /* 0x0000000307067209 */ /* 0x000fe40007810000 */
[----:B------:R-:W-:Y:S02]  /*2840*/  FSEL R10, R46, -INF , P1 ;  /* 0xff8000002e0a7808 */ /* 0x000fe40000800000 */
[----:B------:R-:W-:-:S02]  /*2850*/  ISETP.GT.AND P1, PT, R2, 0x10, PT ;  /* 0x000000100200780c */ /* 0x000fc40003f24270 */
[----:B------:R-:W-:Y:S02]  /*2860*/  FSEL R8, R45, -INF , P0 ;  /* 0xff8000002d087808 */ /* 0x000fe40000000000 */
[----:B------:R-:W-:Y:S02]  /*2870*/  FMNMX.FTZ R6, R9, R6, !PT ;  /* 0x0000000609067209 */ /* 0x000fe40007810000 */
[----:B------:R-:W-:Y:S02]  /*2880*/  FSEL R14, R47, -INF , P0 ;  /* 0xff8000002f0e7808 */ /* 0x000fe40000000000 */
[----:B------:R-:W-:Y:S02]  /*2890*/  ISETP.GT.AND P0, PT, R2, 0x11, PT ;  /* 0x000000110200780c */ /* 0x000fe40003f04270 */
[----:B------:R-:W-:Y:S02]  /*28a0*/  FSEL R13, R28, -INF , P1 ;  /* 0xff8000001c0d7808 */ /* 0x000fe40000800000 */
[----:B------:R-:W-:-:S02]  /*28b0*/  FMNMX.FTZ R6, R8, R6, !PT ;  /* 0x0000000608067209 */ /* 0x000fc40007810000 */
[----:B------:R-:W-:Y:S02]  /*28c0*/  FSEL R19, R30, -INF , P1 ;  /* 0xff8000001e137808 */ /* 0x000fe40000800000 */
[C---:B------:R-:W-:Y:S02]  /*28d0*/  ISETP.GT.AND P1, PT, R2.reuse, 0x18, PT ;  /* 0x000000180200780c */ /* 0x040fe40003f24270 */
        /* <DEDUP_REMOVED lines=11> */
[----:B------:R-:W-:Y:S01]  /*2990*/  ISETP.GT.AND P0, PT, R2, 0x21, PT ;  /* 0x000000210200780c */ /* 0x000fe20003f04270 */
[----:B------:R-:W-:Y:S01]  /*29a0*/  LDSM.16.MT88.4 R32, [R252+0x900] ;  /* 0x00090000fc20783b */ /* 0x000fe20000004200 */
[----:B------:R-:W-:Y:S02]  /*29b0*/  FSEL R99, R36, -INF , P1 ;  /* 0xff80000024637808 */ /* 0x000fe40000800000 */
[----:B------:R-:W-:Y:S02]  /*29c0*/  FMNMX.FTZ R6, R18, R6, !PT ;  /* 0x0000000612067209 */ /* 0x000fe40007810000 */
[----:B------:R-:W-:Y:S02]  /*29d0*/  FMNMX.FTZ R16, R12, R11, !PT ;  /* 0x0000000b0c107209 */ /* 0x000fe40007810000 */
[----:B------:R-:W-:-:S02]  /*29e0*/  FSEL R105, R38, -INF , P1 ;  /* 0xff80000026697808 */ /* 0x000fc40000800000 */
[----:B------:R-:W-:Y:S02]  /*29f0*/  ISETP.GT.AND P1, PT, R2, 0x28, PT ;  /* 0x000000280200780c */ /* 0x000fe40003f24270 */
[----:B------:R-:W-:Y:S02]  /*2a00*/  FSEL R97, R37, -INF , P0 ;  /* 0xff80000025617808 */ /* 0x000fe40000000000 */
[----:B------:R-:W-:Y:S02]  /*2a10*/  FMNMX.FTZ R6, R99, R6, !PT ;  /* 0x0000000663067209 */ /* 0x000fe40007810000 */
[----:B------:R-:W-:Y:S02]  /*2a20*/  FMNMX.FTZ R16, R10, R16, !PT ;  /* 0x000000100a107209 */ /* 0x000fe40007810000 */
[----:B------:R-:W-:Y:S02]  /*2a30*/  FSEL R104, R39, -INF , P0 ;  /* 0xff80000027687808 */ /* 0x000fe40000000000 */
[----:B------:R-:W-:Y:S01]  /*2a40*/  ISETP.GT.AND P0, PT, R2, 0x29, PT ;  /* 0x000000290200780c */ /* 0x000fe20003f04270 */
[----:B------:R-:W-:Y:S01]  /*2a50*/  LDSM.16.MT88.4 R36, [R249+0x900] ;  /* 0x00090000f924783b */ /* 0x000fe20000004200 */
[----:B------:R-:W-:-:S02]  /*2a60*/  FSEL R95, R24, -INF , P1 ;  /* 0xff800000185f7808 */ /* 0x000fc40000800000 */
[----:B------:R-:W-:Y:S02]  /*2a70*/  FMNMX.FTZ R6, R97, R6, !PT ;  /* 0x0000000661067209 */ /* 0x000fe40007810000 */
[----:B------:R-:W-:Y:S02]  /*2a80*/  FMNMX.FTZ R16, R14, R16, !PT ;  /* 0x000000100e107209 */ /* 0x000fe40007810000 */
[----:B------:R-:W-:Y:S02]  /*2a90*/  FSEL R103, R26, -INF , P1 ;  /* 0xff8000001a677808 */ /* 0x000fe40000800000 */
[----:B------:R-:W-:Y:S02]  /*2aa0*/  FSEL R94, R25, -INF , P0 ;  /* 0xff800000195e7808 */ /* 0x000fe40000000000 */
[----:B------:R-:W-:Y:S02]  /*2ab0*/  ISETP.GT.AND P1, PT, R2, 0x30, PT ;  /* 0x000000300200780c */ /* 0x000fe40003f24270 */
[----:B------:R-:W-:-:S02]  /*2ac0*/  FMNMX.FTZ R6, R95, R6, !PT ;  /* 0x000000065f067209 */ /* 0x000fc40007810000 */
[----:B------:R-:W-:Y:S02]  /*2ad0*/  FMNMX.FTZ R16, R19, R16, !PT ;  /* 0x0000001013107209 */ /* 0x000fe40007810000 */
[----:B------:R-:W-:Y:S02]  /*2ae0*/  FSEL R102, R27, -INF , P0 ;  /* 0xff8000001b667808 */ /* 0x000fe40000000000 */
[----:B------:R-:W-:Y:S01]  /*2af0*/  ISETP.GT.AND P0, PT, R2, 0x31, PT ;  /* 0x000000310200780c */ /* 0x000fe20003f04270 */
[----:B------:R-:W-:Y:S01]  /*2b00*/  LDSM.16.MT88.4 R24, [R248+0x100] ;  /* 0x00010000f818783b */ /* 0x000fe20000004200 */
[----:B------:R-:W-:Y:S02]  /*2b10*/  FSEL R93, R40, -INF , P1 ;  /* 0xff800000285d7808 */ /* 0x000fe40000800000 */
[----:B------:R-:W-:Y:S02]  /*2b20*/  FMNMX.FTZ R6, R94, R6, !PT ;  /* 0x000000065e067209 */ /* 0x000fe40007810000 */
[----:B------:R-:W-:-:S02]  /*2b30*/  FMNMX.FTZ R16, R22, R16, !PT ;  /* 0x0000001016107209 */ /* 0x000fc40007810000 */
[----:B------:R-:W-:Y:S02]  /*2b40*/  FSEL R101, R42, -INF , P1 ;  /* 0xff8000002a657808 */ /* 0x000fe40000800000 */
[----:B------:R-:W-:Y:S02]  /*2b50*/  FSEL R92, R41, -INF , P0 ;  /* 0xff800000295c7808 */ /* 0x000fe40000000000 */
[----:B------:R-:W-:Y:S02]  /*2b60*/  ISETP.GT.AND P1, PT, R2, 0x38, PT ;  /* 0x000000380200780c */ /* 0x000fe40003f24270 */
[----:B------:R-:W-:Y:S02]  /*2b70*/  FMNMX.FTZ R6, R93, R6, !PT ;  /* 0x000000065d067209 */ /* 0x000fe40007810000 */
[----:B------:R-:W-:Y:S02]  /*2b80*/  FMNMX.FTZ R16, R21, R16, !PT ;  /* 0x0000001015107209 */ /* 0x000fe40007810000 */
[----:B------:R-:W-:-:S02]  /*2b90*/  FSEL R100, R43, -INF , P0 ;  /* 0xff8000002b647808 */ /* 0x000fc40000000000 */
[----:B------:R-:W-:Y:S01]  /*2ba0*/  ISETP.GT.AND P0, PT, R2, 0x39, PT ;  /* 0x000000390200780c */ /* 0x000fe20003f04270 */
[----:B------:R-:W-:Y:S01]  /*2bb0*/  LDSM.16.MT88.4 R40, [R248+0x900] ;  /* 0x00090000f828783b */ /* 0x000fe20000004200 */
[----:B------:R-:W-:Y:S02]  /*2bc0*/  FSEL R91, R48, -INF , P1 ;  /* 0xff800000305b7808 */ /* 0x000fe40000800000 */
[----:B------:R-:W-:Y:S02]  /*2bd0*/  FMNMX.FTZ R152, R92, R6, !PT ;  /* 0x000000065c987209 */ /* 0x000fe40007810000 */
[----:B------:R-:W-:Y:S02]  /*2be0*/  FMNMX.FTZ R2, R20, R16, !PT ;  /* 0x0000001014027209 */ /* 0x000fe40007810000 */
[----:B------:R-:W-:Y:S02]  /*2bf0*/  FSEL R90, R49, -INF , P0 ;  /* 0xff800000315a7808 */ /* 0x000fe40000000000 */
[----:B------:R-:W-:-:S02]  /*2c00*/  FMNMX.FTZ R152, R91, R152, !PT ;  /* 0x000000985b987209 */ /* 0x000fc40007810000 */
[----:B------:R-:W-:Y:S02]  /*2c10*/  FMNMX.FTZ R2, R105, R2, !PT ;  /* 0x0000000269027209 */ /* 0x000fe40007810000 */
[----:B------:R-:W-:Y:S02]  /*2c20*/  FMNMX.FTZ R152, R90, R152, !PT ;  /* 0x000000985a987209 */ /* 0x000fe40007810000 */
[----:B------:R-:W-:Y:S02]  /*2c30*/  FMNMX.FTZ R2, R104, R2, !PT ;  /* 0x0000000268027209 */ /* 0x000fe40007810000 */
[----:B------:R-:W-:Y:S01]  /*2c40*/  FSEL R98, R50, -INF , P1 ;  /* 0xff80000032627808 */ /* 0x000fe20000800000 */
[----:B------:R-:W1:Y:S01]  /*2c50*/  SHFL.BFLY PT, R6, R152, 0x2, 0x1f ;  /* 0x0c401f0098067f89 */ /* 0x000e6200000e0000 */
[----:B------:R-:W-:Y:S02]  /*2c60*/  FMNMX.FTZ R2, R103, R2, !PT ;  /* 0x0000000267027209 */ /* 0x000fe40007810000 */
[----:B------:R-:W-:-:S02]  /*2c70*/  FSEL R96, R51, -INF , P0 ;  /* 0xff80000033607808 */ /* 0x000fc40000000000 */
[----:B------:R-:W-:Y:S01]  /*2c80*/  FMNMX.FTZ R2, R102, R2, !PT ;  /* 0x0000000266027209 */ /* 0x000fe20007810000 */
[----:B------:R-:W-:Y:S03]  /*2c90*/  LDSM.16.MT88.4 R48, [R252+0x100] ;  /* 0x00010000fc30783b */ /* 0x000fe60000004200 */
[----:B------:R-:W-:-:S04]  /*2ca0*/  FMNMX.FTZ R2, R101, R2, !PT ;  /* 0x0000000265027209 */ /* 0x000fc80007810000 */
[----:B------:R-:W-:-:S04]  /*2cb0*/  FMNMX.FTZ R2, R100, R2, !PT ;  /* 0x0000000264027209 */ /* 0x000fc80007810000 */
[----:B------:R-:W-:-:S04]  /*2cc0*/  FMNMX.FTZ R2, R98, R2, !PT ;  /* 0x0000000262027209 */ /* 0x000fc80007810000 */
[----:B------:R-:W-:Y:S02]  /*2cd0*/  FMNMX.FTZ R2, R96, R2, !PT ;  /* 0x0000000260027209 */ /* 0x000fe40007810000 */
[----:B-1----:R-:W-:-:S03]  /*2ce0*/  FMNMX.FTZ R152, R152, R6, !PT ;  /* 0x0000000698987209 */ /* 0x002fc60007810000 */
[----:B------:R-:W1:Y:S04]  /*2cf0*/  SHFL.BFLY PT, R6, R2, 0x2, 0x1f ;  /* 0x0c401f0002067f89 */ /* 0x000e6800000e0000 */
[----:B------:R-:W2:Y:S01]  /*2d00*/  SHFL.BFLY PT, R16, R152, 0x1, 0x1f ;  /* 0x0c201f0098107f89 */ /* 0x000ea200000e0000 */
[----:B-1----:R-:W-:Y:S02]  /*2d10*/  FMNMX.FTZ R2, R2, R6, !PT ;  /* 0x0000000602027209 */ /* 0x002fe40007810000 */
[----:B--2---:R-:W-:-:S03]  /*2d20*/  FMNMX.FTZ R152, R152, R16, !PT ;  /* 0x0000001098987209 */ /* 0x004fc60007810000 */
[----:B------:R-:W1:Y:S01]  /*2d30*/  SHFL.BFLY PT, R16, R2, 0x1, 0x1f ;  /* 0x0c201f0002107f89 */ /* 0x000e6200000e0000 */
[C---:B------:R-:W-:Y:S01]  /*2d40*/  FSETP.NEU.FTZ.AND P0, PT, R152.reuse, -INF , PT ;  /* 0xff8000009800780b */ /* 0x040fe20003f1d000 */
[----:B------:R-:W-:-:S05]  /*2d50*/  FMUL.FTZ R6, R152, c[0x0][0x2d0] ;  /* 0x0000b40098067a20 */ /* 0x000fca0000410000 */
[----:B------:R-:W-:-:S05]  /*2d60*/  FSEL R6, R6, RZ, P0 ;  /* 0x000000ff06067208 */ /* 0x000fca0000000000 */
[--C-:B------:R-:W-:Y:S02]  /*2d70*/  FFMA.FTZ R3, R3, c[0x0][0x2d0], -R6.reuse ;  /* 0x0000b40003037a23 */ /* 0x100fe40000010806 */
[--C-:B------:R-:W-:Y:S02]  /*2d80*/  FFMA.FTZ R7, R7, c[0x0][0x2d0], -R6.reuse ;  /* 0x0000b40007077a23 */ /* 0x100fe40000010806 */
[----:B------:R1:W-:Y:S01]  /*2d90*/  MUFU.EX2 R77, R3 ;  /* 0x00000003004d7308 */ /* 0x0003e20000000800 */
[--C-:B------:R-:W-:Y:S02]  /*2da0*/  FFMA.FTZ R9, R9, c[0x0][0x2d0], -R6.reuse ;  /* 0x0000b40009097a23 */ /* 0x100fe40000010806 */
[--C-:B------:R-:W-:Y:S02]  /*2db0*/  FFMA.FTZ R8, R8, c[0x0][0x2d0], -R6.reuse ;  /* 0x0000b40008087a23 */ /* 0x100fe40000010806 */
[----:B------:R-:W-:-:S03]  /*2dc0*/  FFMA.FTZ R0, R18, c[0x0][0x2d0], -R6 ;  /* 0x0000b40012007a23 */ /* 0x000fc60000010806 */
[----:B------:R-:W-:Y:S01]  /*2dd0*/  MUFU.EX2 R78, R7 ;  /* 0x00000007004e7308 */ /* 0x000fe20000000800 */
[----:B-1----:R-:W-:-:S07]  /*2de0*/  FMNMX.FTZ R3, R2, R16, !PT ;  /* 0x0000001002037209 */ /* 0x002fce0007810000 */
[----:B------:R-:W-:Y:S01]  /*2df0*/  MUFU.EX2 R79, R9 ;  /* 0x00000009004f7308 */ /* 0x000fe20000000800 */
[C---:B------:R-:W-:Y:S01]  /*2e00*/  FSETP.NEU.FTZ.AND P0, PT, R3.reuse, -INF , PT ;  /* 0xff8000000300780b */ /* 0x040fe20003f1d000 */
[----:B------:R-:W-:-:S06]  /*2e10*/  FMUL.FTZ R2, R3, c[0x0][0x2d0] ;  /* 0x0000b40003027a20 */ /* 0x000fcc0000410000 */
[----:B------:R-:W1:Y:S01]  /*2e20*/  MUFU.EX2 R84, R8 ;  /* 0x0000000800547308 */ /* 0x000e620000000800 */
[----:B------:R-:W-:-:S05]  /*2e30*/  FSEL R2, R2, RZ, P0 ;  /* 0x000000ff02027208 */ /* 0x000fca0000000000 */
[--C-:B------:R-:W-:Y:S02]  /*2e40*/  FFMA.FTZ R5, R11, c[0x0][0x2d0], -R2.reuse ;  /* 0x0000b4000b057a23 */ /* 0x100fe40000010802 */
[--C-:B------:R-:W-:Y:S01]  /*2e50*/  FFMA.FTZ R12, R12, c[0x0][0x2d0], -R2.reuse ;  /* 0x0000b4000c0c7a23 */ /* 0x100fe20000010802 */
[----:B------:R2:W-:Y:S01]  /*2e60*/  MUFU.EX2 R88, R0 ;  /* 0x0000000000587308 */ /* 0x0005e20000000800 */
[----:B------:R-:W-:Y:S01]  /*2e70*/  FFMA.FTZ R4, R14, c[0x0][0x2d0], -R2 ;  /* 0x0000b4000e047a23 */ /* 0x000fe20000010802 */
[----:B-1----:R-:W-:-:S06]  /*2e80*/  F2FP.BF16.PACK_AB R14, R84, R79 ;  /* 0x0000004f540e723e */ /* 0x002fcc00000010ff */
[----:B------:R1:W-:Y:S08]  /*2e90*/  MUFU.EX2 R7, R5 ;  /* 0x0000000500077308 */ /* 0x0003f00000000800 */
[----:B------:R3:W4:Y:S01]  /*2ea0*/  MUFU.EX2 R76, R12 ;  /* 0x0000000c004c7308 */ /* 0x0007220000000800 */
[--C-:B--2---:R-:W-:Y:S02]  /*2eb0*/  FFMA.FTZ R0, R19, c[0x0][0x2d0], -R2.reuse ;  /* 0x0000b40013007a23 */ /* 0x104fe40000010802 */
[----:B-1----:R-:W-:-:S05]  /*2ec0*/  FFMA.FTZ R5, R10, c[0x0][0x2d0], -R2 ;  /* 0x0000b4000a057a23 */ /* 0x002fca0000010802 */
[----:B------:R1:W-:Y:S01]  /*2ed0*/  MUFU.EX2 R82, R4 ;  /* 0x0000000400527308 */ /* 0x0003e20000000800 */
[----:B------:R-:W2:Y:S01]  /*2ee0*/  LDSM.16.MT88.4 R8, [R249+0x100] ;  /* 0x00010000f908783b */ /* 0x000ea20000004200 */
[----:B---3--:R-:W-:-:S06]  /*2ef0*/  F2FP.BF16.PACK_AB R12, R77, R78 ;  /* 0x0000004e4d0c723e */ /* 0x008fcc00000010ff */
[----:B------:R-:W3:Y:S08]  /*2f00*/  MUFU.EX2 R5, R5 ;  /* 0x0000000500057308 */ /* 0x000ef00000000800 */
[----:B------:R5:W-:Y:S01]  /*2f10*/  MUFU.EX2 R81, R0 ;  /* 0x0000000000517308 */ /* 0x000be20000000800 */
[----:B-1----:R-:W-:Y:S01]  /*2f20*/  FFMA.FTZ R4, R13, c[0x0][0x2d0], -R6 ;  /* 0x0000b4000d047a23 */ /* 0x002fe20000010806 */
[----:B----4-:R-:W-:-:S06]  /*2f30*/  F2FP.BF16.PACK_AB R13, R7, R76 ;  /* 0x0000004c070d723e */ /* 0x010fcc00000010ff */
[----:B------:R1:W-:Y:S01]  /*2f40*/  MUFU.EX2 R80, R4 ;  /* 0x0000000400507308 */ /* 0x0003e20000000800 */
[----:B-----5:R-:W-:-:S07]  /*2f50*/  FFMA.FTZ R0, R22, c[0x0][0x2d0], -R2 ;  /* 0x0000b40016007a23 */ /* 0x020fce0000010802 */
[----:B------:R4:W-:Y:S01]  /*2f60*/  MUFU.EX2 R86, R0 ;  /* 0x0000000000567308 */ /* 0x0009e20000000800 */
[----:B-1----:R-:W-:Y:S01]  /*2f70*/  FFMA.FTZ R4, R15, c[0x0][0x2d0], -R6 ;  /* 0x0000b4000f047a23 */ /* 0x002fe20000010806 */
[----:B---3--:R-:W-:-:S06]  /*2f80*/  F2FP.BF16.PACK_AB R15, R82, R5 ;  /* 0x00000005520f723e */ /* 0x008fcc00000010ff */
[----:B------:R1:W3:Y:S01]  /*2f90*/  MUFU.EX2 R83, R4 ;  /* 0x0000000400537308 */ /* 0x0002e20000000800 */
[----:B------:R-:W-:Y:S01]  /*2fa0*/  HMMA.16816.F32.BF16 R60, R12, R24, RZ ;  /* 0x000000180c3c723c */ /* 0x000fe200000418ff */
[----:B----4-:R-:W-:-:S06]  /*2fb0*/  FFMA.FTZ R0, R21, c[0x0][0x2d0], -R2 ;  /* 0x0000b40015007a23 */ /* 0x010fcc0000010802 */
[----:B------:R4:W-:Y:S01]  /*2fc0*/  MUFU.EX2 R87, R0 ;  /* 0x0000000000577308 */ /* 0x0009e20000000800 */
[----:B------:R-:W-:Y:S01]  /*2fd0*/  HMMA.16816.F32.BF16 R52, R12, R26, RZ ;  /* 0x0000001a0c34723c */ /* 0x000fe200000418ff */
[----:B-1----:R-:W-:-:S06]  /*2fe0*/  FFMA.FTZ R4, R17, c[0x0][0x2d0], -R6 ;  /* 0x0000b40011047a23 */ /* 0x002fcc0000010806 */
[----:B------:R-:W1:Y:S01]  /*2ff0*/  MUFU.EX2 R85, R4 ;  /* 0x0000000400557308 */ /* 0x000e620000000800 */
[----:B--2---:R-:W-:Y:S01]  /*3000*/  HMMA.16816.F32.BF16 R44, R12, R8, RZ ;  /* 0x000000080c2c723c */ /* 0x004fe200000418ff */
[----:B----4-:R-:W-:-:S07]  /*3010*/  FFMA.FTZ R0, R20, c[0x0][0x2d0], -R2 ;  /* 0x0000b40014007a23 */ /* 0x010fce0000010802 */
[----:B------:R-:W-:Y:S01]  /*3020*/  HMMA.16816.F32.BF16 R28, R12, R10, RZ ;  /* 0x0000000a0c1c723c */ /* 0x000fe200000418ff */
[----:B---3--:R-:W-:Y:S01]  /*3030*/  F2FP.BF16.PACK_AB R8, R83, R80 ;  /* 0x000000505308723e */ /* 0x008fe200000010ff */
[----:B------:R-:W2:Y:S01]  /*3040*/  MUFU.EX2 R89, R0 ;  /* 0x0000000000597308 */ /* 0x000ea20000000800 */
[----:B------:R-:W-:-:S04]  /*3050*/  F2FP.BF16.PACK_AB R9, R86, R81 ;  /* 0x000000515609723e */ /* 0x000fc800000010ff */
[----:B-1----:R-:W-:Y:S01]  /*3060*/  F2FP.BF16.PACK_AB R10, R88, R85 ;  /* 0x00000055580a723e */ /* 0x002fe200000010ff */
[C---:B------:R-:W-:Y:S08]  /*3070*/  HMMA.16816.F32.BF16 R20, R12.reuse, R50, RZ ;  /* 0x000000320c14723c */ /* 0x040ff000000418ff */
[----:B------:R-:W-:Y:S01]  /*3080*/  HMMA.16816.F32.BF16 R16, R12, R56, RZ ;  /* 0x000000380c10723c */ /* 0x000fe200000418ff */
[----:B--2---:R-:W-:-:S07]  /*3090*/  F2FP.BF16.PACK_AB R11, R89, R87 ;  /* 0x00000057590b723e */ /* 0x004fce00000010ff */
[----:B------:R-:W-:Y:S01]  /*30a0*/  HMMA.16816.F32.BF16 R24, R12, R48, RZ ;  /* 0x000000300c18723c */ /* 0x000fe200000418ff */
[----:B------:R-:W-:Y:S07]  /*30b0*/  LDSM.16.MT88.4 R48, [R251+0x2100] ;  /* 0x00210000fb30783b */ /* 0x000fee0000004200 */
[C---:B------:R-:W-:Y:S01]  /*30c0*/  HMMA.16816.F32.BF16 R156, R8.reuse, R40, R60 ;  /* 0x00000028089c723c */ /* 0x040fe2000004183c */
[----:B------:R-:W-:Y:S07]  /*30d0*/  LDSM.16.MT88.4 R60, [R248+0x4100] ;  /* 0x00410000f83c783b */ /* 0x000fee0000004200 */
[C---:B------:R-:W-:Y:S01]  /*30e0*/  HMMA.16816.F32.BF16 R112, R8.reuse, R42, R52 ;  /* 0x0000002a0870723c */ /* 0x040fe20000041834 */
[----:B------:R-:W-:Y:S07]  /*30f0*/  LDSM.16.MT88.4 R52, [R251+0x2900] ;  /* 0x00290000fb34783b */ /* 0x000fee0000004200 */
[C---:B------:R-:W-:Y:S01]  /*3100*/  HMMA.16816.F32.BF16 R40, R8.reuse, R36, R44 ;  /* 0x000000240828723c */ /* 0x040fe2000004182c */
[----:B------:R-:W1:Y:S07]  /*3110*/  LDSM.16.MT88.4 R44, [R248+0x2900] ;  /* 0x00290000f82c783b */ /* 0x000e6e0000004200 */
[C---:B------:R-:W-:Y:S01]  /*3120*/  HMMA.16816.F32.BF16 R28, R8.reuse, R38, R28 ;  /* 0x00000026081c723c */ /* 0x040fe2000004181c */
[----:B------:R-:W2:Y:S07]  /*3130*/  LDSM.16.MT88.4 R36, [R249+0x2900] ;  /* 0x00290000f924783b */ /* 0x000eae0000004200 */
[----:B------:R-:W-:Y:S01]  /*3140*/  HMMA.16816.F32.BF16 R20, R8, R34, R20 ;  /* 0x000000220814723c */ /* 0x000fe20000041814 */
[----:B------:R-:W-:Y:S01]  /*3150*/  IMAD.MOV.U32 R109, RZ, RZ, R114 ;  /* 0x000000ffff6d7224 */ /* 0x000fe200078e0072 */
[----:B------:R-:W-:Y:S01]  /*3160*/  MOV R187, R112 ;  /* 0x0000007000bb7202 */ /* 0x000fe20000000f00 */
[----:B------:R-:W-:-:S02]  /*3170*/  IMAD.MOV.U32 R110, RZ, RZ, R113 ;  /* 0x000000ffff6e7224 */ /* 0x000fc400078e0071 */
[----:B------:R-:W-:-:S03]  /*3180*/  IMAD.MOV.U32 R176, RZ, RZ, R115 ;  /* 0x000000ffffb07224 */ /* 0x000fc600078e0073 */
[----:B------:R-:W-:Y:S01]  /*3190*/  IMAD.MOV.U32 R114, RZ, RZ, R40 ;  /* 0x000000ffff727224 */ /* 0x000fe200078e0028 */
[----:B------:R-:W-:Y:S01]  /*31a0*/  MOV R106, R42 ;  /* 0x0000002a006a7202 */ /* 0x000fe20000000f00 */
[----:B------:R-:W-:Y:S01]  /*31b0*/  IMAD.MOV.U32 R111, RZ, RZ, R41 ;  /* 0x000000ffff6f7224 */ /* 0x000fe200078e0029 */
[C---:B------:R-:W-:Y:S01]  /*31c0*/  HMMA.16816.F32.BF16 R16, R8.reuse, R68, R16 ;  /* 0x000000440810723c */ /* 0x040fe20000041810 */
[----:B------:R-:W-:Y:S02]  /*31d0*/  IMAD.MOV.U32 R107, RZ, RZ, R43 ;  /* 0x000000ffff6b7224 */ /* 0x000fe400078e002b */
[----:B------:R-:W3:Y:S02]  /*31e0*/  LDSM.16.MT88.4 R40, [R252+0x2100] ;  /* 0x00210000fc28783b */ /* 0x000ee40000004200 */
[----:B------:R-:W-:Y:S01]  /*31f0*/  IMAD.MOV.U32 R186, RZ, RZ, R30 ;  /* 0x000000ffffba7224 */ /* 0x000fe200078e001e */
[----:B------:R-:W-:Y:S01]  /*3200*/  MOV R177, R29 ;  /* 0x0000001d00b17202 */ /* 0x000fe20000000f00 */
[----:B------:R-:W-:Y:S01]  /*3210*/  IMAD.MOV.U32 R185, RZ, RZ, R31 ;  /* 0x000000ffffb97224 */ /* 0x000fe200078e001f */
[----:B------:R-:W-:Y:S01]  /*3220*/  HMMA.16816.F32.BF16 R24, R8, R32, R24 ;  /* 0x000000200818723c */ /* 0x000fe20000041818 */
[----:B------:R-:W-:-:S04]  /*3230*/  IMAD.MOV.U32 R139, RZ, RZ, R28 ;  /* 0x000000ffff8b7224 */ /* 0x000fc800078e001c */
[----:B------:R-:W-:Y:S01]  /*3240*/  IMAD.MOV.U32 R108, RZ, RZ, R23 ;  /* 0x000000ffff6c7224 */ /* 0x000fe200078e0017 */
[----:B------:R-:W-:Y:S01]  /*3250*/  MOV R112, R22 ;  /* 0x0000001600707202 */ /* 0x000fe20000000f00 */
[----:B------:R-:W-:Y:S01]  /*3260*/  IMAD.MOV.U32 R113, RZ, RZ, R21 ;  /* 0x000000ffff717224 */ /* 0x000fe200078e0015 */
[----:B------:R-:W-:Y:S01]  /*3270*/  HMMA.16816.F32.BF16 R28, R12, R64, RZ ;  /* 0x000000400c1c723c */ /* 0x000fe200000418ff */
[----:B------:R-:W-:-:S07]  /*3280*/  IMAD.MOV.U32 R0, RZ, RZ, R20 ;  /* 0x000000ffff007224 */ /* 0x000fce00078e0014 */
[----:B------:R-:W-:Y:S01]  /*3290*/  HMMA.16816.F32.BF16 R20, R12, R72, RZ ;  /* 0x000000480c14723c */ /* 0x000fe200000418ff */
[----:B------:R-:W-:Y:S01]  /*32a0*/  IMAD.MOV.U32 R184, RZ, RZ, R18 ;  /* 0x000000ffffb87224 */ /* 0x000fe200078e0012 */
[----:B------:R-:W-:Y:S01]  /*32b0*/  MOV R179, R19 ;  /* 0x0000001300b37202 */ /* 0x000fe20000000f00 */
[----:B------:R-:W-:Y:S02]  /*32c0*/  IMAD.MOV.U32 R178, RZ, RZ, R17 ;  /* 0x000000ffffb27224 */ /* 0x000fe400078e0011 */
[----:B------:R-:W-:-:S03]  /*32d0*/  IMAD.MOV.U32 R164, RZ, RZ, R16 ;  /* 0x000000ffffa47224 */ /* 0x000fc600078e0010 */
[----:B------:R-:W-:Y:S01]  /*32e0*/  HMMA.16816.F32.BF16 R32, R12, R58, RZ ;  /* 0x0000003a0c20723c */ /* 0x000fe200000418ff */
[----:B------:R-:W4:Y:S01]  /*32f0*/  LDSM.16.MT88.4 R56, [R252+0x2900] ;  /* 0x00290000fc38783b */ /* 0x000f220000004200 */
[----:B------:R-:W-:Y:S01]  /*3300*/  IMAD.MOV.U32 R138, RZ, RZ, R25 ;  /* 0x000000ffff8a7224 */ /* 0x000fe200078e0019 */
[----:B------:R-:W-:Y:S01]  /*3310*/  MOV R136, R27 ;  /* 0x0000001b00887202 */ /* 0x000fe20000000f00 */
[----:B------:R-:W-:Y:S02]  /*3320*/  IMAD.MOV.U32 R137, RZ, RZ, R26 ;  /* 0x000000ffff897224 */ /* 0x000fe400078e001a */
[----:B------:R-:W-:Y:S02]  /*3330*/  IMAD.MOV.U32 R4, RZ, RZ, R24 ;  /* 0x000000ffff047224 */ /* 0x000fe400078e0018 */
[----:B-1----:R-:W-:Y:S08]  /*3340*/  HMMA.16816.F32.BF16 R116, R8, R44, R28 ;  /* 0x0000002c0874723c */ /* 0x002ff0000004181c */
[C---:B------:R-:W-:Y:S08]  /*3350*/  HMMA.16816.F32.BF16 R16, R12.reuse, R74, RZ ;  /* 0x0000004a0c10723c */ /* 0x040ff000000418ff */
[----:B------:R-:W-:Y:S01]  /*3360*/  HMMA.16816.F32.BF16 R24, R12, R66, RZ ;  /* 0x000000420c18723c */ /* 0x000fe200000418ff */
[----:B------:R-:W-:Y:S07]  /*3370*/  LDSM.16.MT88.4 R64, [R248+0x4900] ;  /* 0x00490000f840783b */ /* 0x000fee0000004200 */
[----:B--2---:R-:W-:Y:S01]  /*3380*/  HMMA.16816.F32.BF16 R20, R8, R36, R20 ;  /* 0x000000240814723c */ /* 0x004fe20000041814 */
[----:B------:R-:W-:Y:S01]  /*3390*/  MOV R44, R116 ;  /* 0x00000074002c7202 */ /* 0x000fe20000000f00 */
[----:B------:R-:W-:Y:S01]  /*33a0*/  IMAD.MOV.U32 R167, RZ, RZ, R117 ;  /* 0x000000ffffa77224 */ /* 0x000fe200078e0075 */
[----:B------:R-:W-:Y:S01]  /*33b0*/  MOV R165, R119 ;  /* 0x0000007700a57202 */ /* 0x000fe20000000f00 */
[----:B------:R-:W-:-:S04]  /*33c0*/  IMAD.MOV.U32 R166, RZ, RZ, R118 ;  /* 0x000000ffffa67224 */ /* 0x000fc800078e0076 */
[----:B------:R-:W-:Y:S08]  /*33d0*/  HMMA.16816.F32.BF16 R188, R8, R70, R32 ;  /* 0x0000004608bc723c */ /* 0x000ff00000041820 */
[C---:B---3--:R-:W-:Y:S08]  /*33e0*/  HMMA.16816.F32.BF16 R32, R12.reuse, R40, RZ ;  /* 0x000000280c20723c */ /* 0x048ff000000418ff */
[----:B------:R-:W-:Y:S01]  /*33f0*/  HMMA.16816.F32.BF16 R28, R12, R42, RZ ;  /* 0x0000002a0c1c723c */ /* 0x000fe200000418ff */
[----:B------:R-:W1:Y:S01]  /*3400*/  LDSM.16.MT88.4 R40, [R249+0x4100] ;  /* 0x00410000f928783b */ /* 0x000e620000004200 */
[----:B------:R-:W-:Y:S01]  /*3410*/  IMAD.MOV.U32 R75, RZ, RZ, R21 ;  /* 0x000000ffff4b7224 */ /* 0x000fe200078e0015 */
[----:B------:R-:W-:Y:S01]  /*3420*/  MOV R73, R23 ;  /* 0x0000001700497202 */ /* 0x000fe20000000f00 */
[----:B------:R-:W-:-:S02]  /*3430*/  IMAD.MOV.U32 R74, RZ, RZ, R22 ;  /* 0x000000ffff4a7224 */ /* 0x000fc400078e0016 */
[----:B------:R-:W-:Y:S02]  /*3440*/  IMAD.MOV.U32 R72, RZ, RZ, R20 ;  /* 0x000000ffff487224 */ /* 0x000fe400078e0014 */
[C---:B------:R-:W-:Y:S01]  /*3450*/  HMMA.16816.F32.BF16 R180, R8.reuse, R38, R16 ;  /* 0x0000002608b4723c */ /* 0x040fe20000041810 */
[----:B------:R-:W-:Y:S07]  /*3460*/  LDSM.16.MT88.4 R36, [R252+0x4900] ;  /* 0x00490000fc24783b */ /* 0x000fee0000004200 */
[----:B------:R-:W-:Y:S08]  /*3470*/  HMMA.16816.F32.BF16 R68, R8, R46, R24 ;  /* 0x0000002e0844723c */ /* 0x000ff00000041818 */
[C---:B------:R-:W-:Y:S07]  /*3480*/  HMMA.16816.F32.BF16 R16, R12.reuse, R60, RZ ;  /* 0x0000003c0c10723c */ /* 0x040fee00000418ff */
[----:B------:R-:W-:Y:S01]  /*3490*/  IMAD.MOV.U32 R61, RZ, RZ, R44 ;  /* 0x000000ffff3d7224 */ /* 0x000fe200078e002c */
[----:B------:R-:W-:Y:S01]  /*34a0*/  HMMA.16816.F32.BF16 R24, R12, R48, RZ ;  /* 0x000000300c18723c */ /* 0x000fe200000418ff */
[----:B------:R-:W2:Y:S01]  /*34b0*/  LDSM.16.MT88.4 R44, [R252+0x4100] ;  /* 0x00410000fc2c783b */ /* 0x000ea20000004200 */
[----:B------:R-:W-:-:S05]  /*34c0*/  IMAD.MOV.U32 R60, RZ, RZ, R108 ;  /* 0x000000ffff3c7224 */ /* 0x000fca00078e006c */
[----:B------:R-:W-:Y:S01]  /*34d0*/  IMAD.MOV.U32 R49, RZ, RZ, R110 ;  /* 0x000000ffff317224 */ /* 0x000fe200078e006e */
[----:B------:R-:W-:Y:S01]  /*34e0*/  HMMA.16816.F32.BF16 R20, R12, R50, RZ ;  /* 0x000000320c14723c */ /* 0x000fe200000418ff */
[----:B------:R-:W-:-:S06]  /*34f0*/  MOV R48, R109 ;  /* 0x0000006d00307202 */ /* 0x000fcc0000000f00 */
[----:B------:R-:W-:Y:S01]  /*3500*/  IMAD.MOV.U32 R50, RZ, RZ, R111 ;  /* 0x000000ffff327224 */ /* 0x000fe200078e006f */
[----:B----4-:R-:W-:Y:S01]  /*3510*/  HMMA.16816.F32.BF16 R160, R8, R56, R32 ;  /* 0x0000003808a0723c */ /* 0x010fe20000041820 */
[----:B------:R-:W3:Y:S01]  /*3520*/  LDSM.16.MT88.4 R32, [R249+0x4900] ;  /* 0x00490000f920783b */ /* 0x000ee20000004200 */
[----:B------:R-:W-:-:S05]  /*3530*/  MOV R51, R114 ;  /* 0x0000007200337202 */ /* 0x000fca0000000f00 */
[----:B------:R-:W-:Y:S01]  /*3540*/  MOV R56, R137 ;  /* 0x0000008900387202 */ /* 0x000fe20000000f00 */
[----:B------:R-:W-:Y:S01]  /*3550*/  HMMA.16816.F32.BF16 R148, R8, R52, R24 ;  /* 0x000000340894723c */ /* 0x000fe20000041818 */
[----:B------:R-:W-:-:S06]  /*3560*/  IMAD.MOV.U32 R57, RZ, RZ, R136 ;  /* 0x000000ffff397224 */ /* 0x000fcc00078e0088 */
[----:B------:R-:W-:Y:S01]  /*3570*/  IMAD.MOV.U32 R52, RZ, RZ, R185 ;  /* 0x000000ffff347224 */ /* 0x000fe200078e00b9 */
[----:B------:R-:W-:Y:S01]  /*3580*/  HMMA.16816.F32.BF16 R108, R8, R54, R20 ;  /* 0x00000036086c723c */ /* 0x000fe20000041814 */
[----:B------:R-:W-:-:S06]  /*3590*/  MOV R53, R177 ;  /* 0x000000b100357202 */ /* 0x000fcc0000000f00 */
[----:B------:R-:W-:Y:S01]  /*35a0*/  MOV R54, R187 ;  /* 0x000000bb00367202 */ /* 0x000fe20000000f00 */
[----:B-1----:R-:W-:Y:S01]  /*35b0*/  HMMA.16816.F32.BF16 R24, R12, R40, RZ ;  /* 0x000000280c18723c */ /* 0x002fe200000418ff */
[----:B------:R-:W-:-:S07]  /*35c0*/  IMAD.MOV.U32 R55, RZ, RZ, R186 ;  /* 0x000000ffff377224 */ /* 0x000fce00078e00ba */
[----:B------:R-:W-:Y:S01]  /*35d0*/  HMMA.16816.F32.BF16 R20, R12, R42, RZ ;  /* 0x0000002a0c14723c */ /* 0x000fe200000418ff */
[----:B------:R-:W1:Y:S07]  /*35e0*/  LDSM.16.MT88.4 R40, [R251+0x4100] ;  /* 0x00410000fb28783b */ /* 0x000e6e0000004200 */
[----:B------:R-:W-:Y:S07]  /*35f0*/  HMMA.16816.F32.BF16 R144, R8, R64, R16 ;  /* 0x000000400890723c */ /* 0x000fee0000041810 */
[----:B------:R-:W-:Y:S01]  /*3600*/  IMAD.MOV.U32 R64, RZ, RZ, R48 ;  /* 0x000000ffff407224 */ /* 0x000fe200078e0030 */
[----:B--2---:R-:W-:Y:S01]  /*3610*/  HMMA.16816.F32.BF16 R16, R12, R44, RZ ;  /* 0x0000002c0c10723c */ /* 0x004fe200000418ff */
[----:B------:R-:W-:Y:S01]  /*3620*/  MOV R48, R184 ;  /* 0x000000b800307202 */ /* 0x000fe20000000f00 */
[----:B------:R-:W-:-:S02]  /*3630*/  IMAD.MOV.U32 R65, RZ, RZ, R49 ;  /* 0x000000ffff417224 */ /* 0x000fc400078e0031 */
[----:B------:R-:W-:-:S04]  /*3640*/  IMAD.MOV.U32 R49, RZ, RZ, R179 ;  /* 0x000000ffff317224 */ /* 0x000fc800078e00b3 */
[C---:B---3--:R-:W-:Y:S01]  /*3650*/  HMMA.16816.F32.BF16 R116, R8.reuse, R32, R24 ;  /* 0x000000200874723c */ /* 0x048fe20000041818 */
[----:B------:R-:W2:Y:S06]  /*3660*/  LDSM.16.MT88.4 R24, [R251+0x4900] ;  /* 0x00490000fb18783b */ /* 0x000eac0000004200 */
[--C-:B------:R-:W-:Y:S01]  /*3670*/  FFMA.FTZ R32, R105, c[0x0][0x2d0], -R2.reuse ;  /* 0x0000b40069207a23 */ /* 0x100fe20000010802 */
[----:B------:R-:W-:Y:S01]  /*3680*/  HMMA.16816.F32.BF16 R140, R8, R58, R28 ;  /* 0x0000003a088c723c */ /* 0x000fe2000004181c */
[----:B------:R-:W-:-:S06]  /*3690*/  FFMA.FTZ R33, R104, c[0x0][0x2d0], -R2 ;  /* 0x0000b40068217a23 */ /* 0x000fcc0000010802 */
[----:B------:R-:W-:Y:S01]  /*36a0*/  IMAD.MOV.U32 R58, RZ, RZ, R139 ;  /* 0x000000ffff3a7224 */ /* 0x000fe200078e008b */
[----:B------:R-:W-:Y:S01]  /*36b0*/  HMMA.16816.F32.BF16 R28, R12, R62, RZ ;  /* 0x0000003e0c1c723c */ /* 0x000fe200000418ff */
[----:B------:R-:W-:-:S04]  /*36c0*/  IMAD.MOV.U32 R59, RZ, RZ, R138 ;  /* 0x000000ffff3b7224 */ /* 0x000fc800078e008a */
[----:B------:R-:W-:Y:S02]  /*36d0*/  IMAD.MOV.U32 R45, RZ, RZ, R59 ;  /* 0x000000ffff2d7224 */ /* 0x000fe400078e003b */
[----:B------:R-:W-:Y:S01]  /*36e0*/  IMAD.MOV.U32 R62, RZ, RZ, R113 ;  /* 0x000000ffff3e7224 */ /* 0x000fe200078e0071 */
[----:B------:R-:W-:Y:S01]  /*36f0*/  HMMA.16816.F32.BF16 R124, R8, R36, R16 ;  /* 0x00000024087c723c */ /* 0x000fe20000041810 */
[----:B------:R-:W-:-:S06]  /*3700*/  MOV R63, R112 ;  /* 0x00000070003f7202 */ /* 0x000fcc0000000f00 */
[----:B------:R-:W-:Y:S01]  /*3710*/  FFMA.FTZ R37, R90, c[0x0][0x2d0], -R6 ;  /* 0x0000b4005a257a23 */ /* 0x000fe20000010806 */
[----:B-1----:R-:W-:Y:S01]  /*3720*/  HMMA.16816.F32.BF16 R16, R12, R40, RZ ;  /* 0x000000280c10723c */ /* 0x002fe200000418ff */
[----:B------:R-:W-:-:S06]  /*3730*/  FFMA.FTZ R36, R101, c[0x0][0x2d0], -R2 ;  /* 0x0000b40065247a23 */ /* 0x000fcc0000010802 */
[----:B------:R-:W-:Y:S01]  /*3740*/  IMAD.MOV.U32 R41, RZ, RZ, R0 ;  /* 0x000000ffff297224 */ /* 0x000fe200078e0000 */
[C---:B------:R-:W-:Y:S01]  /*3750*/  HMMA.16816.F32.BF16 R120, R8.reuse, R34, R20 ;  /* 0x000000220878723c */ /* 0x040fe20000041814 */
[----:B------:R-:W-:Y:S02]  /*3760*/  FADD.FTZ R0, R78, R77 ;  /* 0x0000004d4e007221 */ /* 0x000fe40000010000 */
[----:B------:R-:W-:Y:S02]  /*3770*/  IMAD.MOV.U32 R77, RZ, RZ, R75 ;  /* 0x000000ffff4d7224 */ /* 0x000fe400078e004b */
[----:B------:R-:W-:Y:S01]  /*3780*/  FADD.FTZ R0, R79, R0 ;  /* 0x000000004f007221 */ /* 0x000fe20000010000 */
[----:B------:R-:W-:Y:S01]  /*3790*/  MOV R79, R73 ;  /* 0x00000049004f7202 */ /* 0x000fe20000000f00 */
[----:B------:R-:W-:Y:S01]  /*37a0*/  IMAD.MOV.U32 R78, RZ, RZ, R74 ;  /* 0x000000ffff4e7224 */ /* 0x000fe200078e004a */
[----:B------:R-:W-:Y:S01]  /*37b0*/  HMMA.16816.F32.BF16 R112, R8, R66, R28 ;  /* 0x000000420870723c */ /* 0x000fe2000004181c */
[----:B------:R-:W1:Y:S01]  /*37c0*/  LDSM.16.MT88.4 R28, [R248+0x6100] ;  /* 0x00610000f81c783b */ /* 0x000e620000004200 */
[----:B------:R-:W-:Y:S01]  /*37d0*/  FADD.FTZ R0, R84, R0 ;  /* 0x0000000054007221 */ /* 0x000fe20000010000 */
[----:B------:R-:W-:Y:S01]  /*37e0*/  MOV R84, R176 ;  /* 0x000000b000547202 */ /* 0x000fe20000000f00 */
[----:B------:R-:W-:-:S02]  /*37f0*/  FFMA.FTZ R34, R103, c[0x0][0x2d0], -R2 ;  /* 0x0000b40067227a23 */ /* 0x000fc40000010802 */
[----:B------:R-:W-:Y:S01]  /*3800*/  FADD.FTZ R0, R80, R0 ;  /* 0x0000000050007221 */ /* 0x000fe20000010000 */
[----:B------:R-:W-:Y:S01]  /*3810*/  MOV R103, R84 ;  /* 0x0000005400677202 */ /* 0x000fe20000000f00 */
[----:B------:R-:W-:Y:S01]  /*3820*/  HMMA.16816.F32.BF16 R20, R12, R46, RZ ;  /* 0x0000002e0c14723c */ /* 0x000fe200000418ff */
[----:B------:R-:W-:Y:S02]  /*3830*/  FFMA.FTZ R35, R102, c[0x0][0x2d0], -R2 ;  /* 0x0000b40066237a23 */ /* 0x000fe40000010802 */
[----:B------:R-:W-:Y:S02]  /*3840*/  FADD.FTZ R0, R83, R0 ;  /* 0x0000000053007221 */ /* 0x000fe40000010000 */
[----:B------:R-:W-:Y:S02]  /*3850*/  FFMA.FTZ R40, R98, c[0x0][0x2d0], -R2 ;  /* 0x0000b40062287a23 */ /* 0x000fe40000010802 */
[----:B------:R-:W-:Y:S01]  /*3860*/  IMAD.MOV.U32 R83, RZ, RZ, R52 ;  /* 0x000000ffff537224 */ /* 0x000fe200078e0034 */
[----:B--2---:R-:W-:Y:S01]  /*3870*/  HMMA.16816.F32.BF16 R132, R8, R24, R16 ;  /* 0x000000180884723c */ /* 0x004fe20000041810 */
[----:B------:R-:W-:Y:S01]  /*3880*/  MOV R52, R164 ;  /* 0x000000a400347202 */ /* 0x000fe20000000f00 */
[----:B------:R-:W-:Y:S01]  /*3890*/  IMAD.MOV.U32 R80, RZ, RZ, R58 ;  /* 0x000000ffff507224 */ /* 0x000fe200078e003a */
[----:B------:R-:W-:Y:S01]  /*38a0*/  MOV R46, R56 ;  /* 0x00000038002e7202 */ /* 0x000fe20000000f00 */
[----:B------:R-:W-:-:S03]  /*38b0*/  IMAD.MOV.U32 R47, RZ, RZ, R57 ;  /* 0x000000ffff2f7224 */ /* 0x000fc600078e0039 */
[----:B------:R-:W-:Y:S01]  /*38c0*/  FFMA.FTZ R24, R99, c[0x0][0x2d0], -R6 ;  /* 0x0000b40063187a23 */ /* 0x000fe20000010806 */
[----:B------:R-:W-:Y:S01]  /*38d0*/  HMMA.16816.F32.BF16 R16, R12, R42, RZ ;  /* 0x0000002a0c10723c */ /* 0x000fe200000418ff */
[----:B------:R-:W-:Y:S02]  /*38e0*/  IMAD.MOV.U32 R99, RZ, RZ, R64 ;  /* 0x000000ffff637224 */ /* 0x000fe400078e0040 */
[----:B------:R-:W-:Y:S02]  /*38f0*/  FADD.FTZ R25, R85, R0 ;  /* 0x0000000055197221 */ /* 0x000fe40000010000 */
[----:B------:R-:W-:Y:S02]  /*3900*/  IMAD.MOV.U32 R102, RZ, RZ, R99 ;  /* 0x000000ffff667224 */ /* 0x000fe400078e0063 */
[----:B------:R-:W-:Y:S01]  /*3910*/  MOV R42, R51 ;  /* 0x00000033002a7202 */ /* 0x000fe20000000f00 */
[----:B------:R-:W-:Y:S01]  /*3920*/  HMMA.16816.F32.BF16 R128, R8, R38, R20 ;  /* 0x000000260880723c */ /* 0x000fe20000041814 */
[----:B------:R-:W2:Y:S01]  /*3930*/  LDSM.16.MT88.4 R20, [R248+0x6900] ;  /* 0x00690000f814783b */ /* 0x000ea20000004200 */
[----:B------:R-:W-:-:S02]  /*3940*/  IMAD.MOV.U32 R51, RZ, RZ, R178 ;  /* 0x000000ffff337224 */ /* 0x000fc400078e00b2 */
[----:B------:R-:W-:Y:S02]  /*3950*/  IMAD.MOV.U32 R43, RZ, RZ, R50 ;  /* 0x000000ffff2b7224 */ /* 0x000fe400078e0032 */
[----:B------:R-:W-:Y:S02]  /*3960*/  IMAD.MOV.U32 R50, RZ, RZ, R4 ;  /* 0x000000ffff327224 */ /* 0x000fe400078e0004 */
[----:B------:R-:W-:Y:S02]  /*3970*/  FADD.FTZ R4, R76, R7 ;  /* 0x000000074c047221 */ /* 0x000fe40000010000 */
[----:B------:R-:W-:Y:S02]  /*3980*/  FFMA.FTZ R38, R91, c[0x0][0x2d0], -R6 ;  /* 0x0000b4005b267a23 */ /* 0x000fe40000010806 */
[----:B------:R-:W-:Y:S02]  /*3990*/  FADD.FTZ R4, R5, R4 ;  /* 0x0000000405047221 */ /* 0x000fe40000010000 */
[----:B------:R-:W-:-:S02]  /*39a0*/  IMAD.MOV.U32 R76, RZ, RZ, R72 ;  /* 0x000000ffff4c7224 */ /* 0x000fc400078e0048 */
[----:B------:R-:W-:Y:S01]  /*39b0*/  HMMA.16816.F32.BF16 R136, R8, R26, R16 ;  /* 0x0000001a0888723c */ /* 0x000fe20000041810 */
[----:B------:R-:W-:Y:S02]  /*39c0*/  FADD.FTZ R4, R82, R4 ;  /* 0x0000000452047221 */ /* 0x000fe40000010000 */
[----:B------:R-:W-:Y:S02]  /*39d0*/  FFMA.FTZ R39, R96, c[0x0][0x2d0], -R2 ;  /* 0x0000b40060277a23 */ /* 0x000fe40000010802 */
[----:B------:R-:W-:Y:S02]  /*39e0*/  IMAD.MOV.U32 R82, RZ, RZ, R55 ;  /* 0x000000ffff527224 */ /* 0x000fe400078e0037 */
[----:B------:R-:W-:Y:S01]  /*39f0*/  FFMA.FTZ R27, R97, c[0x0][0x2d0], -R6 ;  /* 0x0000b400611b7a23 */ /* 0x000fe20000010806 */
[----:B-1----:R-:W-:Y:S01]  /*3a00*/  HMMA.16816.F32.BF16 R16, R12, R28, RZ ;  /* 0x0000001c0c10723c */ /* 0x002fe200000418ff */
[----:B------:R-:W-:Y:S02]  /*3a10*/  FADD.FTZ R26, R81, R4 ;  /* 0x00000004511a7221 */ /* 0x000fe40000010000 */
[----:B------:R-:W-:Y:S01]  /*3a20*/  IMAD.MOV.U32 R97, RZ, RZ, R65 ;  /* 0x000000ffff617224 */ /* 0x000fe200078e0041 */
[----:B------:R-:W-:Y:S01]  /*3a30*/  MUFU.EX2 R0, R27 ;  /* 0x0000001b00007308 */ /* 0x000fe20000000800 */
[----:B------:R-:W-:-:S02]  /*3a40*/  IMAD.MOV.U32 R44, RZ, RZ, R50 ;  /* 0x000000ffff2c7224 */ /* 0x000fc400078e0032 */
[--C-:B------:R-:W-:Y:S01]  /*3a50*/  FFMA.FTZ R28, R95, c[0x0][0x2d0], -R6.reuse ;  /* 0x0000b4005f1c7a23 */ /* 0x100fe20000010806 */
[----:B------:R-:W-:Y:S01]  /*3a60*/  MOV R95, R54 ;  /* 0x00000036005f7202 */ /* 0x000fe20000000f00 */
[----:B------:R-:W-:Y:S01]  /*3a70*/  FFMA.FTZ R29, R94, c[0x0][0x2d0], -R6 ;  /* 0x0000b4005e1d7a23 */ /* 0x000fe20000010806 */
[----:B------:R-:W-:Y:S01]  /*3a80*/  MOV R94, R53 ;  /* 0x00000035005e7202 */ /* 0x000fe20000000f00 */
[----:B------:R-:W-:Y:S01]  /*3a90*/  IMAD.MOV.U32 R54, RZ, RZ, R48 ;  /* 0x000000ffff367224 */ /* 0x000fe200078e0030 */
[----:B------:R-:W-:Y:S01]  /*3aa0*/  MOV R53, R51 ;  /* 0x0000003300357202 */ /* 0x000fe20000000f00 */
[----:B------:R-:W-:Y:S02]  /*3ab0*/  IMAD.MOV.U32 R55, RZ, RZ, R49 ;  /* 0x000000ffff377224 */ /* 0x000fe400078e0031 */
[----:B------:R-:W-:Y:S02]  /*3ac0*/  IMAD.MOV.U32 R81, RZ, RZ, R94 ;  /* 0x000000ffff517224 */ /* 0x000fe400078e005e */
[----:B------:R-:W-:-:S02]  /*3ad0*/  IMAD.MOV.U32 R94, RZ, RZ, R63 ;  /* 0x000000ffff5e7224 */ /* 0x000fc400078e003f */
[----:B------:R-:W-:Y:S02]  /*3ae0*/  IMAD.MOV.U32 R63, RZ, RZ, R165 ;  /* 0x000000ffff3f7224 */ /* 0x000fe400078e00a5 */
[----:B------:R-:W-:Y:S02]  /*3af0*/  IMAD.MOV.U32 R101, RZ, RZ, R97 ;  /* 0x000000ffff657224 */ /* 0x000fe400078e0061 */
[----:B------:R-:W-:Y:S01]  /*3b00*/  IMAD.MOV.U32 R104, RZ, RZ, R42 ;  /* 0x000000ffff687224 */ /* 0x000fe200078e002a */
[----:B--2---:R-:W-:Y:S01]  /*3b10*/  HMMA.16816.F32.BF16 R184, R8, R20, R16 ;  /* 0x0000001408b8723c */ /* 0x004fe20000041810 */
[----:B------:R-:W-:-:S07]  /*3b20*/  IMAD.MOV.U32 R105, RZ, RZ, R43 ;  /* 0x000000ffff697224 */ /* 0x000fce00078e002b */
[----:B------:R-:W-:Y:S07]  /*3b30*/  HMMA.16816.F32.BF16 R16, R12, R30, RZ ;  /* 0x0000001e0c10723c */ /* 0x000fee00000418ff */
[--C-:B------:R-:W-:Y:S02]  /*3b40*/  FFMA.FTZ R30, R93, c[0x0][0x2d0], -R6.reuse ;  /* 0x0000b4005d1e7a23 */ /* 0x100fe40000010806 */
[----:B------:R-:W-:Y:S01]  /*3b50*/  FFMA.FTZ R31, R92, c[0x0][0x2d0], -R6 ;  /* 0x0000b4005c1f7a23 */ /* 0x000fe20000010806 */
[----:B------:R-:W-:Y:S01]  /*3b60*/  MOV R92, R41 ;  /* 0x00000029005c7202 */ /* 0x000fe20000000f00 */
[----:B------:R-:W-:Y:S01]  /*3b70*/  IMAD.MOV.U32 R93, RZ, RZ, R62 ;  /* 0x000000ffff5d7224 */ /* 0x000fe200078e003e */
[----:B------:R-:W-:Y:S11]  /*3b80*/  MOV R62, R166 ;  /* 0x000000a6003e7202 */ /* 0x000ff60000000f00 */
[----:B------:R-:W-:Y:S01]  /*3b90*/  @!UPT UIADD3 URZ, URZ, URZ, URZ ;  /* 0x0000003f3f3ff290 */ /* 0x000fe2000fffe03f */
[----:B------:R-:W-:Y:S01]  /*3ba0*/  HMMA.16816.F32.BF16 R176, R8, R22, R16 ;  /* 0x0000001608b0723c */ /* 0x000fe20000041810 */
[----:B------:R-:W1:Y:S04]  /*3bb0*/  LDSM.16.MT88.4 R16, [R249+0x6100] ;  /* 0x00610000f910783b */ /* 0x000e680000004200 */
[----:B------:R-:W2:Y:S03]  /*3bc0*/  LDSM.16.MT88.4 R20, [R249+0x6900] ;  /* 0x00690000f914783b */ /* 0x000ea60000004200 */
[C---:B-1----:R-:W-:Y:S08]  /*3bd0*/  HMMA.16816.F32.BF16 R4, R12.reuse, R16, RZ ;  /* 0x000000100c04723c */ /* 0x042ff000000418ff */
[----:B------:R-:W-:Y:S11]  /*3be0*/  HMMA.16816.F32.BF16 R16, R12, R18, RZ ;  /* 0x000000120c10723c */ /* 0x000ff600000418ff */
[----:B------:R-:W-:Y:S05]  /*3bf0*/  @!UPT UIADD3 URZ, URZ, URZ, URZ ;  /* 0x0000003f3f3ff290 */ /* 0x000fea000fffe03f */
[C---:B--2---:R-:W-:Y:S01]  /*3c00*/  HMMA.16816.F32.BF16 R72, R8.reuse, R20, R4 ;  /* 0x000000140848723c */ /* 0x044fe20000041804 */
[----:B------:R-:W1:Y:S07]  /*3c10*/  MUFU.EX2 R4, R24 ;  /* 0x0000001800047308 */ /* 0x000e6e0000000800 */
[----:B------:R-:W-:Y:S01]  /*3c20*/  HMMA.16816.F32.BF16 R64, R8, R22, R16 ;  /* 0x000000160840723c */ /* 0x000fe20000041810 */
[----:B------:R-:W2:Y:S01]  /*3c30*/  LDSM.16.MT88.4 R20, [R252+0x6100] ;  /* 0x00610000fc14783b */ /* 0x000ea20000004200 */
[----:B------:R-:W3:Y:S05]  /*3c40*/  MUFU.EX2 R5, R28 ;  /* 0x0000001c00057308 */ /* 0x000eea0000000800 */
[----:B------:R-:W-:-:S02]  /*3c50*/  FADD.FTZ R16, R88, R25 ;  /* 0x0000001958107221 */ /* 0x000fc40000010000 */
[----:B------:R-:W-:Y:S01]  /*3c60*/  FADD.FTZ R17, R86, R26 ;  /* 0x0000001a56117221 */ /* 0x000fe20000010000 */
[----:B------:R-:W4:Y:S01]  /*3c70*/  MUFU.EX2 R6, R29 ;  /* 0x0000001d00067308 */ /* 0x000f220000000800 */
[----:B-1----:R-:W-:Y:S01]  /*3c80*/  FADD.FTZ R16, R4, R16 ;  /* 0x0000001004107221 */ /* 0x002fe20000010000 */
[----:B------:R-:W1:Y:S01]  /*3c90*/  LDSM.16.MT88.4 R24, [R252+0x6900] ;  /* 0x00690000fc18783b */ /* 0x000e620000004200 */
[----:B------:R-:W-:Y:S01]  /*3ca0*/  FADD.FTZ R17, R87, R17 ;  /* 0x0000001157117221 */ /* 0x000fe20000010000 */
[C---:B------:R-:W-:Y:S01]  /*3cb0*/  F2FP.BF16.PACK_AB R4, R0.reuse, R4 ;  /* 0x000000040004723e */ /* 0x040fe200000010ff */
[----:B------:R-:W-:-:S03]  /*3cc0*/  FADD.FTZ R16, R0, R16 ;  /* 0x0000001000107221 */ /* 0x000fc60000010000 */
[----:B------:R5:W5:Y:S01]  /*3cd0*/  MUFU.EX2 R7, R30 ;  /* 0x0000001e00077308 */ /* 0x000b620000000800 */
[----:B---3--:R-:W-:-:S04]  /*3ce0*/  FADD.FTZ R16, R5, R16 ;  /* 0x0000001005107221 */ /* 0x008fc80000010000 */
[C---:B----4-:R-:W-:Y:S01]  /*3cf0*/  FADD.FTZ R16, R6.reuse, R16 ;  /* 0x0000001006107221 */ /* 0x050fe20000010000 */
[----:B------:R-:W-:Y:S01]  /*3d00*/  F2FP.BF16.PACK_AB R6, R6, R5 ;  /* 0x000000050606723e */ /* 0x000fe200000010ff */
[----:B------:R-:W-:Y:S01]  /*3d10*/  FADD.FTZ R29, R89, R17 ;  /* 0x00000011591d7221 */ /* 0x000fe20000010000 */
[----:B------:R-:W-:Y:S01]  /*3d20*/  MUFU.EX2 R5, R33 ;  /* 0x0000002100057308 */ /* 0x000fe20000000800 */
[----:B------:R-:W-:Y:S01]  /*3d30*/  LDSM.16.MT88.4 R88, [R251+0x3900] ;  /* 0x00390000fb58783b */ /* 0x000fe20000004200 */
[----:B-----5:R-:W-:Y:S01]  /*3d40*/  FFMA.FTZ R30, R100, c[0x0][0x2d0], -R2 ;  /* 0x0000b400641e7a23 */ /* 0x020fe20000010802 */
[----:B------:R-:W-:Y:S01]  /*3d50*/  MOV R100, R95 ;  /* 0x0000005f00647202 */ /* 0x000fe20000000f00 */
[----:B------:R-:W-:-:S04]  /*3d60*/  FADD.FTZ R0, R7, R16 ;  /* 0x0000001007007221 */ /* 0x000fc80000010000 */
[----:B------:R-:W3:Y:S01]  /*3d70*/  MUFU.EX2 R2, R31 ;  /* 0x0000001f00027308 */ /* 0x000ee20000000800 */
[----:B------:R-:W-:Y:S01]  /*3d80*/  MOV R95, R60 ;  /* 0x0000003c005f7202 */ /* 0x000fe20000000f00 */
[----:B------:R-:W-:Y:S01]  /*3d90*/  IMAD.MOV.U32 R60, RZ, RZ, R61 ;  /* 0x000000ffff3c7224 */ /* 0x000fe200078e003d */
[----:B--2---:R-:W-:Y:S01]  /*3da0*/  HMMA.16816.F32.BF16 R16, R12, R20, RZ ;  /* 0x000000140c10723c */ /* 0x004fe200000418ff */
[----:B------:R-:W-:-:S07]  /*3db0*/  IMAD.MOV.U32 R61, RZ, RZ, R167 ;  /* 0x000000ffff3d7224 */ /* 0x000fce00078e00a7 */
[----:B------:R-:W-:Y:S01]  /*3dc0*/  HMMA.16816.F32.BF16 R20, R12, R22, RZ ;  /* 0x000000160c14723c */ /* 0x000fe200000418ff */
[C---:B---3--:R-:W-:Y:S01]  /*3dd0*/  F2FP.BF16.PACK_AB R164, R2.reuse, R7 ;  /* 0x0000000702a4723e */ /* 0x048fe200000010ff */
[----:B------:R-:W-:Y:S01]  /*3de0*/  FADD.FTZ R28, R2, R0 ;  /* 0x00000000021c7221 */ /* 0x000fe20000010000 */
[----:B------:R-:W2:Y:S08]  /*3df0*/  MUFU.EX2 R7, R32 ;  /* 0x0000002000077308 */ /* 0x000eb00000000800 */
[----:B------:R-:W3:Y:S05]  /*3e00*/  MUFU.EX2 R2, R38 ;  /* 0x0000002600027308 */ /* 0x000eea0000000800 */
[C---:B-1----:R-:W-:Y:S03]  /*3e10*/  HMMA.16816.F32.BF16 R56, R8.reuse, R24, R16 ;  /* 0x000000180838723c */ /* 0x042fe60000041810 */
[----:B------:R-:W1:Y:S05]  /*3e20*/  MUFU.EX2 R17, R34 ;  /* 0x0000002200117308 */ /* 0x000e6a0000000800 */
[----:B------:R-:W-:Y:S03]  /*3e30*/  HMMA.16816.F32.BF16 R48, R8, R26, R20 ;  /* 0x0000001a0830723c */ /* 0x000fe60000041814 */
[----:B------:R-:W4:Y:S04]  /*3e40*/  MUFU.EX2 R0, R37 ;  /* 0x0000002500007308 */ /* 0x000f280000000800 */
[----:B--2---:R-:W-:-:S04]  /*3e50*/  FADD.FTZ R20, R7, R29 ;  /* 0x0000001d07147221 */ /* 0x004fc80000010000 */
[C---:B------:R-:W-:Y:S01]  /*3e60*/  FADD.FTZ R21, R5.reuse, R20 ;  /* 0x0000001405157221 */ /* 0x040fe20000010000 */
[----:B------:R-:W-:Y:S01]  /*3e70*/  F2FP.BF16.PACK_AB R5, R5, R7 ;  /* 0x000000070505723e */ /* 0x000fe200000010ff */
[----:B---3--:R-:W-:Y:S01]  /*3e80*/  FADD.FTZ R20, R2, R28 ;  /* 0x0000001c02147221 */ /* 0x008fe20000010000 */
[----:B------:R-:W2:Y:S01]  /*3e90*/  MUFU.EX2 R16, R35 ;  /* 0x0000002300107308 */ /* 0x000ea20000000800 */
[----:B-1----:R-:W-:-:S07]  /*3ea0*/  FADD.FTZ R21, R17, R21 ;  /* 0x0000001511157221 */ /* 0x002fce0000010000 */
[----:B------:R-:W1:Y:S01]  /*3eb0*/  MUFU.EX2 R19, R36 ;  /* 0x0000002400137308 */ /* 0x000e620000000800 */
[C---:B----4-:R-:W-:Y:S01]  /*3ec0*/  FADD.FTZ R20, R0.reuse, R20 ;  /* 0x0000001400147221 */ /* 0x050fe20000010000 */
[----:B------:R-:W-:-:S04]  /*3ed0*/  F2FP.BF16.PACK_AB R166, R0, R2 ;  /* 0x0000000200a6723e */ /* 0x000fc800000010ff */
[----:B------:R-:W-:Y:S02]  /*3ee0*/  STL [R1+0x4c], R20 ;  /* 0x00004c1401007387 */ /* 0x000fe40000100800 */
[----:B------:R-:W3:Y:S01]  /*3ef0*/  MUFU.EX2 R18, R30 ;  /* 0x0000001e00127308 */ /* 0x000ee20000000800 */
[C---:B--2---:R-:W-:Y:S01]  /*3f00*/  FADD.FTZ R0, R16.reuse, R21 ;  /* 0x0000001510007221 */ /* 0x044fe20000010000 */
[----:B------:R-:W-:Y:S01]  /*3f10*/  F2FP.BF16.PACK_AB R7, R16, R17 ;  /* 0x000000111007723e */ /* 0x000fe200000010ff */
[----:B------:R-:W2:Y:S02]  /*3f20*/  LDSM.16.MT88.4 R20, [R251+0x6100] ;  /* 0x00610000fb14783b */ /* 0x000ea40000004200 */
[----:B-1----:R-:W-:-:S03]  /*3f30*/  FADD.FTZ R0, R19, R0 ;  /* 0x0000000013007221 */ /* 0x002fc60000010000 */
[----:B------:R-:W1:Y:S01]  /*3f40*/  MUFU.EX2 R2, R40 ;  /* 0x0000002800027308 */ /* 0x000e620000000800 */
[C---:B---3--:R-:W-:Y:S01]  /*3f50*/  FADD.FTZ R16, R18.reuse, R0 ;  /* 0x0000000012107221 */ /* 0x048fe20000010000 */
[----:B------:R-:W-:-:S06]  /*3f60*/  F2FP.BF16.PACK_AB R165, R18, R19 ;  /* 0x0000001312a5723e */ /* 0x000fcc00000010ff */
[----:B------:R-:W3:Y:S01]  /*3f70*/  MUFU.EX2 R0, R39 ;  /* 0x0000002700007308 */ /* 0x000ee20000000800 */
[----:B-1----:R-:W-:Y:S01]  /*3f80*/  FADD.FTZ R16, R2, R16 ;  /* 0x0000001002107221 */ /* 0x002fe20000010000 */
[----:B------:R-:W-:Y:S03]  /*3f90*/  LDSM.16.MT88.4 R40, [R249+0x1900] ;  /* 0x00190000f928783b */ /* 0x000fe60000004200 */
[C---:B---3--:R-:W-:Y:S01]  /*3fa0*/  FADD.FTZ R16, R0.reuse, R16 ;  /* 0x0000001000107221 */ /* 0x048fe20000010000 */
[----:B------:R-:W-:-:S04]  /*3fb0*/  F2FP.BF16.PACK_AB R167, R0, R2 ;  /* 0x0000000200a7723e */ /* 0x000fc800000010ff */
[----:B------:R-:W-:Y:S04]  /*3fc0*/  STL [R1+0x50], R16 ;  /* 0x0000501001007387 */ /* 0x000fe80000100800 */
[----:B------:R-:W1:Y:S01]  /*3fd0*/  LDSM.16.MT88.4 R16, [R251+0x6900] ;  /* 0x00690000fb10783b */ /* 0x000e620000004200 */
[C---:B--2---:R-:W-:Y:S08]  /*3fe0*/  HMMA.16816.F32.BF16 R24, R12.reuse, R20, RZ ;  /* 0x000000140c18723c */ /* 0x044ff000000418ff */
[----:B------:R-:W-:Y:S11]  /*3ff0*/  HMMA.16816.F32.BF16 R12, R12, R22, RZ ;  /* 0x000000160c0c723c */ /* 0x000ff600000418ff */
[----:B------:R-:W-:Y:S05]  /*4000*/  @!UPT UIADD3 URZ, URZ, URZ, URZ ;  /* 0x0000003f3f3ff290 */ /* 0x000fea000fffe03f */
[C---:B-1----:R-:W-:Y:S08]  /*4010*/  HMMA.16816.F32.BF16 R24, R8.reuse, R16, R24 ;  /* 0x000000100818723c */ /* 0x042ff00000041818 */
[----:B------:R-:W-:Y:S01]  /*4020*/  HMMA.16816.F32.BF16 R12, R8, R18, R12 ;  /* 0x00000012080c723c */ /* 0x000fe2000004180c */
[----:B------:R-:W1:Y:S07]  /*4030*/  LDSM.16.MT88.4 R8, [R248+0x1100] ;  /* 0x00110000f808783b */ /* 0x000e6e0000004200 */
[C---:B-1----:R-:W-:Y:S08]  /*4040*/  HMMA.16816.F32.BF16 R156, R4.reuse, R8, R156 ;  /* 0x00000008049c723c */ /* 0x042ff0000004189c */
[C---:B------:R-:W-:Y:S01]  /*4050*/  HMMA.16816.F32.BF16 R16, R4.reuse, R10, R100 ;  /* 0x0000000a0410723c */ /* 0x040fe20000041864 */
[----:B------:R-:W1:Y:S07]  /*4060*/  LDSM.16.MT88.4 R8, [R249+0x1100] ;  /* 0x00110000f908783b */ /* 0x000e6e0000004200 */
[C---:B-1----:R-:W-:Y:S01]  /*4070*/  HMMA.16816.F32.BF16 R36, R4.reuse, R8, R104 ;  /* 0x000000080424723c */ /* 0x042fe20000041868 */
[----:B------:R-:W-:Y:S07]  /*4080*/  LDSM.16.MT88.4 R104, [R249+0x5900] ;  /* 0x00590000f968783b */ /* 0x000fee0000004200 */
[----:B------:R-:W-:Y:S01]  /*4090*/  HMMA.16816.F32.BF16 R20, R4, R10, R80 ;  /* 0x0000000a0414723c */ /* 0x000fe20000041850 */
[----:B------:R-:W1:Y:S11]  /*40a0*/  LDSM.16.MT88.4 R8, [R252+0x1100] ;  /* 0x00110000fc08783b */ /* 0x000e760000004200 */
[----:B------:R-:W-:Y:S04]  /*40b0*/  @!UPT UIADD3 URZ, URZ, URZ, URZ ;  /* 0x0000003f3f3ff290 */ /* 0x000fe8000fffe03f */
[C---:B------:R-:W-:Y:S08]  /*40c0*/  HMMA.16816.F32.BF16 R36, R164.reuse, R40, R36 ;  /* 0x00000028a424723c */ /* 0x040ff00000041824 */
[----:B------:R-:W-:Y:S08]  /*40d0*/  HMMA.16816.F32.BF16 R40, R164, R42, R20 ;  /* 0x0000002aa428723c */ /* 0x000ff00000041814 */
[C---:B-1----:R-:W-:Y:S08]  /*40e0*/  HMMA.16816.F32.BF16 R44, R4.reuse, R8, R44 ;  /* 0x00000008042c723c */ /* 0x042ff0000004182c */
[C---:B------:R-:W-:Y:S01]  /*40f0*/  HMMA.16816.F32.BF16 R28, R4.reuse, R10, R92 ;  /* 0x0000000a041c723c */ /* 0x040fe2000004185c */
[----:B------:R-:W1:Y:S07]  /*4100*/  LDSM.16.MT88.4 R8, [R251+0x1100] ;  /* 0x00110000fb08783b */ /* 0x000e6e0000004200 */
        /* <DEDUP_REMOVED lines=9> */
[C---:B-1----:R-:W-:Y:S01]  /*41a0*/  HMMA.16816.F32.BF16 R84, R4.reuse, R8, R160 ;  /* 0x000000080454723c */ /* 0x042fe200000418a0 */
[----:B------:R-:W1:Y:S07]  /*41b0*/  LDSM.16.MT88.4 R160, [R248+0x1900] ;  /* 0x00190000f8a0783b */ /* 0x000e6e0000004200 */
[----:B------:R-:W-:Y:S01]  /*41c0*/  HMMA.16816.F32.BF16 R92, R4, R10, R140 ;  /* 0x0000000a045c723c */ /* 0x000fe2000004188c */
[----:B------:R-:W2:Y:S07]  /*41d0*/  LDSM.16.MT88.4 R8, [R251+0x3100] ;  /* 0x00310000fb08783b */ /* 0x000eae0000004200 */
[----:B-1----:R-:W-:Y:S08]  /*41e0*/  HMMA.16816.F32.BF16 R156, R164, R160, R156 ;  /* 0x000000a0a49c723c */ /* 0x002ff0000004189c */
[C---:B--2---:R-:W-:Y:S08]  /*41f0*/  HMMA.16816.F32.BF16 R96, R4.reuse, R8, R148 ;  /* 0x000000080460723c */ /* 0x044ff00000041894 */
[----:B------:R-:W-:Y:S01]  /*4200*/  HMMA.16816.F32.BF16 R100, R4, R10, R108 ;  /* 0x0000000a0464723c */ /* 0x000fe2000004186c */
[----:B------:R-:W1:Y:S07]  /*4210*/  LDSM.16.MT88.4 R8, [R248+0x5100] ;  /* 0x00510000f808783b */ /* 0x000e6e0000004200 */
        /* <DEDUP_REMOVED lines=19> */
[----:B------:R-:W2:Y:S04]  /*4350*/  LDSM.16.MT88.4 R72, [R249+0x3900] ;  /* 0x00390000f948783b */ /* 0x000ea80000004200 */
[----:B------:R-:W3:Y:S03]  /*4360*/  LDSM.16.MT88.4 R8, [R252+0x7100] ;  /* 0x00710000fc08783b */ /* 0x000ee60000004200 */
[C---:B-1----:R-:W-:Y:S08]  /*4370*/  HMMA.16816.F32.BF16 R60, R164.reuse, R64, R60 ;  /* 0x00000040a43c723c */ /* 0x042ff0000004183c */
[C---:B------:R-:W-:Y:S08]  /*4380*/  HMMA.16816.F32.BF16 R64, R164.reuse, R66, R68 ;  /* 0x00000042a440723c */ /* 0x040ff00000041844 */
[C---:B--2---:R-:W-:Y:S08]  /*4390*/  HMMA.16816.F32.BF16 R68, R164.reuse, R72, R76 ;  /* 0x00000048a444723c */ /* 0x044ff0000004184c */
[----:B------:R-:W-:Y:S01]  /*43a0*/  HMMA.16816.F32.BF16 R72, R164, R74, R80 ;  /* 0x0000004aa448723c */ /* 0x000fe20000041850 */
[----:B------:R-:W1:Y:S07]  /*43b0*/  LDSM.16.MT88.4 R80, [R252+0x3900] ;  /* 0x00390000fc50783b */ /* 0x000e6e0000004200 */
[C---:B---3--:R-:W-:Y:S01]  /*43c0*/  HMMA.16816.F32.BF16 R180, R4.reuse, R8, R56 ;  /* 0x0000000804b4723c */ /* 0x048fe20000041838 */
[----:B------:R-:W-:Y:S07]  /*43d0*/  LDSM.16.MT88.4 R56, [R251+0x1900] ;  /* 0x00190000fb38783b */ /* 0x000fee0000004200 */
[----:B------:R-:W-:Y:S01]  /*43e0*/  HMMA.16816.F32.BF16 R148, R4, R10, R48 ;  /* 0x0000000a0494723c */ /* 0x000fe20000041830 */
[----:B------:R-:W2:Y:S04]  /*43f0*/  LDSM.16.MT88.4 R8, [R251+0x7100] ;  /* 0x00710000fb08783b */ /* 0x000ea80000004200 */
[----:B------:R-:W-:Y:S03]  /*4400*/  LDSM.16.MT88.4 R48, [R252+0x1900] ;  /* 0x00190000fc30783b */ /* 0x000fe60000004200 */
[C---:B-1----:R-:W-:Y:S08]  /*4410*/  HMMA.16816.F32.BF16 R76, R164.reuse, R80, R84 ;  /* 0x00000050a44c723c */ /* 0x042ff00000041854 */
[C---:B------:R-:W-:Y:S01]  /*4420*/  HMMA.16816.F32.BF16 R84, R164.reuse, R88, R96 ;  /* 0x00000058a454723c */ /* 0x040fe20000041860 */
[----:B------:R-:W1:Y:S07]  /*4430*/  LDSM.16.MT88.4 R96, [R248+0x5900] ;  /* 0x00590000f860783b */ /* 0x000e6e0000004200 */
[C---:B------:R-:W-:Y:S08]  /*4440*/  HMMA.16816.F32.BF16 R88, R164.reuse, R90, R100 ;  /* 0x0000005aa458723c */ /* 0x040ff00000041864 */
[C---:B------:R-:W-:Y:S08]  /*4450*/  HMMA.16816.F32.BF16 R100, R164.reuse, R104, R116 ;  /* 0x00000068a464723c */ /* 0x040ff00000041874 */
[C---:B------:R-:W-:Y:S01]  /*4460*/  HMMA.16816.F32.BF16 R104, R164.reuse, R106, R120 ;  /* 0x0000006aa468723c */ /* 0x040fe20000041878 */
[----:B------:R-:W3:Y:S07]  /*4470*/  LDSM.16.MT88.4 R120, [R251+0x5900] ;  /* 0x00590000fb78783b */ /* 0x000eee0000004200 */
[----:B------:R-:W-:Y:S08]  /*4480*/  HMMA.16816.F32.BF16 R80, R164, R82, R92 ;  /* 0x00000052a450723c */ /* 0x000ff0000004185c */
[----:B--2---:R-:W-:Y:S08]  /*4490*/  HMMA.16816.F32.BF16 R24, R4, R8, R24 ;  /* 0x000000080418723c */ /* 0x004ff00000041818 */
[C---:B-1----:R-:W-:Y:S08]  /*44a0*/  HMMA.16816.F32.BF16 R92, R164.reuse, R96, R108 ;  /* 0x00000060a45c723c */ /* 0x042ff0000004186c */
[----:B------:R-:W-:Y:S01]  /*44b0*/  HMMA.16816.F32.BF16 R96, R164, R98, R112 ;  /* 0x00000062a460723c */ /* 0x000fe20000041870 */
[----:B------:R-:W1:Y:S07]  /*44c0*/  LDSM.16.MT88.4 R112, [R252+0x5900] ;  /* 0x00590000fc70783b */ /* 0x000e6e0000004200 */
[----:B------:R-:W-:Y:S01]  /*44d0*/  HMMA.16816.F32.BF16 R12, R4, R10, R12 ;  /* 0x0000000a040c723c */ /* 0x000fe2000004180c */
[----:B------:R-:W-:Y:S07]  /*44e0*/  LDSM.16.MT88.4 R4, [R251+0x7900] ;  /* 0x00790000fb04783b */ /* 0x000fee0000004200 */
[C---:B---3--:R-:W-:Y:S08]  /*44f0*/  HMMA.16816.F32.BF16 R116, R164.reuse, R120, R132 ;  /* 0x00000078a474723c */ /* 0x048ff00000041884 */
[C---:B------:R-:W-:Y:S01]  /*4500*/  HMMA.16816.F32.BF16 R120, R164.reuse, R122, R136 ;  /* 0x0000007aa478723c */ /* 0x040fe20000041888 */
[----:B------:R-:W2:Y:S07]  /*4510*/  LDSM.16.MT88.4 R136, [R249+0x7900] ;  /* 0x00790000f988783b */ /* 0x000eae0000004200 */
[C---:B------:R-:W-:Y:S08]  /*4520*/  HMMA.16816.F32.BF16 R44, R164.reuse, R48, R44 ;  /* 0x00000030a42c723c */ /* 0x040ff0000004182c */
[C---:B------:R-:W-:Y:S08]  /*4530*/  HMMA.16816.F32.BF16 R52, R164.reuse, R56, R52 ;  /* 0x00000038a434723c */ /* 0x040ff00000041834 */
[C---:B-1----:R-:W-:Y:S08]  /*4540*/  HMMA.16816.F32.BF16 R108, R164.reuse, R112, R124 ;  /* 0x00000070a46c723c */ /* 0x042ff0000004187c */
[C---:B------:R-:W-:Y:S01]  /*4550*/  HMMA.16816.F32.BF16 R112, R164.reuse, R114, R128 ;  /* 0x00000072a470723c */ /* 0x040fe20000041880 */
[----:B------:R-:W1:Y:S07]  /*4560*/  LDSM.16.MT88.4 R128, [R248+0x7900] ;  /* 0x00790000f880783b */ /* 0x000e6e0000004200 */
[C---:B------:R-:W-:Y:S08]  /*4570*/  HMMA.16816.F32.BF16 R48, R164.reuse, R50, R28 ;  /* 0x00000032a430723c */ /* 0x040ff0000004181c */
[C---:B--2---:R-:W-:Y:S01]  /*4580*/  HMMA.16816.F32.BF16 R132, R164.reuse, R136, R144 ;  /* 0x00000088a484723c */ /* 0x044fe20000041890 */
[----:B------:R-:W2:Y:S07]  /*4590*/  LDSM.16.MT88.4 R144, [R252+0x7900] ;  /* 0x00790000fc90783b */ /* 0x000eae0000004200 */
[C---:B------:R-:W-:Y:S08]  /*45a0*/  HMMA.16816.F32.BF16 R136, R164.reuse, R138, R140 ;  /* 0x0000008aa488723c */ /* 0x040ff0000004188c */
[C---:B------:R-:W-:Y:S08]  /*45b0*/  HMMA.16816.F32.BF16 R56, R164.reuse, R58, R32 ;  /* 0x0000003aa438723c */ /* 0x040ff00000041820 */
[C---:B-1----:R-:W-:Y:S08]  /*45c0*/  HMMA.16816.F32.BF16 R124, R164.reuse, R128, R184 ;  /* 0x00000080a47c723c */ /* 0x042ff000000418b8 */
[C---:B------:R-:W-:Y:S08]  /*45d0*/  HMMA.16816.F32.BF16 R128, R164.reuse, R130, R176 ;  /* 0x00000082a480723c */ /* 0x040ff000000418b0 */
[C---:B--2---:R-:W-:Y:S08]  /*45e0*/  HMMA.16816.F32.BF16 R140, R164.reuse, R144, R180 ;  /* 0x00000090a48c723c */ /* 0x044ff000000418b4 */
[C---:B------:R-:W-:Y:S08]  /*45f0*/  HMMA.16816.F32.BF16 R144, R164.reuse, R146, R148 ;  /* 0x00000092a490723c */ /* 0x040ff00000041894 */
[C---:B------:R-:W-:Y:S08]  /*4600*/  HMMA.16816.F32.BF16 R148, R164.reuse, R4, R24 ;  /* 0x00000004a494723c */ /* 0x040ff00000041818 */
[----:B------:R-:W-:Y:S01]  /*4610*/  HMMA.16816.F32.BF16 R164, R164, R6, R12 ;  /* 0x00000006a4a4723c */ /* 0x000fe2000004180c */
[----:B------:R-:W-:Y:S07]  /*4620*/  @!P2 BRA `(.L_x_2) ;  /* 0x000037b00000a947 */ /* 0x000fee0003800000 */
[----:B------:R-:W2:Y:S04]  /*4630*/  LDL.64 R8, [R1+0x90] ;  /* 0x0000900001087983 */ /* 0x000ea80000100a00 */
[----:B------:R-:W3:Y:S04]  /*4640*/  LDL.64 R188, [R1+0x98] ;  /* 0x0000980001bc7983 */ /* 0x000ee80000100a00 */
[----:B------:R-:W4:Y:S01]  /*4650*/  LDL.64 R190, [R1+0x88] ;  /* 0x0000880001be7983 */ /* 0x000f220000100a00 */
[----:B------:R-:W-:-:S02]  /*4660*/  LEA.HI.SX32 R0, R153, 0xfffffffe, 0x1a ;  /* 0xfffffffe99007811 */ /* 0x000fc400078fd2ff */
[----:B------:R-:W-:-:S03]  /*4670*/  MOV R153, R152 ;  /* 0x0000009800997202 */ /* 0x000fc60000000f00 */
[----:B------:R1:W-:Y:S01]  /*4680*/  STL [R1+0x48], R0 ;  /* 0x0000480001007387 */ /* 0x0003e20000100800 */
[C---:B--2---:R-:W-:Y:S02]  /*4690*/  IADD3 R4, P2, R8.reuse, 0x40, RZ ;  /* 0x0000004008047810 */ /* 0x044fe40007f5e0ff */
[C---:B------:R-:W-:Y:S02]  /*46a0*/  IADD3 R2, P1, R8.reuse, 0x80, RZ ;  /* 0x0000008008027810 */ /* 0x040fe40007f3e0ff */
[----:B-1----:R-:W-:Y:S01]  /*46b0*/  IADD3 R0, P0, R8, 0xc0, RZ ;  /* 0x000000c008007810 */ /* 0x002fe20007f1e0ff */
[----:B------:R1:W-:Y:S04]  /*46c0*/  STL [R1+0x80], R4 ;  /* 0x0000800401007387 */ /* 0x0003e80000100800 */
[----:B------:R3:W-:Y:S04]  /*46d0*/  STL [R1+0x78], R2 ;  /* 0x0000780201007387 */ /* 0x0007e80000100800 */
[----:B------:R2:W-:Y:S01]  /*46e0*/  STL [R1+0x70], R0 ;  /* 0x0000700001007387 */ /* 0x0005e20000100800 */
[----:B-1----:R-:W-:Y:S01]  /*46f0*/  IMAD.X R4, RZ, RZ, R154, P2 ;  /* 0x000000ffff047224 */ /* 0x002fe200010e069a */
[----:B---3--:R-:W-:-:S04]  /*4700*/  IADD3 R2, P2, R188, 0x40, RZ ;  /* 0x00000040bc027810 */ /* 0x008fc80007f5e0ff */
[----:B------:R1:W-:Y:S01]  /*4710*/  STL [R1+0x7c], R4 ;  /* 0x00007c0401007387 */ /* 0x0003e20000100800 */
[----:B--2---:R-:W-:-:S03]  /*4720*/  IMAD.X R0, RZ, RZ, R154, P1 ;  /* 0x000000ffff007224 */ /* 0x004fc600008e069a */
[----:B------:R2:W-:Y:S04]  /*4730*/  STL [R1+0x68], R2 ;  /* 0x0000680201007387 */ /* 0x0005e80000100800 */
[----:B------:R3:W-:Y:S01]  /*4740*/  STL [R1+0x74], R0 ;  /* 0x0000740001007387 */ /* 0x0007e20000100800 */
[----:B-1----:R-:W-:Y:S01]  /*4750*/  IADD3 R4, P1, R188, 0x80, RZ ;  /* 0x00000080bc047810 */ /* 0x002fe20007f3e0ff */
[----:B--2---:R-:W-:-:S04]  /*4760*/  IMAD.X R2, RZ, RZ, R154, P0 ;  /* 0x000000ffff027224 */ /* 0x004fc800000e069a */
[----:B------:R-:W-:Y:S01]  /*4770*/  STL [R1+0x60], R4 ;  /* 0x0000600401007387 */ /* 0x000fe20000100800 */
[----:B------:R-:W-:Y:S01]  /*4780*/  IMAD.MOV.U32 R154, RZ, RZ, R3 ;  /* 0x000000ffff9a7224 */ /* 0x000fe200078e0003 */
[----:B---3--:R-:W-:Y:S02]  /*4790*/  IADD3 R0, P0, R188, 0xc0, RZ ;  /* 0x000000c0bc007810 */ /* 0x008fe40007f1e0ff */
[----:B------:R1:W-:Y:S01]  /*47a0*/  STL [R1+0x6c], R2 ;  /* 0x00006c0201007387 */ /* 0x0003e20000100800 */
[----:B----4-:R-:W-:-:S03]  /*47b0*/  IMAD.X R3, RZ, RZ, R191, P2 ;  /* 0x000000ffff037224 */ /* 0x010fc600010e06bf */
[----:B------:R2:W-:Y:S04]  /*47c0*/  STL [R1+0x58], R0 ;  /* 0x0000580001007387 */ /* 0x0005e80000100800 */
[----:B------:R3:W-:Y:S01]  /*47d0*/  STL [R1+0x64], R3 ;  /* 0x0000640301007387 */ /* 0x0007e20000100800 */
[----:B-1----:R-:W-:Y:S01]  /*47e0*/  IMAD.X R2, RZ, RZ, R191, P1 ;  /* 0x000000ffff027224 */ /* 0x002fe200008e06bf */
[----:B--2---:R-:W-:-:S05]  /*47f0*/  IADD3.X R0, RZ, R191, RZ, P0, !PT ;  /* 0x000000bfff007210 */ /* 0x004fca00007fe4ff */
[----:B------:R3:W-:Y:S04]  /*4800*/  STL [R1+0x54], R0 ;  /* 0x0000540001007387 */ /* 0x0007e80000100800 */
[----:B------:R3:W-:Y:S02]  /*4810*/  STL [R1+0x5c], R2 ;  /* 0x00005c0201007387 */ /* 0x0007e40000100800 */
[----:B---3--:R-:W2:Y:S02]  /*4820*/  LDL R0, [R1+0xb4] ;  /* 0x0000b40001007983 */ /* 0x008ea40000100800 */
[----:B--2---:R-:W-:-:S05]  /*4830*/  SHF.L.U32 R0, R0, 0x1, RZ ;  /* 0x0000000100007819 */ /* 0x004fca00000006ff */
[----:B------:R1:W-:Y:S02]  /*4840*/  STL [R1+0x44], R0 ;  /* 0x0000440001007387 */ /* 0x0003e40000100800 */
.L_x_3:
[----:B------:R-:W2:Y:S01]  /*4850*/  LDL.64 R12, [R1+0x90] ;  /* 0x00009000010c7983 */ /* 0x000ea20000100a00 */
[----:B------:R-:W-:Y:S01]  /*4860*/  MOV R14, c[0x0][0x208] ;  /* 0x00008200000e7a02 */ /* 0x000fe20000000f00 */
[----:B------:R-:W-:Y:S04]  /*4870*/  DEPBAR.LE SB0, 0x0 ;  /* 0x000080000000791a */ /* 0x000fe80000000000 */
[----:B------:R-:W3:Y:S01]  /*4880*/  LDL R24, [R1+0x80] ;  /* 0x0000800001187983 */ /* 0x000ee20000100800 */
[----:B------:R-:W-:Y:S05]  /*4890*/  MOV R15, c[0x0][0x20c] ;  /* 0x00008300000f7a02 */ /* 0x000fea0000000f00 */
[----:B------:R-:W4:Y:S06]  /*48a0*/  LDL R7, [R1+0x84] ;  /* 0x0000840001077983 */ /* 0x000f2c0000100800 */
[----:B------:R-:W2:Y:S06]  /*48b0*/  LDL R34, [R1+0x78] ;  /* 0x0000780001227983 */ /* 0x000eac0000100800 */
[----:B------:R-:W2:Y:S06]  /*48c0*/  LDL R29, [R1+0x70] ;  /* 0x00007000011d7983 */ /* 0x000eac0000100800 */
[----:B------:R-:W2:Y:S06]  /*48d0*/  LDL R33, [R1+0x74] ;  /* 0x0000740001217983 */ /* 0x000eac0000100800 */
[----:B------:R-:W2:Y:S06]  /*48e0*/  LDL R28, [R1+0x7c] ;  /* 0x00007c00011c7983 */ /* 0x000eac0000100800 */
[----:B------:R-:W2:Y:S06]  /*48f0*/  LDL R32, [R1+0x6c] ;  /* 0x00006c0001207983 */ /* 0x000eac0000100800 */
[----:B------:R-:W-:Y:S06]  /*4900*/  STL.64 [R1+0xe0], R148 ;  /* 0x0000e09401007387 */ /* 0x000fec0000100a00 */
[----:B------:R-:W-:Y:S06]  /*4910*/  STL.64 [R1+0xd8], R150 ;  /* 0x0000d89601007387 */ /* 0x000fec0000100a00 */
[----:B------:R-:W-:Y:S06]  /*4920*/  STL [R1+0xd4], R165 ;  /* 0x0000d4a501007387 */ /* 0x000fec0000100800 */
[----:B-1----:R1:W-:Y:S06]  /*4930*/  STL [R1+0xd0], R166 ;  /* 0x0000d0a601007387 */ /* 0x0023ec0000100800 */
[----:B------:R-:W-:Y:S06]  /*4940*/  BAR.SYNC.DEFER_BLOCKING 0x0 ;  /* 0x0000000000007b1d */ /* 0x000fec0000010000 */
[----:B------:R-:W2:Y:S06]  /*4950*/  LDSM.16.M88.4 R8, [R155+0x10100] ;  /* 0x010100009b08783b */ /* 0x000eac0000000200 */
[----:B-1----:R-:W2:Y:S06]  /*4960*/  LDL.LU R166, [R1+0x48] ;  /* 0x0000480001a67983 */ /* 0x002eac0000300800 */
[----:B------:R1:W-:Y:S06]  /*4970*/  STL [R1+0xcc], R167 ;  /* 0x0000cca701007387 */ /* 0x0003ec0000100800 */
[----:B------:R-:W3:Y:S06]  /*4980*/  LDL R165, [R1+0x4] ;  /* 0x0000040001a57983 */ /* 0x000eec0000100800 */
[----:B------:R-:W4:Y:S06]  /*4990*/  LDL R152, [R1+0x40] ;  /* 0x0000400001987983 */ /* 0x000f2c0000100800 */
[----:B------:R-:W4:Y:S06]  /*49a0*/  LDL R151, [R1+0x3c] ;  /* 0x00003c0001977983 */ /* 0x000f2c0000100800 */
[----:B------:R-:W4:Y:S06]  /*49b0*/  LDL R150, [R1+0x38] ;  /* 0x0000380001967983 */ /* 0x000f2c0000100800 */
[----:B-1----:R-:W4:Y:S06]  /*49c0*/  LDL R167, [R1+0x44] ;  /* 0x0000440001a77983 */ /* 0x002f2c0000100800 */
[----:B------:R-:W1:Y:S01]  /*49d0*/  LDSM.16.M88.4 R16, [R155+0x10900] ;  /* 0x010900009b10783b */ /* 0x000e620000000200 */
[----:B--2---:R-:W-:Y:S01]  /*49e0*/  SHF.R.S32.HI R0, RZ, 0x1f, R166 ;  /* 0x0000001fff007819 */ /* 0x004fe200000114a6 */
[----:B------:R-:W-:Y:S04]  /*49f0*/  IMAD.WIDE.U32 R4, R166, c[0x0][0x208], RZ ;  /* 0x00008200a6047a25 */ /* 0x000fe800078e00ff */
[----:B------:R-:W-:Y:S01]  /*4a00*/  IMAD R0, R0, c[0x0][0x208], RZ ;  /* 0x0000820000007a24 */ /* 0x000fe200078e02ff */
[----:B------:R-:W-:Y:S03]  /*4a10*/  SHF.L.U32 R2, R4, 0x6, RZ ;  /* 0x0000000604027819 */ /* 0x000fe600000006ff */
[----:B------:R-:W-:Y:S01]  /*4a20*/  IMAD R0, R166, c[0x0][0x20c], R0 ;  /* 0x00008300a6007a24 */ /* 0x000fe200078e0200 */
[----:B------:R-:W-:Y:S01]  /*4a30*/  IADD3 R3, P0, R2, R12, RZ ;  /* 0x0000000c02037210 */ /* 0x000fe20007f1e0ff */
[----:B---3--:R-:W-:Y:S03]  /*4a40*/  LDSM.16.M88.4 R176, [R165] ;  /* 0x00000000a5b0783b */ /* 0x008fe60000000200 */
[----:B------:R-:W-:Y:S02]  /*4a50*/  IADD3 R0, R5, R0, RZ ;  /* 0x0000000005007210 */ /* 0x000fe40007ffe0ff */
[C---:B------:R-:W-:Y:S02]  /*4a60*/  LEA R22, P2, R3.reuse, c[0x0][0x1f8], 0x1 ;  /* 0x00007e0003167a11 */ /* 0x040fe400078408ff */
[----:B------:R-:W-:Y:S01]  /*4a70*/  SHF.L.U64.HI R0, R4, 0x6, R0 ;  /* 0x0000000604007819 */ /* 0x000fe20000010200 */
[----:B----4-:R-:W-:Y:S01]  /*4a80*/  LDSM.16.M88.4 R180, [R152] ;  /* 0x0000000098b4783b */ /* 0x010fe20000000200 */
[----:B------:R-:W-:Y:S02]  /*4a90*/  IADD3 R4, P1, R2, R24, RZ ;  /* 0x0000001802047210 */ /* 0x000fe40007f3e0ff */
[----:B------:R-:W-:Y:S02]  /*4aa0*/  IADD3.X R5, R0, R7, RZ, P0, !PT ;  /* 0x0000000700057210 */ /* 0x000fe400007fe4ff */
[----:B------:R-:W-:Y:S01]  /*4ab0*/  LEA R20, P0, R4, c[0x0][0x1f8], 0x1 ;  /* 0x00007e0004147a11 */ /* 0x000fe200078008ff */
[----:B------:R2:W-:Y:S01]  /*4ac0*/  LDSM.16.M88.4 R184, [R151] ;  /* 0x0000000097b8783b */ /* 0x0005e20000000200 */
[----:B------:R-:W-:Y:S02]  /*4ad0*/  IADD3.X R6, R0, R28, RZ, P1, !PT ;  /* 0x0000001c00067210 */ /* 0x000fe40000ffe4ff */
[----:B------:R-:W-:Y:S02]  /*4ae0*/  LEA.HI.X R23, R3, c[0x0][0x1fc], R5, 0x1, P2 ;  /* 0x00007f0003177a11 */ /* 0x000fe400010f0c05 */
[----:B------:R-:W-:Y:S01]  /*4af0*/  LEA.HI.X R21, R4, c[0x0][0x1fc], R6, 0x1, P0 ;  /* 0x00007f0004157a11 */ /* 0x000fe200000f0c06 */
[----:B------:R3:W-:Y:S01]  /*4b00*/  LDSM.16.M88.4 R188, [R150] ;  /* 0x0000000096bc783b */ /* 0x0007e20000000200 */
[----:B------:R-:W-:Y:S02]  /*4b10*/  IADD3 R6, P2, R2, R34, RZ ;  /* 0x0000002202067210 */ /* 0x000fe40007f5e0ff */
[----:B------:R-:W-:Y:S02]  /*4b20*/  LEA R3, P0, R14, R2, 0x5 ;  /* 0x000000020e037211 */ /* 0x000fe400078028ff */
[----:B------:R-:W-:Y:S02]  /*4b30*/  IADD3 R4, P1, R2, R29, RZ ;  /* 0x0000001d02047210 */ /* 0x000fe40007f3e0ff */
[----:B------:R-:W-:Y:S02]  /*4b40*/  IADD3.X R13, R0, R33, RZ, P2, !PT ;  /* 0x00000021000d7210 */ /* 0x000fe400017fe4ff */
[----:B------:R-:W-:Y:S02]  /*4b50*/  LEA.HI.X R2, R14, R0, R15, 0x5, P0 ;  /* 0x000000000e027211 */ /* 0x000fe400000f2c0f */
[----:B------:R-:W-:Y:S02]  /*4b60*/  IADD3.X R0, R0, R32, RZ, P1, !PT ;  /* 0x0000002000007210 */ /* 0x000fe40000ffe4ff */
[----:B------:R-:W-:Y:S02]  /*4b70*/  LEA R14, P1, R4, c[0x0][0x1f8], 0x1 ;  /* 0x00007e00040e7a11 */ /* 0x000fe400078208ff */
[C---:B------:R-:W-:Y:S02]  /*4b80*/  IADD3 R5, P0, R3.reuse, R12, RZ ;  /* 0x0000000c03057210 */ /* 0x040fe40007f1e0ff */
[----:B------:R-:W-:Y:S01]  /*4b90*/  LEA R12, P2, R6, c[0x0][0x1f8], 0x1 ;  /* 0x00007e00060c7a11 */ /* 0x000fe200078408ff */
[----:B--2---:R-:W2:Y:S01]  /*4ba0*/  LDL R151, [R1+0x34] ;  /* 0x0000340001977983 */ /* 0x004ea20000100800 */
[----:B------:R-:W-:Y:S02]  /*4bb0*/  LEA.HI.X R15, R4, c[0x0][0x1fc], R0, 0x1, P1 ;  /* 0x00007f00040f7a11 */ /* 0x000fe400008f0c00 */
[----:B------:R-:W-:Y:S02]  /*4bc0*/  LEA.HI.X R13, R6, c[0x0][0x1fc], R13, 0x1, P2 ;  /* 0x00007f00060d7a11 */ /* 0x000fe400010f0c0d */
[----:B------:R-:W-:Y:S01]  /*4bd0*/  IADD3 R0, P2, R3, R24, RZ ;  /* 0x0000001803007210 */ /* 0x000fe20007f5e0ff */
[----:B---3--:R-:W3:Y:S01]  /*4be0*/  LDL R150, [R1+0x30] ;  /* 0x0000300001967983 */ /* 0x008ee20000100800 */
[C---:B------:R-:W-:Y:S02]  /*4bf0*/  IADD3.X R7, R2.reuse, R7, RZ, P0, !PT ;  /* 0x0000000702077210 */ /* 0x040fe400007fe4ff */
[----:B------:R-:W-:Y:S02]  /*4c00*/  LEA R30, P0, R5, c[0x0][0x1f8], 0x1 ;  /* 0x00007e00051e7a11 */ /* 0x000fe400078008ff */
[----:B------:R-:W-:Y:S01]  /*4c10*/  IADD3 R4, P1, R3, R34, RZ ;  /* 0x0000002203047210 */ /* 0x000fe20007f3e0ff */
[----:B------:R-:W4:Y:S01]  /*4c20*/  LDSM.16.M88.4 R24, [R155+0x11100] ;  /* 0x011100009b18783b */ /* 0x000f220000000200 */
[----:B------:R-:W-:Y:S02]  /*4c30*/  LEA.HI.X R31, R5, c[0x0][0x1fc], R7, 0x1, P0 ;  /* 0x00007f00051f7a11 */ /* 0x000fe400000f0c07 */
[----:B------:R-:W-:Y:S02]  /*4c40*/  IADD3.X R5, R2, R28, RZ, P2, !PT ;  /* 0x0000001c02057210 */ /* 0x000fe400017fe4ff */
[C---:B------:R-:W-:Y:S02]  /*4c50*/  LEA R28, P2, R0.reuse, c[0x0][0x1f8], 0x1 ;  /* 0x00007e00001c7a11 */ /* 0x040fe400078408ff */
[----:B------:R-:W-:Y:S02]  /*4c60*/  IADD3 R3, P0, R3, R29, RZ ;  /* 0x0000001d03037210 */ /* 0x000fe40007f1e0ff */
[----:B------:R-:W-:Y:S02]  /*4c70*/  LEA.HI.X R29, R0, c[0x0][0x1fc], R5, 0x1, P2 ;  /* 0x00007f00001d7a11 */ /* 0x000fe400010f0c05 */
[----:B------:R-:W2:Y:S01]  /*4c80*/  LDL R0, [R1] ;  /* 0x0000000001007983 */ /* 0x000ea20000100800 */
[C---:B------:R-:W-:Y:S02]  /*4c90*/  IADD3.X R6, R2.reuse, R33, RZ, P1, !PT ;  /* 0x0000002102067210 */ /* 0x040fe40000ffe4ff */
[----:B------:R-:W-:Y:S02]  /*4ca0*/  IADD3.X R7, R2, R32, RZ, P0, !PT ;  /* 0x0000002002077210 */ /* 0x000fe400007fe4ff */
[C---:B------:R-:W-:Y:S01]  /*4cb0*/  LEA R148, P1, R4.reuse, c[0x0][0x1f8], 0x1 ;  /* 0x00007e0004947a11 */ /* 0x040fe200078208ff */
[----:B------:R-:W1:Y:S01]  /*4cc0*/  LDSM.16.M88.4 R32, [R155+0x11900] ;  /* 0x011900009b20783b */ /* 0x000e620000000200 */
[C---:B------:R-:W-:Y:S02]  /*4cd0*/  LEA R2, P0, R3.reuse, c[0x0][0x1f8], 0x1 ;  /* 0x00007e0003027a11 */ /* 0x040fe400078008ff */
[----:B------:R-:W-:Y:S02]  /*4ce0*/  LEA.HI.X R149, R4, c[0x0][0x1fc], R6, 0x1, P1 ;  /* 0x00007f0004957a11 */ /* 0x000fe400008f0c06 */
[----:B------:R-:W-:Y:S01]  /*4cf0*/  LEA.HI.X R3, R3, c[0x0][0x1fc], R7, 0x1, P0 ;  /* 0x00007f0003037a11 */ /* 0x000fe200000f0c07 */
[----:B------:R-:W-:Y:S01]  /*4d00*/  @!PT LDS RZ, [RZ] ;  /* 0x00000000fffff984 */ /* 0x000fe20000000800 */
[----:B------:R-:W-:Y:S01]  /*4d10*/  @!PT LDS RZ, [RZ] ;  /* 0x00000000fffff984 */ /* 0x000fe20000000800 */
[----:B------:R-:W-:Y:S01]  /*4d20*/  @!PT LDS RZ, [RZ] ;  /* 0x00000000fffff984 */ /* 0x000fe20000000800 */
[----:B------:R4:W-:Y:S01]  /*4d30*/  LDGSTS.E.BYPASS.LTC128B.128 [R167+0x100], [R22.64], !P6 ;  /* 0x0010000016a77fae */ /* 0x0009e2000f101d48 */
[C---:B-----5:R-:W-:Y:S03]  /*4d40*/  HMMA.16816.F32.BF16 R4, R168.reuse, R8, RZ ;  /* 0x00000008a804723c */ /* 0x060fe600000418ff */
[C---:B------:R-:W-:Y:S02]  /*4d50*/  ISETP.GT.AND P0, PT, R166.reuse, RZ, PT ;  /* 0x000000ffa600720c */ /* 0x040fe40003f04270 */
[----:B------:R4:W-:Y:S01]  /*4d60*/  LDGSTS.E.BYPASS.LTC128B.128 [R167+0x2100], [R20.64], !P5 ;  /* 0x0210000014a77fae */ /* 0x0009e2000e901d48 */
[----:B------:R-:W-:Y:S02]  /*4d70*/  IADD3 R166, R166, -0x1, RZ ;  /* 0xffffffffa6a67810 */ /* 0x000fe40007ffe0ff */
[C---:B------:R-:W-:Y:S03]  /*4d80*/  HMMA.16816.F32.BF16 R8, R168.reuse, R10, RZ ;  /* 0x0000000aa808723c */ /* 0x040fe600000418ff */
[----:B------:R1:W-:Y:S06]  /*4d90*/  LDGSTS.E.BYPASS.LTC128B.128 [R167+0x4100], [R12.64], !P4 ;  /* 0x041000000ca77fae */ /* 0x0003ec000e101d48 */
[----:B------:R1:W-:Y:S06]  /*4da0*/  LDGSTS.E.BYPASS.LTC128B.128 [R167+0x6100], [R14.64], !P3 ;  /* 0x061000000ea77fae */ /* 0x0003ec000d901d48 */
[----:B------:R4:W-:Y:S06]  /*4db0*/  LDGSTS.E.BYPASS.LTC128B.128 [R167+0x1100], [R30.64], !P6 ;  /* 0x011000001ea77fae */ /* 0x0009ec000f101d48 */
[----:B------:R4:W-:Y:S06]  /*4dc0*/  LDGSTS.E.BYPASS.LTC128B.128 [R167+0x3100], [R28.64], !P5 ;  /* 0x031000001ca77fae */ /* 0x0009ec000e901d48 */
[----:B------:R4:W-:Y:S06]  /*4dd0*/  LDGSTS.E.BYPASS.LTC128B.128 [R167+0x5100], [R148.64], !P4 ;  /* 0x0510000094a77fae */ /* 0x0009ec000e101d48 */
[----:B------:R4:W-:Y:S01]  /*4de0*/  LDGSTS.E.BYPASS.LTC128B.128 [R167+0x7100], [R2.64], !P3 ;  /* 0x0710000002a77fae */ /* 0x0009e2000d901d48 */
[C---:B-1----:R-:W-:Y:S05]  /*4df0*/  HMMA.16816.F32.BF16 R12, R168.reuse, R16, RZ ;  /* 0x00000010a80c723c */ /* 0x042fea00000418ff */
[----:B------:R-:W0:Y:S03]  /*4e00*/  LDGDEPBAR ;  /* 0x00000000000079af */ /* 0x000e260000000000 */
[C---:B------:R-:W-:Y:S08]  /*4e10*/  HMMA.16816.F32.BF16 R16, R168.reuse, R18, RZ ;  /* 0x00000012a810723c */ /* 0x040ff000000418ff */
[C---:B----4-:R-:W-:Y:S01]  /*4e20*/  HMMA.16816.F32.BF16 R20, R168.reuse, R24, RZ ;  /* 0x00000018a814723c */ /* 0x050fe200000418ff */
[----:B------:R-:W4:Y:S07]  /*4e30*/  LDL R149, [R1+0x2c] ;  /* 0x00002c0001957983 */ /* 0x000f2e0000100800 */
[C---:B------:R-:W-:Y:S01]  /*4e40*/  HMMA.16816.F32.BF16 R24, R168.reuse, R26, RZ ;  /* 0x0000001aa818723c */ /* 0x040fe200000418ff */
[----:B------:R-:W3:Y:S06]  /*4e50*/  LDL R148, [R1+0x28] ;  /* 0x0000280001947983 */ /* 0x000eec0000100800 */
[----:B------:R-:W-:Y:S01]  /*4e60*/  STL [R1+0xc8], R171 ;  /* 0x0000c8ab01007387 */ /* 0x000fe20000100800 */
[C---:B------:R-:W-:Y:S05]  /*4e70*/  HMMA.16816.F32.BF16 R28, R168.reuse, R32, RZ ;  /* 0x00000020a81c723c */ /* 0x040fea00000418ff */
[----:B------:R-:W3:Y:S03]  /*4e80*/  LDL R165, [R1+0x68] ;  /* 0x0000680001a57983 */ /* 0x000ee60000100800 */
[----:B------:R-:W-:Y:S03]  /*4e90*/  HMMA.16816.F32.BF16 R32, R168, R34, RZ ;  /* 0x00000022a820723c */ /* 0x000fe600000418ff */
[----:B------:R-:W3:Y:S05]  /*4ea0*/  LDL R3, [R1+0x1c] ;  /* 0x00001c0001037983 */ /* 0x000eea0000100800 */
[C---:B------:R-:W-:Y:S01]  /*4eb0*/  HMMA.16816.F32.BF16 R4, R172.reuse, R176, R4 ;  /* 0x000000b0ac04723c */ /* 0x040fe20000041804 */
[----:B------:R-:W3:Y:S07]  /*4ec0*/  LDL R2, [R1+0x18] ;  /* 0x0000180001027983 */ /* 0x000eee0000100800 */
[C---:B------:R-:W-:Y:S08]  /*4ed0*/  HMMA.16816.F32.BF16 R8, R172.reuse, R178, R8 ;  /* 0x000000b2ac08723c */ /* 0x040ff00000041808 */
[C---:B------:R-:W-:Y:S08]  /*4ee0*/  HMMA.16816.F32.BF16 R12, R172.reuse, R180, R12 ;  /* 0x000000b4ac0c723c */ /* 0x040ff0000004180c */
[C---:B------:R-:W-:Y:S08]  /*4ef0*/  HMMA.16816.F32.BF16 R16, R172.reuse, R182, R16 ;  /* 0x000000b6ac10723c */ /* 0x040ff00000041810 */
[C---:B------:R-:W-:Y:S08]  /*4f00*/  HMMA.16816.F32.BF16 R20, R172.reuse, R184, R20 ;  /* 0x000000b8ac14723c */ /* 0x040ff00000041814 */
[C---:B------:R-:W-:Y:S08]  /*4f10*/  HMMA.16816.F32.BF16 R24, R172.reuse, R186, R24 ;  /* 0x000000baac18723c */ /* 0x040ff00000041818 */
[C---:B------:R-:W-:Y:S08]  /*4f20*/  HMMA.16816.F32.BF16 R28, R172.reuse, R188, R28 ;  /* 0x000000bcac1c723c */ /* 0x040ff0000004181c */
[----:B------:R-:W-:Y:S07]  /*4f30*/  HMMA.16816.F32.BF16 R32, R172, R190, R32 ;  /* 0x000000beac20723c */ /* 0x000fee0000041820 */
[----:B------:R-:W-:Y:S05]  /*4f40*/  MOV R191, c[0x0][0x1e0] ;  /* 0x0000780000bf7a02 */ /* 0x000fea0000000f00 */
[----:B------:R-:W-:Y:S01]  /*4f50*/  SHF.L.U32 R191, R191, 0x5, RZ ;  /* 0x00000005bfbf7819 */ /* 0x000fe200000006ff */
[----:B--2---:R-:W1:Y:S06]  /*4f60*/  LDSM.16.M88.4 R176, [R0+0x10100] ;  /* 0x0101000000b0783b */ /* 0x004e6c0000000200 */
[----:B------:R-:W2:Y:S06]  /*4f70*/  LDSM.16.M88.4 R180, [R0+0x10900] ;  /* 0x0109000000b4783b */ /* 0x000eac0000000200 */
[----:B------:R-:W2:Y:S01]  /*4f80*/  LDSM.16.M88.4 R184, [R0+0x11100] ;  /* 0x0111000000b8783b */ /* 0x000ea20000000200 */
[C---:B-1----:R-:W-:Y:S08]  /*4f90*/  HMMA.16816.F32.BF16 R4, R192.reuse, R176, R4 ;  /* 0x000000b0c004723c */ /* 0x042ff00000041804 */
[C---:B------:R-:W-:Y:S01]  /*4fa0*/  HMMA.16816.F32.BF16 R8, R192.reuse, R178, R8 ;  /* 0x000000b2c008723c */ /* 0x040fe20000041808 */
[----:B------:R-:W1:Y:S07]  /*4fb0*/  LDSM.16.M88.4 R176, [R0+0x11900] ;  /* 0x0119000000b0783b */ /* 0x000e6e0000000200 */
[C---:B--2---:R-:W-:Y:S08]  /*4fc0*/  HMMA.16816.F32.BF16 R12, R192.reuse, R180, R12 ;  /* 0x000000b4c00c723c */ /* 0x044ff0000004180c */
[C---:B------:R-:W-:Y:S01]  /*4fd0*/  HMMA.16816.F32.BF16 R16, R192.reuse, R182, R16 ;  /* 0x000000b6c010723c */ /* 0x040fe20000041810 */
[----:B------:R-:W2:Y:S07]  /*4fe0*/  LDSM.16.M88.4 R180, [R250] ;  /* 0x00000000fab4783b */ /* 0x000eae0000000200 */
[C---:B------:R-:W-:Y:S08]  /*4ff0*/  HMMA.16816.F32.BF16 R20, R192.reuse, R184, R20 ;  /* 0x000000b8c014723c */ /* 0x040ff00000041814 */
[C---:B------:R-:W-:Y:S01]  /*5000*/  HMMA.16816.F32.BF16 R24, R192.reuse, R186, R24 ;  /* 0x000000bac018723c */ /* 0x040fe20000041818 */
[----:B------:R-:W3:Y:S07]  /*5010*/  LDSM.16.M88.4 R184, [R250+0x800] ;  /* 0x00080000fab8783b */ /* 0x000eee0000000200 */
[C---:B-1----:R-:W-:Y:S08]  /*5020*/  HMMA.16816.F32.BF16 R28, R192.reuse, R176, R28 ;  /* 0x000000b0c01c723c */ /* 0x042ff0000004181c */
[----:B------:R-:W-:Y:S01]  /*5030*/  HMMA.16816.F32.BF16 R32, R192, R178, R32 ;  /* 0x000000b2c020723c */ /* 0x000fe20000041820 */
[----:B------:R-:W1:Y:S07]  /*5040*/  LDSM.16.M88.4 R176, [R250+0x1000] ;  /* 0x00100000fab0783b */ /* 0x000e6e0000000200 */
[C---:B--2---:R-:W-:Y:S08]  /*5050*/  HMMA.16816.F32.BF16 R4, R196.reuse, R180, R4 ;  /* 0x000000b4c404723c */ /* 0x044ff00000041804 */
[C---:B------:R-:W-:Y:S01]  /*5060*/  HMMA.16816.F32.BF16 R8, R196.reuse, R182, R8 ;  /* 0x000000b6c408723c */ /* 0x040fe20000041808 */
[----:B------:R-:W2:Y:S07]  /*5070*/  LDSM.16.M88.4 R180, [R250+0x1800] ;  /* 0x00180000fab4783b */ /* 0x000eae0000000200 */
[C---:B---3--:R-:W-:Y:S08]  /*5080*/  HMMA.16816.F32.BF16 R12, R196.reuse, R184, R12 ;  /* 0x000000b8c40c723c */ /* 0x048ff0000004180c */
[C---:B------:R-:W-:Y:S01]  /*5090*/  HMMA.16816.F32.BF16 R16, R196.reuse, R186, R16 ;  /* 0x000000bac410723c */ /* 0x040fe20000041810 */
[----:B------:R-:W3:Y:S07]  /*50a0*/  LDSM.16.M88.4 R184, [R155+0x12100] ;  /* 0x012100009bb8783b */ /* 0x000eee0000000200 */
[C---:B-1----:R-:W-:Y:S08]  /*50b0*/  HMMA.16816.F32.BF16 R20, R196.reuse, R176, R20 ;  /* 0x000000b0c414723c */ /* 0x042ff00000041814 */
[C---:B------:R-:W-:Y:S01]  /*50c0*/  HMMA.16816.F32.BF16 R24, R196.reuse, R178, R24 ;  /* 0x000000b2c418723c */ /* 0x040fe20000041818 */
[----:B------:R-:W1:Y:S07]  /*50d0*/  LDSM.16.M88.4 R176, [R155+0x12900] ;  /* 0x012900009bb0783b */ /* 0x000e6e0000000200 */
[C---:B--2---:R-:W-:Y:S08]  /*50e0*/  HMMA.16816.F32.BF16 R28, R196.reuse, R180, R28 ;  /* 0x000000b4c41c723c */ /* 0x044ff0000004181c */
[----:B------:R-:W-:Y:S01]  /*50f0*/  HMMA.16816.F32.BF16 R32, R196, R182, R32 ;  /* 0x000000b6c420723c */ /* 0x000fe20000041820 */
[----:B------:R-:W2:Y:S07]  /*5100*/  LDSM.16.M88.4 R180, [R155+0x13100] ;  /* 0x013100009bb4783b */ /* 0x000eae0000000200 */
[C---:B---3--:R-:W-:Y:S08]  /*5110*/  HMMA.16816.F32.BF16 R4, R200.reuse, R184, R4 ;  /* 0x000000b8c804723c */ /* 0x048ff00000041804 */
[C---:B------:R-:W-:Y:S01]  /*5120*/  HMMA.16816.F32.BF16 R8, R200.reuse, R186, R8 ;  /* 0x000000bac808723c */ /* 0x040fe20000041808 */
[----:B------:R-:W3:Y:S07]  /*5130*/  LDSM.16.M88.4 R184, [R155+0x13900] ;  /* 0x013900009bb8783b */ /* 0x000eee0000000200 */
[C---:B-1----:R-:W-:Y:S08]  /*5140*/  HMMA.16816.F32.BF16 R12, R200.reuse, R176, R12 ;  /* 0x000000b0c80c723c */ /* 0x042ff0000004180c */
[C---:B------:R-:W-:Y:S01]  /*5150*/  HMMA.16816.F32.BF16 R16, R200.reuse, R178, R16 ;  /* 0x000000b2c810723c */ /* 0x040fe20000041810 */
[----:B------:R-:W1:Y:S07]  /*5160*/  LDSM.16.M88.4 R176, [R151] ;  /* 0x0000000097b0783b */ /* 0x000e6e0000000200 */
[C---:B--2---:R-:W-:Y:S08]  /*5170*/  HMMA.16816.F32.BF16 R20, R200.reuse, R180, R20 ;  /* 0x000000b4c814723c */ /* 0x044ff00000041814 */
[C---:B------:R-:W-:Y:S01]  /*5180*/  HMMA.16816.F32.BF16 R24, R200.reuse, R182, R24 ;  /* 0x000000b6c818723c */ /* 0x040fe20000041818 */
[----:B------:R2:W1:Y:S07]  /*5190*/  LDSM.16.M88.4 R180, [R150] ;  /* 0x0000000096b4783b */ /* 0x00046e0000000200 */
[C---:B---3--:R-:W-:Y:S08]  /*51a0*/  HMMA.16816.F32.BF16 R28, R200.reuse, R184, R28 ;  /* 0x000000b8c81c723c */ /* 0x048ff0000004181c */
[----:B------:R-:W-:Y:S01]  /*51b0*/  HMMA.16816.F32.BF16 R32, R200, R186, R32 ;  /* 0x000000bac820723c */ /* 0x000fe20000041820 */
[----:B----4-:R3:W4:Y:S06]  /*51c0*/  LDSM.16.M88.4 R184, [R149] ;  /* 0x0000000095b8783b */ /* 0x01072c0000000200 */
[----:B--2---:R-:W2:Y:S01]  /*51d0*/  LDL.64 R150, [R1+0x88] ;  /* 0x0000880001967983 */ /* 0x004ea20000100a00 */
[C---:B-1----:R-:W-:Y:S08]  /*51e0*/  HMMA.16816.F32.BF16 R4, R204.reuse, R176, R4 ;  /* 0x000000b0cc04723c */ /* 0x042ff00000041804 */
[C---:B------:R-:W-:Y:S01]  /*51f0*/  HMMA.16816.F32.BF16 R8, R204.reuse, R178, R8 ;  /* 0x000000b2cc08723c */ /* 0x040fe20000041808 */
[----:B------:R1:W1:Y:S06]  /*5200*/  LDSM.16.M88.4 R176, [R148] ;  /* 0x0000000094b0783b */ /* 0x00026c0000000200 */
[----:B---3--:R-:W3:Y:S01]  /*5210*/  LDL R149, [R1+0x24] ;  /* 0x0000240001957983 */ /* 0x008ee20000100800 */
[C---:B------:R-:W-:Y:S08]  /*5220*/  HMMA.16816.F32.BF16 R12, R204.reuse, R180, R12 ;  /* 0x000000b4cc0c723c */ /* 0x040ff0000004180c */
[C---:B------:R-:W-:Y:S01]  /*5230*/  HMMA.16816.F32.BF16 R16, R204.reuse, R182, R16 ;  /* 0x000000b6cc10723c */ /* 0x040fe20000041810 */
[----:B------:R-:W1:Y:S07]  /*5240*/  LDSM.16.M88.4 R180, [R0+0x12100] ;  /* 0x0121000000b4783b */ /* 0x000e6e0000000200 */
[C---:B----4-:R-:W-:Y:S01]  /*5250*/  HMMA.16816.F32.BF16 R20, R204.reuse, R184, R20 ;  /* 0x000000b8cc14723c */ /* 0x050fe20000041814 */
[----:B-1----:R-:W4:Y:S07]  /*5260*/  LDL R148, [R1+0x20] ;  /* 0x0000200001947983 */ /* 0x002f2e0000100800 */
[C---:B------:R-:W-:Y:S01]  /*5270*/  HMMA.16816.F32.BF16 R24, R204.reuse, R186, R24 ;  /* 0x000000bacc18723c */ /* 0x040fe20000041818 */
[----:B------:R-:W1:Y:S07]  /*5280*/  LDSM.16.M88.4 R184, [R0+0x12900] ;  /* 0x0129000000b8783b */ /* 0x000e6e0000000200 */
[C---:B------:R-:W-:Y:S08]  /*5290*/  HMMA.16816.F32.BF16 R28, R204.reuse, R176, R28 ;  /* 0x000000b0cc1c723c */ /* 0x040ff0000004181c */
[----:B------:R-:W-:Y:S01]  /*52a0*/  HMMA.16816.F32.BF16 R32, R204, R178, R32 ;  /* 0x000000b2cc20723c */ /* 0x000fe20000041820 */
[----:B------:R-:W1:Y:S07]  /*52b0*/  LDSM.16.M88.4 R176, [R0+0x13100] ;  /* 0x0131000000b0783b */ /* 0x000e6e0000000200 */
[C---:B------:R-:W-:Y:S08]  /*52c0*/  HMMA.16816.F32.BF16 R4, R208.reuse, R180, R4 ;  /* 0x000000b4d004723c */ /* 0x040ff00000041804 */
[C---:B------:R-:W-:Y:S01]  /*52d0*/  HMMA.16816.F32.BF16 R8, R208.reuse, R182, R8 ;  /* 0x000000b6d008723c */ /* 0x040fe20000041808 */
[----:B------:R-:W1:Y:S07]  /*52e0*/  LDSM.16.M88.4 R180, [R0+0x13900] ;  /* 0x0139000000b4783b */ /* 0x000e6e0000000200 */
[C---:B-1----:R-:W-:Y:S08]  /*52f0*/  HMMA.16816.F32.BF16 R12, R208.reuse, R184, R12 ;  /* 0x000000b8d00c723c */ /* 0x042ff0000004180c */
[C---:B------:R-:W-:Y:S01]  /*5300*/  HMMA.16816.F32.BF16 R16, R208.reuse, R186, R16 ;  /* 0x000000bad010723c */ /* 0x040fe20000041810 */
[----:B------:R-:W1:Y:S07]  /*5310*/  LDSM.16.M88.4 R184, [R250+0x2000] ;  /* 0x00200000fab8783b */ /* 0x000e6e0000000200 */
[C---:B------:R-:W-:Y:S08]  /*5320*/  HMMA.16816.F32.BF16 R20, R208.reuse, R176, R20 ;  /* 0x000000b0d014723c */ /* 0x040ff00000041814 */
[C---:B------:R-:W-:Y:S01]  /*5330*/  HMMA.16816.F32.BF16 R24, R208.reuse, R178, R24 ;  /* 0x000000b2d018723c */ /* 0x040fe20000041818 */
[----:B------:R-:W1:Y:S07]  /*5340*/  LDSM.16.M88.4 R176, [R250+0x2800] ;  /* 0x00280000fab0783b */ /* 0x000e6e0000000200 */
[C---:B------:R-:W-:Y:S08]  /*5350*/  HMMA.16816.F32.BF16 R28, R208.reuse, R180, R28 ;  /* 0x000000b4d01c723c */ /* 0x040ff0000004181c */
[----:B------:R-:W-:Y:S01]  /*5360*/  HMMA.16816.F32.BF16 R32, R208, R182, R32 ;  /* 0x000000b6d020723c */ /* 0x000fe20000041820 */
        /* <DEDUP_REMOVED lines=8> */
[C---:B------:R-:W-:Y:S01]  /*53f0*/  HMMA.16816.F32.BF16 R24, R212.reuse, R182, R24 ;  /* 0x000000b6d418723c */ /* 0x040fe20000041818 */
[----:B------:R-:W1:Y:S07]  /*5400*/  LDSM.16.M88.4 R180, [R155+0x14900] ;  /* 0x014900009bb4783b */ /* 0x000e6e0000000200 */
[C---:B-1----:R-:W-:Y:S08]  /*5410*/  HMMA.16816.F32.BF16 R28, R212.reuse, R184, R28 ;  /* 0x000000b8d41c723c */ /* 0x042ff0000004181c */
[----:B------:R-:W-:Y:S01]  /*5420*/  HMMA.16816.F32.BF16 R32, R212, R186, R32 ;  /* 0x000000bad420723c */ /* 0x000fe20000041820 */
[----:B------:R-:W1:Y:S07]  /*5430*/  LDSM.16.M88.4 R184, [R155+0x15100] ;  /* 0x015100009bb8783b */ /* 0x000e6e0000000200 */
[C---:B------:R-:W-:Y:S08]  /*5440*/  HMMA.16816.F32.BF16 R4, R216.reuse, R176, R4 ;  /* 0x000000b0d804723c */ /* 0x040ff00000041804 */
[C---:B------:R-:W-:Y:S01]  /*5450*/  HMMA.16816.F32.BF16 R8, R216.reuse, R178, R8 ;  /* 0x000000b2d808723c */ /* 0x040fe20000041808 */
[----:B------:R-:W1:Y:S07]  /*5460*/  LDSM.16.M88.4 R176, [R155+0x15900] ;  /* 0x015900009bb0783b */ /* 0x000e6e0000000200 */
[C---:B------:R-:W-:Y:S08]  /*5470*/  HMMA.16816.F32.BF16 R12, R216.reuse, R180, R12 ;  /* 0x000000b4d80c723c */ /* 0x040ff0000004180c */
[C---:B------:R-:W-:Y:S08]  /*5480*/  HMMA.16816.F32.BF16 R16, R216.reuse, R182, R16 ;  /* 0x000000b6d810723c */ /* 0x040ff00000041810 */
[C---:B-1----:R-:W-:Y:S08]  /*5490*/  HMMA.16816.F32.BF16 R20, R216.reuse, R184, R20 ;  /* 0x000000b8d814723c */ /* 0x042ff00000041814 */
[C---:B------:R-:W-:Y:S08]  /*54a0*/  HMMA.16816.F32.BF16 R24, R216.reuse, R186, R24 ;  /* 0x000000bad818723c */ /* 0x040ff00000041818 */
[C---:B------:R-:W-:Y:S08]  /*54b0*/  HMMA.16816.F32.BF16 R28, R216.reuse, R176, R28 ;  /* 0x000000b0d81c723c */ /* 0x040ff0000004181c */
[----:B------:R-:W-:Y:S01]  /*54c0*/  HMMA.16816.F32.BF16 R32, R216, R178, R32 ;  /* 0x000000b2d820723c */ /* 0x000fe20000041820 */
[----:B------:R1:W-:Y:S06]  /*54d0*/  LDSM.16.M88.4 R176, [R3] ;  /* 0x0000000003b0783b */ /* 0x0003ec0000000200 */
[----:B-1----:R-:W2:Y:S06]  /*54e0*/  LDL R3, [R1+0xc] ;  /* 0x00000c0001037983 */ /* 0x002eac0000100800 */
[----:B---3--:R1:W3:Y:S06]  /*54f0*/  LDSM.16.M88.4 R180, [R149] ;  /* 0x0000000095b4783b */ /* 0x0082ec0000000200 */
[----:B----4-:R4:W4:Y:S06]  /*5500*/  LDSM.16.M88.4 R184, [R148] ;  /* 0x0000000094b8783b */ /* 0x01092c0000000200 */
[----:B-1----:R-:W2:Y:S01]  /*5510*/  LDL R149, [R1+0x14] ;  /* 0x0000140001957983 */ /* 0x002ea20000100800 */
[C---:B---3--:R-:W-:Y:S05]  /*5520*/  HMMA.16816.F32.BF16 R4, R220.reuse, R180, R4 ;  /* 0x000000b4dc04723c */ /* 0x048fea0000041804 */
[----:B----4-:R-:W3:Y:S03]  /*5530*/  LDL R148, [R1+0x10] ;  /* 0x0000100001947983 */ /* 0x010ee60000100800 */
[C---:B------:R-:W-:Y:S03]  /*5540*/  HMMA.16816.F32.BF16 R8, R220.reuse, R182, R8 ;  /* 0x000000b6dc08723c */ /* 0x040fe60000041808 */
[----:B------:R1:W4:Y:S05]  /*5550*/  LDSM.16.M88.4 R180, [R2] ;  /* 0x0000000002b4783b */ /* 0x00032a0000000200 */
[C---:B------:R-:W-:Y:S08]  /*5560*/  HMMA.16816.F32.BF16 R12, R220.reuse, R184, R12 ;  /* 0x000000b8dc0c723c */ /* 0x040ff0000004180c */
[C---:B------:R-:W-:Y:S01]  /*5570*/  HMMA.16816.F32.BF16 R16, R220.reuse, R186, R16 ;  /* 0x000000badc10723c */ /* 0x040fe20000041810 */
[----:B------:R-:W4:Y:S06]  /*5580*/  LDSM.16.M88.4 R184, [R0+0x14100] ;  /* 0x0141000000b8783b */ /* 0x000f2c0000000200 */
[----:B-1----:R-:W3:Y:S01]  /*5590*/  LDL R2, [R1+0x8] ;  /* 0x0000080001027983 */ /* 0x002ee20000100800 */
[C---:B------:R-:W-:Y:S08]  /*55a0*/  HMMA.16816.F32.BF16 R20, R220.reuse, R176, R20 ;  /* 0x000000b0dc14723c */ /* 0x040ff00000041814 */
[C---:B------:R-:W-:Y:S01]  /*55b0*/  HMMA.16816.F32.BF16 R24, R220.reuse, R178, R24 ;  /* 0x000000b2dc18723c */ /* 0x040fe20000041818 */
[----:B------:R-:W1:Y:S07]  /*55c0*/  LDSM.16.M88.4 R176, [R0+0x14900] ;  /* 0x0149000000b0783b */ /* 0x000e6e0000000200 */
[C---:B----4-:R-:W-:Y:S08]  /*55d0*/  HMMA.16816.F32.BF16 R28, R220.reuse, R180, R28 ;  /* 0x000000b4dc1c723c */ /* 0x050ff0000004181c */
[----:B------:R-:W-:Y:S01]  /*55e0*/  HMMA.16816.F32.BF16 R32, R220, R182, R32 ;  /* 0x000000b6dc20723c */ /* 0x000fe20000041820 */
[----:B------:R-:W4:Y:S07]  /*55f0*/  LDSM.16.M88.4 R180, [R0+0x15100] ;  /* 0x0151000000b4783b */ /* 0x000f2e0000000200 */
[C---:B------:R-:W-:Y:S08]  /*5600*/  HMMA.16816.F32.BF16 R4, R224.reuse, R184, R4 ;  /* 0x000000b8e004723c */ /* 0x040ff00000041804 */
[C---:B------:R-:W-:Y:S01]  /*5610*/  HMMA.16816.F32.BF16 R8, R224.reuse, R186, R8 ;  /* 0x000000bae008723c */ /* 0x040fe20000041808 */
[----:B------:R-:W4:Y:S07]  /*5620*/  LDSM.16.M88.4 R184, [R0+0x15900] ;  /* 0x0159000000b8783b */ /* 0x000f2e0000000200 */
[C---:B-1----:R-:W-:Y:S08]  /*5630*/  HMMA.16816.F32.BF16 R12, R224.reuse, R176, R12 ;  /* 0x000000b0e00c723c */ /* 0x042ff0000004180c */
[C---:B------:R-:W-:Y:S01]  /*5640*/  HMMA.16816.F32.BF16 R16, R224.reuse, R178, R16 ;  /* 0x000000b2e010723c */ /* 0x040fe20000041810 */
[----:B------:R-:W1:Y:S07]  /*5650*/  LDSM.16.M88.4 R176, [R250+0x4000] ;  /* 0x00400000fab0783b */ /* 0x000e6e0000000200 */
[C---:B----4-:R-:W-:Y:S08]  /*5660*/  HMMA.16816.F32.BF16 R20, R224.reuse, R180, R20 ;  /* 0x000000b4e014723c */ /* 0x050ff00000041814 */
[C---:B------:R-:W-:Y:S01]  /*5670*/  HMMA.16816.F32.BF16 R24, R224.reuse, R182, R24 ;  /* 0x000000b6e018723c */ /* 0x040fe20000041818 */
[----:B------:R-:W4:Y:S07]  /*5680*/  LDSM.16.M88.4 R180, [R250+0x4800] ;  /* 0x00480000fab4783b */ /* 0x000f2e0000000200 */
[C---:B------:R-:W-:Y:S08]  /*5690*/  HMMA.16816.F32.BF16 R28, R224.reuse, R184, R28 ;  /* 0x000000b8e01c723c */ /* 0x040ff0000004181c */
[----:B------:R-:W-:Y:S01]  /*56a0*/  HMMA.16816.F32.BF16 R32, R224, R186, R32 ;  /* 0x000000bae020723c */ /* 0x000fe20000041820 */
        /* <DEDUP_REMOVED lines=8> */
[C---:B------:R-:W-:Y:S01]  /*5730*/  HMMA.16816.F32.BF16 R24, R228.reuse, R186, R24 ;  /* 0x000000bae418723c */ /* 0x040fe20000041818 */
[----:B------:R-:W4:Y:S07]  /*5740*/  LDSM.16.M88.4 R184, [R155+0x16900] ;  /* 0x016900009bb8783b */ /* 0x000f2e0000000200 */
[C---:B-1----:R-:W-:Y:S08]  /*5750*/  HMMA.16816.F32.BF16 R28, R228.reuse, R176, R28 ;  /* 0x000000b0e41c723c */ /* 0x042ff0000004181c */
[----:B------:R-:W-:Y:S01]  /*5760*/  HMMA.16816.F32.BF16 R32, R228, R178, R32 ;  /* 0x000000b2e420723c */ /* 0x000fe20000041820 */
[----:B------:R-:W1:Y:S07]  /*5770*/  LDSM.16.M88.4 R176, [R155+0x17100] ;  /* 0x017100009bb0783b */ /* 0x000e6e0000000200 */
[C---:B----4-:R-:W-:Y:S08]  /*5780*/  HMMA.16816.F32.BF16 R4, R232.reuse, R180, R4 ;  /* 0x000000b4e804723c */ /* 0x050ff00000041804 */
[C---:B------:R-:W-:Y:S01]  /*5790*/  HMMA.16816.F32.BF16 R8, R232.reuse, R182, R8 ;  /* 0x000000b6e808723c */ /* 0x040fe20000041808 */
[----:B------:R-:W4:Y:S07]  /*57a0*/  LDSM.16.M88.4 R180, [R155+0x17900] ;  /* 0x017900009bb4783b */ /* 0x000f2e0000000200 */
[C---:B------:R-:W-:Y:S08]  /*57b0*/  HMMA.16816.F32.BF16 R12, R232.reuse, R184, R12 ;  /* 0x000000b8e80c723c */ /* 0x040ff0000004180c */
[C---:B------:R-:W-:Y:S08]  /*57c0*/  HMMA.16816.F32.BF16 R16, R232.reuse, R186, R16 ;  /* 0x000000bae810723c */ /* 0x040ff00000041810 */
[C---:B-1----:R-:W-:Y:S08]  /*57d0*/  HMMA.16816.F32.BF16 R20, R232.reuse, R176, R20 ;  /* 0x000000b0e814723c */ /* 0x042ff00000041814 */
[C---:B------:R-:W-:Y:S08]  /*57e0*/  HMMA.16816.F32.BF16 R24, R232.reuse, R178, R24 ;  /* 0x000000b2e818723c */ /* 0x040ff00000041818 */
[C---:B----4-:R-:W-:Y:S08]  /*57f0*/  HMMA.16816.F32.BF16 R28, R232.reuse, R180, R28 ;  /* 0x000000b4e81c723c */ /* 0x050ff0000004181c */
[----:B------:R-:W-:Y:S01]  /*5800*/  HMMA.16816.F32.BF16 R32, R232, R182, R32 ;  /* 0x000000b6e820723c */ /* 0x000fe20000041820 */
[----:B--2---:R-:W-:Y:S06]  /*5810*/  LDSM.16.M88.4 R180, [R3] ;  /* 0x0000000003b4783b */ /* 0x004fec0000000200 */
[----:B------:R-:W1:Y:S06]  /*5820*/  LDSM.16.M88.4 R184, [R149] ;  /* 0x0000000095b8783b */ /* 0x000e6c0000000200 */
[----:B---3--:R2:W3:Y:S01]  /*5830*/  LDSM.16.M88.4 R176, [R148] ;  /* 0x0000000094b0783b */ /* 0x0084e20000000200 */
[C---:B-1----:R-:W-:Y:S05]  /*5840*/  HMMA.16816.F32.BF16 R4, R236.reuse, R184, R4 ;  /* 0x000000b8ec04723c */ /* 0x042fea0000041804 */
[----:B--2---:R-:W2:Y:S06]  /*5850*/  LDL.64 R148, [R1+0x98] ;  /* 0x0000980001947983 */ /* 0x004eac0000100a00 */
[----:B------:R-:W-:Y:S01]  /*5860*/  STL [R1+0x48], R166 ;  /* 0x000048a601007387 */ /* 0x000fe20000100800 */
[C---:B------:R-:W-:Y:S05]  /*5870*/  HMMA.16816.F32.BF16 R8, R236.reuse, R186, R8 ;  /* 0x000000baec08723c */ /* 0x040fea0000041808 */
[----:B------:R-:W1:Y:S03]  /*5880*/  LDSM.16.M88.4 R184, [R2] ;  /* 0x0000000002b8783b */ /* 0x000e660000000200 */
[C---:B---3--:R-:W-:Y:S03]  /*5890*/  HMMA.16816.F32.BF16 R12, R236.reuse, R176, R12 ;  /* 0x000000b0ec0c723c */ /* 0x048fe6000004180c */
[----:B------:R-:W3:Y:S05]  /*58a0*/  LDL R171, [R1+0x64] ;  /* 0x0000640001ab7983 */ /* 0x000eea0000100800 */
[C---:B------:R-:W-:Y:S01]  /*58b0*/  HMMA.16816.F32.BF16 R16, R236.reuse, R178, R16 ;  /* 0x000000b2ec10723c */ /* 0x040fe20000041810 */
[----:B------:R-:W4:Y:S06]  /*58c0*/  LDSM.16.M88.4 R176, [R0+0x16100] ;  /* 0x0161000000b0783b */ /* 0x000f2c0000000200 */
[----:B------:R-:W3:Y:S01]  /*58d0*/  LDL R189, [R1+0x5c] ;  /* 0x00005c0001bd7983 */ /* 0x000ee20000100800 */
[C---:B------:R-:W-:Y:S05]  /*58e0*/  HMMA.16816.F32.BF16 R20, R236.reuse, R180, R20 ;  /* 0x000000b4ec14723c */ /* 0x040fea0000041814 */
[----:B------:R-:W3:Y:S03]  /*58f0*/  LDL R188, [R1+0x58] ;  /* 0x0000580001bc7983 */ /* 0x000ee60000100800 */
[C---:B------:R-:W-:Y:S03]  /*5900*/  HMMA.16816.F32.BF16 R24, R236.reuse, R182, R24 ;  /* 0x000000b6ec18723c */ /* 0x040fe60000041818 */
[----:B------:R-:W4:Y:S05]  /*5910*/  LDSM.16.M88.4 R180, [R0+0x16900] ;  /* 0x0169000000b4783b */ /* 0x000f2a0000000200 */
[C---:B-1----:R-:W-:Y:S08]  /*5920*/  HMMA.16816.F32.BF16 R28, R236.reuse, R184, R28 ;  /* 0x000000b8ec1c723c */ /* 0x042ff0000004181c */
[----:B------:R-:W-:Y:S01]  /*5930*/  HMMA.16816.F32.BF16 R32, R236, R186, R32 ;  /* 0x000000baec20723c */ /* 0x000fe20000041820 */
        /* <DEDUP_REMOVED lines=11> */
[----:B------:R-:W-:Y:S01]  /*59f0*/  HMMA.16816.F32.BF16 R32, R240, R178, R32 ;  /* 0x000000b2f020723c */ /* 0x000fe20000041820 */
[----:B------:R-:W4:Y:S07]  /*5a00*/  LDSM.16.M88.4 R176, [R250+0x7000] ;  /* 0x00700000fab0783b */ /* 0x000f2e0000000200 */
[C---:B------:R-:W-:Y:S08]  /*5a10*/  HMMA.16816.F32.BF16 R4, R244.reuse, R180, R4 ;  /* 0x000000b4f404723c */ /* 0x040ff00000041804 */
[C---:B------:R-:W-:Y:S01]  /*5a20*/  HMMA.16816.F32.BF16 R8, R244.reuse, R182, R8 ;  /* 0x000000b6f408723c */ /* 0x040fe20000041808 */
[----:B------:R-:W4:Y:S01]  /*5a30*/  LDSM.16.M88.4 R180, [R250+0x7800] ;  /* 0x00780000fab4783b */ /* 0x000f220000000200 */
[----:B------:R-:W-:Y:S05]  /*5a40*/  DEPBAR.LE SB0, 0x0 ;  /* 0x000080000000791a */ /* 0x000fea0000000000 */
[----:B------:R-:W-:Y:S01]  /*5a50*/  BAR.SYNC.DEFER_BLOCKING 0x0 ;  /* 0x0000000000007b1d */ /* 0x000fe20000010000 */
[C---:B-1----:R-:W-:Y:S08]  /*5a60*/  HMMA.16816.F32.BF16 R12, R244.reuse, R184, R12 ;  /* 0x000000b8f40c723c */ /* 0x042ff0000004180c */
[----:B------:R-:W-:Y:S01]  /*5a70*/  FMNMX.FTZ R0, R4, R153, !PT ;  /* 0x0000009904007209 */ /* 0x000fe20007810000 */
[C---:B------:R-:W-:Y:S03]  /*5a80*/  HMMA.16816.F32.BF16 R16, R244.reuse, R186, R16 ;  /* 0x000000baf410723c */ /* 0x040fe60000041810 */
[----:B------:R-:W-:Y:S02]  /*5a90*/  FMNMX.FTZ R0, R5, R0, !PT ;  /* 0x0000000005007209 */ /* 0x000fe40007810000 */
[----:B------:R-:W-:Y:S03]  /*5aa0*/  FMNMX.FTZ R2, R6, R154, !PT ;  /* 0x0000009a06027209 */ /* 0x000fe60007810000 */
[C---:B----4-:R-:W-:Y:S04]  /*5ab0*/  HMMA.16816.F32.BF16 R20, R244.reuse, R176, R20 ;  /* 0x000000b0f414723c */ /* 0x050fe80000041814 */
[----:B------:R-:W-:Y:S02]  /*5ac0*/  FMNMX.FTZ R0, R8, R0, !PT ;  /* 0x0000000008007209 */ /* 0x000fe40007810000 */
[----:B------:R-:W-:Y:S01]  /*5ad0*/  FMNMX.FTZ R2, R7, R2, !PT ;  /* 0x0000000207027209 */ /* 0x000fe20007810000 */
[----:B------:R-:W4:Y:S01]  /*5ae0*/  LDL R187, [R1+0x54] ;  /* 0x0000540001bb7983 */ /* 0x000f220000100800 */
[C---:B------:R-:W-:Y:S04]  /*5af0*/  HMMA.16816.F32.BF16 R24, R244.reuse, R178, R24 ;  /* 0x000000b2f418723c */ /* 0x040fe80000041818 */
[----:B------:R-:W-:Y:S01]  /*5b00*/  FMNMX.FTZ R0, R9, R0, !PT ;  /* 0x0000000009007209 */ /* 0x000fe20007810000 */
[----:B------:R-:W-:Y:S01]  /*5b10*/  @P0 IMAD.WIDE.U32 R176, R166, c[0x0][0x1e0], RZ ;  /* 0x00007800a6b00a25 */ /* 0x000fe200078e00ff */
[----:B------:R-:W-:Y:S02]  /*5b20*/  FMNMX.FTZ R2, R10, R2, !PT ;  /* 0x000000020a027209 */ /* 0x000fe40007810000 */
[C---:B------:R-:W-:Y:S04]  /*5b30*/  HMMA.16816.F32.BF16 R28, R244.reuse, R180, R28 ;  /* 0x000000b4f41c723c */ /* 0x040fe8000004181c */
[----:B------:R-:W-:Y:S02]  /*5b40*/  FMNMX.FTZ R0, R12, R0, !PT ;  /* 0x000000000c007209 */ /* 0x000fe40007810000 */
[----:B------:R-:W-:Y:S02]  /*5b50*/  FMNMX.FTZ R2, R11, R2, !PT ;  /* 0x000000020b027209 */ /* 0x000fe40007810000 */
[----:B------:R-:W-:Y:S04]  /*5b60*/  HMMA.16816.F32.BF16 R32, R244, R182, R32 ;  /* 0x000000b6f420723c */ /* 0x000fe80000041820 */
[----:B------:R-:W-:Y:S02]  /*5b70*/  FMNMX.FTZ R0, R13, R0, !PT ;  /* 0x000000000d007209 */ /* 0x000fe40007810000 */
[----:B------:R-:W-:Y:S02]  /*5b80*/  FMNMX.FTZ R2, R14, R2, !PT ;  /* 0x000000020e027209 */ /* 0x000fe40007810000 */
[----:B------:R-:W-:Y:S04]  /*5b90*/  FMNMX.FTZ R0, R16, R0, !PT ;  /* 0x0000000010007209 */ /* 0x000fe80007810000 */
[----:B------:R-:W-:Y:S02]  /*5ba0*/  FMNMX.FTZ R0, R17, R0, !PT ;  /* 0x0000000011007209 */ /* 0x000fe40007810000 */
        /* <DEDUP_REMOVED lines=16> */
[----:B------:R-:W-:Y:S03]  /*5cb0*/  FMNMX.FTZ R0, R31, R0, !PT ;  /* 0x000000001f007209 */ /* 0x000fe60007810000 */
[----:B------:R-:W1:Y:S01]  /*5cc0*/  SHFL.BFLY PT, R152, R3, 0x2, 0x1f ;  /* 0x0c401f0003987f89 */ /* 0x000e6200000e0000 */
[----:B------:R-:W-:Y:S04]  /*5cd0*/  FMNMX.FTZ R0, R34, R0, !PT ;  /* 0x0000000022007209 */ /* 0x000fe80007810000 */
[----:B------:R-:W-:Y:S05]  /*5ce0*/  FMNMX.FTZ R0, R35, R0, !PT ;  /* 0x0000000023007209 */ /* 0x000fea0007810000 */
[----:B------:R-:W1:Y:S02]  /*5cf0*/  SHFL.BFLY PT, R2, R0, 0x2, 0x1f ;  /* 0x0c401f0000027f89 */ /* 0x000e6400000e0000 */
[----:B-1----:R-:W-:Y:S02]  /*5d00*/  FMNMX.FTZ R152, R3, R152, !PT ;  /* 0x0000009803987209 */ /* 0x002fe40007810000 */
[----:B------:R-:W-:Y:S03]  /*5d10*/  @P0 SHF.R.S32.HI R3, RZ, 0x1f, R166 ;  /* 0x0000001fff030819 */ /* 0x000fe600000114a6 */
[----:B------:R-:W1:Y:S01]  /*5d20*/  SHFL.BFLY PT, R179, R152, 0x1, 0x1f ;  /* 0x0c201f0098b37f89 */ /* 0x000e6200000e0000 */
[----:B------:R-:W-:Y:S01]  /*5d30*/  FMNMX.FTZ R0, R0, R2, !PT ;  /* 0x0000000200007209 */ /* 0x000fe20007810000 */
[----:B------:R-:W-:Y:S04]  /*5d40*/  @P0 IMAD R2, R3, c[0x0][0x1e0], RZ ;  /* 0x0000780003020a24 */ /* 0x000fe800078e02ff */
[----:B------:R-:W-:Y:S01]  /*5d50*/  @P0 IMAD R2, R166, c[0x0][0x1e4], R2 ;  /* 0x00007900a6020a24 */ /* 0x000fe200078e0202 */
[----:B------:R-:W2:Y:S04]  /*5d60*/  SHFL.BFLY PT, R3, R0, 0x1, 0x1f ;  /* 0x0c201f0000037f89 */ /* 0x000ea800000e0000 */
[----:B------:R-:W-:Y:S02]  /*5d70*/  @P0 IADD3 R2, R177, R2, RZ ;  /* 0x00000002b1020210 */ /* 0x000fe40007ffe0ff */
[----:B------:R-:W4:Y:S01]  /*5d80*/  LDL R166, [R1+0x60] ;  /* 0x0000600001a67983 */ /* 0x000f220000100800 */
[C---:B------:R-:W-:Y:S02]  /*5d90*/  @P0 SHF.L.U32 R177, R176.reuse, 0x6, RZ ;  /* 0x00000006b0b10819 */ /* 0x040fe400000006ff */
[----:B------:R-:W-:Y:S02]  /*5da0*/  @P0 SHF.L.U64.HI R176, R176, 0x6, R2 ;  /* 0x00000006b0b00819 */ /* 0x000fe40000010202 */
[----:B-1----:R-:W-:Y:S05]  /*5db0*/  FMNMX.FTZ R152, R152, R179, !PT ;  /* 0x000000b398987209 */ /* 0x002fea0007810000 */
[C---:B------:R-:W-:Y:S02]  /*5dc0*/  FADD.FTZ R2, -R152.reuse, R153 ;  /* 0x0000009998027221 */ /* 0x040fe40000010100 */
[----:B------:R-:W-:Y:S01]  /*5dd0*/  FMUL.FTZ R186, R152, c[0x0][0x2d0] ;  /* 0x0000b40098ba7a20 */ /* 0x000fe20000410000 */
[----:B--2---:R-:W-:Y:S01]  /*5de0*/  @P0 IADD3 R178, P2, R177, R148, RZ ;  /* 0x00000094b1b20210 */ /* 0x004fe20007f5e0ff */
[----:B------:R-:W-:Y:S01]  /*5df0*/  FMUL.FTZ R2, R2, c[0x0][0x2d0] ;  /* 0x0000b40002027a20 */ /* 0x000fe20000410000 */
[----:B------:R-:W-:Y:S01]  /*5e00*/  FMNMX.FTZ R3, R0, R3, !PT ;  /* 0x0000000300037209 */ /* 0x000fe20007810000 */
[--C-:B------:R-:W-:Y:S01]  /*5e10*/  FFMA.FTZ R5, R5, c[0x0][0x2d0], -R186.reuse ;  /* 0x0000b40005057a23 */ /* 0x100fe200000108ba */
[----:B------:R-:W-:Y:S01]  /*5e20*/  @P0 LEA R180, P1, R178, c[0x0][0x1c8], 0x1 ;  /* 0x00007200b2b40a11 */ /* 0x000fe200078208ff */
[----:B------:R-:W-:Y:S01]  /*5e30*/  FFMA.FTZ R4, R4, c[0x0][0x2d0], -R186 ;  /* 0x0000b40004047a23 */ /* 0x000fe200000108ba */
[----:B------:R-:W-:Y:S01]  /*5e40*/  @P0 IADD3.X R179, R176, R151, RZ, P2, !PT ;  /* 0x00000097b0b30210 */ /* 0x000fe200017fe4ff */
[----:B------:R-:W-:Y:S01]  /*5e50*/  FADD.FTZ R0, -R3, R154 ;  /* 0x0000009a03007221 */ /* 0x000fe20000010100 */
[----:B------:R-:W-:Y:S01]  /*5e60*/  @P0 IADD3 R153, P2, R177, R165, RZ ;  /* 0x000000a5b1990210 */ /* 0x000fe20007f5e0ff */
[----:B------:R-:W-:Y:S01]  /*5e70*/  MUFU.EX2 R190, R4 ;  /* 0x0000000400be7308 */ /* 0x000fe20000000800 */
[----:B------:R-:W-:Y:S01]  /*5e80*/  @P0 LEA.HI.X R181, R178, c[0x0][0x1cc], R179, 0x1, P1 ;  /* 0x00007300b2b50a11 */ /* 0x000fe200008f0cb3 */
[--C-:B------:R-:W-:Y:S01]  /*5e90*/  FFMA.FTZ R9, R9, c[0x0][0x2d0], -R186.reuse ;  /* 0x0000b40009097a23 */ /* 0x100fe200000108ba */
[----:B------:R-:W-:Y:S01]  /*5ea0*/  @P0 LEA R178, P1, R153, c[0x0][0x1c8], 0x1 ;  /* 0x0000720099b20a11 */ /* 0x000fe200078208ff */
[----:B------:R-:W-:Y:S02]  /*5eb0*/  FMUL.FTZ R0, R0, c[0x0][0x2d0] ;  /* 0x0000b40000007a20 */ /* 0x000fe40000410000 */
[----:B------:R1:W-:Y:S01]  /*5ec0*/  @P0 LDGSTS.E.BYPASS.LTC128B.128 [R167+0x10100], [R180.64], !P6 ;  /* 0x10100000b4a70fae */ /* 0x0003e2000f101d48 */
[--C-:B------:R-:W-:Y:S01]  /*5ed0*/  FFMA.FTZ R12, R12, c[0x0][0x2d0], -R186.reuse ;  /* 0x0000b4000c0c7a23 */ /* 0x100fe200000108ba */
[----:B---3--:R-:W-:Y:S01]  /*5ee0*/  @P0 IADD3.X R179, R176, R171, RZ, P2, !PT ;  /* 0x000000abb0b30210 */ /* 0x008fe200017fe4ff */
[--C-:B------:R-:W-:Y:S01]  /*5ef0*/  FFMA.FTZ R13, R13, c[0x0][0x2d0], -R186.reuse ;  /* 0x0000b4000d0d7a23 */ /* 0x100fe200000108ba */
[----:B------:R-:W2:Y:S01]  /*5f00*/  MUFU.EX2 R2, R2 ;  /* 0x0000000200027308 */ /* 0x000ea20000000800 */
[--C-:B------:R-:W-:Y:S01]  /*5f10*/  FFMA.FTZ R17, R17, c[0x0][0x2d0], -R186.reuse ;  /* 0x0000b40011117a23 */ /* 0x100fe200000108ba */
[----:B------:R-:W-:Y:S01]  /*5f20*/  @P0 LEA.HI.X R179, R153, c[0x0][0x1cc], R179, 0x1, P1 ;  /* 0x0000730099b30a11 */ /* 0x000fe200008f0cb3 */
[--C-:B------:R-:W-:Y:S02]  /*5f30*/  FFMA.FTZ R16, R16, c[0x0][0x2d0], -R186.reuse ;  /* 0x0000b40010107a23 */ /* 0x100fe400000108ba */
[--C-:B------:R-:W-:Y:S02]  /*5f40*/  FFMA.FTZ R24, R24, c[0x0][0x2d0], -R186.reuse ;  /* 0x0000b40018187a23 */ /* 0x100fe400000108ba */
[----:B------:R3:W-:Y:S01]  /*5f50*/  @P0 LDGSTS.E.BYPASS.LTC128B.128 [R167+0x12100], [R178.64], !P5 ;  /* 0x12100000b2a70fae */ /* 0x0007e2000e901d48 */
[--C-:B------:R-:W-:Y:S02]  /*5f60*/  FFMA.FTZ R20, R20, c[0x0][0x2d0], -R186.reuse ;  /* 0x0000b40014147a23 */ /* 0x100fe400000108ba */
[----:B------:R-:W1:Y:S01]  /*5f70*/  MUFU.EX2 R0, R0 ;  /* 0x0000000000007308 */ /* 0x000e620000000800 */
[--C-:B------:R-:W-:Y:S02]  /*5f80*/  FFMA.FTZ R21, R21, c[0x0][0x2d0], -R186.reuse ;  /* 0x0000b40015157a23 */ /* 0x100fe400000108ba */
[--C-:B------:R-:W-:Y:S02]  /*5f90*/  FFMA.FTZ R25, R25, c[0x0][0x2d0], -R186.reuse ;  /* 0x0000b40019197a23 */ /* 0x100fe400000108ba */
[----:B------:R-:W-:Y:S02]  /*5fa0*/  FFMA.FTZ R28, R28, c[0x0][0x2d0], -R186 ;  /* 0x0000b4001c1c7a23 */ /* 0x000fe400000108ba */
[C---:B--2---:R-:W-:Y:S02]  /*5fb0*/  FMUL.FTZ R36, R2.reuse, R36 ;  /* 0x0000002402247220 */ /* 0x044fe40000410000 */
[C---:B------:R-:W-:Y:S02]  /*5fc0*/  FMUL.FTZ R37, R2.reuse, R37 ;  /* 0x0000002502257220 */ /* 0x040fe40000410000 */
[C---:B------:R-:W-:Y:S02]  /*5fd0*/  FMUL.FTZ R40, R2.reuse, R40 ;  /* 0x0000002802287220 */ /* 0x040fe40000410000 */
[C---:B------:R-:W-:Y:S02]  /*5fe0*/  FMUL.FTZ R41, R2.reuse, R41 ;  /* 0x0000002902297220 */ /* 0x040fe40000410000 */
[----:B------:R-:W-:Y:S02]  /*5ff0*/  FMUL.FTZ R44, R2, R44 ;  /* 0x0000002c022c7220 */ /* 0x000fe40000410000 */
[C---:B-1----:R-:W-:Y:S02]  /*6000*/  FMUL.FTZ R38, R0.reuse, R38 ;  /* 0x0000002600267220 */ /* 0x042fe40000410000 */
[C---:B------:R-:W-:Y:S02]  /*6010*/  FMUL.FTZ R39, R0.reuse, R39 ;  /* 0x0000002700277220 */ /* 0x040fe40000410000 */
[C---:B------:R-:W-:Y:S02]  /*6020*/  FMUL.FTZ R42, R0.reuse, R42 ;  /* 0x0000002a002a7220 */ /* 0x040fe40000410000 */
[----:B------:R-:W-:Y:S02]  /*6030*/  FMUL.FTZ R43, R0, R43 ;  /* 0x0000002b002b7220 */ /* 0x000fe40000410000 */
[----:B------:R-:W-:Y:S02]  /*6040*/  FMUL.FTZ R45, R2, R45 ;  /* 0x0000002d022d7220 */ /* 0x000fe40000410000 */
[C---:B------:R-:W-:Y:S02]  /*6050*/  FMUL.FTZ R46, R0.reuse, R46 ;  /* 0x0000002e002e7220 */ /* 0x040fe40000410000 */
        /* <DEDUP_REMOVED lines=100> */
[----:B------:R-:W-:Y:S01]  /*66a0*/  FMUL.FTZ R147, R0, R147 ;  /* 0x0000009300937220 */ /* 0x000fe20000410000 */
[C---:B----4-:R-:W-:Y:S04]  /*66b0*/  @P0 IADD3 R154, P2, R177.reuse, R166, RZ ;  /* 0x000000a6b19a0210 */ /* 0x050fe80007f5e0ff */
[----:B------:R-:W-:Y:S02]  /*66c0*/  @P0 LEA R184, P1, R154, c[0x0][0x1c8], 0x1 ;  /* 0x000072009ab80a11 */ /* 0x000fe400078208ff */
[----:B------:R-:W-:Y:S02]  /*66d0*/  @P0 IADD3.X R182, R176, R189, RZ, P2, !PT ;  /* 0x000000bdb0b60210 */ /* 0x000fe400017fe4ff */
[----:B------:R-:W-:Y:S02]  /*66e0*/  @P0 IADD3 R153, P2, R177, R188, RZ ;  /* 0x000000bcb1990210 */ /* 0x000fe40007f5e0ff */
[----:B------:R-:W-:Y:S02]  /*66f0*/  @P0 LEA.HI.X R185, R154, c[0x0][0x1cc], R182, 0x1, P1 ;  /* 0x000073009ab90a11 */ /* 0x000fe400008f0cb6 */
[C---:B------:R-:W-:Y:S02]  /*6700*/  @P0 LEA R182, P1, R153.reuse, c[0x0][0x1c8], 0x1 ;  /* 0x0000720099b60a11 */ /* 0x040fe400078208ff */
[----:B------:R-:W-:Y:S01]  /*6710*/  @P0 IADD3.X R154, R176, R187, RZ, P2, !PT ;  /* 0x000000bbb09a0210 */ /* 0x000fe200017fe4ff */
[----:B------:R1:W-:Y:S03]  /*6720*/  @P0 LDGSTS.E.BYPASS.LTC128B.128 [R167+0x14100], [R184.64], !P4 ;  /* 0x14100000b8a70fae */ /* 0x0003e6000e101d48 */
[----:B------:R-:W-:Y:S01]  /*6730*/  @P0 LEA.HI.X R183, R153, c[0x0][0x1cc], R154, 0x1, P1 ;  /* 0x0000730099b70a11 */ /* 0x000fe200008f0c9a */
[----:B------:R-:W-:Y:S01]  /*6740*/  FFMA.FTZ R153, R8, c[0x0][0x2d0], -R186 ;  /* 0x0000b40008997a23 */ /* 0x000fe200000108ba */
[----:B------:R-:W-:Y:S01]  /*6750*/  @P0 IADD3 R177, P1, R191, R177, RZ ;  /* 0x000000b1bfb10210 */ /* 0x000fe20007f3e0ff */
[----:B------:R-:W2:Y:S01]  /*6760*/  LDL R154, [R1+0xc4] ;  /* 0x0000c400019a7983 */ /* 0x000ea20000100800 */
[----:B------:R4:W2:Y:S05]  /*6770*/  MUFU.EX2 R191, R5 ;  /* 0x0000000500bf7308 */ /* 0x0008aa0000000800 */
[----:B------:R3:W-:Y:S05]  /*6780*/  @P0 LDGSTS.E.BYPASS.LTC128B.128 [R167+0x16100], [R182.64], !P3 ;  /* 0x16100000b6a70fae */ /* 0x0007ea000d901d48 */
[----:B-1----:R-:W-:Y:S01]  /*6790*/  MUFU.EX2 R184, R13 ;  /* 0x0000000d00b87308 */ /* 0x002fe20000000800 */
[----:B----4-:R-:W-:Y:S02]  /*67a0*/  @P0 IADD3 R5, P2, R177, R148, RZ ;  /* 0x00000094b1050210 */ /* 0x010fe40007f5e0ff */
[----:B------:R-:W4:Y:S07]  /*67b0*/  LDL.LU.64 R148, [R1+0xe0] ;  /* 0x0000e00001947983 */ /* 0x000f2e0000300a00 */
[----:B---3--:R-:W-:Y:S01]  /*67c0*/  MUFU.EX2 R183, R16 ;  /* 0x0000001000b77308 */ /* 0x008fe20000000800 */
[----:B--2---:R-:W-:Y:S02]  /*67d0*/  @P0 IADD3.X R176, R154, R176, RZ, P1, !PT ;  /* 0x000000b09ab00210 */ /* 0x004fe40000ffe4ff */
[----:B------:R-:W-:Y:S07]  /*67e0*/  @P0 LEA R180, P1, R5, c[0x0][0x1c8], 0x1 ;  /* 0x0000720005b40a11 */ /* 0x000fee00078208ff */
[----:B------:R1:W-:Y:S01]  /*67f0*/  MUFU.EX2 R154, R153 ;  /* 0x00000099009a7308 */ /* 0x0003e20000000800 */
[C---:B------:R-:W-:Y:S02]  /*6800*/  @P0 IADD3.X R8, R176.reuse, R151, RZ, P2, !PT ;  /* 0x00000097b0080210 */ /* 0x040fe400017fe4ff */
[----:B------:R-:W-:Y:S01]  /*6810*/  @P0 IADD3 R4, P2, R177, R165, RZ ;  /* 0x000000a5b1040210 */ /* 0x000fe20007f5e0ff */
[----:B------:R-:W2:Y:S01]  /*6820*/  LDL.LU.64 R150, [R1+0xd8] ;  /* 0x0000d80001967983 */ /* 0x000ea20000300a00 */
[----:B------:R-:W-:Y:S02]  /*6830*/  @P0 LEA.HI.X R181, R5, c[0x0][0x1cc], R8, 0x1, P1 ;  /* 0x0000730005b50a11 */ /* 0x000fe400008f0c08 */
[----:B------:R-:W-:Y:S02]  /*6840*/  @P0 IADD3.X R5, R176, R171, RZ, P2, !PT ;  /* 0x000000abb0050210 */ /* 0x000fe400017fe4ff */
[C---:B------:R-:W-:Y:S01]  /*6850*/  @P0 LEA R178, P1, R4.reuse, c[0x0][0x1c8], 0x1 ;  /* 0x0000720004b20a11 */ /* 0x040fe200078208ff */
[----:B------:R3:W3:Y:S01]  /*6860*/  MUFU.EX2 R171, R9 ;  /* 0x0000000900ab7308 */ /* 0x0006e20000000800 */
[----:B------:R3:W-:Y:S02]  /*6870*/  @P0 LDGSTS.E.BYPASS.LTC128B.128 [R167+0x11100], [R180.64], !P6 ;  /* 0x11100000b4a70fae */ /* 0x0007e4000f101d48 */
[----:B------:R-:W-:Y:S02]  /*6880*/  @P0 LEA.HI.X R179, R4, c[0x0][0x1cc], R5, 0x1, P1 ;  /* 0x0000730004b30a11 */ /* 0x000fe400008f0c05 */
[C---:B------:R-:W-:Y:S02]  /*6890*/  @P0 IADD3 R4, P2, R177.reuse, R166, RZ ;  /* 0x000000a6b1040210 */ /* 0x040fe40007f5e0ff */
[----:B------:R-:W2:Y:S02]  /*68a0*/  LDL.LU R165, [R1+0xd4] ;  /* 0x0000d40001a57983 */ /* 0x000ea40000300800 */
[----:B------:R-:W-:Y:S02]  /*68b0*/  @P0 LEA R8, P1, R4, c[0x0][0x1c8], 0x1 ;  /* 0x0000720004080a11 */ /* 0x000fe400078208ff */
[----:B------:R-:W-:Y:S02]  /*68c0*/  @P0 IADD3.X R5, R176, R189, RZ, P2, !PT ;  /* 0x000000bdb0050210 */ /* 0x000fe400017fe4ff */
[----:B------:R3:W-:Y:S01]  /*68d0*/  @P0 LDGSTS.E.BYPASS.LTC128B.128 [R167+0x13100], [R178.64], !P5 ;  /* 0x13100000b2a70fae */ /* 0x0007e2000e901d48 */
[----:B------:R-:W-:Y:S01]  /*68e0*/  @P0 IADD3 R177, P2, R177, R188, RZ ;  /* 0x000000bcb1b10210 */ /* 0x000fe20007f5e0ff */
[----:B-1----:R-:W-:Y:S02]  /*68f0*/  FMUL.FTZ R153, R3, c[0x0][0x2d0] ;  /* 0x0000b40003997a20 */ /* 0x002fe40000410000 */
[----:B----4-:R-:W-:Y:S01]  /*6900*/  FMUL.FTZ R148, R2, R148 ;  /* 0x0000009402947220 */ /* 0x010fe20000410000 */
[----:B------:R-:W-:Y:S01]  /*6910*/  @P0 IADD3.X R176, R176, R187, RZ, P2, !PT ;  /* 0x000000bbb0b00210 */ /* 0x000fe200017fe4ff */
[--C-:B------:R-:W-:Y:S01]  /*6920*/  FFMA.FTZ R10, R10, c[0x0][0x2d0], -R153.reuse ;  /* 0x0000b4000a0a7a23 */ /* 0x100fe20000010899 */
[----:B------:R-:W4:Y:S01]  /*6930*/  LDL.LU R166, [R1+0xd0] ;  /* 0x0000d00001a67983 */ /* 0x000f220000300800 */
[----:B------:R-:W-:Y:S02]  /*6940*/  FFMA.FTZ R11, R11, c[0x0][0x2d0], -R153 ;  /* 0x0000b4000b0b7a23 */ /* 0x000fe40000010899 */
[----:B------:R1:W-:Y:S01]  /*6950*/  MUFU.EX2 R189, R10 ;  /* 0x0000000a00bd7308 */ /* 0x0003e20000000800 */
[----:B---3--:R-:W-:Y:S01]  /*6960*/  @P0 LEA.HI.X R9, R4, c[0x0][0x1cc], R5, 0x1, P1 ;  /* 0x0000730004090a11 */ /* 0x008fe200008f0c05 */
[--C-:B------:R-:W-:Y:S01]  /*6970*/  FFMA.FTZ R6, R6, c[0x0][0x2d0], -R153.reuse ;  /* 0x0000b40006067a23 */ /* 0x100fe20000010899 */
[----:B------:R-:W-:Y:S01]  /*6980*/  @P0 LEA R4, P1, R177, c[0x0][0x1c8], 0x1 ;  /* 0x00007200b1040a11 */ /* 0x000fe200078208ff */
[--C-:B------:R-:W-:Y:S02]  /*6990*/  FFMA.FTZ R7, R7, c[0x0][0x2d0], -R153.reuse ;  /* 0x0000b40007077a23 */ /* 0x100fe40000010899 */
[----:B------:R3:W-:Y:S01]  /*69a0*/  @P0 LDGSTS.E.BYPASS.LTC128B.128 [R167+0x15100], [R8.64], !P4 ;  /* 0x1510000008a70fae */ /* 0x0007e2000e101d48 */
[----:B------:R-:W-:Y:S01]  /*69b0*/  @P0 LEA.HI.X R5, R177, c[0x0][0x1cc], R176, 0x1, P1 ;  /* 0x00007300b1050a11 */ /* 0x000fe200008f0cb0 */
[--C-:B------:R-:W-:Y:S02]  /*69c0*/  FFMA.FTZ R14, R14, c[0x0][0x2d0], -R153.reuse ;  /* 0x0000b4000e0e7a23 */ /* 0x100fe40000010899 */
[----:B------:R3:W-:Y:S01]  /*69d0*/  MUFU.EX2 R188, R11 ;  /* 0x0000000b00bc7308 */ /* 0x0007e20000000800 */
[--C-:B------:R-:W-:Y:S01]  /*69e0*/  FFMA.FTZ R15, R15, c[0x0][0x2d0], -R153.reuse ;  /* 0x0000b4000f0f7a23 */ /* 0x100fe20000010899 */
[----:B------:R3:W-:Y:S01]  /*69f0*/  @P0 LDGSTS.E.BYPASS.LTC128B.128 [R167+0x17100], [R4.64], !P3 ;  /* 0x1710000004a70fae */ /* 0x0007e2000d901d48 */
[----:B------:R-:W-:Y:S02]  /*6a00*/  FMUL.FTZ R149, R2, R149 ;  /* 0x0000009502957220 */ /* 0x000fe40000410000 */
[--C-:B------:R-:W-:Y:S02]  /*6a10*/  FFMA.FTZ R18, R18, c[0x0][0x2d0], -R153.reuse ;  /* 0x0000b40012127a23 */ /* 0x100fe40000010899 */
[--C-:B------:R-:W-:Y:S01]  /*6a20*/  FFMA.FTZ R19, R19, c[0x0][0x2d0], -R153.reuse ;  /* 0x0000b40013137a23 */ /* 0x100fe20000010899 */
[----:B------:R-:W3:Y:S01]  /*6a30*/  LDSM.16.MT88.4 R176, [R248+0x100] ;  /* 0x00010000f8b0783b */ /* 0x000ee20000004200 */
[--C-:B------:R-:W-:Y:S01]  /*6a40*/  FFMA.FTZ R22, R22, c[0x0][0x2d0], -R153.reuse ;  /* 0x0000b40016167a23 */ /* 0x100fe20000010899 */
[----:B------:R3:W-:Y:S01]  /*6a50*/  MUFU.EX2 R185, R6 ;  /* 0x0000000600b97308 */ /* 0x0007e20000000800 */
[--C-:B------:R-:W-:Y:S02]  /*6a60*/  FFMA.FTZ R23, R23, c[0x0][0x2d0], -R153.reuse ;  /* 0x0000b40017177a23 */ /* 0x100fe40000010899 */
[--C-:B------:R-:W-:Y:S01]  /*6a70*/  FFMA.FTZ R26, R26, c[0x0][0x2d0], -R153.reuse ;  /* 0x0000b4001a1a7a23 */ /* 0x100fe20000010899 */
[----:B------:R-:W0:Y:S01]  /*6a80*/  LDGDEPBAR ;  /* 0x00000000000079af */ /* 0x000e220000000000 */
[----:B-1----:R-:W-:Y:S02]  /*6a90*/  FMUL.FTZ R10, R0, R162 ;  /* 0x000000a2000a7220 */ /* 0x002fe40000410000 */
[--C-:B------:R-:W-:Y:S02]  /*6aa0*/  FFMA.FTZ R27, R27, c[0x0][0x2d0], -R153.reuse ;  /* 0x0000b4001b1b7a23 */ /* 0x100fe40000010899 */
[--C-:B------:R-:W-:Y:S01]  /*6ab0*/  FFMA.FTZ R31, R31, c[0x0][0x2d0], -R153.reuse ;  /* 0x0000b4001f1f7a23 */ /* 0x100fe20000010899 */
[----:B------:R-:W1:Y:S01]  /*6ac0*/  MUFU.EX2 R187, R7 ;  /* 0x0000000700bb7308 */ /* 0x000e620000000800 */
[C---:B---3--:R-:W-:Y:S02]  /*6ad0*/  FMUL.FTZ R8, R2.reuse, R160 ;  /* 0x000000a002087220 */ /* 0x048fe40000410000 */
[----:B------:R-:W-:Y:S02]  /*6ae0*/  FMUL.FTZ R9, R2, R161 ;  /* 0x000000a102097220 */ /* 0x000fe40000410000 */
[----:B------:R-:W-:Y:S02]  /*6af0*/  FMUL.FTZ R11, R0, R163 ;  /* 0x000000a3000b7220 */ /* 0x000fe40000410000 */
[----:B------:R-:W3:Y:S01]  /*6b00*/  LDSM.16.MT88.4 R160, [R249+0x100] ;  /* 0x00010000f9a0783b */ /* 0x000ee20000004200 */
[C---:B------:R-:W-:Y:S01]  /*6b10*/  FMUL.FTZ R4, R2.reuse, R156 ;  /* 0x0000009c02047220 */ /* 0x040fe20000410000 */
[----:B------:R-:W-:Y:S01]  /*6b20*/  F2FP.BF16.PACK_AB R156, R191, R190 ;  /* 0x000000bebf9c723e */ /* 0x000fe200000010ff */
[----:B------:R-:W-:Y:S01]  /*6b30*/  FMUL.FTZ R5, R2, R157 ;  /* 0x0000009d02057220 */ /* 0x000fe20000410000 */
[----:B------:R-:W-:Y:S01]  /*6b40*/  MUFU.EX2 R182, R14 ;  /* 0x0000000e00b67308 */ /* 0x000fe20000000800 */
[C---:B------:R-:W-:Y:S01]  /*6b50*/  FMUL.FTZ R6, R0.reuse, R158 ;  /* 0x0000009e00067220 */ /* 0x040fe20000410000 */
[----:B------:R-:W-:Y:S01]  /*6b60*/  F2FP.BF16.PACK_AB R158, R171, R154 ;  /* 0x0000009aab9e723e */ /* 0x000fe200000010ff */
[----:B------:R-:W4:Y:S07]  /*6b70*/  LDL.LU R167, [R1+0xcc] ;  /* 0x0000cc0001a77983 */ /* 0x000f2e0000300800 */
[----:B------:R-:W-:Y:S01]  /*6b80*/  MUFU.EX2 R181, R15 ;  /* 0x0000000f00b57308 */ /* 0x000fe20000000800 */
[----:B-1----:R-:W-:Y:S01]  /*6b90*/  F2FP.BF16.PACK_AB R157, R187, R185 ;  /* 0x000000b9bb9d723e */ /* 0x002fe200000010ff */
[----:B------:R-:W-:Y:S01]  /*6ba0*/  FMUL.FTZ R7, R0, R159 ;  /* 0x0000009f00077220 */ /* 0x000fe20000410000 */
[----:B------:R-:W-:Y:S07]  /*6bb0*/  F2FP.BF16.PACK_AB R159, R188, R189 ;  /* 0x000000bdbc9f723e */ /* 0x000fee00000010ff */
[C---:B------:R-:W-:Y:S01]  /*6bc0*/  HMMA.16816.F32.BF16 R4, R156.reuse, R176, R4 ;  /* 0x000000b09c04723c */ /* 0x040fe20000041804 */
[----:B------:R-:W-:Y:S07]  /*6bd0*/  MUFU.EX2 R176, R26 ;  /* 0x0000001a00b07308 */ /* 0x000fee0000000800 */
[C---:B------:R-:W-:Y:S03]  /*6be0*/  HMMA.16816.F32.BF16 R8, R156.reuse, R178, R8 ;  /* 0x000000b29c08723c */ /* 0x040fe60000041808 */
[----:B------:R-:W-:Y:S05]  /*6bf0*/  MUFU.EX2 R178, R22 ;  /* 0x0000001600b27308 */ /* 0x000fea0000000800 */
[C---:B---3--:R-:W-:Y:S05]  /*6c00*/  HMMA.16816.F32.BF16 R36, R156.reuse, R160, R36 ;  /* 0x000000a09c24723c */ /* 0x048fea0000041824 */
[----:B------:R1:W3:Y:S03]  /*6c10*/  MUFU.EX2 R177, R12 ;  /* 0x0000000c00b17308 */ /* 0x0002e60000000800 */
[C---:B------:R-:W-:Y:S01]  /*6c20*/  HMMA.16816.F32.BF16 R40, R156.reuse, R162, R40 ;  /* 0x000000a29c28723c */ /* 0x040fe20000041828 */
[----:B------:R-:W3:Y:S06]  /*6c30*/  LDSM.16.MT88.4 R160, [R252+0x100] ;  /* 0x00010000fca0783b */ /* 0x000eec0000004200 */
[----:B------:R3:W2:Y:S10]  /*6c40*/  MUFU.EX2 R180, R17 ;  /* 0x0000001100b47308 */ /* 0x0006b40000000800 */
[----:B------:R-:W-:Y:S01]  /*6c50*/  MUFU.EX2 R179, R19 ;  /* 0x0000001300b37308 */ /* 0x000fe20000000800 */
[----:B-1----:R-:W-:Y:S01]  /*6c60*/  FMUL.FTZ R12, R2, R164 ;  /* 0x000000a4020c7220 */ /* 0x002fe20000410000 */
[----:B---3--:R-:W-:Y:S08]  /*6c70*/  MOV R164, R177 ;  /* 0x000000b100a47202 */ /* 0x008ff00000000f00 */
[----:B------:R-:W-:Y:S01]  /*6c80*/  MUFU.EX2 R177, R23 ;  /* 0x0000001700b17308 */ /* 0x000fe20000000800 */
[----:B------:R-:W-:Y:S01]  /*6c90*/  F2FP.BF16.PACK_AB R17, R181, R182 ;  /* 0x000000b6b511723e */ /* 0x000fe200000010ff */
[C---:B------:R-:W-:Y:S08]  /*6ca0*/  HMMA.16816.F32.BF16 R44, R156.reuse, R160, R44 ;  /* 0x000000a09c2c723c */ /* 0x040ff0000004182c */
[C---:B------:R-:W-:Y:S01]  /*6cb0*/  HMMA.16816.F32.BF16 R48, R156.reuse, R162, R48 ;  /* 0x000000a29c30723c */ /* 0x040fe20000041830 */
[----:B------:R-:W1:Y:S07]  /*6cc0*/  LDSM.16.MT88.4 R160, [R251+0x100] ;  /* 0x00010000fba0783b */ /* 0x000e6e0000004200 */
[C---:B-1----:R-:W-:Y:S08]  /*6cd0*/  HMMA.16816.F32.BF16 R52, R156.reuse, R160, R52 ;  /* 0x000000a09c34723c */ /* 0x042ff00000041834 */
[C---:B------:R-:W-:Y:S01]  /*6ce0*/  HMMA.16816.F32.BF16 R56, R156.reuse, R162, R56 ;  /* 0x000000a29c38723c */ /* 0x040fe20000041838 */
[----:B------:R-:W1:Y:S07]  /*6cf0*/  LDSM.16.MT88.4 R160, [R248+0x2100] ;  /* 0x00210000f8a0783b */ /* 0x000e6e0000004200 */
[C---:B-1----:R-:W-:Y:S08]  /*6d00*/  HMMA.16816.F32.BF16 R60, R156.reuse, R160, R60 ;  /* 0x000000a09c3c723c */ /* 0x042ff0000004183c */
[C---:B------:R-:W-:Y:S01]  /*6d10*/  HMMA.16816.F32.BF16 R64, R156.reuse, R162, R64 ;  /* 0x000000a29c40723c */ /* 0x040fe20000041840 */
[----:B------:R-:W1:Y:S03]  /*6d20*/  LDSM.16.MT88.4 R160, [R249+0x2100] ;  /* 0x00210000f9a0783b */ /* 0x000e660000004200 */
[C---:B--2---:R-:W-:Y:S02]  /*6d30*/  FMUL.FTZ R150, R0.reuse, R150 ;  /* 0x0000009600967220 */ /* 0x044fe40000410000 */
[----:B------:R-:W-:Y:S02]  /*6d40*/  FMUL.FTZ R151, R0, R151 ;  /* 0x0000009700977220 */ /* 0x000fe40000410000 */
[C---:B-1----:R-:W-:Y:S08]  /*6d50*/  HMMA.16816.F32.BF16 R68, R156.reuse, R160, R68 ;  /* 0x000000a09c44723c */ /* 0x042ff00000041844 */
[C---:B------:R-:W-:Y:S01]  /*6d60*/  HMMA.16816.F32.BF16 R72, R156.reuse, R162, R72 ;  /* 0x000000a29c48723c */ /* 0x040fe20000041848 */
[----:B------:R-:W1:Y:S03]  /*6d70*/  LDSM.16.MT88.4 R160, [R252+0x2100] ;  /* 0x00210000fca0783b */ /* 0x000e660000004200 */
[----:B------:R-:W-:Y:S01]  /*6d80*/  FMUL.FTZ R13, R2, R165 ;  /* 0x000000a5020d7220 */ /* 0x000fe20000410000 */
[----:B------:R-:W-:Y:S01]  /*6d90*/  MOV R165, R184 ;  /* 0x000000b800a57202 */ /* 0x000fe20000000f00 */
[--C-:B------:R-:W-:Y:S02]  /*6da0*/  FFMA.FTZ R184, R32, c[0x0][0x2d0], -R186.reuse ;  /* 0x0000b40020b87a23 */ /* 0x100fe400000108ba */
[--C-:B------:R-:W-:Y:S01]  /*6db0*/  FFMA.FTZ R32, R34, c[0x0][0x2d0], -R153.reuse ;  /* 0x0000b40022207a23 */ /* 0x100fe20000010899 */
[----:B------:R-:W-:Y:S01]  /*6dc0*/  F2FP.BF16.PACK_AB R16, R165, R164 ;  /* 0x000000a4a510723e */ /* 0x000fe200000010ff */
[----:B------:R-:W-:Y:S02]  /*6dd0*/  MUFU.EX2 R34, R31 ;  /* 0x0000001f00227308 */ /* 0x000fe40000000800 */
[----:B----4-:R-:W-:Y:S01]  /*6de0*/  FMUL.FTZ R14, R0, R166 ;  /* 0x000000a6000e7220 */ /* 0x010fe20000410000 */
[----:B------:R-:W-:Y:S01]  /*6df0*/  MOV R166, R183 ;  /* 0x000000b700a67202 */ /* 0x000fe20000000f00 */
[--C-:B------:R-:W-:Y:S02]  /*6e00*/  FFMA.FTZ R183, R29, c[0x0][0x2d0], -R186.reuse ;  /* 0x0000b4001db77a23 */ /* 0x100fe400000108ba */
[----:B------:R-:W-:Y:S02]  /*6e10*/  FFMA.FTZ R186, R33, c[0x0][0x2d0], -R186 ;  /* 0x0000b40021ba7a23 */ /* 0x000fe400000108ba */
[--C-:B------:R-:W-:Y:S02]  /*6e20*/  FFMA.FTZ R33, R30, c[0x0][0x2d0], -R153.reuse ;  /* 0x0000b4001e217a23 */ /* 0x100fe40000010899 */
[----:B------:R-:W-:Y:S01]  /*6e30*/  MUFU.EX2 R184, R184 ;  /* 0x000000b800b87308 */ /* 0x000fe20000000800 */
[----:B------:R-:W-:Y:S09]  /*6e40*/  FFMA.FTZ R153, R35, c[0x0][0x2d0], -R153 ;  /* 0x0000b40023997a23 */ /* 0x000ff20000010899 */
[----:B------:R-:W-:Y:S01]  /*6e50*/  MUFU.EX2 R35, R28 ;  /* 0x0000001c00237308 */ /* 0x000fe20000000800 */
[C---:B-1----:R-:W-:Y:S09]  /*6e60*/  HMMA.16816.F32.BF16 R76, R156.reuse, R160, R76 ;  /* 0x000000a09c4c723c */ /* 0x042ff2000004184c */
[----:B------:R-:W-:Y:S01]  /*6e70*/  MUFU.EX2 R186, R186 ;  /* 0x000000ba00ba7308 */ /* 0x000fe20000000800 */
[C---:B------:R-:W-:Y:S01]  /*6e80*/  HMMA.16816.F32.BF16 R80, R156.reuse, R162, R80 ;  /* 0x000000a29c50723c */ /* 0x040fe20000041850 */
[----:B------:R-:W1:Y:S08]  /*6e90*/  LDSM.16.MT88.4 R160, [R251+0x2100] ;  /* 0x00210000fba0783b */ /* 0x000e700000004200 */
[----:B------:R-:W-:Y:S10]  /*6ea0*/  MUFU.EX2 R153, R153 ;  /* 0x0000009900997308 */ /* 0x000ff40000000800 */
[----:B------:R-:W-:Y:S01]  /*6eb0*/  MUFU.EX2 R183, R183 ;  /* 0x000000b700b77308 */ /* 0x000fe20000000800 */
[----:B------:R-:W-:Y:S01]  /*6ec0*/  FMUL.FTZ R15, R0, R167 ;  /* 0x000000a7000f7220 */ /* 0x000fe20000410000 */
[----:B------:R-:W-:Y:S08]  /*6ed0*/  MOV R167, R180 ;  /* 0x000000b400a77202 */ /* 0x000ff00000000f00 */
[----:B------:R2:W3:Y:S10]  /*6ee0*/  MUFU.EX2 R180, R18 ;  /* 0x0000001200b47308 */ /* 0x0004f40000000800 */
[----:B------:R-:W-:Y:S01]  /*6ef0*/  MUFU.EX2 R33, R33 ;  /* 0x0000002100217308 */ /* 0x000fe20000000800 */
[C---:B-1----:R-:W-:Y:S09]  /*6f00*/  HMMA.16816.F32.BF16 R84, R156.reuse, R160, R84 ;  /* 0x000000a09c54723c */ /* 0x042ff20000041854 */
[----:B------:R-:W-:Y:S03]  /*6f10*/  MUFU.EX2 R32, R32 ;  /* 0x0000002000207308 */ /* 0x000fe60000000800 */
[----:B--2---:R-:W-:Y:S01]  /*6f20*/  F2FP.BF16.PACK_AB R18, R167, R166 ;  /* 0x000000a6a712723e */ /* 0x004fe200000010ff */
[C---:B------:R-:W-:Y:S01]  /*6f30*/  HMMA.16816.F32.BF16 R88, R156.reuse, R162, R88 ;  /* 0x000000a29c58723c */ /* 0x040fe20000041858 */
[----:B------:R-:W1:Y:S02]  /*6f40*/  LDSM.16.MT88.4 R160, [R248+0x4100] ;  /* 0x00410000f8a0783b */ /* 0x000e640000004200 */
[----:B---3--:R-:W-:Y:S05]  /*6f50*/  F2FP.BF16.PACK_AB R19, R179, R180 ;  /* 0x000000b4b313723e */ /* 0x008fea00000010ff */
        /* <DEDUP_REMOVED lines=21> */
[C---:B-1----:R-:W-:Y:S07]  /*70b0*/  HMMA.16816.F32.BF16 R148, R156.reuse, R160, R148 ;  /* 0x000000a09c94723c */ /* 0x042fee0000041894 */
[----:B------:R-:W-:Y:S01]  /*70c0*/  MOV R160, R154 ;  /* 0x0000009a00a07202 */ /* 0x000fe20000000f00 */
[----:B------:R-:W-:Y:S01]  /*70d0*/  HMMA.16816.F32.BF16 R12, R156, R162, R12 ;  /* 0x000000a29c0c723c */ /* 0x000fe2000004180c */
[----:B------:R-:W1:Y:S01]  /*70e0*/  LDSM.16.MT88.4 R156, [R248+0x900] ;  /* 0x00090000f89c783b */ /* 0x000e620000004200 */
[----:B------:R-:W2:Y:S02]  /*70f0*/  MUFU.EX2 R154, R24 ;  /* 0x00000018009a7308 */ /* 0x000ea40000000800 */
[----:B------:R-:W-:Y:S03]  /*7100*/  MOV R161, R191 ;  /* 0x000000bf00a17202 */ /* 0x000fe60000000f00 */
[----:B------:R-:W-:Y:S05]  /*7110*/  MOV R163, R190 ;  /* 0x000000be00a37202 */ /* 0x000fea0000000f00 */
[----:B------:R-:W-:Y:S10]  /*7120*/  MUFU.EX2 R191, R20 ;  /* 0x0000001400bf7308 */ /* 0x000ff40000000800 */
[----:B------:R3:W-:Y:S10]  /*7130*/  MUFU.EX2 R190, R21 ;  /* 0x0000001500be7308 */ /* 0x0007f40000000800 */
[----:B------:R-:W4:Y:S01]  /*7140*/  MUFU.EX2 R162, R25 ;  /* 0x0000001900a27308 */ /* 0x000f220000000800 */
[C---:B-1----:R-:W-:Y:S01]  /*7150*/  HMMA.16816.F32.BF16 R4, R16.reuse, R156, R4 ;  /* 0x0000009c1004723c */ /* 0x042fe20000041804 */
[----:B---3--:R-:W-:Y:S07]  /*7160*/  LDSM.16.MT88.4 R20, [R248+0x1100] ;  /* 0x00110000f814783b */ /* 0x008fee0000004200 */
        /* <DEDUP_REMOVED lines=45> */
[----:B--2---:R-:W-:Y:S01]  /*7440*/  MOV R157, R154 ;  /* 0x0000009a009d7202 */ /* 0x004fe20000000f00 */
[----:B------:R-:W-:Y:S01]  /*7450*/  HMMA.16816.F32.BF16 R12, R16, R158, R12 ;  /* 0x0000009e100c723c */ /* 0x000fe2000004180c */
[----:B------:R1:W2:Y:S03]  /*7460*/  MUFU.EX2 R154, R27 ;  /* 0x0000001b009a7308 */ /* 0x0002a60000000800 */
[----:B----4-:R-:W-:Y:S02]  /*7470*/  MOV R156, R162 ;  /* 0x000000a2009c7202 */ /* 0x010fe40000000f00 */
[----:B------:R-:W3:Y:S01]  /*7480*/  LDL.LU R162, [R1+0x4c] ;  /* 0x00004c0001a27983 */ /* 0x000ee20000300800 */
[----:B------:R-:W-:Y:S02]  /*7490*/  F2FP.BF16.PACK_AB R16, R190, R191 ;  /* 0x000000bfbe10723e */ /* 0x000fe400000010ff */
[----:B------:R-:W-:Y:S03]  /*74a0*/  F2FP.BF16.PACK_AB R18, R156, R157 ;  /* 0x0000009d9c12723e */ /* 0x000fe600000010ff */
[----:B------:R-:W-:Y:S01]  /*74b0*/  F2FP.BF16.PACK_AB R17, R177, R178 ;  /* 0x000000b2b111723e */ /* 0x000fe200000010ff */
[----:B------:R-:W4:Y:S01]  /*74c0*/  LDL.LU R29, [R1+0x50] ;  /* 0x00005000011d7983 */ /* 0x000f220000300800 */
[----:B------:R-:W-:Y:S05]  /*74d0*/  MOV R159, R160 ;  /* 0x000000a0009f7202 */ /* 0x000fea0000000f00 */
[----:B-1----:R-:W1:Y:S01]  /*74e0*/  LDSM.16.MT88.4 R24, [R249+0x1100] ;  /* 0x00110000f918783b */ /* 0x002e620000004200 */
[----:B--2---:R-:W-:Y:S07]  /*74f0*/  F2FP.BF16.PACK_AB R19, R154, R176 ;  /* 0x000000b09a13723e */ /* 0x004fee00000010ff */
[C---:B------:R-:W-:Y:S08]  /*7500*/  HMMA.16816.F32.BF16 R4, R16.reuse, R20, R4 ;  /* 0x000000141004723c */ /* 0x040ff00000041804 */
[C---:B------:R-:W-:Y:S01]  /*7510*/  HMMA.16816.F32.BF16 R8, R16.reuse, R22, R8 ;  /* 0x000000161008723c */ /* 0x040fe20000041808 */
[----:B------:R-:W2:Y:S07]  /*7520*/  LDSM.16.MT88.4 R20, [R252+0x1100] ;  /* 0x00110000fc14783b */ /* 0x000eae0000004200 */
[C---:B-1----:R-:W-:Y:S08]  /*7530*/  HMMA.16816.F32.BF16 R36, R16.reuse, R24, R36 ;  /* 0x000000181024723c */ /* 0x042ff00000041824 */
[C---:B------:R-:W-:Y:S01]  /*7540*/  HMMA.16816.F32.BF16 R40, R16.reuse, R26, R40 ;  /* 0x0000001a1028723c */ /* 0x040fe20000041828 */
[----:B------:R-:W1:Y:S07]  /*7550*/  LDSM.16.MT88.4 R24, [R251+0x1100] ;  /* 0x00110000fb18783b */ /* 0x000e6e0000004200 */
[C---:B--2---:R-:W-:Y:S08]  /*7560*/  HMMA.16816.F32.BF16 R44, R16.reuse, R20, R44 ;  /* 0x00000014102c723c */ /* 0x044ff0000004182c */
        /* <DEDUP_REMOVED lines=25> */
[----:B------:R-:W2:Y:S03]  /*7700*/  LDSM.16.MT88.4 R20, [R248+0x7100] ;  /* 0x00710000f814783b */ /* 0x000ea60000004200 */
[----:B---3--:R-:W-:Y:S04]  /*7710*/  FFMA.FTZ R2, R2, R162, R163 ;  /* 0x000000a202027223 */ /* 0x008fe800000100a3 */
[C---:B-1----:R-:W-:Y:S04]  /*7720*/  HMMA.16816.F32.BF16 R116, R16.reuse, R24, R116 ;  /* 0x000000181074723c */ /* 0x042fe80000041874 */
[----:B------:R-:W-:Y:S02]  /*7730*/  FADD.FTZ R2, R161, R2 ;  /* 0x00000002a1027221 */ /* 0x000fe40000010000 */
[----:B------:R-:W-:Y:S01]  /*7740*/  LDSM.16.MT88.4 R160, [R248+0x1900] ;  /* 0x00190000f8a0783b */ /* 0x000fe20000004200 */
[----:B----4-:R-:W-:Y:S01]  /*7750*/  FFMA.FTZ R0, R0, R29, R185 ;  /* 0x0000001d00007223 */ /* 0x010fe200000100b9 */
[----:B------:R-:W-:Y:S01]  /*7760*/  MOV R185, R156 ;  /* 0x0000009c00b97202 */ /* 0x000fe20000000f00 */
[C---:B------:R-:W-:Y:S03]  /*7770*/  HMMA.16816.F32.BF16 R120, R16.reuse, R26, R120 ;  /* 0x0000001a1078723c */ /* 0x040fe60000041878 */
[----:B------:R-:W1:Y:S01]  /*7780*/  LDSM.16.MT88.4 R24, [R249+0x7100] ;  /* 0x00710000f918783b */ /* 0x000e620000004200 */
[----:B------:R-:W-:Y:S02]  /*7790*/  FADD.FTZ R2, R159, R2 ;  /* 0x000000029f027221 */ /* 0x000fe40000010000 */
[----:B------:R-:W-:Y:S01]  /*77a0*/  FADD.FTZ R0, R187, R0 ;  /* 0x00000000bb007221 */ /* 0x000fe20000010000 */
[----:B------:R-:W-:Y:S01]  /*77b0*/  MOV R187, R157 ;  /* 0x0000009d00bb7202 */ /* 0x000fe20000000f00 */
[----:B------:R-:W-:Y:S01]  /*77c0*/  FADD.FTZ R2, R171, R2 ;  /* 0x00000002ab027221 */ /* 0x000fe20000010000 */
[C---:B--2---:R-:W-:Y:S01]  /*77d0*/  HMMA.16816.F32.BF16 R124, R16.reuse, R20, R124 ;  /* 0x00000014107c723c */ /* 0x044fe2000004187c */
[----:B------:R-:W-:Y:S02]  /*77e0*/  LDSM.16.MT88.4 R28, [R252+0x1900] ;  /* 0x00190000fc1c783b */ /* 0x000fe40000004200 */
[----:B------:R-:W-:Y:S01]  /*77f0*/  FADD.FTZ R0, R189, R0 ;  /* 0x00000000bd007221 */ /* 0x000fe20000010000 */
[----:B------:R-:W-:Y:S02]  /*7800*/  MOV R189, R165 ;  /* 0x000000a500bd7202 */ /* 0x000fe40000000f00 */
[----:B------:R-:W-:Y:S01]  /*7810*/  F2FP.BF16.PACK_AB R165, R34, R33 ;  /* 0x0000002122a5723e */ /* 0x000fe200000010ff */
[----:B------:R2:W5:Y:S01]  /*7820*/  LDL.LU R171, [R1+0xc8] ;  /* 0x0000c80001ab7983 */ /* 0x0005620000300800 */
[C---:B------:R-:W-:Y:S04]  /*7830*/  HMMA.16816.F32.BF16 R128, R16.reuse, R22, R128 ;  /* 0x000000161080723c */ /* 0x040fe80000041880 */
[----:B------:R-:W-:Y:S01]  /*7840*/  FADD.FTZ R0, R188, R0 ;  /* 0x00000000bc007221 */ /* 0x000fe20000010000 */
[----:B------:R-:W3:Y:S01]  /*7850*/  LDSM.16.MT88.4 R20, [R252+0x7100] ;  /* 0x00710000fc14783b */ /* 0x000ee20000004200 */
[----:B------:R-:W-:Y:S02]  /*7860*/  MOV R188, R164 ;  /* 0x000000a400bc7202 */ /* 0x000fe40000000f00 */
[----:B------:R-:W-:Y:S01]  /*7870*/  F2FP.BF16.PACK_AB R164, R183, R35 ;  /* 0x00000023b7a4723e */ /* 0x000fe200000010ff */
[----:B------:R-:W-:Y:S03]  /*7880*/  FADD.FTZ R0, R182, R0 ;  /* 0x00000000b6007221 */ /* 0x000fe60000010000 */
[----:B------:R-:W-:Y:S02]  /*7890*/  FADD.FTZ R2, R188, R2 ;  /* 0x00000002bc027221 */ /* 0x000fe40000010000 */
[----:B------:R-:W-:Y:S02]  /*78a0*/  FADD.FTZ R0, R181, R0 ;  /* 0x00000000b5007221 */ /* 0x000fe40000010000 */
[----:B------:R-:W-:Y:S02]  /*78b0*/  FADD.FTZ R2, R189, R2 ;  /* 0x00000002bd027221 */ /* 0x000fe40000010000 */
[----:B------:R-:W-:Y:S04]  /*78c0*/  FADD.FTZ R0, R180, R0 ;  /* 0x00000000b4007221 */ /* 0x000fe80000010000 */
[----:B------:R-:W-:Y:S01]  /*78d0*/  FADD.FTZ R0, R179, R0 ;  /* 0x00000000b3007221 */ /* 0x000fe20000010000 */
[C---:B-1----:R-:W-:Y:S03]  /*78e0*/  HMMA.16816.F32.BF16 R132, R16.reuse, R24, R132 ;  /* 0x000000181084723c */ /* 0x042fe60000041884 */
[----:B------:R-:W-:Y:S04]  /*78f0*/  FADD.FTZ R0, R178, R0 ;  /* 0x00000000b2007221 */ /* 0x000fe80000010000 */
[----:B------:R-:W-:Y:S01]  /*7900*/  FADD.FTZ R0, R177, R0 ;  /* 0x00000000b1007221 */ /* 0x000fe20000010000 */
[C---:B------:R-:W-:Y:S01]  /*7910*/  HMMA.16816.F32.BF16 R136, R16.reuse, R26, R136 ;  /* 0x0000001a1088723c */ /* 0x040fe20000041888 */
[----:B------:R-:W1:Y:S03]  /*7920*/  LDSM.16.MT88.4 R24, [R251+0x7100] ;  /* 0x00710000fb18783b */ /* 0x000e660000004200 */
[----:B------:R-:W-:Y:S04]  /*7930*/  FADD.FTZ R0, R176, R0 ;  /* 0x00000000b0007221 */ /* 0x000fe80000010000 */
[C---:B---3--:R-:W-:Y:S08]  /*7940*/  HMMA.16816.F32.BF16 R140, R16.reuse, R20, R140 ;  /* 0x00000014108c723c */ /* 0x048ff0000004188c */
[C---:B------:R-:W-:Y:S01]  /*7950*/  HMMA.16816.F32.BF16 R144, R16.reuse, R22, R144 ;  /* 0x000000161090723c */ /* 0x040fe20000041890 */
[----:B------:R-:W3:Y:S07]  /*7960*/  LDSM.16.MT88.4 R20, [R249+0x1900] ;  /* 0x00190000f914783b */ /* 0x000eee0000004200 */
[C---:B-1----:R-:W-:Y:S07]  /*7970*/  HMMA.16816.F32.BF16 R148, R16.reuse, R24, R148 ;  /* 0x000000181094723c */ /* 0x042fee0000041894 */
[----:B------:R-:W-:Y:S01]  /*7980*/  MOV R25, R167 ;  /* 0x000000a700197202 */ /* 0x000fe20000000f00 */
[----:B------:R-:W-:Y:S01]  /*7990*/  HMMA.16816.F32.BF16 R12, R16, R26, R12 ;  /* 0x0000001a100c723c */ /* 0x000fe2000004180c */
[----:B------:R-:W-:Y:S03]  /*79a0*/  LDSM.16.MT88.4 R16, [R249+0x3900] ;  /* 0x00390000f910783b */ /* 0x000fe60000004200 */
[----:B------:R-:W-:Y:S02]  /*79b0*/  F2FP.BF16.PACK_AB R167, R153, R32 ;  /* 0x0000002099a7723e */ /* 0x000fe400000010ff */
[----:B------:R-:W-:Y:S02]  /*79c0*/  MOV R24, R166 ;  /* 0x000000a600187202 */ /* 0x000fe40000000f00 */
[----:B------:R-:W-:Y:S04]  /*79d0*/  F2FP.BF16.PACK_AB R166, R186, R184 ;  /* 0x000000b8baa6723e */ /* 0x000fe800000010ff */
[----:B------:R-:W-:Y:S03]  /*79e0*/  FADD.FTZ R2, R24, R2 ;  /* 0x0000000218027221 */ /* 0x000fe60000010000 */
[C---:B------:R-:W-:Y:S01]  /*79f0*/  HMMA.16816.F32.BF16 R156, R164.reuse, R160, R4 ;  /* 0x000000a0a49c723c */ /* 0x040fe20000041804 */
[----:B------:R-:W1:Y:S04]  /*7a00*/  LDSM.16.MT88.4 R4, [R251+0x1900] ;  /* 0x00190000fb04783b */ /* 0x000e680000004200 */
[----:B------:R-:W-:Y:S03]  /*7a10*/  FADD.FTZ R2, R25, R2 ;  /* 0x0000000219027221 */ /* 0x000fe60000010000 */
[C---:B------:R-:W-:Y:S01]  /*7a20*/  HMMA.16816.F32.BF16 R160, R164.reuse, R162, R8 ;  /* 0x000000a2a4a0723c */ /* 0x040fe20000041808 */
[----:B------:R-:W4:Y:S03]  /*7a30*/  LDSM.16.MT88.4 R8, [R248+0x3900] ;  /* 0x00390000f808783b */ /* 0x000f260000004200 */
[----:B------:R-:W-:Y:S04]  /*7a40*/  FADD.FTZ R2, R191, R2 ;  /* 0x00000002bf027221 */ /* 0x000fe80000010000 */
[C---:B---3--:R-:W-:Y:S04]  /*7a50*/  HMMA.16816.F32.BF16 R36, R164.reuse, R20, R36 ;  /* 0x00000014a424723c */ /* 0x048fe80000041824 */
[----:B------:R-:W-:Y:S04]  /*7a60*/  FADD.FTZ R2, R190, R2 ;  /* 0x00000002be027221 */ /* 0x000fe80000010000 */
[C---:B------:R-:W-:Y:S01]  /*7a70*/  HMMA.16816.F32.BF16 R40, R164.reuse, R22, R40 ;  /* 0x00000016a428723c */ /* 0x040fe20000041828 */
[----:B------:R-:W3:Y:S03]  /*7a80*/  LDSM.16.MT88.4 R20, [R252+0x3900] ;  /* 0x00390000fc14783b */ /* 0x000ee60000004200 */
[----:B------:R-:W-:Y:S04]  /*7a90*/  FADD.FTZ R2, R187, R2 ;  /* 0x00000002bb027221 */ /* 0x000fe80000010000 */
[C---:B------:R-:W-:Y:S04]  /*7aa0*/  HMMA.16816.F32.BF16 R44, R164.reuse, R28, R44 ;  /* 0x0000001ca42c723c */ /* 0x040fe8000004182c */
[----:B------:R-:W-:Y:S04]  /*7ab0*/  FADD.FTZ R2, R185, R2 ;  /* 0x00000002b9027221 */ /* 0x000fe80000010000 */
[C---:B------:R-:W-:Y:S08]  /*7ac0*/  HMMA.16816.F32.BF16 R48, R164.reuse, R30, R48 ;  /* 0x0000001ea430723c */ /* 0x040ff00000041830 */
[C---:B-1----:R-:W-:Y:S08]  /*7ad0*/  HMMA.16816.F32.BF16 R52, R164.reuse, R4, R52 ;  /* 0x00000004a434723c */ /* 0x042ff00000041834 */
[C---:B------:R-:W-:Y:S01]  /*7ae0*/  HMMA.16816.F32.BF16 R56, R164.reuse, R6, R56 ;  /* 0x00000006a438723c */ /* 0x040fe20000041838 */
[----:B------:R-:W1:Y:S07]  /*7af0*/  LDSM.16.MT88.4 R4, [R251+0x3900] ;  /* 0x00390000fb04783b */ /* 0x000e6e0000004200 */
[C---:B----4-:R-:W-:Y:S08]  /*7b00*/  HMMA.16816.F32.BF16 R60, R164.reuse, R8, R60 ;  /* 0x00000008a43c723c */ /* 0x050ff0000004183c */
[C---:B------:R-:W-:Y:S01]  /*7b10*/  HMMA.16816.F32.BF16 R64, R164.reuse, R10, R64 ;  /* 0x0000000aa440723c */ /* 0x040fe20000041840 */
[----:B------:R-:W4:Y:S07]  /*7b20*/  LDSM.16.MT88.4 R8, [R248+0x5900] ;  /* 0x00590000f808783b */ /* 0x000f2e0000004200 */
[C---:B------:R-:W-:Y:S08]  /*7b30*/  HMMA.16816.F32.BF16 R68, R164.reuse, R16, R68 ;  /* 0x00000010a444723c */ /* 0x040ff00000041844 */
[C---:B------:R-:W-:Y:S01]  /*7b40*/  HMMA.16816.F32.BF16 R72, R164.reuse, R18, R72 ;  /* 0x00000012a448723c */ /* 0x040fe20000041848 */
[----:B------:R-:W2:Y:S07]  /*7b50*/  LDSM.16.MT88.4 R16, [R249+0x5900] ;  /* 0x00590000f910783b */ /* 0x000eae0000004200 */
[C---:B---3--:R-:W-:Y:S08]  /*7b60*/  HMMA.16816.F32.BF16 R76, R164.reuse, R20, R76 ;  /* 0x00000014a44c723c */ /* 0x048ff0000004184c */
[C---:B------:R-:W-:Y:S01]  /*7b70*/  HMMA.16816.F32.BF16 R80, R164.reuse, R22, R80 ;  /* 0x00000016a450723c */ /* 0x040fe20000041850 */
[----:B------:R-:W3:Y:S07]  /*7b80*/  LDSM.16.MT88.4 R20, [R252+0x5900] ;  /* 0x00590000fc14783b */ /* 0x000eee0000004200 */
[C---:B-1----:R-:W-:Y:S08]  /*7b90*/  HMMA.16816.F32.BF16 R84, R164.reuse, R4, R84 ;  /* 0x00000004a454723c */ /* 0x042ff00000041854 */
[C---:B------:R-:W-:Y:S01]  /*7ba0*/  HMMA.16816.F32.BF16 R88, R164.reuse, R6, R88 ;  /* 0x00000006a458723c */ /* 0x040fe20000041858 */
[----:B------:R-:W1:Y:S07]  /*7bb0*/  LDSM.16.MT88.4 R4, [R251+0x5900] ;  /* 0x00590000fb04783b */ /* 0x000e6e0000004200 */
[C---:B----4-:R-:W-:Y:S08]  /*7bc0*/  HMMA.16816.F32.BF16 R92, R164.reuse, R8, R92 ;  /* 0x00000008a45c723c */ /* 0x050ff0000004185c */
[C---:B------:R-:W-:Y:S01]  /*7bd0*/  HMMA.16816.F32.BF16 R96, R164.reuse, R10, R96 ;  /* 0x0000000aa460723c */ /* 0x040fe20000041860 */
[----:B------:R-:W4:Y:S07]  /*7be0*/  LDSM.16.MT88.4 R8, [R248+0x7900] ;  /* 0x00790000f808783b */ /* 0x000f2e0000004200 */
[C---:B--2---:R-:W-:Y:S08]  /*7bf0*/  HMMA.16816.F32.BF16 R100, R164.reuse, R16, R100 ;  /* 0x00000010a464723c */ /* 0x044ff00000041864 */
        /* <DEDUP_REMOVED lines=9> */
[C---:B------:R-:W-:Y:S08]  /*7c90*/  HMMA.16816.F32.BF16 R128, R164.reuse, R10, R128 ;  /* 0x0000000aa480723c */ /* 0x040ff00000041880 */
[C---:B--2---:R-:W-:Y:S08]  /*7ca0*/  HMMA.16816.F32.BF16 R132, R164.reuse, R16, R132 ;  /* 0x00000010a484723c */ /* 0x044ff00000041884 */
[C---:B------:R-:W-:Y:S08]  /*7cb0*/  HMMA.16816.F32.BF16 R136, R164.reuse, R18, R136 ;  /* 0x00000012a488723c */ /* 0x040ff00000041888 */
[C---:B---3--:R-:W-:Y:S08]  /*7cc0*/  HMMA.16816.F32.BF16 R140, R164.reuse, R20, R140 ;  /* 0x00000014a48c723c */ /* 0x048ff0000004188c */
[C---:B------:R-:W-:Y:S08]  /*7cd0*/  HMMA.16816.F32.BF16 R144, R164.reuse, R22, R144 ;  /* 0x00000016a490723c */ /* 0x040ff00000041890 */
[C---:B-1----:R-:W-:Y:S07]  /*7ce0*/  HMMA.16816.F32.BF16 R148, R164.reuse, R4, R148 ;  /* 0x00000004a494723c */ /* 0x042fee0000041894 */
[----:B------:R-:W-:Y:S01]  /*7cf0*/  FADD.FTZ R4, R154, R0 ;  /* 0x000000009a047221 */ /* 0x000fe20000010000 */
[----:B------:R-:W-:Y:S01]  /*7d00*/  MOV R154, R3 ;  /* 0x00000003009a7202 */ /* 0x000fe20000000f00 */
[----:B------:R-:W-:Y:S01]  /*7d10*/  FADD.FTZ R0, R35, R2 ;  /* 0x0000000223007221 */ /* 0x000fe20000010000 */
[----:B------:R-:W-:Y:S03]  /*7d20*/  HMMA.16816.F32.BF16 R164, R164, R6, R12 ;  /* 0x00000006a4a4723c */ /* 0x000fe6000004180c */
[----:B------:R-:W-:Y:S02]  /*7d30*/  FADD.FTZ R0, R183, R0 ;  /* 0x00000000b7007221 */ /* 0x000fe40000010000 */
[----:B------:R-:W-:Y:S02]  /*7d40*/  FADD.FTZ R4, R33, R4 ;  /* 0x0000000421047221 */ /* 0x000fe40000010000 */
[----:B------:R-:W-:Y:S02]  /*7d50*/  FADD.FTZ R2, R184, R0 ;  /* 0x00000000b8027221 */ /* 0x000fe40000010000 */
[----:B------:R-:W-:Y:S03]  /*7d60*/  FADD.FTZ R4, R34, R4 ;  /* 0x0000000422047221 */ /* 0x000fe60000010000 */
[----:B------:R-:W-:Y:S02]  /*7d70*/  FADD.FTZ R2, R186, R2 ;  /* 0x00000002ba027221 */ /* 0x000fe40000010000 */
[----:B------:R-:W-:Y:S03]  /*7d80*/  FADD.FTZ R0, R32, R4 ;  /* 0x0000000420007221 */ /* 0x000fe60000010000 */
[----:B------:R1:W-:Y:S01]  /*7d90*/  STL [R1+0x4c], R2 ;  /* 0x00004c0201007387 */ /* 0x0003e20000100800 */
[----:B------:R-:W-:Y:S01]  /*7da0*/  FADD.FTZ R0, R153, R0 ;  /* 0x0000000099007221 */ /* 0x000fe20000010000 */
[----:B------:R-:W-:Y:S04]  /*7db0*/  MOV R153, R152 ;  /* 0x0000009800997202 */ /* 0x000fe80000000f00 */
[----:B------:R1:W-:Y:S01]  /*7dc0*/  STL [R1+0x50], R0 ;  /* 0x0000500001007387 */ /* 0x0003e20000100800 */
[----:B------:R-:W-:-:S05]  /*7dd0*/  @P0 BRA `(.L_x_3) ;  /* 0xffffca7000000947 */ /* 0x000fca000383ffff */
.L_x_2:
[----:B-1----:R-:W2:Y:S04]  /*7de0*/  LDL.LU R0, [R1+0x4c] ;  /* 0x00004c0001007983 */ /* 0x002ea80000300800 */
[----:B------:R-:W1:Y:S01]  /*7df0*/  S2R R8, SR_TID.X ;  /* 0x0000000000087919 */ /* 0x000e620000002100 */
[----:B------:R-:W-:Y:S01]  /*7e00*/  MOV R182, c[0x0][0x4e8] ;  /* 0x00013a0000b67a02 */ /* 0x000fe20000000f00 */
[----:B------:R-:W3:Y:S01]  /*7e10*/  S2UR UR7, SR_CTAID.Y ;  /* 0x00000000000779c3 */ /* 0x000ee20000002600 */
[----:B------:R-:W-:Y:S01]  /*7e20*/  ULDC.64 UR4, c[0x0][0x490] ;  /* 0x0001240000047ab9 */ /* 0x000fe20000000a00 */
[----:B------:R-:W4:Y:S04]  /*7e30*/  LDL.LU R2, [R1+0x50] ;  /* 0x0000500001027983 */ /* 0x000f280000300800 */
[----:B------:R-:W4:Y:S01]  /*7e40*/  LDL.LU R9, [R1+0xbc] ;  /* 0x0000bc0001097983 */ /* 0x000f220000300800 */
[----:B------:R-:W-:-:S03]  /*7e50*/  ISETP.NE.AND P0, PT, R182, 0x1, PT ;  /* 0x00000001b600780c */ /* 0x000fc60003f05270 */
[----:B------:R-:W4:Y:S01]  /*7e60*/  LDL.LU R183, [R1+0xc0] ;  /* 0x0000c00001b77983 */ /* 0x000f220000300800 */
[----:B-1----:R-:W-:-:S04]  /*7e70*/  SHF.R.S32.HI R5, RZ, 0x1f, R8 ;  /* 0x0000001fff057819 */ /* 0x002fc80000011408 */
[CC--:B------:R-:W-:Y:S02]  /*7e80*/  LEA.HI R181, R5.reuse, R8.reuse, RZ, 0x5 ;  /* 0x0000000805b57211 */ /* 0x0c0fe400078f28ff */
[-C--:B------:R-:W-:Y:S02]  /*7e90*/  LEA.HI R5, R5, R8.reuse, RZ, 0x2 ;  /* 0x0000000805057211 */ /* 0x080fe400078f10ff */
[----:B------:R-:W-:Y:S01]  /*7ea0*/  LOP3.LUT R4, R181, 0xffffffe0, RZ, 0xc0, !PT ;  /* 0xffffffe0b5047812 */ /* 0x000fe200078ec0ff */
[----:B---3--:R-:W-:Y:S01]  /*7eb0*/  USHF.R.S32.HI UR6, URZ, 0x1f, UR7 ;  /* 0x0000001f3f067899 */ /* 0x008fe20008011407 */
[----:B------:R-:W-:Y:S01]  /*7ec0*/  LOP3.LUT R14, R5, 0xfffffffc, RZ, 0xc0, !PT ;  /* 0xfffffffc050e7812 */ /* 0x000fe200078ec0ff */
[----:B------:R-:W-:Y:S06]  /*7ed0*/  BAR.SYNC.DEFER_BLOCKING 0x1, 0x100 ;  /* 0x0044000000007b1d */ /* 0x000fec0000010000 */
[----:B--2---:R-:W1:Y:S04]  /*7ee0*/  SHFL.BFLY PT, R11, R0, 0x2, 0x1f ;  /* 0x0c401f00000b7f89 */ /* 0x004e6800000e0000 */
[----:B----4-:R-:W2:Y:S01]  /*7ef0*/  SHFL.BFLY PT, R6, R2, 0x2, 0x1f ;  /* 0x0c401f0002067f89 */ /* 0x010ea200000e0000 */
[----:B------:R-:W-:Y:S01]  /*7f00*/  MOV R153, R9 ;  /* 0x0000000900997202 */ /* 0x000fe20000000f00 */
[----:B------:R-:W-:Y:S01]  /*7f10*/  UIMAD UR10, UR6, UR4, URZ ;  /* 0x00000004060a72a4 */ /* 0x000fe2000f8e023f */
[----:B------:R-:W-:Y:S01]  /*7f20*/  IADD3 R14, -R14, R8, RZ ;  /* 0x000000080e0e7210 */ /* 0x000fe20007ffe1ff */
[----:B-1----:R-:W-:-:S05]  /*7f30*/  FADD.FTZ R11, R11, R0 ;  /* 0x000000000b0b7221 */ /* 0x002fca0000010000 */
[----:B------:R-:W1:Y:S01]  /*7f40*/  SHFL.BFLY PT, R0, R11, 0x1, 0x1f ;  /* 0x0c201f000b007f89 */ /* 0x000e6200000e0000 */
[----:B--2---:R-:W-:-:S05]  /*7f50*/  FADD.FTZ R6, R6, R2 ;  /* 0x0000000206067221 */ /* 0x004fca0000010000 */
[----:B------:R-:W2:Y:S01]  /*7f60*/  SHFL.BFLY PT, R2, R6, 0x1, 0x1f ;  /* 0x0c201f0006027f89 */ /* 0x000ea200000e0000 */
[----:B-1----:R-:W-:Y:S01]  /*7f70*/  FADD.FTZ R11, R11, R0 ;  /* 0x000000000b0b7221 */ /* 0x002fe20000010000 */
[----:B------:R-:W-:-:S04]  /*7f80*/  MOV R0, RZ ;  /* 0x000000ff00007202 */ /* 0x000fc80000000f00 */
[----:B------:R-:W-:Y:S01]  /*7f90*/  FSETP.NE.FTZ.AND P2, PT, R11, RZ, PT ;  /* 0x000000ff0b00720b */ /* 0x000fe20003f55000 */
[----:B--2---:R-:W-:Y:S02]  /*7fa0*/  FADD.FTZ R6, R6, R2 ;  /* 0x0000000206067221 */ /* 0x004fe40000010000 */
[----:B------:R-:W-:-:S03]  /*7fb0*/  @P0 IMAD.HI.U32 R2, R9, c[0x0][0x4ec], RZ ;  /* 0x00013b0009020a27 */ /* 0x000fc600078e00ff */
[----:B------:R-:W-:Y:S02]  /*7fc0*/  FSETP.NE.FTZ.AND P1, PT, R6, RZ, PT ;  /* 0x000000ff0600720b */ /* 0x000fe40003f35000 */
[----:B------:R-:W-:Y:S02]  /*7fd0*/  @P0 SHF.R.U32.HI R153, RZ, c[0x0][0x4f0], R2 ;  /* 0x00013c00ff990a19 */ /* 0x000fe40000011602 */
[----:B------:R-:W-:-:S03]  /*7fe0*/  IADD3 R2, -R4, R8, RZ ;  /* 0x0000000804027210 */ /* 0x000fc60007ffe1ff */
[----:B------:R-:W-:Y:S01]  /*7ff0*/  @P2 MUFU.RCP R0, R11 ;  /* 0x0000000b00002308 */ /* 0x000fe20000001000 */
[----:B------:R-:W-:Y:S02]  /*8000*/  MOV R4, RZ ;  /* 0x000000ff00047202 */ /* 0x000fe40000000f00 */
[----:B------:R-:W-:Y:S01]  /*8010*/  LOP3.LUT P4, RZ, R2, 0x3, RZ, 0xc0, !PT ;  /* 0x0000000302ff7812 */ /* 0x000fe2000788c0ff */
[----:B------:R-:W-:Y:S01]  /*8020*/  UIMAD.WIDE.U32 UR12, UR7, UR4, URZ ;  /* 0x00000004070c72a5 */ /* 0x000fe2000f8e003f */
[----:B------:R-:W-:-:S03]  /*8030*/  IADD3 R7, -R153, RZ, RZ ;  /* 0x000000ff99077210 */ /* 0x000fc60007ffe1ff */
[----:B------:R-:W1:Y:S01]  /*8040*/  @P1 MUFU.RCP R4, R6 ;  /* 0x0000000600041308 */ /* 0x000e620000001000 */
[----:B------:R-:W-:Y:S01]  /*8050*/  SHF.R.S32.HI R2, RZ, 0x2, R5 ;  /* 0x00000002ff027819 */ /* 0x000fe20000011405 */
[----:B------:R-:W-:Y:S01]  /*8060*/  UIMAD UR10, UR7, UR5, UR10 ;  /* 0x00000005070a72a4 */ /* 0x000fe2000f8e020a */
[----:B------:R-:W-:Y:S02]  /*8070*/  IMAD R154, R7, c[0x0][0x4e8], R9 ;  /* 0x00013a00079a7a24 */ /* 0x000fe400078e0209 */
[----:B------:R-:W-:Y:S01]  /*8080*/  ULDC.64 UR4, c[0x0][0x3e8] ;  /* 0x0000fa0000047ab9 */ /* 0x000fe20000000a00 */
[C---:B-1----:R-:W-:Y:S02]  /*8090*/  FMUL.FTZ R23, R4.reuse, R43 ;  /* 0x0000002b04177220 */ /* 0x042fe40000410000 */
[C---:B------:R-:W-:Y:S02]  /*80a0*/  FMUL.FTZ R83, R4.reuse, R83 ;  /* 0x0000005304537220 */ /* 0x040fe40000410000 */
[----:B------:R-:W-:-:S05]  /*80b0*/  FMUL.FTZ R43, R4, R82 ;  /* 0x00000052042b7220 */ /* 0x000fca0000410000 */
[----:B------:R-:W-:Y:S02]  /*80c0*/  F2FP.BF16.PACK_AB R43, R83, R43 ;  /* 0x0000002b532b723e */ /* 0x000fe400000010ff */
[----:B------:R-:W2:Y:S01]  /*80d0*/  LDL.LU R83, [R1+0xb4] ;  /* 0x0000b40001537983 */ /* 0x000ea20000300800 */
[C---:B------:R-:W-:Y:S02]  /*80e0*/  FMUL.FTZ R13, R0.reuse, R156 ;  /* 0x0000009c000d7220 */ /* 0x040fe40000410000 */
[C---:B------:R-:W-:Y:S02]  /*80f0*/  FMUL.FTZ R180, R0.reuse, R157 ;  /* 0x0000009d00b47220 */ /* 0x040fe40000410000 */
[C---:B------:R-:W-:Y:S02]  /*8100*/  FMUL.FTZ R156, R0.reuse, R52 ;  /* 0x00000034009c7220 */ /* 0x040fe40000410000 */
[C---:B------:R-:W-:Y:S02]  /*8110*/  FMUL.FTZ R179, R0.reuse, R161 ;  /* 0x000000a100b37220 */ /* 0x040fe40000410000 */
[----:B------:R-:W-:-:S02]  /*8120*/  FMUL.FTZ R17, R0, R160 ;  /* 0x000000a000117220 */ /* 0x000fc40000410000 */
[C---:B------:R-:W-:Y:S02]  /*8130*/  FMUL.FTZ R157, R0.reuse, R48 ;  /* 0x00000030009d7220 */ /* 0x040fe40000410000 */
        /* <DEDUP_REMOVED lines=16> */
[----:B-----5:R-:W-:-:S02]  /*8240*/  FMUL.FTZ R171, R0, R65 ;  /* 0x0000004100ab7220 */ /* 0x020fc40000410000 */
        /* <DEDUP_REMOVED lines=40> */
[----:B------:R-:W-:Y:S01]  /*84d0*/  FMUL.FTZ R164, R0, R164 ;  /* 0x000000a400a47220 */ /* 0x000fe20000410000 */
[----:B------:R-:W-:Y:S01]  /*84e0*/  SHF.R.S32.HI R0, RZ, 0x1f, R5 ;  /* 0x0000001fff007819 */ /* 0x000fe20000011405 */
[C---:B------:R-:W-:Y:S01]  /*84f0*/  FMUL.FTZ R15, R4.reuse, R79 ;  /* 0x0000004f040f7220 */ /* 0x040fe20000410000 */
[----:B------:R-:W1:Y:S01]  /*8500*/  @P1 MUFU.LG2 R6, R6 ;  /* 0x0000000600061308 */ /* 0x000e620000000c00 */
[----:B------:R-:W-:Y:S01]  /*8510*/  FMUL.FTZ R45, R4, R78 ;  /* 0x0000004e042d7220 */ /* 0x000fe20000410000 */
[----:B------:R-:W-:-:S04]  /*8520*/  LEA.HI R0, R0, R2, RZ, 0x3 ;  /* 0x0000000200007211 */ /* 0x000fc800078f18ff */
[----:B------:R-:W-:Y:S02]  /*8530*/  F2FP.BF16.PACK_AB R45, R15, R45 ;  /* 0x0000002d0f2d723e */ /* 0x000fe400000010ff */
[----:B------:R-:W-:Y:S01]  /*8540*/  LOP3.LUT R0, R0, 0xfffffff8, RZ, 0xc0, !PT ;  /* 0xfffffff800007812 */ /* 0x000fe200078ec0ff */
[----:B------:R-:W3:Y:S01]  /*8550*/  S2R R15, SR_CTAID.Z ;  /* 0x00000000000f7919 */ /* 0x000ee20000002700 */
[----:B------:R-:W-:Y:S02]  /*8560*/  UIMAD.WIDE.U32 UR14, UR7, UR4, URZ ;  /* 0x00000004070e72a5 */ /* 0x000fe4000f8e003f */
[----:B------:R-:W-:Y:S02]  /*8570*/  IADD3 R10, R2, -R0, RZ ;  /* 0x80000000020a7210 */ /* 0x000fe40007ffe0ff */
[----:B------:R-:W-:Y:S02]  /*8580*/  @P2 MOV R2, 0x3f317218 ;  /* 0x3f31721800022802 */ /* 0x000fe40000000f00 */
[----:B------:R-:W-:-:S02]  /*8590*/  @P1 MOV R0, 0x3f317218 ;  /* 0x3f31721800001802 */ /* 0x000fc40000000f00 */
[----:B------:R-:W-:Y:S01]  /*85a0*/  MOV R9, UR15 ;  /* 0x0000000f00097c02 */ /* 0x000fe20008000f00 */
[----:B------:R-:W-:Y:S01]  /*85b0*/  @P2 FMUL.FTZ R9, R2, c[0x0][0x2d0] ;  /* 0x0000b40002092a20 */ /* 0x000fe20000410000 */
[----:B------:R-:W4:Y:S01]  /*85c0*/  @P2 MUFU.LG2 R11, R11 ;  /* 0x0000000b000b2308 */ /* 0x000f220000000c00 */
[----:B-1----:R-:W-:Y:S02]  /*85d0*/  @P1 FMUL.FTZ R2, R6, 0.69314718246459960938 ;  /* 0x3f31721806021820 */ /* 0x002fe40000410000 */
[----:B------:R-:W-:Y:S01]  /*85e0*/  @P1 FMUL.FTZ R0, R0, c[0x0][0x2d0] ;  /* 0x0000b40000001a20 */ /* 0x000fe20000410000 */
[----:B------:R-:W-:Y:S01]  /*85f0*/  UIMAD UR6, UR6, UR4, URZ ;  /* 0x00000004060672a4 */ /* 0x000fe2000f8e023f */
[----:B------:R-:W-:Y:S01]  /*8600*/  MOV R79, 0xff800000 ;  /* 0xff800000004f7802 */ /* 0x000fe20000000f00 */
[----:B------:R-:W-:Y:S02]  /*8610*/  FMUL.FTZ R21, R4, R39 ;  /* 0x0000002704157220 */ /* 0x000fe40000410000 */
[----:B------:R-:W-:Y:S01]  /*8620*/  @P1 FFMA.FTZ R79, R0, R3, R2 ;  /* 0x00000003004f1223 */ /* 0x000fe20000010002 */
[----:B------:R-:W-:Y:S01]  /*8630*/  SHF.R.S32.HI R0, RZ, 0x5, R181 ;  /* 0x00000005ff007819 */ /* 0x000fe200000114b5 */
[----:B------:R-:W-:-:S02]  /*8640*/  FMUL.FTZ R25, R4, R47 ;  /* 0x0000002f04197220 */ /* 0x000fc40000410000 */
[C---:B------:R-:W-:Y:S02]  /*8650*/  FMUL.FTZ R36, R4.reuse, R51 ;  /* 0x0000003304247220 */ /* 0x040fe40000410000 */
[C---:B------:R-:W-:Y:S02]  /*8660*/  FMUL.FTZ R34, R4.reuse, R55 ;  /* 0x0000003704227220 */ /* 0x040fe40000410000 */
[C---:B------:R-:W-:Y:S02]  /*8670*/  FMUL.FTZ R32, R4.reuse, R63 ;  /* 0x0000003f04207220 */ /* 0x040fe40000410000 */
[C---:B------:R-:W-:Y:S02]  /*8680*/  FMUL.FTZ R30, R4.reuse, R67 ;  /* 0x00000043041e7220 */ /* 0x040fe40000410000 */
[C---:B------:R-:W-:Y:S02]  /*8690*/  FMUL.FTZ R28, R4.reuse, R71 ;  /* 0x00000047041c7220 */ /* 0x040fe40000410000 */
[C---:B------:R-:W-:Y:S01]  /*86a0*/  FMUL.FTZ R16, R4.reuse, R75 ;  /* 0x0000004b04107220 */ /* 0x040fe20000410000 */
[----:B------:R-:W-:Y:S01]  /*86b0*/  UIMAD UR5, UR7, UR5, UR6 ;  /* 0x00000005070572a4 */ /* 0x000fe2000f8e0206 */
        /* <DEDUP_REMOVED lines=50> */
[----:B------:R-:W-:Y:S01]  /*89e0*/  FMUL.FTZ R166, R4, R166 ;  /* 0x000000a604a67220 */ /* 0x000fe20000410000 */
[----:B------:R-:W-:Y:S02]  /*89f0*/  MOV R4, UR12 ;  /* 0x0000000c00047c02 */ /* 0x000fe40008000f00 */
[----:B------:R-:W-:Y:S02]  /*8a00*/  MOV R8, UR14 ;  /* 0x0000000e00087c02 */ /* 0x000fe40008000f00 */
[----:B------:R-:W-:Y:S01]  /*8a10*/  SHF.R.S32.HI R3, RZ, 0x1f, R0 ;  /* 0x0000001fff037819 */ /* 0x000fe20000011400 */
[----:B------:R-:W-:Y:S01]  /*8a20*/  UIADD3 UR5, UR15, UR5, URZ ;  /* 0x000000050f057290 */ /* 0x000fe2000fffe03f */
[----:B------:R-:W-:Y:S01]  /*8a30*/  MOV R6, R4 ;  /* 0x0000000400067202 */ /* 0x000fe20000000f00 */
[----:B------:R-:W1:Y:S01]  /*8a40*/  S2R R82, SR_CTAID.X ;  /* 0x0000000000527919 */ /* 0x000e620000002500 */
[----:B------:R-:W-:-:S02]  /*8a50*/  MOV R4, R8 ;  /* 0x0000000800047202 */ /* 0x000fc40000000f00 */
[----:B------:R-:W-:Y:S02]  /*8a60*/  LEA.HI R3, R3, R0, RZ, 0x3 ;  /* 0x0000000003037211 */ /* 0x000fe400078f18ff */
[----:B---3--:R-:W-:Y:S02]  /*8a70*/  SHF.R.S32.HI R8, RZ, 0x1f, R15 ;  /* 0x0000001fff087819 */ /* 0x008fe4000001140f */
[----:B------:R-:W-:Y:S01]  /*8a80*/  LEA.HI R2, R14, R14, RZ, 0x1 ;  /* 0x0000000e0e027211 */ /* 0x000fe200078f08ff */
[----:B----4-:R-:W-:Y:S01]  /*8a90*/  @P2 FMUL.FTZ R11, R11, 0.69314718246459960938 ;  /* 0x3f3172180b0b2820 */ /* 0x010fe20000410000 */
[----:B------:R-:W-:Y:S02]  /*8aa0*/  MOV R5, UR13 ;  /* 0x0000000d00057c02 */ /* 0x000fe40008000f00 */
[----:B------:R-:W-:Y:S02]  /*8ab0*/  MOV R5, UR5 ;  /* 0x0000000500057c02 */ /* 0x000fe40008000f00 */
[----:B------:R-:W-:Y:S01]  /*8ac0*/  F2FP.BF16.PACK_AB R44, R81, R44 ;  /* 0x0000002c512c723e */ /* 0x000fe200000010ff */
[----:B------:R-:W-:Y:S01]  /*8ad0*/  IMAD R81, R8, c[0x0][0x3f0], RZ ;  /* 0x0000fc0008517a24 */ /* 0x000fe200078e02ff */
[----:B------:R-:W-:-:S02]  /*8ae0*/  LOP3.LUT R3, R3, 0xffffff8, RZ, 0xc0, !PT ;  /* 0x0ffffff803037812 */ /* 0x000fc400078ec0ff */
[----:B------:R-:W-:Y:S01]  /*8af0*/  LOP3.LUT R2, R2, 0x1ffffffe, RZ, 0xc0, !PT ;  /* 0x1ffffffe02027812 */ /* 0x000fe200078ec0ff */
[----:B------:R-:W-:Y:S01]  /*8b00*/  UIADD3 UR10, UR13, UR10, URZ ;  /* 0x0000000a0d0a7290 */ /* 0x000fe2000fffe03f */
[----:B------:R-:W-:Y:S01]  /*8b10*/  MOV R80, 0xff800000 ;  /* 0xff80000000507802 */ /* 0x000fe20000000f00 */
[----:B------:R-:W-:Y:S01]  /*8b20*/  @P2 FFMA.FTZ R80, R9, R152, R11 ;  /* 0x0000009809502223 */ /* 0x000fe2000001000b */
[----:B------:R-:W-:Y:S02]  /*8b30*/  F2FP.BF16.PACK_AB R47, R16, R47 ;  /* 0x0000002f102f723e */ /* 0x000fe400000010ff */
[C---:B------:R-:W-:Y:S02]  /*8b40*/  IADD3 R9, R0.reuse, -R3, RZ ;  /* 0x8000000300097210 */ /* 0x040fe40007ffe0ff */
[----:B------:R-:W-:Y:S01]  /*8b50*/  LEA R16, R0, R14, 0x9 ;  /* 0x0000000e00107211 */ /* 0x000fe200078e48ff */
[C---:B------:R-:W-:Y:S01]  /*8b60*/  IMAD R0, R15.reuse, c[0x0][0x3f4], R81 ;  /* 0x0000fd000f007a24 */ /* 0x040fe200078e0251 */
[----:B------:R-:W-:Y:S01]  /*8b70*/  IADD3 R11, R14, -R2, RZ ;  /* 0x800000020e0b7210 */ /* 0x000fe20007ffe0ff */
[----:B------:R-:W-:Y:S01]  /*8b80*/  IMAD.WIDE.U32 R2, R15, c[0x0][0x3f0], R4 ;  /* 0x0000fc000f027a25 */ /* 0x000fe200078e0004 */
[----:B------:R-:W-:-:S03]  /*8b90*/  SHF.L.U32 R4, R10, 0x6, RZ ;  /* 0x000000060a047819 */ /* 0x000fc600000006ff */
[----:B------:R-:W-:Y:S01]  /*8ba0*/  IMAD R78, R8, c[0x0][0x498], RZ ;  /* 0x00012600084e7a24 */ /* 0x000fe200078e02ff */
[----:B------:R-:W-:Y:S02]  /*8bb0*/  SHF.R.S32.HI R8, RZ, 0x2, R183 ;  /* 0x00000002ff087819 */ /* 0x000fe400000114b7 */
[----:B------:R-:W-:Y:S02]  /*8bc0*/  MOV R7, UR10 ;  /* 0x0000000a00077c02 */ /* 0x000fe40008000f00 */
[----:B------:R-:W-:Y:S02]  /*8bd0*/  LOP3.LUT R5, R10, 0x1, RZ, 0xc0, !PT ;  /* 0x000000010a057812 */ /* 0x000fe400078ec0ff */
[----:B------:R-:W-:Y:S02]  /*8be0*/  IADD3 R3, R3, R0, RZ ;  /* 0x0000000003037210 */ /* 0x000fe40007ffe0ff */
[----:B------:R-:W-:Y:S01]  /*8bf0*/  LEA R0, R9, R8, 0x4 ;  /* 0x0000000809007211 */ /* 0x000fe200078e20ff */
[C---:B------:R-:W-:Y:S01]  /*8c00*/  IMAD R78, R15.reuse, c[0x0][0x49c], R78 ;  /* 0x000127000f4e7a24 */ /* 0x040fe200078e024e */
[----:B------:R-:W-:Y:S01]  /*8c10*/  LOP3.LUT R4, R4, 0x1c0, RZ, 0xc0, !PT ;  /* 0x000001c004047812 */ /* 0x000fe200078ec0ff */
[----:B------:R-:W-:Y:S01]  /*8c20*/  IMAD.WIDE.U32 R14, R15, c[0x0][0x498], R6 ;  /* 0x000126000f0e7a25 */ /* 0x000fe200078e0006 */
[----:B------:R-:W-:-:S02]  /*8c30*/  R2P PR, R10, 0x6 ;  /* 0x000000060a007804 */ /* 0x000fc40000000000 */
[----:B------:R-:W-:Y:S02]  /*8c40*/  ISETP.NE.U32.AND P3, PT, R5, 0x1, PT ;  /* 0x000000010500780c */ /* 0x000fe40003f65070 */
[----:B------:R-:W-:Y:S02]  /*8c50*/  SHF.R.S32.HI R6, RZ, 0x1f, R153 ;  /* 0x0000001fff067819 */ /* 0x000fe40000011499 */
[----:B------:R-:W-:Y:S02]  /*8c60*/  LEA R5, R11, R0, 0x3 ;  /* 0x000000000b057211 */ /* 0x000fe400078e18ff */
[----:B------:R-:W-:Y:S01]  /*8c70*/  LEA.HI R4, R4, R4, RZ, 0x1d ;  /* 0x0000000404047211 */ /* 0x000fe200078fe8ff */
[----:B------:R-:W-:Y:S01]  /*8c80*/  IMAD R81, R182, c[0x0][0x388], RZ ;  /* 0x0000e200b6517a24 */ /* 0x000fe200078e02ff */
[C---:B-1----:R-:W-:Y:S02]  /*8c90*/  LEA R0, R82.reuse, R0, 0x7 ;  /* 0x0000000052007211 */ /* 0x042fe400078e38ff */
[----:B------:R-:W-:Y:S01]  /*8ca0*/  LEA R10, R82, R5, 0x7 ;  /* 0x00000005520a7211 */ /* 0x000fe200078e38ff */
[----:B------:R-:W-:Y:S01]  /*8cb0*/  IMAD R5, R6, c[0x0][0x3e0], RZ ;  /* 0x0000f80006057a24 */ /* 0x000fe200078e02ff */
[----:B------:R-:W-:-:S02]  /*8cc0*/  LEA R4, R16, R4, 0x1 ;  /* 0x0000000410047211 */ /* 0x000fc400078e08ff */
[C---:B------:R-:W-:Y:S01]  /*8cd0*/  ISETP.GE.OR P5, PT, R0.reuse, R81, P4 ;  /* 0x000000510000720c */ /* 0x040fe200027a6670 */
[C---:B------:R-:W-:Y:S01]  /*8ce0*/  IMAD R6, R153.reuse, c[0x0][0x3e4], R5 ;  /* 0x0000f90099067a24 */ /* 0x040fe200078e0205 */
[----:B------:R-:W-:Y:S02]  /*8cf0*/  IADD3 R7, R0, 0x8, RZ ;  /* 0x0000000800077810 */ /* 0x000fe40007ffe0ff */
[----:B------:R-:W-:Y:S01]  /*8d00*/  SHF.L.U32 R0, R4, 0x1, RZ ;  /* 0x0000000104007819 */ /* 0x000fe200000006ff */
[----:B------:R-:W-:Y:S01]  /*8d10*/  IMAD.WIDE.U32 R4, R153, c[0x0][0x3e0], R2 ;  /* 0x0000f80099047a25 */ /* 0x000fe200078e0002 */
[----:B------:R-:W-:-:S03]  /*8d20*/  F2FP.BF16.PACK_AB R13, R180, R13 ;  /* 0x0000000db40d723e */ /* 0x000fc600000010ff */
[----:B------:R-:W-:Y:S01]  /*8d30*/  @P0 IMAD.HI.U32 R8, R10, c[0x0][0x4ec], RZ ;  /* 0x00013b000a080a27 */ /* 0x000fe200078e00ff */
[----:B------:R-:W-:Y:S02]  /*8d40*/  F2FP.BF16.PACK_AB R12, R159, R12 ;  /* 0x0000000c9f0c723e */ /* 0x000fe400000010ff */
[----:B------:R-:W-:Y:S02]  /*8d50*/  IADD3 R5, R5, R6, RZ ;  /* 0x0000000605057210 */ /* 0x000fe40007ffe0ff */
[----:B------:R-:W-:Y:S02]  /*8d60*/  ISETP.GE.OR P4, PT, R7, R81, P4 ;  /* 0x000000510700720c */ /* 0x000fe40002786670 */
[----:B------:R-:W-:Y:S02]  /*8d70*/  MOV R3, R10 ;  /* 0x0000000a00037202 */ /* 0x000fe40000000f00 */
[----:B------:R-:W-:Y:S02]  /*8d80*/  SHF.R.S32.HI R7, RZ, 0x1f, R154 ;  /* 0x0000001fff077819 */ /* 0x000fe4000001149a */
[----:B------:R-:W-:Y:S01]  /*8d90*/  @P0 SHF.R.U32.HI R3, RZ, c[0x0][0x4f0], R8 ;  /* 0x00013c00ff030a19 */ /* 0x000fe20000011608 */
[----:B------:R-:W-:Y:S04]  /*8da0*/  STS [R0+0x80], R13 ;  /* 0x0000800d00007388 */ /* 0x000fe80000000800 */
[----:B------:R1:W-:Y:S01]  /*8db0*/  STS [R0+0x480], R12 ;  /* 0x0004800c00007388 */ /* 0x0003e20000000800 */
[----:B------:R-:W-:Y:S01]  /*8dc0*/  IMAD R6, R7, c[0x0][0x3d8], RZ ;  /* 0x0000f60007067a24 */ /* 0x000fe200078e02ff */
[----:B------:R-:W-:-:S02]  /*8dd0*/  IADD3 R9, R0, 0x80, RZ ;  /* 0x0000008000097810 */ /* 0x000fc40007ffe0ff */
[----:B------:R-:W-:Y:S01]  /*8de0*/  MOV R7, 0x20 ;  /* 0x0000002000077802 */ /* 0x000fe20000000f00 */
[----:B------:R-:W-:Y:S01]  /*8df0*/  IMAD R16, R154, c[0x0][0x3dc], R6 ;  /* 0x0000f7009a107a24 */ /* 0x000fe200078e0206 */
[----:B------:R-:W-:Y:S02]  /*8e00*/  SHF.R.S32.HI R6, RZ, 0x1f, R3 ;  /* 0x0000001fff067819 */ /* 0x000fe40000011403 */
[----:B------:R-:W-:Y:S02]  /*8e10*/  IADD3 R8, P0, R3, R14, RZ ;  /* 0x0000000e03087210 */ /* 0x000fe40007f1e0ff */
[----:B------:R-:W-:Y:S02]  /*8e20*/  IADD3 R2, R0, 0x70, RZ ;  /* 0x0000007000027810 */ /* 0x000fe40007ffe0ff */
[----:B------:R-:W-:Y:S02]  /*8e30*/  @P3 IADD3 R2, R9, 0x10, RZ ;  /* 0x0000001009023810 */ /* 0x000fe40007ffe0ff */
[----:B------:R-:W-:Y:S01]  /*8e40*/  IADD3.X R9, R6, R15, R78, P0, !PT ;  /* 0x0000000f06097210 */ /* 0x000fe200007fe44e */
[----:B-1----:R-:W-:Y:S01]  /*8e50*/  IMAD.WIDE.U32 R12, R154, c[0x0][0x3d8], R4 ;  /* 0x0000f6009a0c7a25 */ /* 0x002fe200078e0004 */
[----:B------:R-:W-:Y:S01]  /*8e60*/  IADD3 R4, -R3, RZ, RZ ;  /* 0x000000ff03047210 */ /* 0x000fe20007ffe1ff */
[----:B------:R1:W5:Y:S04]  /*8e70*/  LDL R78, [R1+0xac] ;  /* 0x0000ac00014e7983 */ /* 0x0003680000100800 */
[----:B------:R-:W-:Y:S01]  /*8e80*/  IMAD R4, R4, c[0x0][0x4e8], R10 ;  /* 0x00013a0004047a24 */ /* 0x000fe200078e020a */
[----:B------:R-:W-:-:S02]  /*8e90*/  SEL R5, R7, 0xffffffe0, !P1 ;  /* 0xffffffe007057807 */ /* 0x000fc40004800000 */
[----:B------:R-:W-:Y:S02]  /*8ea0*/  MOV R6, 0x40 ;  /* 0x0000004000067802 */ /* 0x000fe40000000f00 */
[----:B------:R-:W-:Y:S02]  /*8eb0*/  SHF.R.S32.HI R7, RZ, 0x1f, R4 ;  /* 0x0000001fff077819 */ /* 0x000fe40000011404 */
[----:B------:R-:W-:Y:S02]  /*8ec0*/  SEL R6, R6, 0xffffffc0, !P2 ;  /* 0xffffffc006067807 */ /* 0x000fe40005000000 */
[----:B------:R-:W-:Y:S01]  /*8ed0*/  F2FP.BF16.PACK_AB R17, R179, R17 ;  /* 0x00000011b311723e */ /* 0x000fe200000010ff */
[----:B------:R-:W-:Y:S01]  /*8ee0*/  IMAD R7, R7, c[0x0][0x488], RZ ;  /* 0x0001220007077a24 */ /* 0x000fe200078e02ff */
[----:B------:R-:W-:Y:S02]  /*8ef0*/  F2FP.BF16.PACK_AB R18, R163, R18 ;  /* 0x00000012a312723e */ /* 0x000fe400000010ff */
[----:B------:R-:W-:-:S02]  /*8f00*/  F2FP.BF16.PACK_AB R19, R178, R19 ;  /* 0x00000013b213723e */ /* 0x000fc400000010ff */
[----:B------:R-:W-:Y:S02]  /*8f10*/  F2FP.BF16.PACK_AB R22, R21, R22 ;  /* 0x000000161516723e */ /* 0x000fe400000010ff */
[----:B------:R-:W-:Y:S01]  /*8f20*/  IADD3 R3, R0, R5, RZ ;  /* 0x0000000500037210 */ /* 0x000fe20007ffe0ff */
[C---:B------:R-:W-:Y:S01]  /*8f30*/  IMAD R10, R4.reuse, c[0x0][0x48c], R7 ;  /* 0x00012300040a7a24 */ /* 0x040fe200078e0207 */
[----:B------:R-:W-:Y:S02]  /*8f40*/  F2FP.BF16.PACK_AB R21, R177, R161 ;  /* 0x000000a1b115723e */ /* 0x000fe400000010ff */
[----:B------:R-:W-:Y:S02]  /*8f50*/  F2FP.BF16.PACK_AB R20, R23, R20 ;  /* 0x000000141714723e */ /* 0x000fe400000010ff */
[----:B------:R-:W-:Y:S01]  /*8f60*/  IADD3 R14, R5, R2, RZ ;  /* 0x00000002050e7210 */ /* 0x000fe20007ffe0ff */
[----:B------:R-:W-:Y:S01]  /*8f70*/  IMAD.WIDE.U32 R8, R4, c[0x0][0x488], R8 ;  /* 0x0001220004087a25 */ /* 0x000fe200078e0008 */
[----:B------:R-:W-:-:S02]  /*8f80*/  F2FP.BF16.PACK_AB R23, R176, R160 ;  /* 0x000000a0b017723e */ /* 0x000fc400000010ff */
[----:B------:R-:W-:Y:S02]  /*8f90*/  F2FP.BF16.PACK_AB R24, R25, R24 ;  /* 0x000000181918723e */ /* 0x000fe400000010ff */
[----:B------:R-:W-:Y:S01]  /*8fa0*/  IADD3 R5, R0, R6, RZ ;  /* 0x0000000600057210 */ /* 0x000fe20007ffe0ff */
[----:B------:R-:W-:Y:S01]  /*8fb0*/  STS [R2], R17 ;  /* 0x0000001102007388 */ /* 0x000fe20000000800 */
[----:B------:R-:W-:Y:S02]  /*8fc0*/  F2FP.BF16.PACK_AB R25, R175, R157 ;  /* 0x0000009daf19723e */ /* 0x000fe400000010ff */
[----:B------:R-:W-:Y:S01]  /*8fd0*/  F2FP.BF16.PACK_AB R26, R36, R26 ;  /* 0x0000001a241a723e */ /* 0x000fe200000010ff */
[----:B------:R-:W-:Y:S01]  /*8fe0*/  STS [R2+0x400], R18 ;  /* 0x0004001202007388 */ /* 0x000fe20000000800 */
[----:B------:R-:W-:Y:S02]  /*8ff0*/  IADD3 R7, R6, R2, RZ ;  /* 0x0000000206077210 */ /* 0x000fe40007ffe0ff */
[----:B------:R-:W-:Y:S01]  /*9000*/  F2FP.BF16.PACK_AB R58, R174, R156 ;  /* 0x0000009cae3a723e */ /* 0x000fe200000010ff */
[----:B------:R-:W-:Y:S01]  /*9010*/  STS [R3+0x80], R19 ;  /* 0x0000801303007388 */ /* 0x000fe20000000800 */
[----:B------:R-:W-:-:S02]  /*9020*/  F2FP.BF16.PACK_AB R57, R34, R57 ;  /* 0x000000392239723e */ /* 0x000fc400000010ff */
[----:B------:R-:W-:Y:S01]  /*9030*/  IADD3 R4, R6, R3, RZ ;  /* 0x0000000306047210 */ /* 0x000fe20007ffe0ff */
[----:B------:R-:W-:Y:S01]  /*9040*/  STS [R3+0x480], R22 ;  /* 0x0004801603007388 */ /* 0x000fe20000000800 */
[----:B------:R-:W-:Y:S02]  /*9050*/  F2FP.BF16.PACK_AB R56, R173, R56 ;  /* 0x00000038ad38723e */ /* 0x000fe400000010ff */
[----:B------:R-:W-:Y:S01]  /*9060*/  F2FP.BF16.PACK_AB R55, R59, R55 ;  /* 0x000000373b37723e */ /* 0x000fe200000010ff */
[----:B------:R-:W-:Y:S01]  /*9070*/  STS [R14], R21 ;  /* 0x000000150e007388 */ /* 0x000fe20000000800 */
[----:B------:R-:W-:Y:S02]  /*9080*/  IADD3 R6, R14, R6, RZ ;  /* 0x000000060e067210 */ /* 0x000fe40007ffe0ff */
[----:B------:R-:W-:Y:S01]  /*9090*/  F2FP.BF16.PACK_AB R54, R172, R155 ;  /* 0x0000009bac36723e */ /* 0x000fe200000010ff */
[----:B------:R-:W-:Y:S01]  /*90a0*/  STS [R14+0x400], R20 ;  /* 0x000400140e007388 */ /* 0x000fe20000000800 */
[----:B------:R-:W-:-:S02]  /*90b0*/  F2FP.BF16.PACK_AB R53, R32, R53 ;  /* 0x000000352035723e */ /* 0x000fc400000010ff */
[----:B------:R-:W-:Y:S01]  /*90c0*/  F2FP.BF16.PACK_AB R52, R171, R52 ;  /* 0x00000034ab34723e */ /* 0x000fe200000010ff */
[----:B------:R-:W-:Y:S01]  /*90d0*/  STS [R5+0x80], R23 ;  /* 0x0000801705007388 */ /* 0x000fe20000000800 */
[----:B------:R-:W-:Y:S02]  /*90e0*/  F2FP.BF16.PACK_AB R51, R30, R51 ;  /* 0x000000331e33723e */ /* 0x000fe400000010ff */
[----:B------:R-:W-:Y:S01]  /*90f0*/  F2FP.BF16.PACK_AB R50, R170, R64 ;  /* 0x00000040aa32723e */ /* 0x000fe200000010ff */
[----:B------:R-:W-:Y:S01]  /*9100*/  STS [R5+0x480], R24 ;  /* 0x0004801805007388 */ /* 0x000fe20000000800 */
[----:B------:R-:W-:Y:S02]  /*9110*/  F2FP.BF16.PACK_AB R49, R28, R49 ;  /* 0x000000311c31723e */ /* 0x000fe400000010ff */
[----:B------:R-:W-:Y:S01]  /*9120*/  F2FP.BF16.PACK_AB R48, R169, R48 ;  /* 0x00000030a930723e */ /* 0x000fe200000010ff */
[----:B------:R-:W-:Y:S01]  /*9130*/  STS [R7], R25 ;  /* 0x0000001907007388 */ /* 0x000fe20000000800 */
[----:B------:R-:W-:-:S03]  /*9140*/  F2FP.BF16.PACK_AB R46, R168, R60 ;  /* 0x0000003ca82e723e */ /* 0x000fc600000010ff */
[----:B------:R-:W-:Y:S01]  /*9150*/  STS [R7+0x400], R26 ;  /* 0x0004001a07007388 */ /* 0x000fe20000000800 */
[----:B------:R-:W-:-:S03]  /*9160*/  F2FP.BF16.PACK_AB R42, R85, R84 ;  /* 0x00000054552a723e */ /* 0x000fc600000010ff */
[----:B------:R-:W-:Y:S01]  /*9170*/  STS [R4+0x80], R58 ;  /* 0x0000803a04007388 */ /* 0x000fe20000000800 */
[----:B------:R-:W-:-:S03]  /*9180*/  F2FP.BF16.PACK_AB R41, R87, R41 ;  /* 0x000000295729723e */ /* 0x000fc600000010ff */
[----:B------:R-:W-:Y:S01]  /*9190*/  STS [R4+0x480], R57 ;  /* 0x0004803904007388 */ /* 0x000fe20000000800 */
[----:B------:R-:W-:-:S03]  /*91a0*/  F2FP.BF16.PACK_AB R40, R89, R40 ;  /* 0x000000285928723e */ /* 0x000fc600000010ff */
        /* <DEDUP_REMOVED lines=24> */
[----:B------:R-:W3:Y:S01]  /*9330*/  LDL R84, [R1+0xb8] ;  /* 0x0000b80001547983 */ /* 0x000ee20000100800 */
[----:B------:R-:W-:-:S03]  /*9340*/  F2FP.BF16.PACK_AB R27, R115, R27 ;  /* 0x0000001b731b723e */ /* 0x000fc600000010ff */
[----:B------:R-:W-:Y:S04]  /*9350*/  STS [R7+0x4000], R44 ;  /* 0x0040002c07007388 */ /* 0x000fe80000000800 */
        /* <DEDUP_REMOVED lines=36> */
[----:B------:R4:W-:Y:S04]  /*95a0*/  STS [R4+0x8480], R77 ;  /* 0x0084804d04007388 */ /* 0x0009e80000000800 */
[----:B------:R1:W-:Y:S04]  /*95b0*/  STS [R6+0x8000], R76 ;  /* 0x0080004c06007388 */ /* 0x0003e80000000800 */
[----:B------:R-:W-:Y:S04]  /*95c0*/  STS [R6+0x8400], R75 ;  /* 0x0084004b06007388 */ /* 0x000fe80000000800 */
        /* <DEDUP_REMOVED lines=13> */
[----:B------:R2:W-:Y:S04]  /*96a0*/  STS [R4+0xc480], R61 ;  /* 0x00c4803d04007388 */ /* 0x0005e80000000800 */
[----:B----4-:R4:W5:Y:S04]  /*96b0*/  LDL R77, [R1+0xb0] ;  /* 0x0000b000014d7983 */ /* 0x0109680000100800 */
[----:B-1----:R4:W5:Y:S01]  /*96c0*/  LDL R76, [R1+0xa8] ;  /* 0x0000a800014c7983 */ /* 0x0029620000100800 */
[----:B--2---:R-:W-:-:S03]  /*96d0*/  SHF.L.U32 R4, R83, 0x1, RZ ;  /* 0x0000000153047819 */ /* 0x004fc600000006ff */
[----:B------:R4:W5:Y:S01]  /*96e0*/  LDL.64 R82, [R1+0xa0] ;  /* 0x0000a00001527983 */ /* 0x0009620000100a00 */
[C---:B------:R-:W-:Y:S02]  /*96f0*/  LEA R15, P0, R8.reuse, c[0x0][0x450], 0x2 ;  /* 0x00011400080f7a11 */ /* 0x040fe400078010ff */
[----:B------:R-:W-:Y:S02]  /*9700*/  IADD3 R9, R9, R10, RZ ;  /* 0x0000000a09097210 */ /* 0x000fe40007ffe0ff */
[----:B------:R-:W-:Y:S02]  /*9710*/  F2FP.BF16.PACK_AB R60, R165, R164 ;  /* 0x000000a4a53c723e */ /* 0x000fe400000010ff */
[----:B------:R-:W-:Y:S02]  /*9720*/  F2FP.BF16.PACK_AB R166, R167, R166 ;  /* 0x000000a6a7a6723e */ /* 0x000fe400000010ff */
[----:B------:R-:W-:Y:S01]  /*9730*/  LEA.HI.X R9, R8, c[0x0][0x454], R9, 0x2, P0 ;  /* 0x0001150008097a11 */ /* 0x000fe200000f1409 */
[----:B------:R-:W-:Y:S04]  /*9740*/  STS [R6+0xc000], R60 ;  /* 0x00c0003c06007388 */ /* 0x000fe80000000800 */
[----:B------:R-:W-:Y:S04]  /*9750*/  STS [R6+0xc400], R166 ;  /* 0x00c400a606007388 */ /* 0x000fe80000000800 */
[----:B------:R-:W-:Y:S04]  /*9760*/  SHFL.IDX PT, R10, R15, RZ, 0x1c1f ;  /* 0x001c1fff0f0a7589 */ /* 0x000fe800000e0000 */
[----:B------:R-:W1:Y:S04]  /*9770*/  SHFL.IDX PT, R11, R9, RZ, 0x1c1f ;  /* 0x001c1fff090b7589 */ /* 0x000e6800000e0000 */
[----:B------:R-:W-:Y:S06]  /*9780*/  BAR.SYNC.DEFER_BLOCKING 0x1, 0x100 ;  /* 0x0044000000007b1d */ /* 0x000fec0000010000 */
[----:B------:R-:W-:Y:S04]  /*9790*/  SHFL.IDX PT, R8, R15, 0x1, 0x1c1f ;  /* 0x003c1f000f087f89 */ /* 0x000fe800000e0000 */
[----:B------:R-:W2:Y:S04]  /*97a0*/  SHFL.IDX PT, R9, R9, 0x1, 0x1c1f ;  /* 0x003c1f0009097f89 */ /* 0x000ea800000e0000 */
[----:B-1----:R1:W-:Y:S04]  /*97b0*/  @!P5 ST.E [R10.64], R80 ;  /* 0x000000500a00d985 */ /* 0x0023e8000c101908 */
[----:B--2---:R4:W-:Y:S04]  /*97c0*/  @!P4 ST.E [R8.64], R79 ;  /* 0x0000004f0800c985 */ /* 0x0049e8000c101908 */
[----:B------:R4:W2:Y:S04]  /*97d0*/  LDS.128 R40, [R4+0x1080] ;  /* 0x0010800004287984 */ /* 0x0008a80000000c00 */
[----:B------:R4:W1:Y:S04]  /*97e0*/  LDS.128 R56, [R4+0x2080] ;  /* 0x0020800004387984 */ /* 0x0008680000000c00 */
[----:B------:R4:W2:Y:S04]  /*97f0*/  LDS.128 R68, [R4+0x3080] ;  /* 0x0030800004447984 */ /* 0x0008a80000000c00 */
        /* <DEDUP_REMOVED lines=8> */
[----:B------:R4:W2:Y:S01]  /*9880*/  LDS.128 R72, [R4+0xf080] ;  /* 0x00f0800004487984 */ /* 0x0008a20000000c00 */
[----:B------:R-:W-:-:S02]  /*9890*/  IADD3 R0, R13, R16, RZ ;  /* 0x000000100d007210 */ /* 0x000fc40007ffe0ff */
[----:B-1----:R-:W-:-:S04]  /*98a0*/  LEA R11, P0, R12, c[0x0][0x380], 0x1 ;  /* 0x0000e0000c0b7a11 */ /* 0x002fc800078008ff */
[----:B------:R-:W-:Y:S01]  /*98b0*/  LEA.HI.X R10, R12, c[0x0][0x384], R0, 0x1, P0 ;  /* 0x0000e1000c0a7a11 */ /* 0x000fe200000f0c00 */
[----:B------:R4:W1:Y:S01]  /*98c0*/  SHFL.IDX PT, R2, R11, RZ, 0x181f ;  /* 0x00181fff0b027589 */ /* 0x00086200000e0000 */
[----:B------:R-:W-:Y:S01]  /*98d0*/  BSSY B0, `(.L_x_4) ;  /* 0x000001d000007945 */ /* 0x000fe20003800000 */
[----:B---3--:R-:W-:Y:S02]  /*98e0*/  ISETP.GE.AND P0, PT, R84, R81, PT ;  /* 0x000000515400720c */ /* 0x008fe40003f06270 */
[----:B------:R4:W3:Y:S11]  /*98f0*/  SHFL.IDX PT, R3, R10, RZ, 0x181f ;  /* 0x00181fff0a037589 */ /* 0x0008f600000e0000 */
[----:B------:R-:W-:Y:S05]  /*9900*/  @P0 BRA `(.L_x_5) ;  /* 0x0000019000000947 */ /* 0x000fea0003800000 */
[----:B-1----:R-:W1:Y:S01]  /*9910*/  LDS.128 R24, [R4+0x80] ;  /* 0x0000800004187984 */ /* 0x002e620000000c00 */
[----:B-----5:R-:W-:-:S02]  /*9920*/  ISETP.GE.AND P2, PT, R78, c[0x0][0x3c8], PT ;  /* 0x0000f2004e007a0c */ /* 0x020fc40003f46270 */
[----:B------:R-:W-:Y:S01]  /*9930*/  ISETP.GE.AND P1, PT, R77, c[0x0][0x3c8], PT ;  /* 0x0000f2004d007a0c */ /* 0x000fe20003f26270 */
[----:B------:R-:W4:Y:S01]  /*9940*/  LDS.128 R20, [R4+0x4080] ;  /* 0x0040800004147984 */ /* 0x000f220000000c00 */
[----:B------:R-:W-:Y:S02]  /*9950*/  ISETP.GE.AND P0, PT, R76, c[0x0][0x3c8], PT ;  /* 0x0000f2004c007a0c */ /* 0x000fe40003f06270 */
[----:B------:R-:W-:Y:S01]  /*9960*/  ISETP.GE.AND P3, PT, R82, c[0x0][0x3c8], PT ;  /* 0x0000f20052007a0c */ /* 0x000fe20003f66270 */
[----:B------:R-:W3:Y:S04]  /*9970*/  LDS.128 R16, [R4+0x8080] ;  /* 0x0080800004107984 */ /* 0x000ee80000000c00 */
[----:B------:R2:W3:Y:S04]  /*9980*/  LDS.128 R12, [R4+0xc080] ;  /* 0x00c08000040c7984 */ /* 0x0004e80000000c00 */
[----:B------:R-:W-:-:S02]  /*9990*/  @!P1 SHF.R.S32.HI R0, RZ, 0x1f, R77 ;  /* 0x0000001fff009819 */ /* 0x000fc4000001144d */
[----:B------:R-:W-:Y:S02]  /*99a0*/  @!P0 SHF.R.S32.HI R5, RZ, 0x1f, R76 ;  /* 0x0000001fff058819 */ /* 0x000fe4000001144c */
[----:B---34-:R-:W-:Y:S01]  /*99b0*/  @!P3 IMAD.WIDE R8, R82, 0x2, R2 ;  /* 0x000000025208b825 */ /* 0x018fe200078e0202 */
[----:B--2---:R-:W-:-:S04]  /*99c0*/  @!P2 SHF.R.S32.HI R4, RZ, 0x1f, R78 ;  /* 0x0000001fff04a819 */ /* 0x004fc8000001144e */
[----:B------:R-:W-:Y:S01]  /*99d0*/  @!P2 LEA.HI R6, R4, R78, RZ, 0x3 ;  /* 0x0000004e0406a211 */ /* 0x000fe200078f18ff */
[----:B-1----:R1:W-:Y:S01]  /*99e0*/  @!P3 ST.E.128 [R8.64], R24 ;  /* 0x000000180800b985 */ /* 0x0023e2000c101d08 */
[----:B------:R-:W-:Y:S02]  /*99f0*/  @!P1 LEA.HI R4, R0, R77, RZ, 0x3 ;  /* 0x0000004d00049211 */ /* 0x000fe400078f18ff */
[----:B------:R-:W-:Y:S02]  /*9a00*/  @!P0 LEA.HI R0, R5, R76, RZ, 0x3 ;  /* 0x0000004c05008211 */ /* 0x000fe400078f18ff */
[----:B------:R-:W-:Y:S02]  /*9a10*/  @!P2 LOP3.LUT R6, R6, 0xfffffff8, RZ, 0xc0, !PT ;  /* 0xfffffff80606a812 */ /* 0x000fe400078ec0ff */
[----:B------:R-:W-:Y:S02]  /*9a20*/  @!P1 LOP3.LUT R4, R4, 0xfffffff8, RZ, 0xc0, !PT ;  /* 0xfffffff804049812 */ /* 0x000fe400078ec0ff */
[----:B------:R-:W-:Y:S01]  /*9a30*/  @!P0 LOP3.LUT R0, R0, 0xfffffff8, RZ, 0xc0, !PT ;  /* 0xfffffff800008812 */ /* 0x000fe200078ec0ff */
[----:B------:R-:W-:-:S04]  /*9a40*/  @!P2 IMAD.WIDE R6, R6, 0x2, R2 ;  /* 0x000000020606a825 */ /* 0x000fc800078e0202 */
[--C-:B------:R-:W-:Y:S01]  /*9a50*/  @!P1 IMAD.WIDE R4, R4, 0x2, R2.reuse ;  /* 0x0000000204049825 */ /* 0x100fe200078e0202 */
[----:B------:R1:W-:Y:S03]  /*9a60*/  @!P2 ST.E.128 [R6.64], R20 ;  /* 0x000000140600a985 */ /* 0x0003e6000c101d08 */
[----:B------:R-:W-:Y:S01]  /*9a70*/  @!P0 IMAD.WIDE R2, R0, 0x2, R2 ;  /* 0x0000000200028825 */ /* 0x000fe200078e0202 */
[----:B------:R1:W-:Y:S04]  /*9a80*/  @!P1 ST.E.128 [R4.64], R16 ;  /* 0x0000001004009985 */ /* 0x0003e8000c101d08 */
[----:B------:R1:W-:Y:S02]  /*9a90*/  @!P0 ST.E.128 [R2.64], R12 ;  /* 0x0000000c02008985 */ /* 0x0003e4000c101d08 */
.L_x_5:
[----:B-1----:R-:W-:Y:S05]  /*9aa0*/  BSYNC B0 ;  /* 0x0000000000007941 */ /* 0x002fea0003800000 */
.L_x_4:
[----:B------:R-:W-:Y:S01]  /*9ab0*/  IADD3 R0, R84, 0x20, RZ ;  /* 0x0000002054007810 */ /* 0x000fe20007ffe0ff */
[----:B---3--:R1:W3:Y:S01]  /*9ac0*/  SHFL.IDX PT, R3, R10, 0x1, 0x181f ;  /* 0x00381f000a037f89 */ /* 0x0082e200000e0000 */
[----:B------:R-:W-:Y:S02]  /*9ad0*/  BSSY B0, `(.L_x_6) ;  /* 0x0000019000007945 */ /* 0x000fe40003800000 */
[----:B------:R-:W-:Y:S01]  /*9ae0*/  ISETP.GE.AND P0, PT, R0, R81, PT ;  /* 0x000000510000720c */ /* 0x000fe20003f06270 */
[----:B------:R1:W4:-:S12]  /*9af0*/  SHFL.IDX PT, R2, R11, 0x1, 0x181f ;  /* 0x00381f000b027f89 */ /* 0x00031800000e0000 */
[----:B------:R-:W-:Y:S05]  /*9b00*/  @P0 BRA `(.L_x_7) ;  /* 0x0000015000000947 */ /* 0x000fea0003800000 */
[----:B-----5:R-:W-:Y:S02]  /*9b10*/  ISETP.GE.AND P2, PT, R78, c[0x0][0x3c8], PT ;  /* 0x0000f2004e007a0c */ /* 0x020fe40003f46270 */
[----:B------:R-:W-:Y:S02]  /*9b20*/  ISETP.GE.AND P1, PT, R77, c[0x0][0x3c8], PT ;  /* 0x0000f2004d007a0c */ /* 0x000fe40003f26270 */
[----:B------:R-:W-:Y:S02]  /*9b30*/  ISETP.GE.AND P0, PT, R76, c[0x0][0x3c8], PT ;  /* 0x0000f2004c007a0c */ /* 0x000fe40003f06270 */
[----:B------:R-:W-:-:S07]  /*9b40*/  ISETP.GE.AND P3, PT, R82, c[0x0][0x3c8], PT ;  /* 0x0000f20052007a0c */ /* 0x000fce0003f66270 */
[----:B----4-:R-:W-:Y:S02]  /*9b50*/  @!P2 SHF.R.S32.HI R4, RZ, 0x1f, R78 ;  /* 0x0000001fff04a819 */ /* 0x010fe4000001144e */
[----:B------:R-:W-:Y:S02]  /*9b60*/  @!P1 SHF.R.S32.HI R0, RZ, 0x1f, R77 ;  /* 0x0000001fff009819 */ /* 0x000fe4000001144d */
[----:B------:R-:W-:Y:S02]  /*9b70*/  @!P0 SHF.R.S32.HI R5, RZ, 0x1f, R76 ;  /* 0x0000001fff058819 */ /* 0x000fe4000001144c */
[----:B------:R-:W-:Y:S01]  /*9b80*/  @!P2 LEA.HI R6, R4, R78, RZ, 0x3 ;  /* 0x0000004e0406a211 */ /* 0x000fe200078f18ff */
[----:B---3--:R-:W-:Y:S01]  /*9b90*/  @!P3 IMAD.WIDE R8, R82, 0x2, R2 ;  /* 0x000000025208b825 */ /* 0x008fe200078e0202 */
[----:B------:R-:W-:Y:S02]  /*9ba0*/  @!P1 LEA.HI R4, R0, R77, RZ, 0x3 ;  /* 0x0000004d00049211 */ /* 0x000fe400078f18ff */
[----:B------:R-:W-:-:S02]  /*9bb0*/  @!P0 LEA.HI R0, R5, R76, RZ, 0x3 ;  /* 0x0000004c05008211 */ /* 0x000fc400078f18ff */
[----:B------:R-:W-:Y:S01]  /*9bc0*/  @!P2 LOP3.LUT R6, R6, 0xfffffff8, RZ, 0xc0, !PT ;  /* 0xfffffff80606a812 */ /* 0x000fe200078ec0ff */
[----:B--2---:R2:W-:Y:S01]  /*9bd0*/  @!P3 ST.E.128 [R8.64], R40 ;  /* 0x000000280800b985 */ /* 0x0045e2000c101d08 */
        /* <DEDUP_REMOVED lines=8> */
.L_x_7:
[----:B------:R-:W-:Y:S05]  /*9c60*/  BSYNC B0 ;  /* 0x0000000000007941 */ /* 0x000fea0003800000 */
.L_x_6:
[----:B------:R-:W-:Y:S01]  /*9c70*/  IADD3 R0, R84, 0x40, RZ ;  /* 0x0000004054007810 */ /* 0x000fe20007ffe0ff */
[----:B--23--:R2:W3:Y:S01]  /*9c80*/  SHFL.IDX PT, R3, R10, 0x2, 0x181f ;  /* 0x00581f000a037f89 */ /* 0x00c4e200000e0000 */
[----:B------:R-:W-:Y:S02]  /*9c90*/  BSSY B0, `(.L_x_8) ;  /* 0x0000019000007945 */ /* 0x000fe40003800000 */
[----:B------:R-:W-:Y:S01]  /*9ca0*/  ISETP.GE.AND P0, PT, R0, R81, PT ;  /* 0x000000510000720c */ /* 0x000fe20003f06270 */
[----:B----4-:R2:W4:-:S12]  /*9cb0*/  SHFL.IDX PT, R2, R11, 0x2, 0x181f ;  /* 0x00581f000b027f89 */ /* 0x01051800000e0000 */
[----:B------:R-:W-:Y:S05]  /*9cc0*/  @P0 BRA `(.L_x_9) ;  /* 0x0000015000000947 */ /* 0x000fea0003800000 */
[----:B-----5:R-:W-:Y:S02]  /*9cd0*/  ISETP.GE.AND P2, PT, R78, c[0x0][0x3c8], PT ;  /* 0x0000f2004e007a0c */ /* 0x020fe40003f46270 */
[----:B------:R-:W-:Y:S02]  /*9ce0*/  ISETP.GE.AND P1, PT, R77, c[0x0][0x3c8], PT ;  /* 0x0000f2004d007a0c */ /* 0x000fe40003f26270 */
[----:B------:R-:W-:Y:S02]  /*9cf0*/  ISETP.GE.AND P0, PT, R76, c[0x0][0x3c8], PT ;  /* 0x0000f2004c007a0c */ /* 0x000fe40003f06270 */
[----:B------:R-:W-:-:S07]  /*9d00*/  ISETP.GE.AND P3, PT, R82, c[0x0][0x3c8], PT ;  /* 0x0000f20052007a0c */ /* 0x000fce0003f66270 */
[----:B------:R-:W-:Y:S02]  /*9d10*/  @!P2 SHF.R.S32.HI R4, RZ, 0x1f, R78 ;  /* 0x0000001fff04a819 */ /* 0x000fe4000001144e */
[----:B------:R-:W-:Y:S02]  /*9d20*/  @!P1 SHF.R.S32.HI R0, RZ, 0x1f, R77 ;  /* 0x0000001fff009819 */ /* 0x000fe4000001144d */
[----:B------:R-:W-:Y:S02]  /*9d30*/  @!P0 SHF.R.S32.HI R5, RZ, 0x1f, R76 ;  /* 0x0000001fff058819 */ /* 0x000fe4000001144c */
[----:B------:R-:W-:Y:S01]  /*9d40*/  @!P2 LEA.HI R6, R4, R78, RZ, 0x3 ;  /* 0x0000004e0406a211 */ /* 0x000fe200078f18ff */
[----:B---34-:R-:W-:Y:S01]  /*9d50*/  @!P3 IMAD.WIDE R8, R82, 0x2, R2 ;  /* 0x000000025208b825 */ /* 0x018fe200078e0202 */
[----:B------:R-:W-:Y:S02]  /*9d60*/  @!P1 LEA.HI R4, R0, R77, RZ, 0x3 ;  /* 0x0000004d00049211 */ /* 0x000fe400078f18ff */
[----:B------:R-:W-:-:S02]  /*9d70*/  @!P0 LEA.HI R0, R5, R76, RZ, 0x3 ;  /* 0x0000004c05008211 */ /* 0x000fc400078f18ff */
[----:B------:R-:W-:Y:S01]  /*9d80*/  @!P2 LOP3.LUT R6, R6, 0xfffffff8, RZ, 0xc0, !PT ;  /* 0xfffffff80606a812 */ /* 0x000fe200078ec0ff */
[----:B------:R3:W-:Y:S01]  /*9d90*/  @!P3 ST.E.128 [R8.64], R56 ;  /* 0x000000380800b985 */ /* 0x0007e2000c101d08 */
        /* <DEDUP_REMOVED lines=8> */
.L_x_9:
[----:B------:R-:W-:Y:S05]  /*9e20*/  BSYNC B0 ;  /* 0x0000000000007941 */ /* 0x000fea0003800000 */
.L_x_8:
[----:B------:R-:W-:Y:S01]  /*9e30*/  IADD3 R0, R84, 0x60, RZ ;  /* 0x0000006054007810 */ /* 0x000fe20007ffe0ff */
[----:B---3--:R3:W1:Y:S03]  /*9e40*/  SHFL.IDX PT, R3, R10, 0x3, 0x181f ;  /* 0x00781f000a037f89 */ /* 0x00866600000e0000 */
[----:B------:R-:W-:Y:S01]  /*9e50*/  ISETP.GE.AND P0, PT, R0, R81, PT ;  /* 0x000000510000720c */ /* 0x000fe20003f06270 */
[----:B----4-:R3:W4:-:S12]  /*9e60*/  SHFL.IDX PT, R2, R11, 0x3, 0x181f ;  /* 0x00781f000b027f89 */ /* 0x01071800000e0000 */
[----:B------:R-:W-:Y:S05]  /*9e70*/  @P0 EXIT ;  /* 0x000000000000094d */ /* 0x000fea0003800000 */
[----:B-----5:R-:W-:Y:S02]  /*9e80*/  ISETP.GE.AND P1, PT, R78, c[0x0][0x3c8], PT ;  /* 0x0000f2004e007a0c */ /* 0x020fe40003f26270 */
[----:B------:R-:W-:Y:S02]  /*9e90*/  ISETP.GE.AND P0, PT, R77, c[0x0][0x3c8], PT ;  /* 0x0000f2004d007a0c */ /* 0x000fe40003f06270 */
[----:B------:R-:W-:-:S09]  /*9ea0*/  ISETP.GE.AND P2, PT, R82, c[0x0][0x3c8], PT ;  /* 0x0000f20052007a0c */ /* 0x000fd20003f46270 */
[----:B------:R-:W-:Y:S02]  /*9eb0*/  @!P1 SHF.R.S32.HI R4, RZ, 0x1f, R78 ;  /* 0x0000001fff049819 */ /* 0x000fe4000001144e */
[----:B------:R-:W-:Y:S02]  /*9ec0*/  @!P0 SHF.R.S32.HI R0, RZ, 0x1f, R77 ;  /* 0x0000001fff008819 */ /* 0x000fe4000001144d */
[----:B------:R-:W-:Y:S01]  /*9ed0*/  @!P1 LEA.HI R4, R4, R78, RZ, 0x3 ;  /* 0x0000004e04049211 */ /* 0x000fe200078f18ff */
[--C-:B-1--4-:R-:W-:Y:S01]  /*9ee0*/  @!P2 IMAD.WIDE R8, R82, 0x2, R2.reuse ;  /* 0x000000025208a825 */ /* 0x112fe200078e0202 */
[----:B------:R-:W-:Y:S02]  /*9ef0*/  @!P0 LEA.HI R0, R0, R77, RZ, 0x3 ;  /* 0x0000004d00008211 */ /* 0x000fe400078f18ff */
[----:B------:R-:W-:Y:S02]  /*9f00*/  @!P1 LOP3.LUT R4, R4, 0xfffffff8, RZ, 0xc0, !PT ;  /* 0xfffffff804049812 */ /* 0x000fe400078ec0ff */
[----:B------:R-:W-:Y:S01]  /*9f10*/  @!P0 LOP3.LUT R0, R0, 0xfffffff8, RZ, 0xc0, !PT ;  /* 0xfffffff800008812 */ /* 0x000fe200078ec0ff */
[----:B------:R1:W-:Y:S02]  /*9f20*/  @!P2 ST.E.128 [R8.64], R68 ;  /* 0x000000440800a985 */ /* 0x0003e4000c101d08 */
[----:B------:R-:W-:-:S04]  /*9f30*/  @!P1 IMAD.WIDE R6, R4, 0x2, R2 ;  /* 0x0000000204069825 */ /* 0x000fc800078e0202 */
[----:B------:R-:W-:Y:S01]  /*9f40*/  @!P0 IMAD.WIDE R4, R0, 0x2, R2 ;  /* 0x0000000200048825 */ /* 0x000fe200078e0202 */
[----:B------:R1:W-:Y:S04]  /*9f50*/  @!P1 ST.E.128 [R6.64], R64 ;  /* 0x0000004006009985 */ /* 0x0003e8000c101d08 */
[----:B------:R1:W-:Y:S01]  /*9f60*/  @!P0 ST.E.128 [R4.64], R60 ;  /* 0x0000003c04008985 */ /* 0x0003e2000c101d08 */
[----:B------:R-:W-:-:S13]  /*9f70*/  ISETP.GE.AND P0, PT, R76, c[0x0][0x3c8], PT ;  /* 0x0000f2004c007a0c */ /* 0x000fda0003f06270 */
[----:B------:R-:W-:Y:S05]  /*9f80*/  @P0 EXIT ;  /* 0x000000000000094d */ /* 0x000fea0003800000 */
[----:B------:R-:W-:-:S04]  /*9f90*/  SHF.R.S32.HI R0, RZ, 0x1f, R76 ;  /* 0x0000001fff007819 */ /* 0x000fc8000001144c */
[----:B------:R-:W-:-:S04]  /*9fa0*/  LEA.HI R0, R0, R76, RZ, 0x3 ;  /* 0x0000004c00007211 */ /* 0x000fc800078f18ff */
[----:B------:R-:W-:-:S05]  /*9fb0*/  LOP3.LUT R0, R0, 0xfffffff8, RZ, 0xc0, !PT ;  /* 0xfffffff800007812 */ /* 0x000fca00078ec0ff */
[----:B------:R-:W-:-:S05]  /*9fc0*/  IMAD.WIDE R2, R0, 0x2, R2 ;  /* 0x0000000200027825 */ /* 0x000fca00078e0202 */
[----:B------:R-:W-:Y:S01]  /*9fd0*/  ST.E.128 [R2.64], R72 ;  /* 0x0000004802007985 */ /* 0x000fe2000c101d08 */
[----:B------:R-:W-:Y:S05]  /*9fe0*/  EXIT ;  /* 0x000000000000794d */ /* 0x000fea0003800000 */
.L_x_10:
[----:B------:R-:W-:-:S00]  /*9ff0*/  BRA `(.L_x_10) ;  /* 0xfffffff000007947 */ /* 0x000fc0000383ffff */
[----:B------:R-:W-:-:S00]  /*a000*/  NOP ;  /* 0x0000000000007918 */ /* 0x000fc00000000000 */
[----:B------:R-:W-:-:S00]  /*a010*/  NOP ;  /* 0x0000000000007918 */ /* 0x000fc00000000000 */
[----:B------:R-:W-:-:S00]  /*a020*/  NOP ;  /* 0x0000000000007918 */ /* 0x000fc00000000000 */
[----:B------:R-:W-:-:S00]  /*a030*/  NOP ;  /* 0x0000000000007918 */ /* 0x000fc00000000000 */
[----:B------:R-:W-:-:S00]  /*a040*/  NOP ;  /* 0x0000000000007918 */ /* 0x000fc00000000000 */
[----:B------:R-:W-:-:S00]  /*a050*/  NOP ;  /* 0x0000000000007918 */ /* 0x000fc00000000000 */
[----:B------:R-:W-:-:S00]  /*a060*/  NOP ;  /* 0x0000000000007918 */ /* 0x000fc00000000000 */
[----:B------:R-:W-:-:S00]  /*a070*/  NOP ;  /* 0x0000000000007918 */ /* 0x000fc00000000000 */
.L_x_1528:


//--------------------- .text._ZN7cutlass13device_kernelIN5flash19enable_sm80_to_sm89INS1_16FlashAttnFwdSm80INS1_25CollectiveMainloopFwdSm80ILi8ELi1ELb1EN4cute5tupleIJNS5_1CILi128EEENS7_ILi64EEENS7_ILi256EEEEEELi256ENS_10bfloat16_tEfNS_4arch4Sm80ELb0ELb0ELb0ELb1ELb0ELb0ELb1ELb0EEENS1_21CollectiveEpilogueFwdINS6_IJS8_SA_S9_EEENS6_IJNS7_ILi1EEESI_SI_EEESC_SE_Li256ELb1ELb1ELb0ELb0EEENS1_19SingleTileSchedulerILb1ELb0ELb1ELi128EEEEEEEEEvNT_6ParamsE --------------------------
	.section	.text._ZN7cutlass13device_kernelIN5flash19enable_sm80_to_sm89INS1_16FlashAttnFwdSm80INS1_25CollectiveMainloopFwdSm80ILi8ELi1ELb1EN4cute5tupleIJNS5_1CILi128EEENS7_ILi64EEENS7_ILi256EEEEEELi256ENS_10bfloat16_tEfNS_4arch4Sm80ELb0ELb0ELb0ELb1ELb0ELb0ELb1ELb0EEENS1_21CollectiveEpilogueFwdINS6_IJS8_SA_S9_EEENS6_IJNS7_ILi1EEESI_SI_EEESC_SE_Li256ELb1ELb1ELb0ELb0EEENS1_19SingleTileSchedulerILb1ELb0ELb1ELi128EEEEEEEEEvNT_6ParamsE,"ax",@progbits
	.sectioninfo	@"SHI_REGISTERS=255"
	.align	128
.text._ZN7cutlass13device_kernelIN5flash19enable_sm80_to_sm89INS1_16FlashAttnFwdSm80INS1_25CollectiveMainloopFwdSm80ILi8ELi1ELb1EN4cute5tupleIJNS5_1CILi128EEENS7_ILi64EEENS7_ILi256EEEEEELi256ENS_10bfloat16_tEfNS_4arch4Sm80ELb0ELb0ELb0ELb1ELb0ELb0ELb1ELb0EEENS1_21CollectiveEpilogueFwdINS6_IJS8_SA_S9_EEENS6_IJNS7_ILi1EEESI_SI_EEESC_SE_Li256ELb1ELb1ELb0ELb0EEENS1_19SingleTileSchedulerILb1ELb0ELb1ELi128EEEEEEEEEvNT_6ParamsE:
        .type           _ZN7cutlass13device_kernelIN5flash19enable_sm80_to_sm89INS1_16FlashAttnFwdSm80INS1_25CollectiveMainloopFwdSm80ILi8ELi1ELb1EN4cute5tupleIJNS5_1CILi128EEENS7_ILi64EEENS7_ILi256EEEEEELi256ENS_10bfloat16_tEfNS_4arch4Sm80ELb0ELb0ELb0ELb1ELb0ELb0ELb1ELb0EEENS1_21CollectiveEpilogueFwdINS6_IJS8_SA_S9_EEENS6_IJNS7_ILi1EEESI_SI_EEESC_SE_Li256ELb1ELb1ELb0ELb0EEENS1_19SingleTileSchedulerILb1ELb0ELb1ELi128EEEEEEEEEvNT_6ParamsE,@function
        .size           _ZN7cutlass13device_kernelIN5flash19enable_sm80_to_sm89INS1_16FlashAttnFwdSm80INS1_25CollectiveMainloopFwdSm80ILi8ELi1ELb1EN4cute5tupleIJNS5_1CILi128EEENS7_ILi64EEENS7_ILi256EEEEEELi256ENS_10bfloat16_tEfNS_4arch4Sm80ELb0ELb0ELb0ELb1ELb0ELb0ELb1ELb0EEENS1_21CollectiveEpilogueFwdINS6_IJS8_SA_S9_EEENS6_IJNS7_ILi1EEESI_SI_EEESC_SE_Li256ELb1ELb1ELb0ELb0EEENS1_19SingleTileSchedulerILb1ELb0ELb1ELi128EEEEEEEEEvNT_6ParamsE,(.L_x_1529 - _ZN7cutlass13device_kernelIN5flash19enable_sm80_to_sm89INS1_16FlashAttnFwdSm80INS1_25CollectiveMainloopFwdSm80ILi8ELi1ELb1EN4cute5tupleIJNS5_1CILi128EEENS7_ILi64EEENS7_ILi256EEEEEELi256ENS_10bfloat16_tEfNS_4arch4Sm80ELb0ELb0ELb0ELb1ELb0ELb0ELb1ELb0EEENS1_21CollectiveEpilogueFwdINS6_IJS8_SA_S9_EEENS6_IJNS7_ILi1EEESI_SI_EEESC_SE_Li256ELb1ELb1ELb0ELb0EEENS1_19SingleTileSchedulerILb1ELb0ELb1ELi128EEEEEEEEEvNT_6ParamsE)
        .other          _ZN7cutlass13device_kernelIN5flash19enable_sm80_to_sm89INS1_16FlashAttnFwdSm80INS1_25CollectiveMainloopFwdSm80ILi8ELi1ELb1EN4cute5tupleIJNS5_1CILi128EEENS7_ILi64EEENS7_ILi256EEEEEELi256ENS_10bfloat16_tEfNS_4arch4Sm80ELb0ELb0ELb0ELb1ELb0ELb0ELb1ELb0EEENS1_21CollectiveEpilogueFwdINS6_IJS8_SA_S9_EEENS6_IJNS7_ILi1EEESI_SI_EEESC_SE_Li256ELb1ELb1ELb0ELb0EEENS1_19SingleTileSchedulerILb1ELb0ELb1ELi128EEEEEEEEEvNT_6ParamsE,@"STO_CUDA_ENTRY STV_DEFAULT"
_ZN7cutlass13device_kernelIN5flash19enable_sm80_to_sm89INS1_16FlashAttnFwdSm80INS1_25CollectiveMainloopFwdSm80ILi8ELi1ELb1EN4cute5tupleIJNS5_1CILi128EEENS7_ILi64EEENS7_ILi256EEEEEELi256ENS_10bfloat16_tEfNS_4arch4Sm80ELb0ELb0ELb0ELb1ELb0ELb0ELb1ELb0EEENS1_21CollectiveEpilogueFwdINS6_IJS8_SA_S9_EEENS6_IJNS7_ILi1EEESI_SI_EEESC_SE_Li256ELb1ELb1ELb0ELb0EEENS1_19SingleTileSchedulerILb1ELb0ELb1ELi128EEEEEEEEEvNT_6ParamsE:
[----:B------:R-:W-:Y:S02]  /*0000*/  MOV R1, c[0x0][0x28] ;  /* 0x00000a0000017a02 */ /* 0x000fe40000000f00 */
[----:B------:R-:W1:Y:S01]  /*0010*/  S2R R85, SR_TID.X ;  /* 0x0000000000557919 */ /* 0x000e620000002100 */
[----:B------:R-:W-:Y:S01]  /*0020*/  IMAD.MOV.U32 R26, RZ, RZ, 0x4 ;  /* 0x00000004ff1a7424 */ /* 0x000fe200078e00ff */
[----:B------:R-:W-:Y:S01]  /*0030*/  ULDC.64 UR4, c[0x0][0x118] ;  /* 0x0000460000047ab9 */ /* 0x000fe20000000a00 */
[----:B------:R-:W-:Y:S01]  /*0040*/  IADD3 R1, R1, -0xc8, RZ ;  /* 0xffffff3801017810 */ /* 0x000fe20007ffe0ff */
[----:B------:R-:W2:Y:S04]  /*0050*/  S2R R5, SR_CTAID.Z ;  /* 0x0000000000057919 */ /* 0x000ea80000002700 */
[----:B------:R-:W3:Y:S01]  /*0060*/  S2R R48, SR_CTAID.X ;  /* 0x0000000000307919 */ /* 0x000ee20000002500 */
[----:B-1----:R-:W-:Y:S01]  /*0070*/  SHF.R.U32.HI R0, RZ, 0x5, R85 ;  /* 0x00000005ff007819 */ /* 0x002fe20000011655 */
[----:B--2---:R-:W-:-:S05]  /*0080*/  IMAD.WIDE R2, R5, R26, c[0x0][0x568] ;  /* 0x00015a0005027625 */ /* 0x004fca00078e021a */
[----:B------:R-:W1:Y:S02]  /*0090*/  SHFL.IDX PT, R0, R0, RZ, 0x1f ;  /* 0x00001fff00007589 */ /* 0x000e6400000e0000 */
[----:B-1----:R-:W-:-:S13]  /*00a0*/  ISETP.NE.AND P0, PT, R0, RZ, PT ;  /* 0x000000ff0000720c */ /* 0x002fda0003f05270 */
[----:B------:R-:W-:Y:S05]  /*00b0*/  @!P0 BRA `(.L_x_11) ;  /* 0x0000014000008947 */ /* 0x000fea0003800000 */
[----:B---3--:R-:W-:-:S04]  /*00c0*/  ISETP.NE.U32.AND P0, PT, RZ, c[0x0][0x568], PT ;  /* 0x00015a00ff007a0c */ /* 0x008fc80003f05070 */
[----:B------:R-:W-:-:S13]  /*00d0*/  ISETP.NE.AND.EX P0, PT, RZ, c[0x0][0x56c], PT, P0 ;  /* 0x00015b00ff007a0c */ /* 0x000fda0003f05300 */
[----:B------:R-:W-:Y:S05]  /*00e0*/  @!P0 BRA `(.L_x_12) ;  /* 0x0000002000008947 */ /* 0x000fea0003800000 */
[----:B------:R1:W5:Y:S01]  /*00f0*/  LDG.E R0, [R2.64] ;  /* 0x0000000402007981 */ /* 0x000362000c1e1900 */
[----:B------:R-:W-:Y:S05]  /*0100*/  BRA `(.L_x_13) ;  /* 0x0000009000007947 */ /* 0x000fea0003800000 */
.L_x_12:
[----:B------:R-:W-:-:S04]  /*0110*/  ISETP.NE.U32.AND P0, PT, RZ, c[0x0][0x560], PT ;  /* 0x00015800ff007a0c */ /* 0x000fc80003f05070 */
[----:B------:R-:W-:-:S13]  /*0120*/  ISETP.NE.AND.EX P0, PT, RZ, c[0x0][0x564], PT, P0 ;  /* 0x00015900ff007a0c */ /* 0x000fda0003f05300 */
[----:B------:R-:W-:Y:S05]  /*0130*/  @!P0 BRA `(.L_x_14) ;  /* 0x0000005000008947 */ /* 0x000fea0003800000 */
[----:B------:R-:W-:-:S05]  /*0140*/  IMAD.WIDE R2, R5, R26, c[0x0][0x560] ;  /* 0x0001580005027625 */ /* 0x000fca00078e021a */
[----:B------:R-:W2:Y:S04]  /*0150*/  LDG.E R4, [R2.64] ;  /* 0x0000000402047981 */ /* 0x000ea8000c1e1900 */
[----:B------:R-:W2:Y:S02]  /*0160*/  LDG.E R0, [R2.64+0x4] ;  /* 0x0000040402007981 */ /* 0x000ea4000c1e1900 */
[----:B--2---:R-:W-:Y:S01]  /*0170*/  IADD3 R0, -R4, R0, RZ ;  /* 0x0000000004007210 */ /* 0x004fe20007ffe1ff */
[----:B------:R-:W-:Y:S05]  /*0180*/  BRA `(.L_x_13) ;  /* 0x0000001000007947 */ /* 0x000fea0003800000 */
.L_x_14:
[----:B------:R-:W-:-:S05]  /*0190*/  MOV R0, c[0x0][0x54c] ;  /* 0x0001530000007a02 */ /* 0x000fca0000000f00 */
.L_x_13:
[----:B-----5:R-:W-:Y:S01]  /*01a0*/  IMAD R0, R0, c[0x0][0x548], RZ ;  /* 0x0001520000007a24 */ /* 0x020fe200078e02ff */
[----:B-1----:R-:W-:-:S04]  /*01b0*/  SHF.L.U32 R2, R48, 0x7, RZ ;  /* 0x0000000730027819 */ /* 0x002fc800000006ff */
[----:B------:R-:W-:-:S04]  /*01c0*/  ISETP.GE.AND P0, PT, R2, R0, PT ;  /* 0x000000000200720c */ /* 0x000fc80003f06270 */
[----:B------:R-:W-:-:S05]  /*01d0*/  SEL R0, R5, 0xffffffff, !P0 ;  /* 0xffffffff05007807 */ /* 0x000fca0004000000 */
[----:B------:R1:W-:Y:S01]  /*01e0*/  STL [R1+0xa0], R0 ;  /* 0x0000a00001007387 */ /* 0x0003e20000100800 */
[----:B------:R-:W-:Y:S05]  /*01f0*/  BRA `(.L_x_15) ;  /* 0x0000013000007947 */ /* 0x000fea0003800000 */
.L_x_11:
[----:B---3--:R-:W-:-:S04]  /*0200*/  ISETP.NE.U32.AND P0, PT, RZ, c[0x0][0x568], PT ;  /* 0x00015a00ff007a0c */ /* 0x008fc80003f05070 */
[----:B------:R-:W-:-:S13]  /*0210*/  ISETP.NE.AND.EX P0, PT, RZ, c[0x0][0x56c], PT, P0 ;  /* 0x00015b00ff007a0c */ /* 0x000fda0003f05300 */
[----:B------:R-:W-:Y:S05]  /*0220*/  @!P0 BRA `(.L_x_16) ;  /* 0x0000002000008947 */ /* 0x000fea0003800000 */
[----:B------:R1:W5:Y:S01]  /*0230*/  LDG.E R0, [R2.64] ;  /* 0x0000000402007981 */ /* 0x000362000c1e1900 */
[----:B------:R-:W-:Y:S05]  /*0240*/  BRA `(.L_x_17) ;  /* 0x0000009000007947 */ /* 0x000fea0003800000 */
.L_x_16:
        /* <DEDUP_REMOVED lines=8> */
.L_x_18:
[----:B------:R-:W-:-:S05]  /*02d0*/  MOV R0, c[0x0][0x54c] ;  /* 0x0001530000007a02 */ /* 0x000fca0000000f00 */
.L_x_17:
[----:B-----5:R-:W-:Y:S01]  /*02e0*/  IMAD R0, R0, c[0x0][0x548], RZ ;  /* 0x0001520000007a24 */ /* 0x020fe200078e02ff */
[----:B-1----:R-:W-:-:S04]  /*02f0*/  SHF.L.U32 R2, R48, 0x7, RZ ;  /* 0x0000000730027819 */ /* 0x002fc800000006ff */
[----:B------:R-:W-:-:S04]  /*0300*/  ISETP.GE.AND P0, PT, R2, R0, PT ;  /* 0x000000000200720c */ /* 0x000fc80003f06270 */
[----:B------:R-:W-:-:S05]  /*0310*/  SEL R0, R5, 0xffffffff, !P0 ;  /* 0xffffffff05007807 */ /* 0x000fca0004000000 */
[----:B------:R1:W-:Y:S04]  /*0320*/  STL [R1+0xa0], R0 ;  /* 0x0000a00001007387 */ /* 0x0003e80000100800 */
.L_x_15:
[----:B------:R-:W2:Y:S02]  /*0330*/  LDL R49, [R1+0xa0] ;  /* 0x0000a00001317983 */ /* 0x000ea40000100800 */
[----:B--2---:R-:W-:-:S13]  /*0340*/  ISETP.GE.AND P0, PT, R49, RZ, PT ;  /* 0x000000ff3100720c */ /* 0x004fda0003f06270 */
[----:B------:R-:W-:Y:S05]  /*0350*/  @!P0 EXIT ;  /* 0x000000000000894d */ /* 0x000fea0003800000 */
[----:B------:R-:W-:Y:S01]  /*0360*/  ISETP.NE.U32.AND P2, PT, RZ, c[0x0][0x370], PT ;  /* 0x0000dc00ff007a0c */ /* 0x000fe20003f45070 */
[----:B------:R-:W-:Y:S01]  /*0370*/  CS2R R10, SRZ ;  /* 0x00000000000a7805 */ /* 0x000fe2000001ff00 */
[----:B------:R-:W-:Y:S01]  /*0380*/  ISETP.NE.U32.AND P1, PT, RZ, c[0x0][0x360], PT ;  /* 0x0000d800ff007a0c */ /* 0x000fe20003f25070 */
[----:B------:R-:W-:Y:S01]  /*0390*/  IMAD.MOV.U32 R15, RZ, RZ, c[0x0][0x168] ;  /* 0x00005a00ff0f7624 */ /* 0x000fe200078e00ff */
[----:B------:R-:W-:Y:S01]  /*03a0*/  ISETP.NE.AND.EX P2, PT, RZ, c[0x0][0x374], PT, P2 ;  /* 0x0000dd00ff007a0c */ /* 0x000fe20003f45320 */
[----:B------:R-:W-:Y:S01]  /*03b0*/  IMAD.MOV.U32 R12, RZ, RZ, RZ ;  /* 0x000000ffff0c7224 */ /* 0x000fe200078e00ff */
[----:B------:R-:W-:Y:S01]  /*03c0*/  ISETP.NE.AND.EX P1, PT, RZ, c[0x0][0x364], PT, P1 ;  /* 0x0000d900ff007a0c */ /* 0x000fe20003f25310 */
[CC--:B------:R-:W-:Y:S01]  /*03d0*/  IMAD.WIDE R4, R49.reuse, R26.reuse, c[0x0][0x348] ;  /* 0x0000d20031047625 */ /* 0x0c0fe200078e021a */
[----:B------:R-:W-:Y:S02]  /*03e0*/  ISETP.NE.U32.AND P0, PT, RZ, c[0x0][0x348], PT ;  /* 0x0000d200ff007a0c */ /* 0x000fe40003f05070 */
[----:B------:R-:W-:Y:S01]  /*03f0*/  ISETP.NE.U32.AND P4, PT, RZ, c[0x0][0x350], PT ;  /* 0x0000d400ff007a0c */ /* 0x000fe20003f85070 */
[----:B------:R-:W-:Y:S01]  /*0400*/  IMAD.WIDE R2, R49, R26, c[0x0][0x350] ;  /* 0x0000d40031027625 */ /* 0x000fe200078e021a */
[----:B------:R-:W-:-:S02]  /*0410*/  ISETP.NE.AND.EX P0, PT, RZ, c[0x0][0x34c], PT, P0 ;  /* 0x0000d300ff007a0c */ /* 0x000fc40003f05300 */
[----:B------:R-:W-:-:S03]  /*0420*/  ISETP.NE.AND.EX P4, PT, RZ, c[0x0][0x354], PT, P4 ;  /* 0x0000d500ff007a0c */ /* 0x000fc60003f85340 */
[----:B------:R-:W-:-:S04]  /*0430*/  @P2 IMAD.WIDE R8, R49, R26, c[0x0][0x370] ;  /* 0x0000dc0031082625 */ /* 0x000fc800078e021a */
[----:B------:R-:W-:Y:S01]  /*0440*/  @P1 IMAD.WIDE R6, R49, R26, c[0x0][0x360] ;  /* 0x0000d80031061625 */ /* 0x000fe200078e021a */
[----:B------:R2:W5:Y:S04]  /*0450*/  @P2 LDG.E R11, [R8.64] ;  /* 0x00000004080b2981 */ /* 0x000568000c1e1900 */
[----:B------:R2:W5:Y:S04]  /*0460*/  @P1 LDG.E R15, [R6.64] ;  /* 0x00000004060f1981 */ /* 0x000568000c1e1900 */
[----:B------:R2:W5:Y:S04]  /*0470*/  @P0 LDG.E R10, [R4.64] ;  /* 0x00000004040a0981 */ /* 0x000568000c1e1900 */
[----:B------:R2:W5:Y:S01]  /*0480*/  @P4 LDG.E R12, [R2.64] ;  /* 0x00000004020c4981 */ /* 0x000562000c1e1900 */
[----:B-1----:R-:W-:Y:S01]  /*0490*/  IMAD.MOV.U32 R0, RZ, RZ, c[0x0][0x1d0] ;  /* 0x00007400ff007624 */ /* 0x002fe200078e00ff */
[----:B------:R-:W-:Y:S05]  /*04a0*/  @P1 BRA `(.L_x_19) ;  /* 0x0000004000001947 */ /* 0x000fea0003800000 */
[----:B------:R-:W-:Y:S05]  /*04b0*/  @!P0 BRA `(.L_x_19) ;  /* 0x0000003000008947 */ /* 0x000fea0003800000 */
[----:B--2---:R1:W2:Y:S04]  /*04c0*/  LDG.E R6, [R4.64] ;  /* 0x0000000404067981 */ /* 0x0042a8000c1e1900 */
[----:B-1----:R-:W2:Y:S02]  /*04d0*/  LDG.E R4, [R4.64+0x4] ;  /* 0x0000040404047981 */ /* 0x002ea4000c1e1900 */
[----:B--2--5:R-:W-:-:S02]  /*04e0*/  IADD3 R15, -R6, R4, RZ ;  /* 0x00000004060f7210 */ /* 0x024fc40007ffe1ff */
.L_x_19:
[----:B------:R-:W-:-:S04]  /*04f0*/  ISETP.NE.U32.AND P1, PT, RZ, c[0x0][0x368], PT ;  /* 0x0000da00ff007a0c */ /* 0x000fc80003f25070 */
[----:B------:R-:W-:-:S13]  /*0500*/  ISETP.NE.AND.EX P1, PT, RZ, c[0x0][0x36c], PT, P1 ;  /* 0x0000db00ff007a0c */ /* 0x000fda0003f25310 */
[----:B------:R-:W-:Y:S05]  /*0510*/  @!P1 BRA `(.L_x_20) ;  /* 0x0000003000009947 */ /* 0x000fea0003800000 */
[----:B--2---:R-:W-:-:S05]  /*0520*/  IMAD.WIDE R2, R49, R26, c[0x0][0x368] ;  /* 0x0000da0031027625 */ /* 0x004fca00078e021a */
[----:B------:R1:W5:Y:S01]  /*0530*/  LDG.E R0, [R2.64] ;  /* 0x0000000402007981 */ /* 0x000362000c1e1900 */
[----:B------:R-:W-:Y:S05]  /*0540*/  BRA `(.L_x_21) ;  /* 0x0000004000007947 */ /* 0x000fea0003800000 */
.L_x_20:
[----:B------:R-:W-:Y:S05]  /*0550*/  @!P4 BRA `(.L_x_21) ;  /* 0x000000300000c947 */ /* 0x000fea0003800000 */
[----:B------:R1:W3:Y:S04]  /*0560*/  LDG.E R0, [R2.64] ;  /* 0x0000000402007981 */ /* 0x0002e8000c1e1900 */
[----:B-12---:R-:W3:Y:S02]  /*0570*/  LDG.E R2, [R2.64+0x4] ;  /* 0x0000040402027981 */ /* 0x006ee4000c1e1900 */
[----:B---3--:R-:W-:-:S05]  /*0580*/  IADD3 R0, -R0, R2, RZ ;  /* 0x0000000200007210 */ /* 0x008fca0007ffe1ff */
.L_x_21:
[--C-:B-----5:R-:W-:Y:S01]  /*0590*/  IMAD.IADD R81, R0, 0x1, -R11.reuse ;  /* 0x0000000100517824 */ /* 0x120fe200078e0a0b */
[----:B------:R-:W-:Y:S01]  /*05a0*/  PLOP3.LUT P2, PT, PT, PT, PT, 0x80, 0x0 ;  /* 0x000000000000781c */ /* 0x000fe20003f4f070 */
[----:B------:R-:W-:Y:S01]  /*05b0*/  IMAD.IADD R25, R12, 0x1, R11 ;  /* 0x000000010c197824 */ /* 0x000fe200078e020b */
[----:B------:R-:W-:Y:S01]  /*05c0*/  CS2R R166, SRZ ;  /* 0x0000000000a67805 */ /* 0x000fe2000001ff00 */
[----:B------:R-:W-:Y:S01]  /*05d0*/  CS2R R164, SRZ ;  /* 0x0000000000a47805 */ /* 0x000fe2000001ff00 */
[C---:B------:R-:W-:Y:S01]  /*05e0*/  IADD3 R0, R81.reuse, 0x3f, RZ ;  /* 0x0000003f51007810 */ /* 0x040fe20007ffe0ff */
[----:B------:R-:W-:Y:S01]  /*05f0*/  CS2R R150, SRZ ;  /* 0x0000000000967805 */ /* 0x000fe2000001ff00 */
[----:B------:R-:W-:Y:S01]  /*0600*/  ISETP.GE.AND P1, PT, R81, 0x1, PT ;  /* 0x000000015100780c */ /* 0x000fe20003f26270 */
[----:B------:R-:W-:Y:S01]  /*0610*/  CS2R R148, SRZ ;  /* 0x0000000000947805 */ /* 0x000fe2000001ff00 */
[----:B-12---:R-:W-:Y:S01]  /*0620*/  SHF.R.S32.HI R2, RZ, 0x1f, R0 ;  /* 0x0000001fff027819 */ /* 0x006fe20000011400 */
[----:B------:R-:W-:Y:S01]  /*0630*/  IMAD.MOV.U32 R146, RZ, RZ, RZ ;  /* 0x000000ffff927224 */ /* 0x000fe200078e00ff */
[----:B------:R-:W-:Y:S01]  /*0640*/  MOV R11, RZ ;  /* 0x000000ff000b7202 */ /* 0x000fe20000000f00 */
[----:B------:R-:W-:Y:S01]  /*0650*/  CS2R R144, SRZ ;  /* 0x0000000000907805 */ /* 0x000fe2000001ff00 */
[----:B------:R-:W-:Y:S01]  /*0660*/  LEA.HI R109, R2, R0, RZ, 0x6 ;  /* 0x00000000026d7211 */ /* 0x000fe200078f30ff */
[----:B------:R-:W-:Y:S01]  /*0670*/  CS2R R12, SRZ ;  /* 0x00000000000c7805 */ /* 0x000fe2000001ff00 */
[----:B------:R-:W-:Y:S01]  /*0680*/  IMAD.MOV.U32 R142, RZ, RZ, RZ ;  /* 0x000000ffff8e7224 */ /* 0x000fe200078e00ff */
[----:B------:R-:W-:Y:S01]  /*0690*/  CS2R R140, SRZ ;  /* 0x00000000008c7805 */ /* 0x000fe2000001ff00 */
[----:B------:R-:W-:Y:S01]  /*06a0*/  CS2R R16, SRZ ;  /* 0x0000000000107805 */ /* 0x000fe2000001ff00 */
[----:B------:R1:W-:Y:S01]  /*06b0*/  STL [R1+0x58], R109 ;  /* 0x0000586d01007387 */ /* 0x0003e20000100800 */
[----:B------:R-:W-:Y:S01]  /*06c0*/  MOV R138, RZ ;  /* 0x000000ff008a7202 */ /* 0x000fe20000000f00 */
[----:B------:R-:W-:Y:S01]  /*06d0*/  CS2R R136, SRZ ;  /* 0x0000000000887805 */ /* 0x000fe2000001ff00 */
[----:B------:R-:W-:Y:S01]  /*06e0*/  CS2R R18, SRZ ;  /* 0x0000000000127805 */ /* 0x000fe2000001ff00 */
[----:B------:R-:W-:Y:S01]  /*06f0*/  IMAD.MOV.U32 R134, RZ, RZ, RZ ;  /* 0x000000ffff867224 */ /* 0x000fe200078e00ff */
[----:B------:R-:W-:Y:S01]  /*0700*/  CS2R R132, SRZ ;  /* 0x0000000000847805 */ /* 0x000fe2000001ff00 */
[----:B------:R-:W-:Y:S01]  /*0710*/  CS2R R20, SRZ ;  /* 0x0000000000147805 */ /* 0x000fe2000001ff00 */
[----:B------:R-:W-:Y:S01]  /*0720*/  MOV R130, RZ ;  /* 0x000000ff00827202 */ /* 0x000fe20000000f00 */
[----:B------:R-:W-:Y:S01]  /*0730*/  CS2R R128, SRZ ;  /* 0x0000000000807805 */ /* 0x000fe2000001ff00 */
[----:B------:R-:W-:Y:S01]  /*0740*/  CS2R R22, SRZ ;  /* 0x0000000000167805 */ /* 0x000fe2000001ff00 */
[----:B------:R-:W-:Y:S01]  /*0750*/  IMAD.MOV.U32 R126, RZ, RZ, RZ ;  /* 0x000000ffff7e7224 */ /* 0x000fe200078e00ff */
[----:B------:R-:W-:Y:S01]  /*0760*/  MOV R24, RZ ;  /* 0x000000ff00187202 */ /* 0x000fe20000000f00 */
[----:B------:R-:W-:Y:S01]  /*0770*/  IMAD.MOV.U32 R124, RZ, RZ, RZ ;  /* 0x000000ffff7c7224 */ /* 0x000fe200078e00ff */
[----:B------:R-:W-:Y:S01]  /*0780*/  CS2R R122, SRZ ;  /* 0x00000000007a7805 */ /* 0x000fe2000001ff00 */
[----:B------:R-:W-:Y:S01]  /*0790*/  CS2R R120, SRZ ;  /* 0x0000000000787805 */ /* 0x000fe2000001ff00 */
[----:B------:R-:W-:Y:S01]  /*07a0*/  CS2R R118, SRZ ;  /* 0x0000000000767805 */ /* 0x000fe2000001ff00 */
[----:B------:R-:W-:Y:S01]  /*07b0*/  MOV R27, RZ ;  /* 0x000000ff001b7202 */ /* 0x000fe20000000f00 */
[----:B------:R-:W-:Y:S01]  /*07c0*/  IMAD.MOV.U32 R116, RZ, RZ, RZ ;  /* 0x000000ffff747224 */ /* 0x000fe200078e00ff */
[----:B------:R-:W-:Y:S01]  /*07d0*/  CS2R R114, SRZ ;  /* 0x0000000000727805 */ /* 0x000fe2000001ff00 */
[----:B------:R-:W-:Y:S01]  /*07e0*/  CS2R R28, SRZ ;  /* 0x00000000001c7805 */ /* 0x000fe2000001ff00 */
[----:B------:R-:W-:Y:S01]  /*07f0*/  MOV R112, RZ ;  /* 0x000000ff00707202 */ /* 0x000fe20000000f00 */
[----:B------:R-:W-:Y:S01]  /*0800*/  CS2R R110, SRZ ;  /* 0x00000000006e7805 */ /* 0x000fe2000001ff00 */
        /* <DEDUP_REMOVED lines=20> */
[----:B------:R-:W-:Y:S01]  /*0950*/  CS2R R76, SRZ ;  /* 0x00000000004c7805 */ /* 0x000fe2000001ff00 */
[----:B------:R-:W-:Y:S01]  /*0960*/  CS2R R74, SRZ ;  /* 0x00000000004a7805 */ /* 0x000fe2000001ff00 */
[----:B------:R-:W-:Y:S01]  /*0970*/  CS2R R72, SRZ ;  /* 0x0000000000487805 */ /* 0x000fe2000001ff00 */
[----:B------:R-:W-:Y:S01]  /*0980*/  CS2R R70, SRZ ;  /* 0x0000000000467805 */ /* 0x000fe2000001ff00 */
[----:B------:R-:W-:Y:S01]  /*0990*/  CS2R R68, SRZ ;  /* 0x0000000000447805 */ /* 0x000fe2000001ff00 */
[----:B------:R-:W-:Y:S01]  /*09a0*/  CS2R R66, SRZ ;  /* 0x0000000000427805 */ /* 0x000fe2000001ff00 */
[----:B------:R-:W-:Y:S01]  /*09b0*/  CS2R R40, SRZ ;  /* 0x0000000000287805 */ /* 0x000fe2000001ff00 */
[----:B------:R-:W-:Y:S01]  /*09c0*/  IMAD.MOV.U32 R64, RZ, RZ, RZ ;  /* 0x000000ffff407224 */ /* 0x000fe200078e00ff */
        /* <DEDUP_REMOVED lines=10> */
[----:B------:R-:W-:Y:S01]  /*0a70*/  MOV R14, RZ ;  /* 0x000000ff000e7202 */ /* 0x000fe20000000f00 */
[----:B------:R-:W-:Y:S01]  /*0a80*/  CS2R R38, SRZ ;  /* 0x0000000000267805 */ /* 0x000fe2000001ff00 */
[----:B------:R-:W-:Y:S01]  /*0a90*/  CS2R R162, SRZ ;  /* 0x0000000000a27805 */ /* 0x000fe2000001ff00 */
[----:B------:R-:W-:Y:S01]  /*0aa0*/  CS2R R160, SRZ ;  /* 0x0000000000a07805 */ /* 0x000fe2000001ff00 */
[----:B------:R-:W-:Y:S01]  /*0ab0*/  CS2R R158, SRZ ;  /* 0x00000000009e7805 */ /* 0x000fe2000001ff00 */
[----:B------:R-:W-:Y:S01]  /*0ac0*/  IMAD.MOV.U32 R156, RZ, RZ, RZ ;  /* 0x000000ffff9c7224 */ /* 0x000fe200078e00ff */
[----:B------:R-:W-:Y:S01]  /*0ad0*/  MOV R53, RZ ;  /* 0x000000ff00357202 */ /* 0x000fe20000000f00 */
[----:B------:R-:W-:Y:S05]  /*0ae0*/  @!P1 BRA `(.L_x_22) ;  /* 0x0000898000009947 */ /* 0x000fea0003800000 */
[----:B-1----:R-:W-:-:S04]  /*0af0*/  ISETP.NE.U32.AND P3, PT, RZ, c[0x0][0x340], PT ;  /* 0x0000d000ff007a0c */ /* 0x002fc80003f65070 */
[----:B------:R-:W-:-:S13]  /*0b00*/  ISETP.NE.AND.EX P3, PT, RZ, c[0x0][0x344], PT, P3 ;  /* 0x0000d100ff007a0c */ /* 0x000fda0003f65330 */
[----:B------:R-:W-:-:S05]  /*0b10*/  @P3 IMAD.WIDE R2, R49, R26, c[0x0][0x340] ;  /* 0x0000d00031023625 */ /* 0x000fca00078e021a */
[----:B------:R1:W2:Y:S01]  /*0b20*/  @P3 LDG.E R12, [R2.64] ;  /* 0x00000004020c3981 */ /* 0x0002a2000c1e1900 */
[----:B------:R-:W-:Y:S01]  /*0b30*/  SHF.R.S32.HI R26, RZ, 0x1f, R85 ;  /* 0x0000001fff1a7819 */ /* 0x000fe20000011455 */
[----:B------:R-:W-:Y:S01]  /*0b40*/  IMAD.MOV.U32 R4, RZ, RZ, c[0x0][0x2c4] ;  /* 0x0000b100ff047624 */ /* 0x000fe200078e00ff */
[----:B------:R-:W-:Y:S01]  /*0b50*/  SHF.R.S32.HI R0, RZ, 0x1f, R10 ;  /* 0x0000001fff007819 */ /* 0x000fe2000001140a */
[----:B------:R-:W3:Y:S01]  /*0b60*/  S2R R27, SR_CTAID.Y ;  /* 0x00000000001b7919 */ /* 0x000ee20000002600 */
[----:B------:R-:W-:Y:S01]  /*0b70*/  LEA.HI R5, R26, R85, RZ, 0x3 ;  /* 0x000000551a057211 */ /* 0x000fe200078f18ff */
[----:B------:R-:W-:Y:S02]  /*0b80*/  IMAD R15, R15, c[0x0][0x2c4], RZ ;  /* 0x0000b1000f0f7a24 */ /* 0x000fe400078e02ff */
[----:B------:R-:W-:Y:S01]  /*0b90*/  BAR.SYNC.DEFER_BLOCKING 0x0 ;  /* 0x0000000000007b1d */ /* 0x000fe20000010000 */
[----:B------:R-:W-:Y:S01]  /*0ba0*/  ISETP.NE.AND P1, PT, R4, 0x1, PT ;  /* 0x000000010400780c */ /* 0x000fe20003f25270 */
[----:B------:R-:W-:Y:S01]  /*0bb0*/  IMAD R0, R0, c[0x0][0x178], RZ ;  /* 0x00005e0000007a24 */ /* 0x000fe200078e02ff */
[----:B------:R-:W-:-:S02]  /*0bc0*/  LOP3.LUT R4, R5, 0xfffffff8, RZ, 0xc0, !PT ;  /* 0xfffffff805047812 */ /* 0x000fc400078ec0ff */
[----:B------:R-:W-:Y:S01]  /*0bd0*/  SHF.R.S32.HI R20, RZ, 0x3, R5 ;  /* 0x00000003ff147819 */ /* 0x000fe20000011405 */
[----:B------:R-:W-:Y:S01]  /*0be0*/  IMAD R0, R10, c[0x0][0x17c], R0 ;  /* 0x00005f000a007a24 */ /* 0x000fe200078e0200 */
[----:B------:R-:W-:Y:S01]  /*0bf0*/  LEA.HI R82, R26, R85, RZ, 0x5 ;  /* 0x000000551a527211 */ /* 0x000fe200078f28ff */
[----:B------:R-:W-:Y:S01]  /*0c00*/  IMAD.IADD R21, R85, 0x1, -R4 ;  /* 0x0000000155157824 */ /* 0x000fe200078e0a04 */
[----:B------:R-:W-:Y:S01]  /*0c10*/  SEL R4, R49, RZ, !P0 ;  /* 0x000000ff31047207 */ /* 0x000fe20004000000 */
[--C-:B------:R-:W-:Y:S02]  /*0c20*/  IMAD R14, R48, 0x80, R20.reuse ;  /* 0x00000080300e7824 */ /* 0x100fe400078e0214 */
[----:B------:R-:W-:-:S04]  /*0c30*/  IMAD R5, R21, 0x20, R20 ;  /* 0x0000002015057824 */ /* 0x000fc800078e0214 */
[----:B------:R-:W-:Y:S02]  /*0c40*/  IMAD R5, R48, 0x80, R5 ;  /* 0x0000008030057824 */ /* 0x000fe400078e0205 */
[----:B-1----:R-:W-:Y:S01]  /*0c50*/  IMAD.WIDE.U32 R2, R10, c[0x0][0x178], RZ ;  /* 0x00005e000a027a25 */ /* 0x002fe200078e00ff */
[----:B------:R-:W-:Y:S02]  /*0c60*/  SHF.R.S32.HI R10, RZ, 0x1f, R49 ;  /* 0x0000001fff0a7819 */ /* 0x000fe40000011431 */
[----:B---3--:R-:W-:Y:S01]  /*0c70*/  SHF.R.S32.HI R28, RZ, 0x1f, R27 ;  /* 0x0000001fff1c7819 */ /* 0x008fe2000001141b */
[----:B------:R-:W-:Y:S01]  /*0c80*/  IMAD.IADD R3, R3, 0x1, R0 ;  /* 0x0000000103037824 */ /* 0x000fe200078e0200 */
[----:B------:R-:W-:Y:S01]  /*0c90*/  SEL R6, R10, RZ, !P0 ;  /* 0x000000ff0a067207 */ /* 0x000fe20004000000 */
[----:B------:R-:W-:-:S04]  /*0ca0*/  @P1 IMAD.HI.U32 R7, R5, c[0x0][0x2c8], RZ ;  /* 0x0000b20005071a27 */ /* 0x000fc800078e00ff */
[----:B------:R-:W-:Y:S02]  /*0cb0*/  IMAD R0, R28, c[0x0][0x1b8], RZ ;  /* 0x00006e001c007a24 */ /* 0x000fe400078e02ff */
[----:B------:R-:W-:-:S04]  /*0cc0*/  IMAD.WIDE.U32 R2, R27, c[0x0][0x1b8], R2 ;  /* 0x00006e001b027a25 */ /* 0x000fc800078e0002 */
[----:B------:R-:W-:Y:S02]  /*0cd0*/  IMAD R0, R27, c[0x0][0x1bc], R0 ;  /* 0x00006f001b007a24 */ /* 0x000fe400078e0200 */
[----:B------:R-:W-:Y:S02]  /*0ce0*/  IMAD R6, R6, c[0x0][0x1c0], RZ ;  /* 0x0000700006067a24 */ /* 0x000fe400078e02ff */
[----:B------:R-:W-:Y:S01]  /*0cf0*/  IMAD.IADD R3, R3, 0x1, R0 ;  /* 0x0000000103037824 */ /* 0x000fe200078e0200 */
[----:B------:R-:W-:Y:S02]  /*0d00*/  MOV R0, R5 ;  /* 0x0000000500007202 */ /* 0x000fe40000000f00 */
[----:B------:R-:W-:Y:S01]  /*0d10*/  @P1 SHF.R.U32.HI R0, RZ, c[0x0][0x2cc], R7 ;  /* 0x0000b300ff001a19 */ /* 0x000fe20000011607 */
[C---:B------:R-:W-:Y:S02]  /*0d20*/  IMAD R7, R4.reuse, c[0x0][0x1c4], R6 ;  /* 0x0000710004077a24 */ /* 0x040fe400078e0206 */
[----:B------:R-:W-:Y:S01]  /*0d30*/  IMAD.WIDE.U32 R2, R4, c[0x0][0x1c0], R2 ;  /* 0x0000700004027a25 */ /* 0x000fe200078e0002 */
[----:B------:R-:W-:-:S03]  /*0d40*/  SHF.R.S32.HI R6, RZ, 0x1f, R0 ;  /* 0x0000001fff067819 */ /* 0x000fc60000011400 */
[----:B------:R-:W-:Y:S02]  /*0d50*/  IMAD.MOV R4, RZ, RZ, -R0 ;  /* 0x000000ffff047224 */ /* 0x000fe400078e0a00 */
[----:B------:R-:W-:Y:S02]  /*0d60*/  IMAD.IADD R3, R3, 0x1, R7 ;  /* 0x0000000103037824 */ /* 0x000fe400078e0207 */
[----:B------:R-:W-:Y:S02]  /*0d70*/  IMAD R7, R6, c[0x0][0x1b0], RZ ;  /* 0x00006c0006077a24 */ /* 0x000fe400078e02ff */
[----:B------:R-:W-:Y:S02]  /*0d80*/  IMAD R6, R4, c[0x0][0x2c4], R5 ;  /* 0x0000b10004067a24 */ /* 0x000fe400078e0205 */
[C---:B------:R-:W-:Y:S02]  /*0d90*/  IMAD R4, R0.reuse, c[0x0][0x1b4], R7 ;  /* 0x00006d0000047a24 */ /* 0x040fe400078e0207 */
[----:B------:R-:W-:Y:S01]  /*0da0*/  IMAD.WIDE.U32 R2, R0, c[0x0][0x1b0], R2 ;  /* 0x00006c0000027a25 */ /* 0x000fe200078e0002 */
[----:B------:R-:W-:-:S03]  /*0db0*/  SHF.R.S32.HI R0, RZ, 0x1f, R6 ;  /* 0x0000001fff007819 */ /* 0x000fc60000011406 */
[----:B------:R-:W-:Y:S02]  /*0dc0*/  IMAD.SHL.U32 R7, R20, 0x40, RZ ;  /* 0x0000004014077824 */ /* 0x000fe400078e00ff */
[----:B------:R-:W-:Y:S02]  /*0dd0*/  IMAD.IADD R5, R3, 0x1, R4 ;  /* 0x0000000103057824 */ /* 0x000fe400078e0204 */
[----:B------:R-:W-:Y:S01]  /*0de0*/  IMAD R3, R0, c[0x0][0x1a8], RZ ;  /* 0x00006a0000037a24 */ /* 0x000fe200078e02ff */
[----:B------:R-:W-:Y:S01]  /*0df0*/  LOP3.LUT R0, R7, 0x1c0, RZ, 0xc0, !PT ;  /* 0x000001c007007812 */ /* 0x000fe200078ec0ff */
[----:B------:R-:W-:Y:S02]  /*0e00*/  IMAD.MOV.U32 R4, RZ, RZ, R2 ;  /* 0x000000ffff047224 */ /* 0x000fe400078e0002 */
[----:B------:R-:W-:Y:S02]  /*0e10*/  IMAD.SHL.U32 R2, R21, 0x8, RZ ;  /* 0x0000000815027824 */ /* 0x000fe400078e00ff */
[C---:B------:R-:W-:Y:S01]  /*0e20*/  IMAD R7, R6.reuse, c[0x0][0x1ac], R3 ;  /* 0x00006b0006077a24 */ /* 0x040fe200078e0203 */
[----:B------:R-:W-:Y:S01]  /*0e30*/  SHF.R.U32.HI R3, RZ, 0x3, R0 ;  /* 0x00000003ff037819 */ /* 0x000fe20000011600 */
[----:B------:R-:W-:Y:S01]  /*0e40*/  IMAD.WIDE.U32 R4, R6, c[0x0][0x1a8], R4 ;  /* 0x00006a0006047a25 */ /* 0x000fe200078e0004 */
[----:B------:R-:W-:-:S02]  /*0e50*/  LOP3.LUT R6, R0, 0x38, R2, 0xf8, !PT ;  /* 0x0000003800067812 */ /* 0x000fc400078ef802 */
[----:B------:R-:W-:Y:S02]  /*0e60*/  IADD3 R16, R2, 0x40, RZ ;  /* 0x0000004002107810 */ /* 0x000fe40007ffe0ff */
[----:B------:R-:W-:Y:S02]  /*0e70*/  IADD3 R0, R5, R7, RZ ;  /* 0x0000000705007210 */ /* 0x000fe40007ffe0ff */
[----:B------:R-:W-:Y:S02]  /*0e80*/  LEA R19, P0, R4, c[0x0][0x160], 0x1 ;  /* 0x0000580004137a11 */ /* 0x000fe400078008ff */
[----:B------:R-:W-:Y:S02]  /*0e90*/  LOP3.LUT R3, R6, R3, RZ, 0x3c, !PT ;  /* 0x0000000306037212 */ /* 0x000fe400078e3cff */
[----:B------:R-:W-:Y:S01]  /*0ea0*/  LEA.HI.X R18, R4, c[0x0][0x164], R0, 0x1, P0 ;  /* 0x0000590004127a11 */ /* 0x000fe200000f0c00 */
[----:B------:R-:W1:Y:S01]  /*0eb0*/  SHFL.IDX PT, R8, R19, RZ, 0x181f ;  /* 0x00181fff13087589 */ /* 0x000e6200000e0000 */
[----:B------:R-:W-:-:S02]  /*0ec0*/  ISETP.GE.AND P0, PT, R14, R15, PT ;  /* 0x0000000f0e00720c */ /* 0x000fc40003f06270 */
[----:B------:R-:W-:Y:S01]  /*0ed0*/  LEA.HI R0, R26, R85, RZ, 0x6 ;  /* 0x000000551a007211 */ /* 0x000fe200078f30ff */
[----:B------:R-:W3:Y:S01]  /*0ee0*/  SHFL.IDX PT, R9, R18, RZ, 0x181f ;  /* 0x00181fff12097589 */ /* 0x000ee200000e0000 */
[C---:B------:R-:W-:Y:S02]  /*0ef0*/  IADD3 R6, R14.reuse, 0x20, RZ ;  /* 0x000000200e067810 */ /* 0x040fe40007ffe0ff */
[----:B------:R-:W-:Y:S01]  /*0f00*/  IADD3 R4, R14, 0x40, RZ ;  /* 0x000000400e047810 */ /* 0x000fe20007ffe0ff */
[----:B------:R-:W-:Y:S01]  /*0f10*/  IMAD.SHL.U32 R0, R0, 0x8, RZ ;  /* 0x0000000800007824 */ /* 0x000fe200078e00ff */
[----:B------:R-:W-:Y:S02]  /*0f20*/  ISETP.GE.AND P1, PT, R6, R15, PT ;  /* 0x0000000f0600720c */ /* 0x000fe40003f26270 */
[C---:B------:R-:W-:Y:S02]  /*0f30*/  IADD3 R17, R2.reuse, 0x80, RZ ;  /* 0x0000008002117810 */ /* 0x040fe40007ffe0ff */
[----:B------:R-:W-:-:S02]  /*0f40*/  IADD3 R24, R2, 0xc0, RZ ;  /* 0x000000c002187810 */ /* 0x000fc40007ffe0ff */
[----:B------:R-:W-:Y:S02]  /*0f50*/  @!P0 SHF.R.S32.HI R6, RZ, 0x1f, R16 ;  /* 0x0000001fff068819 */ /* 0x000fe40000011410 */
[----:B------:R-:W-:Y:S02]  /*0f60*/  ISETP.GE.AND P2, PT, R4, R15, PT ;  /* 0x0000000f0400720c */ /* 0x000fe40003f46270 */
[----:B------:R-:W-:Y:S02]  /*0f70*/  LOP3.LUT R11, R3, 0xfffffe00, R0, 0xf8, !PT ;  /* 0xfffffe00030b7812 */ /* 0x000fe400078ef800 */
[----:B------:R-:W-:Y:S02]  /*0f80*/  @!P0 SHF.R.S32.HI R0, RZ, 0x1f, R17 ;  /* 0x0000001fff008819 */ /* 0x000fe40000011411 */
[----:B------:R-:W-:Y:S02]  /*0f90*/  @!P0 SHF.R.S32.HI R7, RZ, 0x1f, R24 ;  /* 0x0000001fff078819 */ /* 0x000fe40000011418 */
[----:B------:R-:W-:-:S02]  /*0fa0*/  ISETP.GE.AND P6, PT, R2, c[0x0][0x198], PT ;  /* 0x0000660002007a0c */ /* 0x000fc40003fc6270 */
[----:B------:R-:W-:Y:S02]  /*0fb0*/  SHF.R.S32.HI R3, RZ, 0x1f, R2 ;  /* 0x0000001fff037819 */ /* 0x000fe40000011402 */
[----:B------:R-:W-:Y:S02]  /*0fc0*/  ISETP.GE.AND P5, PT, R16, c[0x0][0x198], PT ;  /* 0x0000660010007a0c */ /* 0x000fe40003fa6270 */
[----:B------:R-:W-:-:S05]  /*0fd0*/  SHF.L.U32 R100, R11, 0x1, RZ ;  /* 0x000000010b647819 */ /* 0x000fca00000006ff */
[----:B------:R-:W-:Y:S01]  /*0fe0*/  STL [R1+0x44], R100 ;  /* 0x0000446401007387 */ /* 0x000fe20000100800 */
[--C-:B--2---:R-:W-:Y:S01]  /*0ff0*/  @P3 IMAD.MOV.U32 R4, RZ, RZ, R12.reuse ;  /* 0x000000ffff043224 */ /* 0x104fe200078e000c */
[----:B------:R-:W-:Y:S01]  /*1000*/  @P3 SHF.R.S32.HI R5, RZ, 0x1f, R12 ;  /* 0x0000001fff053819 */ /* 0x000fe2000001140c */
[----:B------:R-:W-:Y:S01]  /*1010*/  @!P3 IMAD.MOV.U32 R4, RZ, RZ, R49 ;  /* 0x000000ffff04b224 */ /* 0x000fe200078e0031 */
[----:B------:R-:W-:Y:S01]  /*1020*/  @!P0 LEA.HI R12, R6, R16, RZ, 0x3 ;  /* 0x00000010060c8211 */ /* 0x000fe200078f18ff */
[----:B------:R-:W-:Y:S01]  /*1030*/  @!P3 IMAD.MOV.U32 R5, RZ, RZ, R10 ;  /* 0x000000ffff05b224 */ /* 0x000fe200078e000a */
[----:B------:R-:W-:Y:S01]  /*1040*/  SHFL.IDX PT, R6, R19, 0x1, 0x181f ;  /* 0x00381f0013067f89 */ /* 0x000fe200000e0000 */
[----:B------:R-:W-:Y:S02]  /*1050*/  @!P0 LEA.HI R10, R0, R17, RZ, 0x3 ;  /* 0x00000011000a8211 */ /* 0x000fe400078f18ff */
[----:B------:R-:W-:Y:S02]  /*1060*/  SEL R22, R4, RZ, !P4 ;  /* 0x000000ff04167207 */ /* 0x000fe40006000000 */
[----:B-1----:R-:W-:-:S02]  /*1070*/  @!P0 LEA R4, P3, R2, R8, 0x1 ;  /* 0x0000000802048211 */ /* 0x002fc400078608ff */
[----:B------:R-:W-:Y:S02]  /*1080*/  @!P0 LEA.HI R0, R7, R24, RZ, 0x3 ;  /* 0x0000001807008211 */ /* 0x000fe400078f18ff */
[----:B------:R-:W1:Y:S01]  /*1090*/  SHFL.IDX PT, R7, R18, 0x1, 0x181f ;  /* 0x00381f0012077f89 */ /* 0x000e6200000e0000 */
[----:B------:R-:W-:Y:S02]  /*10a0*/  SEL R23, R5, RZ, !P4 ;  /* 0x000000ff05177207 */ /* 0x000fe40006000000 */
[----:B------:R-:W-:Y:S02]  /*10b0*/  ISETP.GE.AND P4, PT, R17, c[0x0][0x198], PT ;  /* 0x0000660011007a0c */ /* 0x000fe40003f86270 */
[----:B---3--:R-:W-:Y:S02]  /*10c0*/  @!P0 LEA.HI.X R5, R2, R9, R3, 0x1, P3 ;  /* 0x0000000902058211 */ /* 0x008fe400018f0c03 */
[----:B------:R-:W-:Y:S02]  /*10d0*/  @!P0 LOP3.LUT R12, R12, 0xfffffff8, RZ, 0xc0, !PT ;  /* 0xfffffff80c0c8812 */ /* 0x000fe400078ec0ff */
[----:B------:R-:W-:Y:S01]  /*10e0*/  ISETP.GE.AND P3, PT, R24, c[0x0][0x198], PT ;  /* 0x0000660018007a0c */ /* 0x000fe20003f66270 */
[----:B------:R2:W-:Y:S01]  /*10f0*/  @!P0 LDGSTS.E.BYPASS.LTC128B.128 [R100+0x100], [R4.64], !P6 ;  /* 0x0010000004648fae */ /* 0x0005e2000f101d44 */
[----:B------:R-:W-:Y:S01]  /*1100*/  @!P0 LOP3.LUT R10, R10, 0xfffffff8, RZ, 0xc0, !PT ;  /* 0xfffffff80a0a8812 */ /* 0x000fe200078ec0ff */
[----:B------:R-:W-:Y:S01]  /*1110*/  @!P0 IMAD.WIDE R12, R12, 0x2, R8 ;  /* 0x000000020c0c8825 */ /* 0x000fe200078e0208 */
[----:B------:R-:W-:-:S03]  /*1120*/  @!P0 LOP3.LUT R0, R0, 0xfffffff8, RZ, 0xc0, !PT ;  /* 0xfffffff800008812 */ /* 0x000fc600078ec0ff */
[--C-:B------:R-:W-:Y:S01]  /*1130*/  @!P0 IMAD.WIDE R10, R10, 0x2, R8.reuse ;  /* 0x000000020a0a8825 */ /* 0x100fe200078e0208 */
[----:B------:R3:W-:Y:S03]  /*1140*/  @!P0 LDGSTS.E.BYPASS.LTC128B.128 [R100+0x4100], [R12.64], !P5 ;  /* 0x041000000c648fae */ /* 0x0007e6000e901d44 */
[----:B------:R-:W-:Y:S01]  /*1150*/  @!P0 IMAD.WIDE R8, R0, 0x2, R8 ;  /* 0x0000000200088825 */ /* 0x000fe200078e0208 */
[----:B------:R-:W-:Y:S01]  /*1160*/  @!P1 SHF.R.S32.HI R0, RZ, 0x1f, R17 ;  /* 0x0000001fff009819 */ /* 0x000fe20000011411 */
[----:B------:R4:W-:Y:S03]  /*1170*/  @!P0 LDGSTS.E.BYPASS.LTC128B.128 [R100+0x8100], [R10.64], !P4 ;  /* 0x081000000a648fae */ /* 0x0009e6000e101d44 */
[----:B------:R-:W-:Y:S01]  /*1180*/  @!P1 LEA.HI R0, R0, R17, RZ, 0x3 ;  /* 0x0000001100009211 */ /* 0x000fe200078f18ff */
[----:B------:R5:W-:Y:S01]  /*1190*/  @!P0 LDGSTS.E.BYPASS.LTC128B.128 [R100+0xc100], [R8.64], !P3 ;  /* 0x0c10000008648fae */ /* 0x000be2000d901d44 */
[----:B--2---:R-:W-:-:S02]  /*11a0*/  @!P1 SHF.R.S32.HI R4, RZ, 0x1f, R16 ;  /* 0x0000001fff049819 */ /* 0x004fc40000011410 */
[----:B------:R-:W-:Y:S02]  /*11b0*/  @!P1 SHF.R.S32.HI R5, RZ, 0x1f, R24 ;  /* 0x0000001fff059819 */ /* 0x000fe40000011418 */
[----:B------:R-:W-:Y:S02]  /*11c0*/  @!P1 LEA.HI R4, R4, R16, RZ, 0x3 ;  /* 0x0000001004049211 */ /* 0x000fe400078f18ff */
[----:B------:R-:W-:Y:S02]  /*11d0*/  @!P1 LEA.HI R5, R5, R24, RZ, 0x3 ;  /* 0x0000001805059211 */ /* 0x000fe400078f18ff */
[----:B---3--:R-:W-:Y:S02]  /*11e0*/  @!P1 LOP3.LUT R12, R0, 0xfffffff8, RZ, 0xc0, !PT ;  /* 0xfffffff8000c9812 */ /* 0x008fe400078ec0ff */
[----:B------:R-:W-:Y:S02]  /*11f0*/  @!P2 SHF.R.S32.HI R0, RZ, 0x1f, R17 ;  /* 0x0000001fff00a819 */ /* 0x000fe40000011411 */
[----:B----4-:R-:W-:Y:S01]  /*1200*/  IADD3 R11, R14, 0x60, RZ ;  /* 0x000000600e0b7810 */ /* 0x010fe20007ffe0ff */
[----:B-1----:R-:W-:Y:S01]  /*1210*/  @!P1 IMAD.WIDE R12, R12, 0x2, R6 ;  /* 0x000000020c0c9825 */ /* 0x002fe200078e0206 */
[----:B------:R-:W-:-:S02]  /*1220*/  @!P1 LOP3.LUT R14, R4, 0xfffffff8, RZ, 0xc0, !PT ;  /* 0xfffffff8040e9812 */ /* 0x000fc400078ec0ff */
[----:B------:R-:W1:Y:S01]  /*1230*/  SHFL.IDX PT, R4, R19, 0x2, 0x181f ;  /* 0x00581f0013047f89 */ /* 0x000e6200000e0000 */
[C---:B-----5:R-:W-:Y:S02]  /*1240*/  @!P1 LEA R8, P0, R2.reuse, R6, 0x1 ;  /* 0x0000000602089211 */ /* 0x060fe400078008ff */
[----:B------:R-:W-:Y:S02]  /*1250*/  @!P1 LOP3.LUT R10, R5, 0xfffffff8, RZ, 0xc0, !PT ;  /* 0xfffffff8050a9812 */ /* 0x000fe400078ec0ff */
[----:B------:R-:W2:Y:S01]  /*1260*/  SHFL.IDX PT, R5, R18, 0x2, 0x181f ;  /* 0x00581f0012057f89 */ /* 0x000ea200000e0000 */
[----:B------:R-:W-:Y:S02]  /*1270*/  @!P1 LEA.HI.X R9, R2, R7, R3, 0x1, P0 ;  /* 0x0000000702099211 */ /* 0x000fe400000f0c03 */
[----:B------:R-:W-:Y:S01]  /*1280*/  ISETP.GE.AND P0, PT, R11, R15, PT ;  /* 0x0000000f0b00720c */ /* 0x000fe20003f06270 */
[--C-:B------:R-:W-:Y:S02]  /*1290*/  @!P1 IMAD.WIDE R14, R14, 0x2, R6.reuse ;  /* 0x000000020e0e9825 */ /* 0x100fe400078e0206 */
[----:B------:R3:W-:Y:S02]  /*12a0*/  @!P1 LDGSTS.E.BYPASS.LTC128B.128 [R100+0x1100], [R8.64], !P6 ;  /* 0x0110000008649fae */ /* 0x0007e4000f101d44 */
[----:B------:R-:W-:-:S02]  /*12b0*/  @!P1 IMAD.WIDE R10, R10, 0x2, R6 ;  /* 0x000000020a0a9825 */ /* 0x000fc400078e0206 */
[----:B------:R4:W5:Y:S04]  /*12c0*/  SHFL.IDX PT, R6, R19, 0x3, 0x181f ;  /* 0x00781f0013067f89 */ /* 0x00096800000e0000 */
[----:B------:R1:W1:Y:S04]  /*12d0*/  SHFL.IDX PT, R7, R18, 0x3, 0x181f ;  /* 0x00781f0012077f89 */ /* 0x00026800000e0000 */
[----:B------:R2:W-:Y:S04]  /*12e0*/  @!P1 LDGSTS.E.BYPASS.LTC128B.128 [R100+0x5100], [R14.64], !P5 ;  /* 0x051000000e649fae */ /* 0x0005e8000e901d44 */
[----:B------:R5:W-:Y:S04]  /*12f0*/  @!P1 LDGSTS.E.BYPASS.LTC128B.128 [R100+0x9100], [R12.64], !P4 ;  /* 0x091000000c649fae */ /* 0x000be8000e101d44 */
[----:B------:R5:W-:Y:S01]  /*1300*/  @!P1 LDGSTS.E.BYPASS.LTC128B.128 [R100+0xd100], [R10.64], !P3 ;  /* 0x0d1000000a649fae */ /* 0x000be2000d901d44 */
[----:B---3--:R-:W-:-:S02]  /*1310*/  @!P2 SHF.R.S32.HI R8, RZ, 0x1f, R16 ;  /* 0x0000001fff08a819 */ /* 0x008fc40000011410 */
[----:B------:R-:W-:Y:S02]  /*1320*/  @!P2 LEA.HI R9, R0, R17, RZ, 0x3 ;  /* 0x000000110009a211 */ /* 0x000fe400078f18ff */
[----:B----4-:R-:W-:-:S04]  /*1330*/  LEA.HI R19, R26, R85, RZ, 0x4 ;  /* 0x000000551a137211 */ /* 0x010fc800078f20ff */
[----:B-1----:R-:W-:Y:S02]  /*1340*/  SHF.R.S32.HI R18, RZ, 0x4, R19 ;  /* 0x00000004ff127819 */ /* 0x002fe40000011413 */
[----:B--2---:R-:W-:Y:S02]  /*1350*/  @!P2 LEA.HI R14, R8, R16, RZ, 0x3 ;  /* 0x00000010080ea211 */ /* 0x004fe400078f18ff */
[----:B------:R-:W-:Y:S02]  /*1360*/  @!P2 LEA R8, P1, R2, R4, 0x1 ;  /* 0x000000040208a211 */ /* 0x000fe400078208ff */
[----:B-----5:R-:W-:Y:S02]  /*1370*/  @!P2 SHF.R.S32.HI R12, RZ, 0x1f, R24 ;  /* 0x0000001fff0ca819 */ /* 0x020fe40000011418 */
[----:B------:R-:W-:Y:S02]  /*1380*/  @!P2 LOP3.LUT R14, R14, 0xfffffff8, RZ, 0xc0, !PT ;  /* 0xfffffff80e0ea812 */ /* 0x000fe400078ec0ff */
[----:B------:R-:W-:-:S02]  /*1390*/  @!P2 LEA.HI R0, R12, R24, RZ, 0x3 ;  /* 0x000000180c00a211 */ /* 0x000fc400078f18ff */
[----:B------:R-:W-:Y:S01]  /*13a0*/  @!P2 LOP3.LUT R12, R9, 0xfffffff8, RZ, 0xc0, !PT ;  /* 0xfffffff8090ca812 */ /* 0x000fe200078ec0ff */
[----:B------:R-:W-:Y:S01]  /*13b0*/  @!P2 IMAD.WIDE R14, R14, 0x2, R4 ;  /* 0x000000020e0ea825 */ /* 0x000fe200078e0204 */
[----:B------:R-:W-:Y:S02]  /*13c0*/  @!P2 LOP3.LUT R0, R0, 0xfffffff8, RZ, 0xc0, !PT ;  /* 0xfffffff80000a812 */ /* 0x000fe400078ec0ff */
[----:B------:R-:W-:Y:S01]  /*13d0*/  @!P2 LEA.HI.X R9, R2, R5, R3, 0x1, P1 ;  /* 0x000000050209a211 */ /* 0x000fe200008f0c03 */
[----:B------:R-:W-:-:S04]  /*13e0*/  @!P2 IMAD.WIDE R12, R12, 0x2, R4 ;  /* 0x000000020c0ca825 */ /* 0x000fc800078e0204 */
[----:B------:R-:W-:Y:S01]  /*13f0*/  @!P2 IMAD.WIDE R10, R0, 0x2, R4 ;  /* 0x00000002000aa825 */ /* 0x000fe200078e0204 */
[C---:B------:R-:W-:Y:S01]  /*1400*/  @!P0 LEA R4, P1, R2.reuse, R6, 0x1 ;  /* 0x0000000602048211 */ /* 0x040fe200078208ff */
[----:B------:R1:W-:Y:S01]  /*1410*/  @!P2 LDGSTS.E.BYPASS.LTC128B.128 [R100+0x2100], [R8.64], !P6 ;  /* 0x021000000864afae */ /* 0x0003e2000f101d44 */
[----:B------:R-:W-:Y:S02]  /*1420*/  SHF.R.S32.HI R0, RZ, 0x1f, R25 ;  /* 0x0000001fff007819 */ /* 0x000fe40000011419 */
[C---:B------:R-:W-:Y:S01]  /*1430*/  @!P0 LEA.HI.X R5, R2.reuse, R7, R3, 0x1, P1 ;  /* 0x0000000702058211 */ /* 0x040fe200008f0c03 */
[----:B------:R2:W-:Y:S04]  /*1440*/  @!P2 LDGSTS.E.BYPASS.LTC128B.128 [R100+0x6100], [R14.64], !P5 ;  /* 0x061000000e64afae */ /* 0x0005e8000e901d44 */
[----:B------:R3:W-:Y:S04]  /*1450*/  @!P2 LDGSTS.E.BYPASS.LTC128B.128 [R100+0xa100], [R12.64], !P4 ;  /* 0x0a1000000c64afae */ /* 0x0007e8000e101d44 */
[----:B------:R4:W-:Y:S04]  /*1460*/  @!P2 LDGSTS.E.BYPASS.LTC128B.128 [R100+0xe100], [R10.64], !P3 ;  /* 0x0e1000000a64afae */ /* 0x0009e8000d901d44 */
[----:B------:R5:W-:Y:S01]  /*1470*/  @!P0 LDGSTS.E.BYPASS.LTC128B.128 [R100+0x3100], [R4.64], !P6 ;  /* 0x0310000004648fae */ /* 0x000be2000f101d44 */
[----:B------:R-:W-:-:S02]  /*1480*/  ISETP.GE.AND P6, PT, R2, c[0x0][0x1d4], PT ;  /* 0x0000750002007a0c */ /* 0x000fc40003fc6270 */
[----:B--2---:R-:W-:Y:S02]  /*1490*/  LEA.HI.SX32 R15, R109, 0xffffffff, 0x1a ;  /* 0xffffffff6d0f7811 */ /* 0x004fe400078fd2ff */
[----:B---3--:R-:W-:-:S03]  /*14a0*/  LEA.HI R12, R19, R18, RZ, 0x1 ;  /* 0x00000012130c7211 */ /* 0x008fc600078f08ff */
[----:B------:R-:W-:Y:S01]  /*14b0*/  IMAD R80, R15, -0x40, R81 ;  /* 0xffffffc00f507824 */ /* 0x000fe200078e0251 */
[----:B----4-:R-:W-:Y:S01]  /*14c0*/  IADD3 R10, P1, R25, R20, RZ ;  /* 0x00000014190a7210 */ /* 0x010fe20007f3e0ff */
[----:B------:R-:W-:Y:S01]  /*14d0*/  IMAD.IADD R11, R81, 0x1, -R20 ;  /* 0x00000001510b7824 */ /* 0x000fe200078e0a14 */
[----:B------:R-:W-:Y:S02]  /*14e0*/  LOP3.LUT R12, R12, 0xfffffffe, RZ, 0xc0, !PT ;  /* 0xfffffffe0c0c7812 */ /* 0x000fe400078ec0ff */
[----:B------:R-:W-:Y:S01]  /*14f0*/  LEA.HI.X.SX32 R14, R20, R0, 0x1, P1 ;  /* 0x00000000140e7211 */ /* 0x000fe200008f0eff */
[----:B------:R-:W-:Y:S01]  /*1500*/  IMAD R11, R15, -0x40, R11 ;  /* 0xffffffc00f0b7824 */ /* 0x000fe200078e020b */
[----:B------:R-:W-:Y:S01]  /*1510*/  @!P0 SHF.R.S32.HI R0, RZ, 0x1f, R16 ;  /* 0x0000001fff008819 */ /* 0x000fe20000011410 */
[----:B------:R-:W-:Y:S02]  /*1520*/  IMAD.IADD R18, R18, 0x1, -R12 ;  /* 0x0000000112127824 */ /* 0x000fe400078e0a0c */
[----:B-----5:R-:W-:Y:S01]  /*1530*/  IMAD R5, R14, c[0x0][0x1e0], RZ ;  /* 0x000078000e057a24 */ /* 0x020fe200078e02ff */
[----:B------:R-:W-:Y:S01]  /*1540*/  @!P0 LEA.HI R4, R0, R16, RZ, 0x3 ;  /* 0x0000001000048211 */ /* 0x000fe200078f18ff */
[----:B------:R-:W-:Y:S01]  /*1550*/  IMAD.SHL.U32 R12, R20, 0x8, RZ ;  /* 0x00000008140c7824 */ /* 0x000fe200078e00ff */
[----:B------:R-:W-:Y:S01]  /*1560*/  @!P0 SHF.R.S32.HI R0, RZ, 0x1f, R17 ;  /* 0x0000001fff008819 */ /* 0x000fe20000011411 */
[----:B------:R-:W-:Y:S01]  /*1570*/  IMAD R13, R10, c[0x0][0x1e4], R5 ;  /* 0x000079000a0d7a24 */ /* 0x000fe200078e0205 */
[----:B-1----:R-:W-:Y:S01]  /*1580*/  @!P0 LOP3.LUT R8, R4, 0xfffffff8, RZ, 0xc0, !PT ;  /* 0xfffffff804088812 */ /* 0x002fe200078ec0ff */
[----:B------:R-:W-:Y:S01]  /*1590*/  IMAD.WIDE.U32 R4, R10, c[0x0][0x1e0], R2 ;  /* 0x000078000a047a25 */ /* 0x000fe200078e0002 */
[----:B------:R-:W-:-:S02]  /*15a0*/  @!P0 LEA.HI R0, R0, R17, RZ, 0x3 ;  /* 0x0000001100008211 */ /* 0x000fc400078f18ff */
[C---:B------:R-:W-:Y:S01]  /*15b0*/  ISETP.GE.AND P2, PT, R11.reuse, 0x1, PT ;  /* 0x000000010b00780c */ /* 0x040fe20003f46270 */
[----:B------:R-:W-:Y:S01]  /*15c0*/  @!P0 IMAD.WIDE R8, R8, 0x2, R6 ;  /* 0x0000000208088825 */ /* 0x000fe200078e0206 */
[----:B------:R-:W-:Y:S02]  /*15d0*/  @!P0 LOP3.LUT R0, R0, 0xfffffff8, RZ, 0xc0, !PT ;  /* 0xfffffff800008812 */ /* 0x000fe400078ec0ff */
[----:B------:R-:W-:Y:S01]  /*15e0*/  ISETP.GE.AND P1, PT, R11, 0x21, PT ;  /* 0x000000210b00780c */ /* 0x000fe20003f26270 */
[----:B------:R-:W-:Y:S01]  /*15f0*/  IMAD.SHL.U32 R11, R21, 0x40, RZ ;  /* 0x00000040150b7824 */ /* 0x000fe200078e00ff */
[----:B------:R1:W-:Y:S01]  /*1600*/  @!P0 LDGSTS.E.BYPASS.LTC128B.128 [R100+0x7100], [R8.64], !P5 ;  /* 0x0710000008648fae */ /* 0x0003e2000e901d44 */
[----:B------:R-:W-:Y:S01]  /*1610*/  IMAD.IADD R5, R5, 0x1, R13 ;  /* 0x0000000105057824 */ /* 0x000fe200078e020d */
[----:B------:R-:W-:Y:S01]  /*1620*/  ISETP.GE.AND P5, PT, R16, c[0x0][0x1d4], PT ;  /* 0x0000750010007a0c */ /* 0x000fe20003fa6270 */
[----:B------:R-:W-:Y:S02]  /*1630*/  IMAD R13, R28, c[0x0][0x1e8], RZ ;  /* 0x00007a001c0d7a24 */ /* 0x000fe400078e02ff */
[----:B------:R-:W-:-:S04]  /*1640*/  IMAD.WIDE.U32 R4, R27, c[0x0][0x1e8], R4 ;  /* 0x00007a001b047a25 */ /* 0x000fc800078e0004 */
[----:B-1----:R-:W-:Y:S01]  /*1650*/  @!P0 IMAD.WIDE R8, R0, 0x2, R6 ;  /* 0x0000000200088825 */ /* 0x002fe200078e0206 */
[----:B------:R-:W-:-:S03]  /*1660*/  LOP3.LUT R0, R11, 0x1c0, RZ, 0xc0, !PT ;  /* 0x000001c00b007812 */ /* 0x000fc600078ec0ff */
[----:B------:R-:W-:Y:S01]  /*1670*/  IMAD R11, R27, c[0x0][0x1ec], R13 ;  /* 0x00007b001b0b7a24 */ /* 0x000fe200078e020d */
[----:B------:R1:W-:Y:S01]  /*1680*/  @!P0 LDGSTS.E.BYPASS.LTC128B.128 [R100+0xb100], [R8.64], !P4 ;  /* 0x0b10000008648fae */ /* 0x0003e2000e101d44 */
[----:B------:R-:W-:Y:S02]  /*1690*/  LOP3.LUT R12, R0, 0x8, R12, 0xf8, !PT ;  /* 0x00000008000c7812 */ /* 0x000fe400078ef80c */
[----:B------:R-:W-:Y:S02]  /*16a0*/  SHF.R.U32.HI R0, RZ, 0x3, R0 ;  /* 0x00000003ff007819 */ /* 0x000fe40000011600 */
[----:B------:R-:W-:Y:S02]  /*16b0*/  ISETP.GE.AND P4, PT, R17, c[0x0][0x1d4], PT ;  /* 0x0000750011007a0c */ /* 0x000fe40003f86270 */
[----:B------:R-:W-:Y:S02]  /*16c0*/  LOP3.LUT R12, R12, R0, RZ, 0x3c, !PT ;  /* 0x000000000c0c7212 */ /* 0x000fe400078e3cff */
[----:B------:R-:W-:-:S04]  /*16d0*/  @!P0 SHF.R.S32.HI R0, RZ, 0x1f, R24 ;  /* 0x0000001fff008819 */ /* 0x000fc80000011418 */
[----:B------:R-:W-:-:S04]  /*16e0*/  @!P0 LEA.HI R0, R0, R24, RZ, 0x3 ;  /* 0x0000001800008211 */ /* 0x000fc800078f18ff */
[----:B------:R-:W-:-:S05]  /*16f0*/  @!P0 LOP3.LUT R0, R0, 0xfffffff8, RZ, 0xc0, !PT ;  /* 0xfffffff800008812 */ /* 0x000fca00078ec0ff */
[----:B------:R-:W-:-:S04]  /*1700*/  @!P0 IMAD.WIDE R6, R0, 0x2, R6 ;  /* 0x0000000200068825 */ /* 0x000fc800078e0206 */
[----:B-1----:R-:W-:Y:S01]  /*1710*/  IMAD R8, R14, c[0x0][0x208], RZ ;  /* 0x000082000e087a24 */ /* 0x002fe200078e02ff */
[----:B------:R1:W-:Y:S01]  /*1720*/  @!P0 LDGSTS.E.BYPASS.LTC128B.128 [R100+0xf100], [R6.64], !P3 ;  /* 0x0f10000006648fae */ /* 0x0003e2000d901d44 */
[----:B------:R-:W-:Y:S02]  /*1730*/  LOP3.LUT P0, RZ, R21, 0x2, RZ, 0xc0, !PT ;  /* 0x0000000215ff7812 */ /* 0x000fe4000780c0ff */
[C---:B------:R-:W-:Y:S01]  /*1740*/  IMAD R13, R10.reuse, c[0x0][0x20c], R8 ;  /* 0x000083000a0d7a24 */ /* 0x040fe200078e0208 */
[----:B------:R-:W0:Y:S01]  /*1750*/  LDGDEPBAR ;  /* 0x00000000000079af */ /* 0x000e220000000000 */
[----:B------:R-:W-:Y:S01]  /*1760*/  IMAD.WIDE.U32 R8, R10, c[0x0][0x208], R2 ;  /* 0x000082000a087a25 */ /* 0x000fe200078e0002 */
[----:B------:R-:W-:-:S03]  /*1770*/  IADD3 R3, R5, R11, RZ ;  /* 0x0000000b05037210 */ /* 0x000fc60007ffe0ff */
[----:B------:R-:W-:Y:S02]  /*1780*/  IMAD.MOV.U32 R11, RZ, RZ, c[0x0][0x1e0] ;  /* 0x00007800ff0b7624 */ /* 0x000fe400078e00ff */
[----:B------:R-:W-:Y:S02]  /*1790*/  IMAD.MOV.U32 R10, RZ, RZ, 0x6 ;  /* 0x00000006ff0a7424 */ /* 0x000fe400078e00ff */
[----:B------:R-:W-:Y:S02]  /*17a0*/  IMAD R5, R23, c[0x0][0x1f0], RZ ;  /* 0x00007c0017057a24 */ /* 0x000fe400078e02ff */
[----:B------:R-:W-:Y:S01]  /*17b0*/  IMAD.MOV.U32 R2, RZ, RZ, R4 ;  /* 0x000000ffff027224 */ /* 0x000fe200078e0004 */
[----:B------:R-:W-:Y:S01]  /*17c0*/  SHF.L.U64.HI R83, R11, R10, c[0x0][0x1e4] ;  /* 0x000079000b537619 */ /* 0x000fe2000001020a */
[C---:B------:R-:W-:Y:S01]  /*17d0*/  IMAD R4, R22.reuse, c[0x0][0x1f4], R5 ;  /* 0x00007d0016047a24 */ /* 0x040fe200078e0205 */
[----:B------:R-:W-:Y:S01]  /*17e0*/  SHF.R.S32.HI R10, RZ, 0x1f, R15 ;  /* 0x0000001fff0a7819 */ /* 0x000fe2000001140f */
[----:B------:R-:W-:Y:S01]  /*17f0*/  IMAD.WIDE.U32 R30, R22, c[0x0][0x1f0], R2 ;  /* 0x00007c00161e7a25 */ /* 0x000fe200078e0002 */
[----:B------:R-:W-:-:S03]  /*1800*/  IADD3 R5, R9, R13, RZ ;  /* 0x0000000d09057210 */ /* 0x000fc60007ffe0ff */
[----:B------:R-:W-:Y:S01]  /*1810*/  IMAD.SHL.U32 R101, R11, 0x40, RZ ;  /* 0x000000400b657824 */ /* 0x000fe200078e00ff */
[----:B------:R2:W-:Y:S01]  /*1820*/  STL.64 [R1+0x98], R30 ;  /* 0x0000981e01007387 */ /* 0x0005e20000100a00 */
[----:B------:R-:W-:Y:S02]  /*1830*/  IMAD R2, R83, R15, RZ ;  /* 0x0000000f53027224 */ /* 0x000fe400078e02ff */
[----:B------:R-:W-:Y:S02]  /*1840*/  IMAD.IADD R105, R31, 0x1, R4 ;  /* 0x000000011f697824 */ /* 0x000fe400078e0204 */
[----:B------:R-:W-:Y:S02]  /*1850*/  IMAD.MOV.U32 R104, RZ, RZ, R30 ;  /* 0x000000ffff687224 */ /* 0x000fe400078e001e */
[-C--:B------:R-:W-:Y:S02]  /*1860*/  IMAD R0, R10, R101.reuse, R2 ;  /* 0x000000650a007224 */ /* 0x080fe400078e0202 */
[----:B------:R-:W-:Y:S01]  /*1870*/  IMAD.WIDE.U32 R2, R15, R101, R104 ;  /* 0x000000650f027225 */ /* 0x000fe200078e0068 */
[----:B------:R-:W-:Y:S03]  /*1880*/  STL.64 [R1+0x88], R104 ;  /* 0x0000886801007387 */ /* 0x000fe60000100a00 */
[----:B------:R-:W-:Y:S01]  /*1890*/  IMAD.IADD R3, R3, 0x1, R0 ;  /* 0x0000000103037824 */ /* 0x000fe200078e0200 */
[----:B-1----:R-:W-:Y:S01]  /*18a0*/  @P2 LEA R6, P3, R2, c[0x0][0x1c8], 0x1 ;  /* 0x0000720002062a11 */ /* 0x002fe200078608ff */
[----:B------:R-:W-:Y:S01]  /*18b0*/  IMAD.MOV.U32 R9, RZ, RZ, 0x5 ;  /* 0x00000005ff097424 */ /* 0x000fe200078e00ff */
[----:B------:R-:W-:Y:S01]  /*18c0*/  LEA R0, R18, R12, 0x9 ;  /* 0x0000000c12007211 */ /* 0x000fe200078e48ff */
[C---:B------:R-:W-:Y:S01]  /*18d0*/  IMAD.SHL.U32 R102, R11.reuse, 0x20, RZ ;  /* 0x000000200b667824 */ /* 0x040fe200078e00ff */
[----:B------:R-:W-:Y:S01]  /*18e0*/  @P2 LEA.HI.X R7, R2, c[0x0][0x1cc], R3, 0x1, P3 ;  /* 0x0000730002072a11 */ /* 0x000fe200018f0c03 */
[----:B------:R-:W-:Y:S01]  /*18f0*/  IMAD.MOV.U32 R4, RZ, RZ, R8 ;  /* 0x000000ffff047224 */ /* 0x000fe200078e0008 */
[----:B------:R-:W-:Y:S01]  /*1900*/  SHF.L.U64.HI R103, R11, R9, c[0x0][0x1e4] ;  /* 0x000079000b677619 */ /* 0x000fe20000010209 */
[----:B------:R-:W-:Y:S01]  /*1910*/  IMAD.SHL.U32 R155, R0, 0x2, RZ ;  /* 0x00000002009b7824 */ /* 0x000fe200078e00ff */
[----:B------:R-:W-:Y:S01]  /*1920*/  @P1 IADD3 R8, P3, R102, R2, RZ ;  /* 0x0000000266081210 */ /* 0x000fe20007f7e0ff */
[----:B------:R-:W-:Y:S01]  /*1930*/  IMAD R11, R28, c[0x0][0x210], RZ ;  /* 0x000084001c0b7a24 */ /* 0x000fe200078e02ff */
[----:B------:R-:W-:Y:S01]  /*1940*/  LOP3.LUT R9, R19, 0xfffffff0, RZ, 0xc0, !PT ;  /* 0xfffffff013097812 */ /* 0x000fe200078ec0ff */
[----:B------:R-:W-:Y:S01]  /*1950*/  IMAD.WIDE.U32 R4, R27, c[0x0][0x210], R4 ;  /* 0x000084001b047a25 */ /* 0x000fe200078e0004 */
[C---:B------:R-:W-:Y:S01]  /*1960*/  IADD3 R0, R155.reuse, 0x10100, RZ ;  /* 0x000101009b007810 */ /* 0x040fe20007ffe0ff */
[----:B------:R1:W-:Y:S01]  /*1970*/  @P2 LDGSTS.E.BYPASS.LTC128B.128 [R100+0x10100], [R6.64], !P6 ;  /* 0x1010000006642fae */ /* 0x0003e2000f101d44 */
[----:B------:R-:W-:Y:S01]  /*1980*/  IADD3 R86, R155, 0x10120, RZ ;  /* 0x000101209b567810 */ /* 0x000fe20007ffe0ff */
[----:B------:R-:W-:Y:S01]  /*1990*/  @P1 IMAD.X R3, R103, 0x1, R3, P3 ;  /* 0x0000000167031824 */ /* 0x000fe200018e0603 */
[----:B------:R-:W-:Y:S01]  /*19a0*/  @P1 LEA R2, P3, R8, c[0x0][0x1c8], 0x1 ;  /* 0x0000720008021a11 */ /* 0x000fe200078608ff */
[----:B------:R-:W-:Y:S01]  /*19b0*/  IMAD R11, R27, c[0x0][0x214], R11 ;  /* 0x000085001b0b7a24 */ /* 0x000fe200078e020b */
[----:B------:R-:W-:Y:S01]  /*19c0*/  @P0 IADD3 R86, R0, -0x20, RZ ;  /* 0xffffffe000560810 */ /* 0x000fe20007ffe0ff */
[----:B------:R-:W-:Y:S01]  /*19d0*/  IMAD.IADD R0, R85, 0x1, -R9 ;  /* 0x0000000155007824 */ /* 0x000fe200078e0a09 */
[----:B------:R-:W-:Y:S01]  /*19e0*/  @P1 LEA.HI.X R3, R8, c[0x0][0x1cc], R3, 0x1, P3 ;  /* 0x0000730008031a11 */ /* 0x000fe200018f0c03 */
[----:B------:R-:W-:Y:S01]  /*19f0*/  IMAD.IADD R5, R5, 0x1, R11 ;  /* 0x0000000105057824 */ /* 0x000fe200078e020b */
[----:B------:R-:W-:Y:S01]  /*1a00*/  ISETP.GE.AND P3, PT, R24, c[0x0][0x1d4], PT ;  /* 0x0000750018007a0c */ /* 0x000fe20003f66270 */
[----:B------:R-:W-:Y:S01]  /*1a10*/  IMAD R10, R10, c[0x0][0x208], RZ ;  /* 0x000082000a0a7a24 */ /* 0x000fe200078e02ff */
[----:B------:R-:W-:Y:S01]  /*1a20*/  SHF.R.S32.HI R14, RZ, 0x1f, R0 ;  /* 0x0000001fff0e7819 */ /* 0x000fe20000011400 */
[----:B------:R-:W-:Y:S01]  /*1a30*/  IMAD R11, R23, c[0x0][0x218], RZ ;  /* 0x00008600170b7a24 */ /* 0x000fe200078e02ff */
[----:B------:R1:W-:Y:S01]  /*1a40*/  @P2 LDGSTS.E.BYPASS.LTC128B.128 [R100+0x12100], [R6.64+0x80], !P5 ;  /* 0x1210008006642fae */ /* 0x0003e2000e901d44 */
[----:B------:R-:W-:Y:S01]  /*1a50*/  IMAD.WIDE.U32 R8, R15, c[0x0][0x208], RZ ;  /* 0x000082000f087a25 */ /* 0x000fe200078e00ff */
[----:B------:R-:W-:-:S02]  /*1a60*/  LEA.HI R14, R14, R0, RZ, 0x3 ;  /* 0x000000000e0e7211 */ /* 0x000fc400078f18ff */
[----:B------:R1:W-:Y:S01]  /*1a70*/  @P2 LDGSTS.E.BYPASS.LTC128B.128 [R100+0x14100], [R6.64+0x100], !P4 ;  /* 0x1410010006642fae */ /* 0x0003e2000e101d44 */
[----:B------:R-:W-:Y:S01]  /*1a80*/  IMAD R10, R15, c[0x0][0x20c], R10 ;  /* 0x000083000f0a7a24 */ /* 0x000fe200078e020a */
[----:B------:R-:W-:Y:S01]  /*1a90*/  SEL R12, RZ, 0x1, P6 ;  /* 0x00000001ff0c7807 */ /* 0x000fe20003000000 */
[C---:B------:R-:W-:Y:S01]  /*1aa0*/  IMAD R13, R22.reuse, c[0x0][0x21c], R11 ;  /* 0x00008700160d7a24 */ /* 0x040fe200078e020b */
[----:B------:R-:W-:Y:S01]  /*1ab0*/  SEL R11, RZ, 0x2, P5 ;  /* 0x00000002ff0b7807 */ /* 0x000fe20002800000 */
[----:B--2---:R-:W-:Y:S01]  /*1ac0*/  IMAD.WIDE.U32 R30, R22, c[0x0][0x218], R4 ;  /* 0x00008600161e7a25 */ /* 0x004fe200078e0004 */
[----:B------:R1:W-:Y:S01]  /*1ad0*/  @P2 LDGSTS.E.BYPASS.LTC128B.128 [R100+0x16100], [R6.64+0x180], !P3 ;  /* 0x1610018006642fae */ /* 0x0003e2000d901d44 */
[----:B------:R-:W-:Y:S02]  /*1ae0*/  LOP3.LUT R5, R14, 0xfffffff8, RZ, 0xc0, !PT ;  /* 0xfffffff80e057812 */ /* 0x000fe400078ec0ff */
[----:B------:R-:W-:Y:S01]  /*1af0*/  IMAD.IADD R4, R9, 0x1, R10 ;  /* 0x0000000109047824 */ /* 0x000fe200078e020a */
[----:B------:R2:W-:Y:S01]  /*1b00*/  @P1 LDGSTS.E.BYPASS.LTC128B.128 [R100+0x11100], [R2.64], !P6 ;  /* 0x1110000002641fae */ /* 0x0005e2000f101d44 */
[----:B------:R-:W-:Y:S01]  /*1b10*/  IADD3 R16, R31, R13, RZ ;  /* 0x0000000d1f107210 */ /* 0x000fe20007ffe0ff */
[----:B------:R-:W-:Y:S01]  /*1b20*/  IMAD.IADD R5, R0, 0x1, -R5 ;  /* 0x0000000100057824 */ /* 0x000fe200078e0a05 */
[----:B------:R-:W-:Y:S01]  /*1b30*/  LEA R9, P0, R8, R30, 0x6 ;  /* 0x0000001e08097211 */ /* 0x000fe200078030ff */
[----:B------:R2:W-:Y:S01]  /*1b40*/  @P1 LDGSTS.E.BYPASS.LTC128B.128 [R100+0x13100], [R2.64+0x80], !P5 ;  /* 0x1310008002641fae */ /* 0x0005e2000e901d44 */
[----:B------:R-:W-:-:S02]  /*1b50*/  SEL R10, RZ, 0x4, P4 ;  /* 0x00000004ff0a7807 */ /* 0x000fc40002000000 */
[----:B------:R-:W-:Y:S01]  /*1b60*/  LEA.HI.X R8, R8, R16, R4, 0x6, P0 ;  /* 0x0000001008087211 */ /* 0x000fe200000f3404 */
[----:B------:R2:W-:Y:S01]  /*1b70*/  @P1 LDGSTS.E.BYPASS.LTC128B.128 [R100+0x15100], [R2.64+0x100], !P4 ;  /* 0x1510010002641fae */ /* 0x0005e2000e101d44 */
[C---:B------:R-:W-:Y:S01]  /*1b80*/  IMAD.SHL.U32 R4, R5.reuse, 0x40, RZ ;  /* 0x0000004005047824 */ /* 0x040fe200078e00ff */
[----:B------:R-:W-:Y:S02]  /*1b90*/  IADD3 R10, R10, R11, R12 ;  /* 0x0000000b0a0a7210 */ /* 0x000fe40007ffe00c */
[----:B------:R2:W-:Y:S01]  /*1ba0*/  @P1 LDGSTS.E.BYPASS.LTC128B.128 [R100+0x17100], [R2.64+0x180], !P3 ;  /* 0x1710018002641fae */ /* 0x0005e2000d901d44 */
[----:B------:R-:W-:Y:S02]  /*1bb0*/  SEL R0, RZ, 0x8, P3 ;  /* 0x00000008ff007807 */ /* 0x000fe40001800000 */
[----:B------:R-:W-:Y:S01]  /*1bc0*/  LOP3.LUT R4, R4, 0x1c0, RZ, 0xc0, !PT ;  /* 0x000001c004047812 */ /* 0x000fe200078ec0ff */
[----:B------:R-:W0:Y:S01]  /*1bd0*/  LDGDEPBAR ;  /* 0x00000000000079af */ /* 0x000e220000000000 */
[C---:B------:R-:W-:Y:S01]  /*1be0*/  LOP3.LUT P0, RZ, R5.reuse, 0x4, RZ, 0xc0, !PT ;  /* 0x0000000405ff7812 */ /* 0x040fe2000780c0ff */
[----:B------:R-:W-:Y:S01]  /*1bf0*/  IMAD.IADD R10, R10, 0x1, R0 ;  /* 0x000000010a0a7824 */ /* 0x000fe200078e0200 */
[----:B------:R-:W-:Y:S01]  /*1c00*/  LOP3.LUT P2, RZ, R5, 0x2, RZ, 0xc0, !PT ;  /* 0x0000000205ff7812 */ /* 0x000fe2000784c0ff */
[----:B------:R-:W-:Y:S01]  /*1c10*/  IMAD.SHL.U32 R0, R14, 0x40, RZ ;  /* 0x000000400e007824 */ /* 0x000fe200078e00ff */
[----:B------:R-:W-:Y:S01]  /*1c20*/  MOV R5, c[0x0][0x20c] ;  /* 0x0000830000057a02 */ /* 0x000fe20000000f00 */
[----:B------:R-:W-:Y:S01]  /*1c30*/  STL [R1+0xa4], R103 ;  /* 0x0000a46701007387 */ /* 0x000fe20000100800 */
[----:B-1----:R-:W-:Y:S01]  /*1c40*/  IMAD.SHL.U32 R6, R18, 0x8, RZ ;  /* 0x0000000812067824 */ /* 0x002fe200078e00ff */
[----:B------:R-:W-:-:S02]  /*1c50*/  P2R R11, PR, RZ, 0x20 ;  /* 0x00000020ff0b7803 */ /* 0x000fc40000000000 */
[----:B------:R-:W-:Y:S04]  /*1c60*/  STL [R1+0x4], R86 ;  /* 0x0000045601007387 */ /* 0x000fe80000100800 */
[----:B------:R-:W-:Y:S04]  /*1c70*/  STL.64 [R1+0x90], R30 ;  /* 0x0000901e01007387 */ /* 0x000fe80000100a00 */
[----:B------:R-:W-:Y:S01]  /*1c80*/  STL [R1+0x84], R16 ;  /* 0x0000841001007387 */ /* 0x000fe20000100800 */
[----:B--2---:R-:W-:Y:S01]  /*1c90*/  LOP3.LUT R2, R4, 0x8, R6, 0xf8, !PT ;  /* 0x0000000804027812 */ /* 0x004fe200078ef806 */
[----:B------:R-:W-:Y:S01]  /*1ca0*/  IMAD.MOV.U32 R3, RZ, RZ, c[0x0][0x208] ;  /* 0x00008200ff037624 */ /* 0x000fe200078e00ff */
[----:B------:R-:W-:Y:S01]  /*1cb0*/  SHF.R.U32.HI R4, RZ, 0x3, R4 ;  /* 0x00000003ff047819 */ /* 0x000fe20000011604 */
[----:B------:R-:W-:-:S04]  /*1cc0*/  DEPBAR.LE SB0, 0x1 ;  /* 0x000080400000791a */ /* 0x000fc80000000000 */
[----:B------:R-:W-:Y:S01]  /*1cd0*/  LOP3.LUT R4, R2, R4, RZ, 0x3c, !PT ;  /* 0x0000000402047212 */ /* 0x000fe200078e3cff */
[----:B------:R-:W-:Y:S01]  /*1ce0*/  IMAD.SHL.U32 R2, R82, 0x20, RZ ;  /* 0x0000002052027824 */ /* 0x000fe200078e00ff */
[----:B------:R-:W-:Y:S01]  /*1cf0*/  BAR.SYNC.DEFER_BLOCKING 0x0 ;  /* 0x0000000000007b1d */ /* 0x000fe20000010000 */
[C---:B------:R-:W-:Y:S02]  /*1d00*/  LEA R6, P1, R9.reuse, c[0x0][0x1f8], 0x1 ;  /* 0x00007e0009067a11 */ /* 0x040fe400078208ff */
[----:B------:R-:W-:Y:S02]  /*1d10*/  LOP3.LUT R4, R4, 0xfffffe00, R0, 0xf8, !PT ;  /* 0xfffffe0004047812 */ /* 0x000fe400078ef800 */
[----:B------:R-:W-:Y:S02]  /*1d20*/  LEA.HI.X R7, R9, c[0x0][0x1fc], R8, 0x1, P1 ;  /* 0x00007f0009077a11 */ /* 0x000fe400008f0c08 */
[C---:B------:R-:W-:Y:S01]  /*1d30*/  LEA R8, P1, R3.reuse, R6, 0x6 ;  /* 0x0000000603087211 */ /* 0x040fe200078230ff */
[----:B------:R-:W-:Y:S01]  /*1d40*/  IMAD.SHL.U32 R248, R4, 0x2, RZ ;  /* 0x0000000204f87824 */ /* 0x000fe200078e00ff */
[----:B------:R-:W-:Y:S01]  /*1d50*/  LOP3.LUT R0, R2, 0x7ffffc00, RZ, 0xc0, !PT ;  /* 0x7ffffc0002007812 */ /* 0x000fe200078ec0ff */
[----:B------:R-:W-:Y:S01]  /*1d60*/  IMAD.MOV.U32 R2, RZ, RZ, 0x40 ;  /* 0x00000040ff027424 */ /* 0x000fe200078e00ff */
[----:B------:R-:W-:Y:S01]  /*1d70*/  LEA.HI.X R9, R3, R7, R5, 0x6, P1 ;  /* 0x0000000703097211 */ /* 0x000fe200008f3405 */
[----:B------:R-:W-:Y:S01]  /*1d80*/  IMAD.MOV.U32 R5, RZ, RZ, 0x10 ;  /* 0x00000010ff057424 */ /* 0x000fe200078e00ff */
[----:B------:R-:W-:Y:S01]  /*1d90*/  IADD3 R3, -R20, R80, RZ ;  /* 0x0000005014037210 */ /* 0x000fe20007ffe1ff */
[----:B------:R-:W-:-:S02]  /*1da0*/  IMAD.IADD R232, R4, 0x1, R0 ;  /* 0x0000000104e87824 */ /* 0x000fc400078e0200 */
[----:B------:R-:W-:Y:S01]  /*1db0*/  IMAD.MOV.U32 R0, RZ, RZ, 0x20 ;  /* 0x00000020ff007424 */ /* 0x000fe200078e00ff */
[----:B------:R-:W-:Y:S02]  /*1dc0*/  SEL R5, R5, 0xfffffff0, !P2 ;  /* 0xfffffff005057807 */ /* 0x000fe40005000000 */
[C---:B------:R-:W-:Y:S01]  /*1dd0*/  LEA R240, R232.reuse, 0x100, 0x1 ;  /* 0x00000100e8f07811 */ /* 0x040fe200078e08ff */
[----:B------:R-:W-:Y:S01]  /*1de0*/  IMAD.SHL.U32 R232, R232, 0x2, RZ ;  /* 0x00000002e8e87824 */ /* 0x000fe200078e00ff */
[----:B------:R-:W-:Y:S02]  /*1df0*/  SEL R0, R0, 0xffffffe0, !P0 ;  /* 0xffffffe000007807 */ /* 0x000fe40004000000 */
[----:B------:R-:W-:Y:S01]  /*1e00*/  LOP3.LUT P2, RZ, R10, 0x2, RZ, 0xc0, !PT ;  /* 0x000000020aff7812 */ /* 0x000fe2000784c0ff */
[--C-:B------:R-:W-:Y:S01]  /*1e10*/  IMAD R236, R5, 0x2, R240.reuse ;  /* 0x0000000205ec7824 */ /* 0x100fe200078e02f0 */
[----:B------:R-:W-:Y:S01]  /*1e20*/  LDSM.16.M88.4 R168, [R232+0x100] ;  /* 0x00010000e8a8783b */ /* 0x000fe20000000200 */
[C---:B------:R-:W-:Y:S01]  /*1e30*/  IMAD R240, R0.reuse, 0x2, R240 ;  /* 0x0000000200f07824 */ /* 0x040fe200078e02f0 */
[C---:B------:R-:W-:Y:S01]  /*1e40*/  ISETP.LT.OR P1, PT, R3.reuse, 0x1, P6 ;  /* 0x000000010300780c */ /* 0x040fe20003721670 */
[C---:B------:R-:W-:Y:S01]  /*1e50*/  IMAD R244, R0.reuse, 0x2, R236 ;  /* 0x0000000200f47824 */ /* 0x040fe200078e02ec */
[----:B------:R-:W-:Y:S01]  /*1e60*/  LDSM.16.M88.4 R200, [R232+0x4100] ;  /* 0x00410000e8c8783b */ /* 0x000fe20000000200 */
[C---:B------:R-:W-:Y:S01]  /*1e70*/  ISETP.LT.OR P0, PT, R3.reuse, 0x1, !P2 ;  /* 0x000000010300780c */ /* 0x040fe20005701670 */
[----:B------:R-:W-:Y:S01]  /*1e80*/  IMAD R252, R0, 0x2, R248 ;  /* 0x0000000200fc7824 */ /* 0x000fe200078e02f8 */
[----:B------:R-:W-:Y:S01]  /*1e90*/  ISETP.LT.OR P2, PT, R3, 0x21, !P2 ;  /* 0x000000210300780c */ /* 0x000fe20005741670 */
[----:B------:R-:W-:Y:S01]  /*1ea0*/  LDSM.16.M88.4 R216, [R232+0x8100] ;  /* 0x00810000e8d8783b */ /* 0x000fe20000000200 */
[----:B------:R-:W-:-:S03]  /*1eb0*/  LEA R249, R5, R248, 0x1 ;  /* 0x000000f805f97211 */ /* 0x000fc600078e08ff */
[----:B------:R-:W-:Y:S02]  /*1ec0*/  LDSM.16.M88.4 R172, [R236] ;  /* 0x00000000ecac783b */ /* 0x000fe40000000200 */
[----:B------:R-:W-:Y:S02]  /*1ed0*/  IMAD R251, R0, 0x2, R249 ;  /* 0x0000000200fb7824 */ /* 0x000fe400078e02f9 */
[----:B------:R-:W-:Y:S04]  /*1ee0*/  LDSM.16.M88.4 R204, [R236+0x4000] ;  /* 0x00400000eccc783b */ /* 0x000fe80000000200 */
[----:B------:R-:W-:Y:S04]  /*1ef0*/  LDSM.16.M88.4 R220, [R236+0x8000] ;  /* 0x00800000ecdc783b */ /* 0x000fe80000000200 */
[----:B------:R-:W-:Y:S04]  /*1f00*/  LDSM.16.M88.4 R192, [R240] ;  /* 0x00000000f0c0783b */ /* 0x000fe80000000200 */
[----:B------:R-:W-:Y:S04]  /*1f10*/  LDSM.16.M88.4 R208, [R240+0x4000] ;  /* 0x00400000f0d0783b */ /* 0x000fe80000000200 */
[----:B------:R-:W-:Y:S04]  /*1f20*/  LDSM.16.M88.4 R224, [R240+0x8000] ;  /* 0x00800000f0e0783b */ /* 0x000fe80000000200 */
[----:B------:R-:W-:Y:S04]  /*1f30*/  LDSM.16.M88.4 R196, [R244] ;  /* 0x00000000f4c4783b */ /* 0x000fe80000000200 */
[----:B------:R-:W-:Y:S04]  /*1f40*/  LDSM.16.M88.4 R212, [R244+0x4000] ;  /* 0x00400000f4d4783b */ /* 0x000fe80000000200 */
[----:B------:R-:W-:Y:S04]  /*1f50*/  LDSM.16.M88.4 R228, [R244+0x8000] ;  /* 0x00800000f4e4783b */ /* 0x000fe80000000200 */
[----:B------:R-:W-:Y:S04]  /*1f60*/  LDSM.16.M88.4 R232, [R232+0xc100] ;  /* 0x00c10000e8e8783b */ /* 0x000fe80000000200 */
[----:B------:R-:W-:Y:S04]  /*1f70*/  LDSM.16.M88.4 R236, [R236+0xc000] ;  /* 0x00c00000ecec783b */ /* 0x000fe80000000200 */
[----:B------:R-:W-:Y:S04]  /*1f80*/  LDSM.16.M88.4 R240, [R240+0xc000] ;  /* 0x00c00000f0f0783b */ /* 0x000fe80000000200 */
[----:B------:R-:W-:Y:S04]  /*1f90*/  LDSM.16.M88.4 R244, [R244+0xc000] ;  /* 0x00c00000f4f4783b */ /* 0x000fe80000000200 */
[----:B------:R-:W-:Y:S06]  /*1fa0*/  BAR.SYNC.DEFER_BLOCKING 0x0 ;  /* 0x0000000000007b1d */ /* 0x000fec0000010000 */
[----:B------:R-:W-:-:S04]  /*1fb0*/  DEPBAR.LE SB0, 0x0 ;  /* 0x000080000000791a */ /* 0x000fc80000000000 */
[----:B------:R-:W-:Y:S06]  /*1fc0*/  BAR.SYNC.DEFER_BLOCKING 0x0 ;  /* 0x0000000000007b1d */ /* 0x000fec0000010000 */
[----:B------:R-:W1:Y:S04]  /*1fd0*/  LDSM.16.M88.4 R12, [R155+0x10100] ;  /* 0x010100009b0c783b */ /* 0x000e680000000200 */
[----:B------:R-:W2:Y:S04]  /*1fe0*/  LDSM.16.M88.4 R24, [R155+0x10900] ;  /* 0x010900009b18783b */ /* 0x000ea80000000200 */
[----:B------:R-:W-:Y:S04]  /*1ff0*/  LDSM.16.M88.4 R32, [R155+0x11100] ;  /* 0x011100009b20783b */ /* 0x000fe80000000200 */
[----:B------:R-:W-:Y:S04]  /*2000*/  LDSM.16.M88.4 R40, [R155+0x11900] ;  /* 0x011900009b28783b */ /* 0x000fe80000000200 */
[----:B------:R-:W3:Y:S04]  /*2010*/  LDSM.16.M88.4 R28, [R86] ;  /* 0x00000000561c783b */ /* 0x000ee80000000200 */
[----:B------:R-:W4:Y:S04]  /*2020*/  LDSM.16.M88.4 R36, [R86+0x800] ;  /* 0x000800005624783b */ /* 0x000f280000000200 */
[----:B------:R-:W5:Y:S04]  /*2030*/  LDSM.16.M88.4 R52, [R86+0x1000] ;  /* 0x001000005634783b */ /* 0x000f680000000200 */
[----:B------:R-:W3:Y:S04]  /*2040*/  LDSM.16.M88.4 R68, [R86+0x1800] ;  /* 0x001800005644783b */ /* 0x000ee80000000200 */
[----:B------:R-:W-:Y:S01]  /*2050*/  @!PT LDS RZ, [RZ] ;  /* 0x00000000fffff984 */ /* 0x000fe20000000800 */
[----:B------:R-:W-:Y:S01]  /*2060*/  @!PT LDS RZ, [RZ] ;  /* 0x00000000fffff984 */ /* 0x000fe20000000800 */
[----:B------:R-:W-:Y:S01]  /*2070*/  @!PT LDS RZ, [RZ] ;  /* 0x00000000fffff984 */ /* 0x000fe20000000800 */
[----:B------:R2:W-:Y:S01]  /*2080*/  LDGSTS.E.BYPASS.LTC128B.128 [R100+0x100], [R6.64], !P1 ;  /* 0x0010000006647fae */ /* 0x0005e2000c901d44 */
[----:B------:R-:W-:-:S03]  /*2090*/  LOP3.LUT P1, RZ, R10, 0x4, RZ, 0xc0, !PT ;  /* 0x000000040aff7812 */ /* 0x000fc6000782c0ff */
[----:B------:R3:W-:Y:S01]  /*20a0*/  LDGSTS.E.BYPASS.LTC128B.128 [R100+0x2100], [R6.64+0x80], !P0 ;  /* 0x0210008006647fae */ /* 0x0007e2000c101d44 */
[C---:B------:R-:W-:Y:S02]  /*20b0*/  ISETP.LT.OR P0, PT, R3.reuse, 0x1, !P1 ;  /* 0x000000010300780c */ /* 0x040fe40004f01670 */
[----:B------:R-:W-:Y:S01]  /*20c0*/  ISETP.LT.OR P1, PT, R3, 0x21, !P1 ;  /* 0x000000210300780c */ /* 0x000fe20004f21670 */
[----:B-1----:R-:W-:Y:S10]  /*20d0*/  HMMA.16816.F32.BF16 R16, R168, R14, RZ ;  /* 0x0000000ea810723c */ /* 0x002ff400000418ff */
[----:B------:R1:W-:Y:S01]  /*20e0*/  LDGSTS.E.BYPASS.LTC128B.128 [R100+0x4100], [R6.64+0x100], !P0 ;  /* 0x0410010006647fae */ /* 0x0003e2000c101d44 */
[----:B------:R-:W-:-:S02]  /*20f0*/  LOP3.LUT P0, RZ, R21, 0x4, RZ, 0xc0, !PT ;  /* 0x0000000415ff7812 */ /* 0x000fc4000780c0ff */
[C---:B------:R-:W-:Y:S02]  /*2100*/  HMMA.16816.F32.BF16 R20, R168.reuse, R12, RZ ;  /* 0x0000000ca814723c */ /* 0x040fe400000418ff */
[----:B------:R-:W-:Y:S02]  /*2110*/  SEL R2, R2, 0xffffffc0, !P0 ;  /* 0xffffffc002027807 */ /* 0x000fe40004000000 */
[----:B------:R-:W-:Y:S02]  /*2120*/  LOP3.LUT P0, RZ, R10, 0x8, RZ, 0xc0, !PT ;  /* 0x000000080aff7812 */ /* 0x000fe4000780c0ff */
[----:B------:R-:W-:Y:S01]  /*2130*/  IADD3 R84, R155, R2, RZ ;  /* 0x000000029b547210 */ /* 0x000fe20007ffe0ff */
[----:B------:R-:W-:Y:S01]  /*2140*/  IMAD.IADD R250, R2, 0x1, R86 ;  /* 0x0000000102fa7824 */ /* 0x000fe200078e0256 */
[C---:B------:R-:W-:Y:S01]  /*2150*/  ISETP.LT.OR P5, PT, R3.reuse, 0x1, !P0 ;  /* 0x000000010300780c */ /* 0x040fe200047a1670 */
[----:B--2---:R-:W-:Y:S01]  /*2160*/  HMMA.16816.F32.BF16 R12, R168, R24, RZ ;  /* 0x00000018a80c723c */ /* 0x004fe200000418ff */
[----:B------:R-:W-:Y:S01]  /*2170*/  ISETP.LT.OR P0, PT, R3, 0x21, !P0 ;  /* 0x000000210300780c */ /* 0x000fe20004701670 */
[----:B------:R-:W-:Y:S01]  /*2180*/  STL [R1], R84 ;  /* 0x0000005401007387 */ /* 0x000fe20000100800 */
[----:B------:R-:W-:-:S05]  /*2190*/  LOP3.LUT R2, R82, 0xffffffe0, RZ, 0xc0, !PT ;  /* 0xffffffe052027812 */ /* 0x000fca00078ec0ff */
[----:B---3--:R-:W-:Y:S01]  /*21a0*/  HMMA.16816.F32.BF16 R56, R172, R30, R16 ;  /* 0x0000001eac38723c */ /* 0x008fe20000041810 */
[----:B------:R-:W-:-:S03]  /*21b0*/  IMAD.IADD R2, R85, 0x1, -R2 ;  /* 0x0000000155027824 */ /* 0x000fc600078e0a02 */
[----:B------:R1:W-:Y:S01]  /*21c0*/  LDGSTS.E.BYPASS.LTC128B.128 [R100+0x6100], [R6.64+0x180], !P5 ;  /* 0x0610018006647fae */ /* 0x0003e2000e901d44 */
[----:B------:R-:W-:Y:S02]  /*21d0*/  ISETP.LT.OR P5, PT, R3, 0x21, P6 ;  /* 0x000000210300780c */ /* 0x000fe400037a1670 */
[----:B------:R-:W-:Y:S01]  /*21e0*/  SHF.R.S32.HI R3, RZ, 0x1f, R2 ;  /* 0x0000001fff037819 */ /* 0x000fe20000011402 */
[----:B------:R-:W-:Y:S03]  /*21f0*/  HMMA.16816.F32.BF16 R60, R172, R28, R20 ;  /* 0x0000001cac3c723c */ /* 0x000fe60000041814 */
[----:B------:R-:W-:-:S04]  /*2200*/  LEA.HI R3, R3, R2, RZ, 0x2 ;  /* 0x0000000203037211 */ /* 0x000fc800078f10ff */
[----:B------:R-:W-:Y:S01]  /*2210*/  LOP3.LUT R3, R3, 0x7ffffffc, RZ, 0xc0, !PT ;  /* 0x7ffffffc03037812 */ /* 0x000fe200078ec0ff */
[----:B------:R-:W-:Y:S02]  /*2220*/  HMMA.16816.F32.BF16 R20, R168, R26, RZ ;  /* 0x0000001aa814723c */ /* 0x000fe400000418ff */
[----:B------:R2:W-:Y:S01]  /*2230*/  LDGSTS.E.BYPASS.LTC128B.128 [R100+0x1100], [R8.64], !P5 ;  /* 0x0110000008647fae */ /* 0x0005e2000e901d44 */
[----:B------:R-:W-:Y:S01]  /*2240*/  ISETP.NE.AND P5, PT, R11, RZ, PT ;  /* 0x000000ff0b00720c */ /* 0x000fe20003fa5270 */
[----:B------:R-:W-:Y:S02]  /*2250*/  IMAD.IADD R2, R2, 0x1, -R3 ;  /* 0x0000000102027824 */ /* 0x000fe400078e0a03 */
[----:B------:R2:W-:Y:S02]  /*2260*/  LDGSTS.E.BYPASS.LTC128B.128 [R100+0x3100], [R8.64+0x80], !P2 ;  /* 0x0310008008647fae */ /* 0x0005e4000d101d44 */
[----:B----4-:R-:W-:Y:S01]  /*2270*/  HMMA.16816.F32.BF16 R64, R172, R36, R12 ;  /* 0x00000024ac40723c */ /* 0x010fe2000004180c */
[----:B------:R-:W-:Y:S01]  /*2280*/  IMAD R2, R2, -0x2, R80 ;  /* 0xfffffffe02027824 */ /* 0x000fe200078e0250 */
[----:B------:R2:W-:Y:S04]  /*2290*/  LDGSTS.E.BYPASS.LTC128B.128 [R100+0x5100], [R8.64+0x100], !P1 ;  /* 0x0510010008647fae */ /* 0x0005e8000c901d44 */
[----:B------:R2:W-:Y:S01]  /*22a0*/  LDGSTS.E.BYPASS.LTC128B.128 [R100+0x7100], [R8.64+0x180], !P0 ;  /* 0x0710018008647fae */ /* 0x0005e2000c101d44 */
[C---:B------:R-:W-:Y:S01]  /*22b0*/  ISETP.GT.AND P0, PT, R2.reuse, RZ, PT ;  /* 0x000000ff0200720c */ /* 0x040fe20003f04270 */
[----:B------:R-:W-:Y:S01]  /*22c0*/  HMMA.16816.F32.BF16 R16, R168, R32, RZ ;  /* 0x00000020a810723c */ /* 0x000fe200000418ff */
[C---:B------:R-:W-:Y:S01]  /*22d0*/  ISETP.GT.AND P2, PT, R2.reuse, 0x1, PT ;  /* 0x000000010200780c */ /* 0x040fe20003f44270 */
[----:B------:R-:W3:Y:S01]  /*22e0*/  LDSM.16.M88.4 R48, [R84+0x10100] ;  /* 0x010100005430783b */ /* 0x000ee20000000200 */
[----:B------:R-:W-:-:S03]  /*22f0*/  ISETP.GT.AND P1, PT, R2, 0x8, PT ;  /* 0x000000080200780c */ /* 0x000fc60003f24270 */
[----:B------:R-:W4:Y:S02]  /*2300*/  LDSM.16.M88.4 R44, [R84+0x10900] ;  /* 0x01090000542c783b */ /* 0x000f240000000200 */
[C---:B------:R-:W-:Y:S02]  /*2310*/  HMMA.16816.F32.BF16 R12, R168.reuse, R34, RZ ;  /* 0x00000022a80c723c */ /* 0x040fe400000418ff */
[----:B------:R-:W1:Y:S04]  /*2320*/  LDSM.16.M88.4 R28, [R84+0x11100] ;  /* 0x01110000541c783b */ /* 0x000e680000000200 */
[----:B------:R-:W-:Y:S02]  /*2330*/  LDSM.16.M88.4 R72, [R86+0x2000] ;  /* 0x002000005648783b */ /* 0x000fe40000000200 */
[C---:B------:R-:W-:Y:S02]  /*2340*/  HMMA.16816.F32.BF16 R32, R168.reuse, R42, RZ ;  /* 0x0000002aa820723c */ /* 0x040fe400000418ff */
[----:B------:R-:W-:Y:S04]  /*2350*/  LDSM.16.M88.4 R76, [R84+0x14900] ;  /* 0x01490000544c783b */ /* 0x000fe80000000200 */
[----:B------:R-:W0:Y:S02]  /*2360*/  LDGDEPBAR ;  /* 0x00000000000079af */ /* 0x000e240000000000 */
[----:B--2---:R-:W-:Y:S08]  /*2370*/  HMMA.16816.F32.BF16 R8, R168, R40, RZ ;  /* 0x00000028a808723c */ /* 0x004ff000000418ff */
[C---:B------:R-:W-:Y:S08]  /*2380*/  HMMA.16816.F32.BF16 R40, R172.reuse, R38, R20 ;  /* 0x00000026ac28723c */ /* 0x040ff00000041814 */
[C---:B-----5:R-:W-:Y:S01]  /*2390*/  HMMA.16816.F32.BF16 R36, R172.reuse, R52, R16 ;  /* 0x00000034ac24723c */ /* 0x060fe20000041810 */
[----:B------:R-:W2:Y:S07]  /*23a0*/  LDSM.16.M88.4 R16, [R84+0x11900] ;  /* 0x011900005410783b */ /* 0x000eae0000000200 */
[C---:B------:R-:W-:Y:S08]  /*23b0*/  HMMA.16816.F32.BF16 R24, R172.reuse, R54, R12 ;  /* 0x00000036ac18723c */ /* 0x040ff0000004180c */
[C---:B------:R-:W-:Y:S01]  /*23c0*/  HMMA.16816.F32.BF16 R12, R172.reuse, R70, R32 ;  /* 0x00000046ac0c723c */ /* 0x040fe20000041820 */
[----:B------:R-:W5:Y:S07]  /*23d0*/  LDSM.16.M88.4 R32, [R250] ;  /* 0x00000000fa20783b */ /* 0x000f6e0000000200 */
[----:B------:R-:W-:Y:S01]  /*23e0*/  HMMA.16816.F32.BF16 R20, R172, R68, R8 ;  /* 0x00000044ac14723c */ /* 0x000fe20000041808 */
[----:B------:R-:W-:Y:S07]  /*23f0*/  LDSM.16.M88.4 R68, [R250+0x1000] ;  /* 0x00100000fa44783b */ /* 0x000fee0000000200 */
[C---:B---3--:R-:W-:Y:S01]  /*2400*/  HMMA.16816.F32.BF16 R8, R192.reuse, R48, R60 ;  /* 0x00000030c008723c */ /* 0x048fe2000004183c */
[----:B------:R-:W3:Y:S07]  /*2410*/  LDSM.16.M88.4 R60, [R250+0x800] ;  /* 0x00080000fa3c783b */ /* 0x000eee0000000200 */
[C---:B------:R-:W-:Y:S08]  /*2420*/  HMMA.16816.F32.BF16 R48, R192.reuse, R50, R56 ;  /* 0x00000032c030723c */ /* 0x040ff00000041838 */
[C---:B----4-:R-:W-:Y:S01]  /*2430*/  HMMA.16816.F32.BF16 R56, R192.reuse, R44, R64 ;  /* 0x0000002cc038723c */ /* 0x050fe20000041840 */
[----:B------:R-:W4:Y:S07]  /*2440*/  LDSM.16.M88.4 R64, [R250+0x1800] ;  /* 0x00180000fa40783b */ /* 0x000f2e0000000200 */
[C---:B------:R-:W-:Y:S08]  /*2450*/  HMMA.16816.F32.BF16 R44, R192.reuse, R46, R40 ;  /* 0x0000002ec02c723c */ /* 0x040ff00000041828 */
[C---:B-1----:R-:W-:Y:S08]  /*2460*/  HMMA.16816.F32.BF16 R52, R192.reuse, R28, R36 ;  /* 0x0000001cc034723c */ /* 0x042ff00000041824 */
[C---:B------:R-:W-:Y:S01]  /*2470*/  HMMA.16816.F32.BF16 R40, R192.reuse, R30, R24 ;  /* 0x0000001ec028723c */ /* 0x040fe20000041818 */
[----:B------:R-:W-:Y:S07]  /*2480*/  LDSM.16.M88.4 R28, [R155+0x12900] ;  /* 0x012900009b1c783b */ /* 0x000fee0000000200 */
[C---:B--2---:R-:W-:Y:S08]  /*2490*/  HMMA.16816.F32.BF16 R36, R192.reuse, R16, R20 ;  /* 0x00000010c024723c */ /* 0x044ff00000041814 */
[----:B------:R-:W-:Y:S01]  /*24a0*/  HMMA.16816.F32.BF16 R20, R192, R18, R12 ;  /* 0x00000012c014723c */ /* 0x000fe2000004180c */
[----:B------:R-:W1:Y:S07]  /*24b0*/  LDSM.16.M88.4 R16, [R155+0x12100] ;  /* 0x012100009b10783b */ /* 0x000e6e0000000200 */
[C---:B-----5:R-:W-:Y:S08]  /*24c0*/  HMMA.16816.F32.BF16 R12, R196.reuse, R32, R8 ;  /* 0x00000020c40c723c */ /* 0x060ff00000041808 */
[C---:B------:R-:W-:Y:S08]  /*24d0*/  HMMA.16816.F32.BF16 R8, R196.reuse, R34, R48 ;  /* 0x00000022c408723c */ /* 0x040ff00000041830 */
[C---:B---3--:R-:W-:Y:S01]  /*24e0*/  HMMA.16816.F32.BF16 R24, R196.reuse, R60, R56 ;  /* 0x0000003cc418723c */ /* 0x048fe20000041838 */
[----:B------:R-:W-:Y:S07]  /*24f0*/  LDSM.16.M88.4 R56, [R155+0x13900] ;  /* 0x013900009b38783b */ /* 0x000fee0000000200 */
[C---:B------:R-:W-:Y:S01]  /*2500*/  HMMA.16816.F32.BF16 R32, R196.reuse, R62, R44 ;  /* 0x0000003ec420723c */ /* 0x040fe2000004182c */
[----:B------:R-:W2:Y:S07]  /*2510*/  LDSM.16.M88.4 R60, [R155+0x13100] ;  /* 0x013100009b3c783b */ /* 0x000eae0000000200 */
[C---:B------:R-:W-:Y:S08]  /*2520*/  HMMA.16816.F32.BF16 R52, R196.reuse, R68, R52 ;  /* 0x00000044c434723c */ /* 0x040ff00000041834 */
[C---:B------:R-:W-:Y:S01]  /*2530*/  HMMA.16816.F32.BF16 R48, R196.reuse, R70, R40 ;  /* 0x00000046c430723c */ /* 0x040fe20000041828 */
[----:B------:R-:W3:Y:S07]  /*2540*/  LDSM.16.M88.4 R68, [R86+0x2800] ;  /* 0x002800005644783b */ /* 0x000eee0000000200 */
[C---:B----4-:R-:W-:Y:S08]  /*2550*/  HMMA.16816.F32.BF16 R44, R196.reuse, R64, R36 ;  /* 0x00000040c42c723c */ /* 0x050ff00000041824 */
[----:B------:R-:W-:Y:S01]  /*2560*/  HMMA.16816.F32.BF16 R40, R196, R66, R20 ;  /* 0x00000042c428723c */ /* 0x000fe20000041814 */
[----:B------:R-:W4:Y:S07]  /*2570*/  LDSM.16.M88.4 R64, [R86+0x3000] ;  /* 0x003000005640783b */ /* 0x000f2e0000000200 */
[C---:B-1----:R-:W-:Y:S08]  /*2580*/  HMMA.16816.F32.BF16 R36, R200.reuse, R16, R12 ;  /* 0x00000010c824723c */ /* 0x042ff0000004180c */
[C---:B------:R-:W-:Y:S08]  /*2590*/  HMMA.16816.F32.BF16 R20, R200.reuse, R18, R8 ;  /* 0x00000012c814723c */ /* 0x040ff00000041808 */
[C---:B------:R-:W-:Y:S08]  /*25a0*/  HMMA.16816.F32.BF16 R16, R200.reuse, R28, R24 ;  /* 0x0000001cc810723c */ /* 0x040ff00000041818 */
[C---:B--2---:R-:W-:Y:S01]  /*25b0*/  HMMA.16816.F32.BF16 R8, R200.reuse, R60, R52 ;  /* 0x0000003cc808723c */ /* 0x044fe20000041834 */
[----:B------:R-:W-:Y:S07]  /*25c0*/  LDSM.16.M88.4 R52, [R84+0x12100] ;  /* 0x012100005434783b */ /* 0x000fee0000000200 */
[C---:B------:R-:W-:Y:S01]  /*25d0*/  HMMA.16816.F32.BF16 R24, R200.reuse, R62, R48 ;  /* 0x0000003ec818723c */ /* 0x040fe20000041830 */
[----:B------:R-:W1:Y:S07]  /*25e0*/  LDSM.16.M88.4 R60, [R86+0x3800] ;  /* 0x00380000563c783b */ /* 0x000e6e0000000200 */
[C---:B------:R-:W-:Y:S08]  /*25f0*/  HMMA.16816.F32.BF16 R12, R200.reuse, R30, R32 ;  /* 0x0000001ec80c723c */ /* 0x040ff00000041820 */
[C---:B------:R-:W-:Y:S08]  /*2600*/  HMMA.16816.F32.BF16 R28, R200.reuse, R56, R44 ;  /* 0x00000038c81c723c */ /* 0x040ff0000004182c */
[----:B------:R-:W-:Y:S01]  /*2610*/  HMMA.16816.F32.BF16 R48, R200, R58, R40 ;  /* 0x0000003ac830723c */ /* 0x000fe20000041828 */
[----:B------:R-:W2:Y:S07]  /*2620*/  LDSM.16.M88.4 R56, [R84+0x12900] ;  /* 0x012900005438783b */ /* 0x000eae0000000200 */
[C---:B------:R-:W-:Y:S01]  /*2630*/  HMMA.16816.F32.BF16 R44, R204.reuse, R74, R20 ;  /* 0x0000004acc2c723c */ /* 0x040fe20000041814 */
[----:B------:R-:W5:Y:S07]  /*2640*/  LDSM.16.M88.4 R20, [R84+0x13100] ;  /* 0x013100005414783b */ /* 0x000f6e0000000200 */
[C---:B------:R-:W-:Y:S01]  /*2650*/  HMMA.16816.F32.BF16 R32, R204.reuse, R72, R36 ;  /* 0x00000048cc20723c */ /* 0x040fe20000041824 */
[----:B------:R-:W-:Y:S07]  /*2660*/  LDSM.16.M88.4 R72, [R250+0x3800] ;  /* 0x00380000fa48783b */ /* 0x000fee0000000200 */
[C---:B---3--:R-:W-:Y:S08]  /*2670*/  HMMA.16816.F32.BF16 R40, R204.reuse, R68, R16 ;  /* 0x00000044cc28723c */ /* 0x048ff00000041810 */
[C---:B------:R-:W-:Y:S01]  /*2680*/  HMMA.16816.F32.BF16 R36, R204.reuse, R70, R12 ;  /* 0x00000046cc24723c */ /* 0x040fe2000004180c */
[----:B------:R-:W-:Y:S07]  /*2690*/  LDSM.16.M88.4 R68, [R250+0x2800] ;  /* 0x00280000fa44783b */ /* 0x000fee0000000200 */
[C---:B----4-:R-:W-:Y:S08]  /*26a0*/  HMMA.16816.F32.BF16 R16, R204.reuse, R64, R8 ;  /* 0x00000040cc10723c */ /* 0x050ff00000041808 */
[C---:B------:R-:W-:Y:S01]  /*26b0*/  HMMA.16816.F32.BF16 R12, R204.reuse, R66, R24 ;  /* 0x00000042cc0c723c */ /* 0x040fe20000041818 */
[----:B------:R-:W3:Y:S04]  /*26c0*/  LDSM.16.M88.4 R24, [R84+0x13900] ;  /* 0x013900005418783b */ /* 0x000ee80000000200 */
[----:B------:R-:W-:Y:S03]  /*26d0*/  LDSM.16.M88.4 R64, [R250+0x3000] ;  /* 0x00300000fa40783b */ /* 0x000fe60000000200 */
[C---:B-1----:R-:W-:Y:S08]  /*26e0*/  HMMA.16816.F32.BF16 R8, R204.reuse, R60, R28 ;  /* 0x0000003ccc08723c */ /* 0x042ff0000004181c */
[----:B------:R-:W-:Y:S01]  /*26f0*/  HMMA.16816.F32.BF16 R28, R204, R62, R48 ;  /* 0x0000003ecc1c723c */ /* 0x000fe20000041830 */
[----:B------:R-:W1:Y:S07]  /*2700*/  LDSM.16.M88.4 R60, [R250+0x2000] ;  /* 0x00200000fa3c783b */ /* 0x000e6e0000000200 */
[C---:B------:R-:W-:Y:S08]  /*2710*/  HMMA.16816.F32.BF16 R32, R208.reuse, R52, R32 ;  /* 0x00000034d020723c */ /* 0x040ff00000041820 */
[C---:B------:R-:W-:Y:S08]  /*2720*/  HMMA.16816.F32.BF16 R44, R208.reuse, R54, R44 ;  /* 0x00000036d02c723c */ /* 0x040ff0000004182c */
[C---:B--2---:R-:W-:Y:S08]  /*2730*/  HMMA.16816.F32.BF16 R52, R208.reuse, R56, R40 ;  /* 0x00000038d034723c */ /* 0x044ff00000041828 */
[C---:B------:R-:W-:Y:S01]  /*2740*/  HMMA.16816.F32.BF16 R48, R208.reuse, R58, R36 ;  /* 0x0000003ad030723c */ /* 0x040fe20000041824 */
[----:B------:R-:W-:Y:S07]  /*2750*/  LDSM.16.M88.4 R56, [R155+0x14900] ;  /* 0x014900009b38783b */ /* 0x000fee0000000200 */
[C---:B-----5:R-:W-:Y:S08]  /*2760*/  HMMA.16816.F32.BF16 R40, R208.reuse, R20, R16 ;  /* 0x00000014d028723c */ /* 0x060ff00000041810 */
[C---:B------:R-:W-:Y:S01]  /*2770*/  HMMA.16816.F32.BF16 R36, R208.reuse, R22, R12 ;  /* 0x00000016d024723c */ /* 0x040fe2000004180c */
[----:B------:R-:W2:Y:S07]  /*2780*/  LDSM.16.M88.4 R20, [R155+0x14100] ;  /* 0x014100009b14783b */ /* 0x000eae0000000200 */
[C---:B---3--:R-:W-:Y:S08]  /*2790*/  HMMA.16816.F32.BF16 R16, R208.reuse, R24, R8 ;  /* 0x00000018d010723c */ /* 0x048ff00000041808 */
[----:B------:R-:W-:Y:S08]  /*27a0*/  HMMA.16816.F32.BF16 R12, R208, R26, R28 ;  /* 0x0000001ad00c723c */ /* 0x000ff0000004181c */
[C---:B-1----:R-:W-:Y:S08]  /*27b0*/  HMMA.16816.F32.BF16 R8, R212.reuse, R60, R32 ;  /* 0x0000003cd408723c */ /* 0x042ff00000041820 */
[C---:B------:R-:W-:Y:S01]  /*27c0*/  HMMA.16816.F32.BF16 R28, R212.reuse, R68, R52 ;  /* 0x00000044d41c723c */ /* 0x040fe20000041834 */
[----:B------:R-:W1:Y:S07]  /*27d0*/  LDSM.16.M88.4 R52, [R155+0x15100] ;  /* 0x015100009b34783b */ /* 0x000e6e0000000200 */
[C---:B------:R-:W-:Y:S01]  /*27e0*/  HMMA.16816.F32.BF16 R24, R212.reuse, R62, R44 ;  /* 0x0000003ed418723c */ /* 0x040fe2000004182c */
[----:B------:R-:W-:Y:S07]  /*27f0*/  LDSM.16.M88.4 R60, [R86+0x4000] ;  /* 0x00400000563c783b */ /* 0x000fee0000000200 */
[C---:B------:R-:W-:Y:S01]  /*2800*/  HMMA.16816.F32.BF16 R32, R212.reuse, R70, R48 ;  /* 0x00000046d420723c */ /* 0x040fe20000041830 */
[----:B------:R-:W3:Y:S04]  /*2810*/  LDSM.16.M88.4 R48, [R155+0x15900] ;  /* 0x015900009b30783b */ /* 0x000ee80000000200 */
[----:B------:R-:W4:Y:S03]  /*2820*/  LDSM.16.M88.4 R68, [R86+0x4800] ;  /* 0x004800005644783b */ /* 0x000f260000000200 */
[C---:B------:R-:W-:Y:S08]  /*2830*/  HMMA.16816.F32.BF16 R44, R212.reuse, R64, R40 ;  /* 0x00000040d42c723c */ /* 0x040ff00000041828 */
[C---:B------:R-:W-:Y:S01]  /*2840*/  HMMA.16816.F32.BF16 R40, R212.reuse, R66, R36 ;  /* 0x00000042d428723c */ /* 0x040fe20000041824 */
[----:B------:R-:W5:Y:S07]  /*2850*/  LDSM.16.M88.4 R64, [R86+0x5000] ;  /* 0x005000005640783b */ /* 0x000f6e0000000200 */
[C---:B------:R-:W-:Y:S08]  /*2860*/  HMMA.16816.F32.BF16 R36, R212.reuse, R72, R16 ;  /* 0x00000048d424723c */ /* 0x040ff00000041810 */
[----:B------:R-:W-:Y:S01]  /*2870*/  HMMA.16816.F32.BF16 R16, R212, R74, R12 ;  /* 0x0000004ad410723c */ /* 0x000fe2000004180c */
[----:B------:R-:W-:Y:S07]  /*2880*/  LDSM.16.M88.4 R72, [R84+0x14100] ;  /* 0x014100005448783b */ /* 0x000fee0000000200 */
[C---:B--2---:R-:W-:Y:S08]  /*2890*/  HMMA.16816.F32.BF16 R12, R216.reuse, R20, R8 ;  /* 0x00000014d80c723c */ /* 0x044ff00000041808 */
[C---:B------:R-:W-:Y:S08]  /*28a0*/  HMMA.16816.F32.BF16 R8, R216.reuse, R22, R24 ;  /* 0x00000016d808723c */ /* 0x040ff00000041818 */
[C---:B------:R-:W-:Y:S08]  /*28b0*/  HMMA.16816.F32.BF16 R20, R216.reuse, R56, R28 ;  /* 0x00000038d814723c */ /* 0x040ff0000004181c */
[C---:B------:R-:W-:Y:S01]  /*28c0*/  HMMA.16816.F32.BF16 R32, R216.reuse, R58, R32 ;  /* 0x0000003ad820723c */ /* 0x040fe20000041820 */
[----:B------:R-:W2:Y:S07]  /*28d0*/  LDSM.16.M88.4 R56, [R86+0x5800] ;  /* 0x005800005638783b */ /* 0x000eae0000000200 */
[C---:B-1----:R-:W-:Y:S08]  /*28e0*/  HMMA.16816.F32.BF16 R44, R216.reuse, R52, R44 ;  /* 0x00000034d82c723c */ /* 0x042ff0000004182c */
[C---:B------:R-:W-:Y:S01]  /*28f0*/  HMMA.16816.F32.BF16 R40, R216.reuse, R54, R40 ;  /* 0x00000036d828723c */ /* 0x040fe20000041828 */
[----:B------:R-:W1:Y:S07]  /*2900*/  LDSM.16.M88.4 R52, [R84+0x15100] ;  /* 0x015100005434783b */ /* 0x000e6e0000000200 */
[C---:B---3--:R-:W-:Y:S08]  /*2910*/  HMMA.16816.F32.BF16 R36, R216.reuse, R48, R36 ;  /* 0x00000030d824723c */ /* 0x048ff00000041824 */
[----:B------:R-:W-:Y:S08]  /*2920*/  HMMA.16816.F32.BF16 R28, R216, R50, R16 ;  /* 0x00000032d81c723c */ /* 0x000ff00000041810 */
[C---:B------:R-:W-:Y:S08]  /*2930*/  HMMA.16816.F32.BF16 R24, R220.reuse, R60, R12 ;  /* 0x0000003cdc18723c */ /* 0x040ff0000004180c */
[C---:B------:R-:W-:Y:S01]  /*2940*/  HMMA.16816.F32.BF16 R16, R220.reuse, R62, R8 ;  /* 0x0000003edc10723c */ /* 0x040fe20000041808 */
[----:B------:R-:W3:Y:S07]  /*2950*/  LDSM.16.M88.4 R60, [R84+0x15900] ;  /* 0x01590000543c783b */ /* 0x000eee0000000200 */
[C---:B----4-:R-:W-:Y:S08]  /*2960*/  HMMA.16816.F32.BF16 R12, R220.reuse, R68, R20 ;  /* 0x00000044dc0c723c */ /* 0x050ff00000041814 */
[C---:B------:R-:W-:Y:S01]  /*2970*/  HMMA.16816.F32.BF16 R8, R220.reuse, R70, R32 ;  /* 0x00000046dc08723c */ /* 0x040fe20000041820 */
[----:B------:R-:W-:Y:S07]  /*2980*/  LDSM.16.M88.4 R68, [R155+0x17900] ;  /* 0x017900009b44783b */ /* 0x000fee0000000200 */
[C---:B-----5:R-:W-:Y:S08]  /*2990*/  HMMA.16816.F32.BF16 R44, R220.reuse, R64, R44 ;  /* 0x00000040dc2c723c */ /* 0x060ff0000004182c */
[C---:B------:R-:W-:Y:S01]  /*29a0*/  HMMA.16816.F32.BF16 R40, R220.reuse, R66, R40 ;  /* 0x00000042dc28723c */ /* 0x040fe20000041828 */
[----:B------:R-:W-:Y:S07]  /*29b0*/  LDSM.16.M88.4 R64, [R84+0x16100] ;  /* 0x016100005440783b */ /* 0x000fee0000000200 */
[C---:B--2---:R-:W-:Y:S08]  /*29c0*/  HMMA.16816.F32.BF16 R48, R220.reuse, R56, R36 ;  /* 0x00000038dc30723c */ /* 0x044ff00000041824 */
[----:B------:R-:W-:Y:S01]  /*29d0*/  HMMA.16816.F32.BF16 R36, R220, R58, R28 ;  /* 0x0000003adc24723c */ /* 0x000fe2000004181c */
[----:B------:R-:W-:Y:S07]  /*29e0*/  LDSM.16.M88.4 R56, [R155+0x16100] ;  /* 0x016100009b38783b */ /* 0x000fee0000000200 */
[C---:B------:R-:W-:Y:S01]  /*29f0*/  HMMA.16816.F32.BF16 R32, R224.reuse, R72, R24 ;  /* 0x00000048e020723c */ /* 0x040fe20000041818 */
[----:B------:R-:W2:Y:S07]  /*2a00*/  LDSM.16.M88.4 R24, [R250+0x4000] ;  /* 0x00400000fa18783b */ /* 0x000eae0000000200 */
[C---:B------:R-:W-:Y:S01]  /*2a10*/  HMMA.16816.F32.BF16 R28, R224.reuse, R74, R16 ;  /* 0x0000004ae01c723c */ /* 0x040fe20000041810 */
[----:B------:R-:W4:Y:S04]  /*2a20*/  LDSM.16.M88.4 R16, [R250+0x4800] ;  /* 0x00480000fa10783b */ /* 0x000f280000000200 */
[----:B------:R-:W-:Y:S03]  /*2a30*/  LDSM.16.M88.4 R72, [R155+0x17100] ;  /* 0x017100009b48783b */ /* 0x000fe60000000200 */
[C---:B------:R-:W-:Y:S08]  /*2a40*/  HMMA.16816.F32.BF16 R20, R224.reuse, R76, R12 ;  /* 0x0000004ce014723c */ /* 0x040ff0000004180c */
[C---:B------:R-:W-:Y:S01]  /*2a50*/  HMMA.16816.F32.BF16 R12, R224.reuse, R78, R8 ;  /* 0x0000004ee00c723c */ /* 0x040fe20000041808 */
[----:B------:R-:W-:Y:S07]  /*2a60*/  LDSM.16.M88.4 R76, [R86+0x6000] ;  /* 0x00600000564c783b */ /* 0x000fee0000000200 */
[C---:B-1----:R-:W-:Y:S08]  /*2a70*/  HMMA.16816.F32.BF16 R8, R224.reuse, R52, R44 ;  /* 0x00000034e008723c */ /* 0x042ff0000004182c */
[C---:B------:R-:W-:Y:S01]  /*2a80*/  HMMA.16816.F32.BF16 R44, R224.reuse, R54, R40 ;  /* 0x00000036e02c723c */ /* 0x040fe20000041828 */
[----:B------:R-:W1:Y:S04]  /*2a90*/  LDSM.16.M88.4 R40, [R250+0x5000] ;  /* 0x00500000fa28783b */ /* 0x000e680000000200 */
[----:B------:R-:W5:Y:S03]  /*2aa0*/  LDSM.16.M88.4 R52, [R250+0x5800] ;  /* 0x00580000fa34783b */ /* 0x000f660000000200 */
[C---:B---3--:R-:W-:Y:S08]  /*2ab0*/  HMMA.16816.F32.BF16 R48, R224.reuse, R60, R48 ;  /* 0x0000003ce030723c */ /* 0x048ff00000041830 */
[----:B------:R-:W-:Y:S01]  /*2ac0*/  HMMA.16816.F32.BF16 R36, R224, R62, R36 ;  /* 0x0000003ee024723c */ /* 0x000fe20000041824 */
[----:B------:R-:W3:Y:S07]  /*2ad0*/  LDSM.16.M88.4 R60, [R155+0x16900] ;  /* 0x016900009b3c783b */ /* 0x000eee0000000200 */
[C---:B--2---:R-:W-:Y:S08]  /*2ae0*/  HMMA.16816.F32.BF16 R32, R228.reuse, R24, R32 ;  /* 0x00000018e420723c */ /* 0x044ff00000041820 */
[C---:B------:R-:W-:Y:S08]  /*2af0*/  HMMA.16816.F32.BF16 R28, R228.reuse, R26, R28 ;  /* 0x0000001ae41c723c */ /* 0x040ff0000004181c */
[C---:B----4-:R-:W-:Y:S08]  /*2b00*/  HMMA.16816.F32.BF16 R24, R228.reuse, R16, R20 ;  /* 0x00000010e418723c */ /* 0x050ff00000041814 */
[C---:B------:R-:W-:Y:S08]  /*2b10*/  HMMA.16816.F32.BF16 R20, R228.reuse, R18, R12 ;  /* 0x00000012e414723c */ /* 0x040ff0000004180c */
[C---:B-1----:R-:W-:Y:S08]  /*2b20*/  HMMA.16816.F32.BF16 R16, R228.reuse, R40, R8 ;  /* 0x00000028e410723c */ /* 0x042ff00000041808 */
[C---:B-----5:R-:W-:Y:S08]  /*2b30*/  HMMA.16816.F32.BF16 R8, R228.reuse, R52, R48 ;  /* 0x00000034e408723c */ /* 0x060ff00000041830 */
[C---:B------:R-:W-:Y:S01]  /*2b40*/  HMMA.16816.F32.BF16 R12, R228.reuse, R42, R44 ;  /* 0x0000002ae40c723c */ /* 0x040fe2000004182c */
[----:B------:R-:W1:Y:S07]  /*2b50*/  LDSM.16.M88.4 R44, [R86+0x6800] ;  /* 0x00680000562c783b */ /* 0x000e6e0000000200 */
[----:B------:R-:W-:Y:S01]  /*2b60*/  HMMA.16816.F32.BF16 R48, R228, R54, R36 ;  /* 0x00000036e430723c */ /* 0x000fe20000041824 */
[----:B------:R-:W-:Y:S07]  /*2b70*/  LDSM.16.M88.4 R52, [R86+0x7000] ;  /* 0x007000005634783b */ /* 0x000fee0000000200 */
[C---:B------:R-:W-:Y:S08]  /*2b80*/  HMMA.16816.F32.BF16 R40, R232.reuse, R56, R32 ;  /* 0x00000038e828723c */ /* 0x040ff00000041820 */
[C---:B------:R-:W-:Y:S08]  /*2b90*/  HMMA.16816.F32.BF16 R36, R232.reuse, R58, R28 ;  /* 0x0000003ae824723c */ /* 0x040ff0000004181c */
[C---:B---3--:R-:W-:Y:S08]  /*2ba0*/  HMMA.16816.F32.BF16 R32, R232.reuse, R60, R24 ;  /* 0x0000003ce820723c */ /* 0x048ff00000041818 */
[C---:B------:R-:W-:Y:S01]  /*2bb0*/  HMMA.16816.F32.BF16 R28, R232.reuse, R62, R20 ;  /* 0x0000003ee81c723c */ /* 0x040fe20000041814 */
[----:B------:R-:W2:Y:S07]  /*2bc0*/  LDSM.16.M88.4 R60, [R86+0x7800] ;  /* 0x00780000563c783b */ /* 0x000eae0000000200 */
[C---:B------:R-:W-:Y:S08]  /*2bd0*/  HMMA.16816.F32.BF16 R24, R232.reuse, R72, R16 ;  /* 0x00000048e818723c */ /* 0x040ff00000041810 */
[C---:B------:R-:W-:Y:S08]  /*2be0*/  HMMA.16816.F32.BF16 R16, R232.reuse, R68, R8 ;  /* 0x00000044e810723c */ /* 0x040ff00000041808 */
[C---:B------:R-:W-:Y:S08]  /*2bf0*/  HMMA.16816.F32.BF16 R20, R232.reuse, R74, R12 ;  /* 0x0000004ae814723c */ /* 0x040ff0000004180c */
[----:B------:R-:W-:Y:S01]  /*2c00*/  HMMA.16816.F32.BF16 R12, R232, R70, R48 ;  /* 0x00000046e80c723c */ /* 0x000fe20000041830 */
[----:B------:R-:W3:Y:S07]  /*2c10*/  LDSM.16.M88.4 R68, [R84+0x16900] ;  /* 0x016900005444783b */ /* 0x000eee0000000200 */
[C---:B------:R-:W-:Y:S08]  /*2c20*/  HMMA.16816.F32.BF16 R8, R236.reuse, R76, R40 ;  /* 0x0000004cec08723c */ /* 0x040ff00000041828 */
[C---:B------:R-:W-:Y:S01]  /*2c30*/  HMMA.16816.F32.BF16 R48, R236.reuse, R78, R36 ;  /* 0x0000004eec30723c */ /* 0x040fe20000041824 */
[----:B------:R-:W-:Y:S07]  /*2c40*/  LDSM.16.M88.4 R36, [R84+0x17100] ;  /* 0x017100005424783b */ /* 0x000fee0000000200 */
[C---:B-1----:R-:W-:Y:S08]  /*2c50*/  HMMA.16816.F32.BF16 R56, R236.reuse, R44, R32 ;  /* 0x0000002cec38723c */ /* 0x042ff00000041820 */
[C---:B------:R-:W-:Y:S08]  /*2c60*/  HMMA.16816.F32.BF16 R44, R236.reuse, R46, R28 ;  /* 0x0000002eec2c723c */ /* 0x040ff0000004181c */
[C---:B--2---:R-:W-:Y:S01]  /*2c70*/  HMMA.16816.F32.BF16 R28, R236.reuse, R60, R16 ;  /* 0x0000003cec1c723c */ /* 0x044fe20000041810 */
[----:B------:R-:W1:Y:S07]  /*2c80*/  LDSM.16.M88.4 R16, [R250+0x6000] ;  /* 0x00600000fa10783b */ /* 0x000e6e0000000200 */
[C---:B------:R-:W-:Y:S01]  /*2c90*/  HMMA.16816.F32.BF16 R32, R236.reuse, R54, R20 ;  /* 0x00000036ec20723c */ /* 0x040fe20000041814 */
[----:B------:R-:W2:Y:S07]  /*2ca0*/  LDSM.16.M88.4 R20, [R84+0x17900] ;  /* 0x017900005414783b */ /* 0x000eae0000000200 */
[C---:B------:R-:W-:Y:S01]  /*2cb0*/  HMMA.16816.F32.BF16 R40, R236.reuse, R52, R24 ;  /* 0x00000034ec28723c */ /* 0x040fe20000041818 */
[----:B------:R-:W4:Y:S07]  /*2cc0*/  LDSM.16.M88.4 R52, [R250+0x6800] ;  /* 0x00680000fa34783b */ /* 0x000f2e0000000200 */
[----:B------:R-:W-:Y:S01]  /*2cd0*/  HMMA.16816.F32.BF16 R24, R236, R62, R12 ;  /* 0x0000003eec18723c */ /* 0x000fe2000004180c */
[----:B------:R-:W5:Y:S07]  /*2ce0*/  LDSM.16.M88.4 R60, [R250+0x7800] ;  /* 0x00780000fa3c783b */ /* 0x000f6e0000000200 */
[C---:B------:R-:W-:Y:S08]  /*2cf0*/  HMMA.16816.F32.BF16 R12, R240.reuse, R64, R8 ;  /* 0x00000040f00c723c */ /* 0x040ff00000041808 */
[C---:B------:R-:W-:Y:S08]  /*2d00*/  HMMA.16816.F32.BF16 R8, R240.reuse, R66, R48 ;  /* 0x00000042f008723c */ /* 0x040ff00000041830 */
[----:B---3--:R-:W-:Y:S01]  /*2d10*/  HMMA.16816.F32.BF16 R48, R240, R68, R56 ;  /* 0x00000044f030723c */ /* 0x008fe20000041838 */
[----:B------:R-:W3:Y:S01]  /*2d20*/  LDSM.16.M88.4 R56, [R250+0x7000] ;  /* 0x00700000fa38783b */ /* 0x000ee20000000200 */
[----:B------:R-:W-:-:S06]  /*2d30*/  DEPBAR.LE SB0, 0x0 ;  /* 0x000080000000791a */ /* 0x000fcc0000000000 */
[----:B------:R-:W-:Y:S08]  /*2d40*/  HMMA.16816.F32.BF16 R44, R240, R70, R44 ;  /* 0x00000046f02c723c */ /* 0x000ff0000004182c */
[----:B-1----:R-:W-:Y:S08]  /*2d50*/  HMMA.16816.F32.BF16 R12, R244, R16, R12 ;  /* 0x00000010f40c723c */ /* 0x002ff0000004180c */
[----:B--2---:R-:W-:Y:S08]  /*2d60*/  HMMA.16816.F32.BF16 R24, R240, R22, R24 ;  /* 0x00000016f018723c */ /* 0x004ff00000041818 */
[----:B------:R-:W-:Y:S08]  /*2d70*/  HMMA.16816.F32.BF16 R8, R244, R18, R8 ;  /* 0x00000012f408723c */ /* 0x000ff00000041808 */
[----:B------:R-:W-:Y:S01]  /*2d80*/  HMMA.16816.F32.BF16 R40, R240, R36, R40 ;  /* 0x00000024f028723c */ /* 0x000fe20000041828 */
[----:B------:R-:W-:-:S02]  /*2d90*/  FSEL R7, R12, -INF , P0 ;  /* 0xff8000000c077808 */ /* 0x000fc40000000000 */
[----:B------:R-:W-:-:S04]  /*2da0*/  FSEL R6, R13, -INF , P2 ;  /* 0xff8000000d067808 */ /* 0x000fc80001000000 */
[----:B------:R-:W-:Y:S01]  /*2db0*/  FMNMX.FTZ R3, R7, R6, !PT ;  /* 0x0000000607037209 */ /* 0x000fe20007810000 */
[C---:B------:R-:W-:Y:S07]  /*2dc0*/  HMMA.16816.F32.BF16 R28, R240.reuse, R20, R28 ;  /* 0x00000014f01c723c */ /* 0x040fee000004181c */
[----:B------:R-:W-:Y:S01]  /*2dd0*/  FSEL R20, R14, -INF , P0 ;  /* 0xff8000000e147808 */ /* 0x000fe20000000000 */
[----:B------:R-:W-:Y:S01]  /*2de0*/  HMMA.16816.F32.BF16 R32, R240, R38, R32 ;  /* 0x00000026f020723c */ /* 0x000fe20000041820 */
[----:B------:R-:W-:Y:S01]  /*2df0*/  BAR.SYNC.DEFER_BLOCKING 0x0 ;  /* 0x0000000000007b1d */ /* 0x000fe20000010000 */
[----:B------:R-:W-:-:S06]  /*2e00*/  ISETP.GT.AND P0, PT, R2, 0x9, PT ;  /* 0x000000090200780c */ /* 0x000fcc0003f04270 */
[C---:B----4-:R-:W-:Y:S08]  /*2e10*/  HMMA.16816.F32.BF16 R16, R244.reuse, R52, R48 ;  /* 0x00000034f410723c */ /* 0x050ff00000041830 */
[C---:B------:R-:W-:Y:S08]  /*2e20*/  HMMA.16816.F32.BF16 R44, R244.reuse, R54, R44 ;  /* 0x00000036f42c723c */ /* 0x040ff0000004182c */
[C---:B-----5:R-:W-:Y:S07]  /*2e30*/  HMMA.16816.F32.BF16 R48, R244.reuse, R62, R24 ;  /* 0x0000003ef430723c */ /* 0x060fee0000041818 */
[----:B------:R-:W-:Y:S01]  /*2e40*/  FSEL R25, R10, -INF , P1 ;  /* 0xff8000000a197808 */ /* 0x000fe20000800000 */
[----:B---3--:R-:W-:Y:S01]  /*2e50*/  HMMA.16816.F32.BF16 R36, R244, R56, R40 ;  /* 0x00000038f424723c */ /* 0x008fe20000041828 */
[----:B------:R-:W-:-:S02]  /*2e60*/  FSEL R10, R8, -INF , P1 ;  /* 0xff800000080a7808 */ /* 0x000fc40000800000 */
[----:B------:R-:W-:Y:S02]  /*2e70*/  FSEL R26, R15, -INF , P2 ;  /* 0xff8000000f1a7808 */ /* 0x000fe40001000000 */
[----:B------:R-:W-:Y:S02]  /*2e80*/  ISETP.GT.AND P2, PT, R2, 0x10, PT ;  /* 0x000000100200780c */ /* 0x000fe40003f44270 */
[----:B------:R-:W-:Y:S01]  /*2e90*/  FMNMX.FTZ R3, R10, R3, !PT ;  /* 0x000000030a037209 */ /* 0x000fe20007810000 */
[----:B------:R-:W-:Y:S01]  /*2ea0*/  HMMA.16816.F32.BF16 R40, R244, R60, R28 ;  /* 0x0000003cf428723c */ /* 0x000fe2000004181c */
[----:B------:R-:W-:Y:S02]  /*2eb0*/  ISETP.GT.AND P1, PT, R2, 0x11, PT ;  /* 0x000000110200780c */ /* 0x000fe40003f24270 */
[----:B------:R-:W-:Y:S02]  /*2ec0*/  FSEL R13, R16, -INF , P2 ;  /* 0xff800000100d7808 */ /* 0x000fe40001000000 */
[----:B------:R-:W-:-:S02]  /*2ed0*/  FSEL R15, R17, -INF , P1 ;  /* 0xff800000110f7808 */ /* 0x000fc40000800000 */
[----:B------:R-:W-:Y:S01]  /*2ee0*/  FSEL R28, R11, -INF , P0 ;  /* 0xff8000000b1c7808 */ /* 0x000fe20000000000 */
[----:B------:R-:W-:Y:S01]  /*2ef0*/  HMMA.16816.F32.BF16 R32, R244, R58, R32 ;  /* 0x0000003af420723c */ /* 0x000fe20000041820 */
[----:B------:R-:W-:Y:S02]  /*2f00*/  FSEL R11, R9, -INF , P0 ;  /* 0xff800000090b7808 */ /* 0x000fe40000000000 */
[----:B------:R-:W-:Y:S02]  /*2f10*/  ISETP.GT.AND P0, PT, R2, 0x18, PT ;  /* 0x000000180200780c */ /* 0x000fe40003f04270 */
[----:B------:R-:W-:Y:S02]  /*2f20*/  FMNMX.FTZ R3, R11, R3, !PT ;  /* 0x000000030b037209 */ /* 0x000fe40007810000 */
[----:B------:R-:W-:Y:S02]  /*2f30*/  FSEL R29, R19, -INF , P1 ;  /* 0xff800000131d7808 */ /* 0x000fe40000800000 */
[----:B------:R-:W-:-:S02]  /*2f40*/  FMNMX.FTZ R3, R13, R3, !PT ;  /* 0x000000030d037209 */ /* 0x000fc40007810000 */
[----:B------:R-:W-:Y:S02]  /*2f50*/  ISETP.GT.AND P1, PT, R2, 0x19, PT ;  /* 0x000000190200780c */ /* 0x000fe40003f24270 */
[----:B------:R-:W-:Y:S02]  /*2f60*/  FSEL R24, R44, -INF , P0 ;  /* 0xff8000002c187808 */ /* 0x000fe40000000000 */
[----:B------:R-:W-:Y:S02]  /*2f70*/  FMNMX.FTZ R3, R15, R3, !PT ;  /* 0x000000030f037209 */ /* 0x000fe40007810000 */
[----:B------:R-:W-:Y:S02]  /*2f80*/  FSEL R30, R18, -INF , P2 ;  /* 0xff800000121e7808 */ /* 0x000fe40001000000 */
[----:B------:R-:W-:Y:S02]  /*2f90*/  FSEL R27, R45, -INF , P1 ;  /* 0xff8000002d1b7808 */ /* 0x000fe40000800000 */
[----:B------:R-:W-:-:S02]  /*2fa0*/  ISETP.GT.AND P2, PT, R2, 0x20, PT ;  /* 0x000000200200780c */ /* 0x000fc40003f44270 */
[----:B------:R-:W-:Y:S02]  /*2fb0*/  FMNMX.FTZ R3, R24, R3, !PT ;  /* 0x0000000318037209 */ /* 0x000fe40007810000 */
[----:B------:R-:W-:Y:S02]  /*2fc0*/  FSEL R53, R47, -INF , P1 ;  /* 0xff8000002f357808 */ /* 0x000fe40000800000 */
[----:B------:R-:W-:Y:S02]  /*2fd0*/  ISETP.GT.AND P1, PT, R2, 0x21, PT ;  /* 0x000000210200780c */ /* 0x000fe40003f24270 */
[----:B------:R-:W-:Y:S02]  /*2fe0*/  FSEL R94, R36, -INF , P2 ;  /* 0xff800000245e7808 */ /* 0x000fe40001000000 */
[----:B------:R-:W-:Y:S02]  /*2ff0*/  FMNMX.FTZ R3, R27, R3, !PT ;  /* 0x000000031b037209 */ /* 0x000fe40007810000 */
[----:B------:R-:W-:-:S02]  /*3000*/  FMNMX.FTZ R8, R20, R26, !PT ;  /* 0x0000001a14087209 */ /* 0x000fc40007810000 */
[----:B------:R-:W-:Y:S02]  /*3010*/  FSEL R52, R46, -INF , P0 ;  /* 0xff8000002e347808 */ /* 0x000fe40000000000 */
[----:B------:R-:W-:Y:S02]  /*3020*/  ISETP.GT.AND P0, PT, R2, 0x28, PT ;  /* 0x000000280200780c */ /* 0x000fe40003f04270 */
        /* <DEDUP_REMOVED lines=9> */
[----:B------:R-:W-:-:S02]  /*30c0*/  FSEL R91, R33, -INF , P1 ;  /* 0xff800000215b7808 */ /* 0x000fc40000800000 */
[----:B------:R-:W-:Y:S02]  /*30d0*/  ISETP.GT.AND P0, PT, R2, 0x30, PT ;  /* 0x000000300200780c */ /* 0x000fe40003f04270 */
[----:B------:R-:W-:Y:S02]  /*30e0*/  FMNMX.FTZ R3, R92, R3, !PT ;  /* 0x000000035c037209 */ /* 0x000fe40007810000 */
[----:B------:R-:W-:Y:S02]  /*30f0*/  FMNMX.FTZ R8, R30, R8, !PT ;  /* 0x000000081e087209 */ /* 0x000fe40007810000 */
[----:B------:R-:W-:Y:S02]  /*3100*/  FSEL R95, R38, -INF , P2 ;  /* 0xff800000265f7808 */ /* 0x000fe40001000000 */
[----:B------:R-:W-:Y:S02]  /*3110*/  ISETP.GT.AND P2, PT, R2, 0x31, PT ;  /* 0x000000310200780c */ /* 0x000fe40003f44270 */
[----:B------:R-:W-:-:S02]  /*3120*/  FSEL R90, R40, -INF , P0 ;  /* 0xff800000285a7808 */ /* 0x000fc40000000000 */
[----:B------:R-:W-:Y:S02]  /*3130*/  FMNMX.FTZ R3, R91, R3, !PT ;  /* 0x000000035b037209 */ /* 0x000fe40007810000 */
[----:B------:R-:W-:Y:S02]  /*3140*/  FMNMX.FTZ R8, R29, R8, !PT ;  /* 0x000000081d087209 */ /* 0x000fe40007810000 */
[----:B------:R-:W-:Y:S02]  /*3150*/  FSEL R98, R35, -INF , P1 ;  /* 0xff80000023627808 */ /* 0x000fe40000800000 */
[----:B------:R-:W-:Y:S02]  /*3160*/  FSEL R96, R42, -INF , P0 ;  /* 0xff8000002a607808 */ /* 0x000fe40000000000 */
[----:B------:R-:W-:Y:S02]  /*3170*/  ISETP.GT.AND P1, PT, R2, 0x38, PT ;  /* 0x000000380200780c */ /* 0x000fe40003f24270 */
[----:B------:R-:W-:-:S02]  /*3180*/  FSEL R88, R41, -INF , P2 ;  /* 0xff80000029587808 */ /* 0x000fc40001000000 */
[----:B------:R-:W-:Y:S02]  /*3190*/  FMNMX.FTZ R3, R90, R3, !PT ;  /* 0x000000035a037209 */ /* 0x000fe40007810000 */
[----:B------:R-:W-:Y:S02]  /*31a0*/  ISETP.GT.AND P0, PT, R2, 0x39, PT ;  /* 0x000000390200780c */ /* 0x000fe40003f04270 */
[----:B------:R-:W-:Y:S02]  /*31b0*/  FMNMX.FTZ R2, R52, R8, !PT ;  /* 0x0000000834027209 */ /* 0x000fe40007810000 */
[----:B------:R-:W-:Y:S02]  /*31c0*/  FSEL R85, R48, -INF , P1 ;  /* 0xff80000030557808 */ /* 0x000fe40000800000 */
[----:B------:R-:W-:Y:S02]  /*31d0*/  FMNMX.FTZ R152, R88, R3, !PT ;  /* 0x0000000358987209 */ /* 0x000fe40007810000 */
[----:B------:R-:W-:-:S02]  /*31e0*/  FMNMX.FTZ R2, R53, R2, !PT ;  /* 0x0000000235027209 */ /* 0x000fc40007810000 */
[----:B------:R-:W-:Y:S02]  /*31f0*/  FSEL R84, R49, -INF , P0 ;  /* 0xff80000031547808 */ /* 0x000fe40000000000 */
[----:B------:R-:W-:Y:S02]  /*3200*/  FMNMX.FTZ R152, R85, R152, !PT ;  /* 0x0000009855987209 */ /* 0x000fe40007810000 */
[----:B------:R-:W-:Y:S02]  /*3210*/  FMNMX.FTZ R2, R95, R2, !PT ;  /* 0x000000025f027209 */ /* 0x000fe40007810000 */
[----:B------:R-:W-:Y:S02]  /*3220*/  FMNMX.FTZ R152, R84, R152, !PT ;  /* 0x0000009854987209 */ /* 0x000fe40007810000 */
[----:B------:R-:W-:Y:S02]  /*3230*/  FMNMX.FTZ R2, R97, R2, !PT ;  /* 0x0000000261027209 */ /* 0x000fe40007810000 */
[----:B------:R-:W-:Y:S01]  /*3240*/  FSEL R89, R43, -INF , P2 ;  /* 0xff8000002b597808 */ /* 0x000fe20001000000 */
[----:B------:R-:W1:Y:S01]  /*3250*/  SHFL.BFLY PT, R3, R152, 0x2, 0x1f ;  /* 0x0c401f0098037f89 */ /* 0x000e6200000e0000 */
[----:B------:R-:W-:-:S02]  /*3260*/  FMNMX.FTZ R2, R99, R2, !PT ;  /* 0x0000000263027209 */ /* 0x000fc40007810000 */
[----:B------:R-:W-:Y:S02]  /*3270*/  FSEL R87, R50, -INF , P1 ;  /* 0xff80000032577808 */ /* 0x000fe40000800000 */
[----:B------:R-:W-:Y:S02]  /*3280*/  FMNMX.FTZ R2, R98, R2, !PT ;  /* 0x0000000262027209 */ /* 0x000fe40007810000 */
[----:B------:R-:W-:Y:S02]  /*3290*/  FSEL R86, R51, -INF , P0 ;  /* 0xff80000033567808 */ /* 0x000fe40000000000 */
[----:B------:R-:W-:Y:S02]  /*32a0*/  FMNMX.FTZ R2, R96, R2, !PT ;  /* 0x0000000260027209 */ /* 0x000fe40007810000 */
[----:B------:R-:W-:Y:S02]  /*32b0*/  ISETP.GE.AND P0, PT, R81, 0x41, PT ;  /* 0x000000415100780c */ /* 0x000fe40003f06270 */
[----:B------:R-:W-:-:S04]  /*32c0*/  FMNMX.FTZ R2, R89, R2, !PT ;  /* 0x0000000259027209 */ /* 0x000fc80007810000 */
[----:B------:R-:W-:-:S04]  /*32d0*/  FMNMX.FTZ R2, R87, R2, !PT ;  /* 0x0000000257027209 */ /* 0x000fc80007810000 */
[----:B------:R-:W-:Y:S02]  /*32e0*/  FMNMX.FTZ R2, R86, R2, !PT ;  /* 0x0000000256027209 */ /* 0x000fe40007810000 */
[----:B-1----:R-:W-:-:S03]  /*32f0*/  FMNMX.FTZ R152, R152, R3, !PT ;  /* 0x0000000398987209 */ /* 0x002fc60007810000 */
[----:B------:R-:W1:Y:S04]  /*3300*/  SHFL.BFLY PT, R9, R2, 0x2, 0x1f ;  /* 0x0c401f0002097f89 */ /* 0x000e6800000e0000 */
[----:B------:R-:W2:Y:S01]  /*3310*/  SHFL.BFLY PT, R3, R152, 0x1, 0x1f ;  /* 0x0c201f0098037f89 */ /* 0x000ea200000e0000 */
[----:B-1----:R-:W-:Y:S02]  /*3320*/  FMNMX.FTZ R9, R2, R9, !PT ;  /* 0x0000000902097209 */ /* 0x002fe40007810000 */
[----:B------:R-:W-:Y:S02]  /*3330*/  @P0 LEA.HI.SX32 R2, R109, 0xfffffffe, 0x1a ;  /* 0xfffffffe6d020811 */ /* 0x000fe400078fd2ff */
[----:B--2---:R-:W-:Y:S01]  /*3340*/  FMNMX.FTZ R152, R152, R3, !PT ;  /* 0x0000000398987209 */ /* 0x004fe20007810000 */
[----:B------:R-:W1:Y:S01]  /*3350*/  SHFL.BFLY PT, R14, R9, 0x1, 0x1f ;  /* 0x0c201f00090e7f89 */ /* 0x000e6200000e0000 */
[----:B------:R-:W-:Y:S01]  /*3360*/  @P0 SHF.R.S32.HI R8, RZ, 0x1f, R2 ;  /* 0x0000001fff080819 */ /* 0x000fe20000011402 */
[----:B------:R-:W-:Y:S01]  /*3370*/  @P0 IMAD R3, R83, R2, RZ ;  /* 0x0000000253030224 */ /* 0x000fe200078e02ff */
[C---:B------:R-:W-:Y:S01]  /*3380*/  FSETP.NEU.FTZ.AND P1, PT, R152.reuse, -INF , PT ;  /* 0xff8000009800780b */ /* 0x040fe20003f3d000 */
[----:B------:R-:W-:-:S02]  /*3390*/  FMUL.FTZ R12, R152, c[0x0][0x2d0] ;  /* 0x0000b400980c7a20 */ /* 0x000fc40000410000 */
[-C--:B------:R-:W-:Y:S02]  /*33a0*/  @P0 IMAD R8, R8, R101.reuse, R3 ;  /* 0x0000006508080224 */ /* 0x080fe400078e0203 */
[----:B------:R-:W-:Y:S01]  /*33b0*/  @P0 IMAD.WIDE.U32 R2, R2, R101, R104 ;  /* 0x0000006502020225 */ /* 0x000fe200078e0068 */
[----:B------:R-:W-:-:S03]  /*33c0*/  FSEL R12, R12, RZ, P1 ;  /* 0x000000ff0c0c7208 */ /* 0x000fc60000800000 */
[----:B------:R-:W-:Y:S02]  /*33d0*/  @P0 IMAD.IADD R8, R3, 0x1, R8 ;  /* 0x0000000103080824 */ /* 0x000fe400078e0208 */
[--C-:B------:R-:W-:Y:S02]  /*33e0*/  FFMA.FTZ R7, R7, c[0x0][0x2d0], -R12.reuse ;  /* 0x0000b40007077a23 */ /* 0x100fe4000001080c */
[----:B------:R-:W-:Y:S01]  /*33f0*/  FFMA.FTZ R3, R6, c[0x0][0x2d0], -R12 ;  /* 0x0000b40006037a23 */ /* 0x000fe2000001080c */
[C---:B------:R-:W-:Y:S01]  /*3400*/  @P0 LEA R6, P1, R2.reuse, c[0x0][0x1c8], 0x1 ;  /* 0x0000720002060a11 */ /* 0x040fe200078208ff */
[----:B------:R2:W-:Y:S08]  /*3410*/  MUFU.EX2 R82, R7 ;  /* 0x0000000700527308 */ /* 0x0005f00000000800 */
[----:B------:R1:W-:Y:S01]  /*3420*/  MUFU.EX2 R81, R3 ;  /* 0x0000000300517308 */ /* 0x0003e20000000800 */
[----:B--2---:R-:W-:Y:S01]  /*3430*/  @P0 LEA.HI.X R7, R2, c[0x0][0x1cc], R8, 0x1, P1 ;  /* 0x0000730002070a11 */ /* 0x004fe200008f0c08 */
[--C-:B------:R-:W-:Y:S01]  /*3440*/  FFMA.FTZ R2, R10, c[0x0][0x2d0], -R12.reuse ;  /* 0x0000b4000a027a23 */ /* 0x100fe2000001080c */
[----:B------:R-:W-:Y:S01]  /*3450*/  @P0 LEA R8, P1, R102, R6, 0x1 ;  /* 0x0000000666080211 */ /* 0x000fe200078208ff */
[----:B------:R-:W-:-:S04]  /*3460*/  FFMA.FTZ R10, R13, c[0x0][0x2d0], -R12 ;  /* 0x0000b4000d0a7a23 */ /* 0x000fc8000001080c */
[----:B------:R2:W-:Y:S01]  /*3470*/  MUFU.EX2 R83, R2 ;  /* 0x0000000200537308 */ /* 0x0005e20000000800 */
[----:B------:R3:W-:Y:S01]  /*3480*/  @P0 LDGSTS.E.BYPASS.LTC128B.128 [R100+0x10100], [R6.64], !P6 ;  /* 0x1010000006640fae */ /* 0x0007e2000f101d44 */
[----:B-1----:R-:W-:Y:S02]  /*3490*/  FMNMX.FTZ R3, R9, R14, !PT ;  /* 0x0000000e09037209 */ /* 0x002fe40007810000 */
[----:B------:R-:W-:Y:S01]  /*34a0*/  @P0 LEA.HI.X R9, R102, R7, R103, 0x1, P1 ;  /* 0x0000000766090211 */ /* 0x000fe200008f0c67 */
[----:B------:R3:W-:Y:S01]  /*34b0*/  @P0 LDGSTS.E.BYPASS.LTC128B.128 [R100+0x12100], [R6.64+0x80], !P5 ;  /* 0x1210008006640fae */ /* 0x0007e2000e901d44 */
[----:B------:R-:W-:Y:S02]  /*34c0*/  FSETP.NEU.FTZ.AND P1, PT, R3, -INF , PT ;  /* 0xff8000000300780b */ /* 0x000fe40003f3d000 */
[----:B------:R-:W-:Y:S01]  /*34d0*/  MUFU.EX2 R125, R10 ;  /* 0x0000000a007d7308 */ /* 0x000fe20000000800 */
[----:B------:R3:W-:Y:S04]  /*34e0*/  @P0 LDGSTS.E.BYPASS.LTC128B.128 [R100+0x14100], [R6.64+0x100], !P4 ;  /* 0x1410010006640fae */ /* 0x0007e8000e101d44 */
[----:B------:R3:W-:Y:S01]  /*34f0*/  @P0 LDGSTS.E.BYPASS.LTC128B.128 [R100+0x16100], [R6.64+0x180], !P3 ;  /* 0x1610018006640fae */ /* 0x0007e2000d901d44 */
[----:B--2---:R-:W-:-:S03]  /*3500*/  FFMA.FTZ R2, R11, c[0x0][0x2d0], -R12 ;  /* 0x0000b4000b027a23 */ /* 0x004fc6000001080c */
[----:B------:R1:W-:Y:S01]  /*3510*/  @P0 LDGSTS.E.BYPASS.LTC128B.128 [R100+0x11100], [R8.64], !P6 ;  /* 0x1110000008640fae */ /* 0x0003e2000f101d44 */
[----:B------:R2:W4:Y:S03]  /*3520*/  MUFU.EX2 R108, R2 ;  /* 0x00000002006c7308 */ /* 0x0005260000000800 */
[----:B------:R1:W-:Y:S04]  /*3530*/  @P0 LDGSTS.E.BYPASS.LTC128B.128 [R100+0x13100], [R8.64+0x80], !P5 ;  /* 0x1310008008640fae */ /* 0x0003e8000e901d44 */
[----:B------:R1:W-:Y:S04]  /*3540*/  @P0 LDGSTS.E.BYPASS.LTC128B.128 [R100+0x15100], [R8.64+0x100], !P4 ;  /* 0x1510010008640fae */ /* 0x0003e8000e101d44 */
[----:B------:R1:W-:Y:S04]  /*3550*/  @P0 LDGSTS.E.BYPASS.LTC128B.128 [R100+0x17100], [R8.64+0x180], !P3 ;  /* 0x1710018008640fae */ /* 0x0003e8000d901d44 */
[----:B------:R-:W-:Y:S01]  /*3560*/  LDSM.16.MT88.4 R16, [R249+0x100] ;  /* 0x00010000f910783b */ /* 0x000fe20000004200 */
[----:B--2---:R-:W-:Y:S01]  /*3570*/  FMUL.FTZ R2, R3, c[0x0][0x2d0] ;  /* 0x0000b40003027a20 */ /* 0x004fe20000410000 */
[----:B----4-:R-:W-:-:S02]  /*3580*/  F2FP.BF16.PACK_AB R10, R108, R83 ;  /* 0x000000536c0a723e */ /* 0x010fc400000010ff */
[----:B------:R-:W-:Y:S02]  /*3590*/  LDSM.16.MT88.4 R48, [R252+0x100] ;  /* 0x00010000fc30783b */ /* 0x000fe40000004200 */
[----:B------:R-:W-:Y:S02]  /*35a0*/  FSEL R2, R2, RZ, P1 ;  /* 0x000000ff02027208 */ /* 0x000fe40000800000 */
[----:B------:R-:W-:Y:S03]  /*35b0*/  LDSM.16.MT88.4 R36, [R248+0x900] ;  /* 0x00090000f824783b */ /* 0x000fe60000004200 */
[--C-:B------:R-:W-:Y:S01]  /*35c0*/  FFMA.FTZ R4, R20, c[0x0][0x2d0], -R2.reuse ;  /* 0x0000b40014047a23 */ /* 0x100fe20000010802 */
[----:B------:R-:W-:Y:S01]  /*35d0*/  LDSM.16.MT88.4 R32, [R249+0x900] ;  /* 0x00090000f920783b */ /* 0x000fe20000004200 */
[----:B------:R-:W-:Y:S02]  /*35e0*/  FFMA.FTZ R0, R52, c[0x0][0x2d0], -R2 ;  /* 0x0000b40034007a23 */ /* 0x000fe40000010802 */
[----:B------:R2:W-:Y:S01]  /*35f0*/  MUFU.EX2 R14, R4 ;  /* 0x00000004000e7308 */ /* 0x0005e20000000800 */
[----:B------:R-:W4:Y:S04]  /*3600*/  LDSM.16.MT88.4 R20, [R248+0x100] ;  /* 0x00010000f814783b */ /* 0x000f280000004200 */
[----:B------:R-:W5:Y:S01]  /*3610*/  LDSM.16.MT88.4 R72, [R252+0x900] ;  /* 0x00090000fc48783b */ /* 0x000f620000004200 */
[----:B-1----:R-:W-:-:S02]  /*3620*/  F2FP.BF16.PACK_AB R8, R81, R82 ;  /* 0x000000525108723e */ /* 0x002fc400000010ff */
[----:B------:R1:W-:Y:S01]  /*3630*/  MUFU.EX2 R149, R0 ;  /* 0x0000000000957308 */ /* 0x0003e20000000800 */
[----:B------:R-:W-:Y:S04]  /*3640*/  LDSM.16.MT88.4 R68, [R249+0x2100] ;  /* 0x00210000f944783b */ /* 0x000fe80000004200 */
[----:B------:R-:W-:Y:S01]  /*3650*/  LDSM.16.MT88.4 R60, [R248+0x2100] ;  /* 0x00210000f83c783b */ /* 0x000fe20000004200 */
[----:B--2---:R-:W-:-:S03]  /*3660*/  FFMA.FTZ R4, R26, c[0x0][0x2d0], -R2 ;  /* 0x0000b4001a047a23 */ /* 0x004fc60000010802 */
[----:B------:R-:W-:Y:S01]  /*3670*/  LDSM.16.MT88.4 R76, [R252+0x2100] ;  /* 0x00210000fc4c783b */ /* 0x000fe20000004200 */
[----:B------:R2:W2:Y:S03]  /*3680*/  MUFU.EX2 R13, R4 ;  /* 0x00000004000d7308 */ /* 0x0004a60000000800 */
[----:B------:R-:W0:Y:S01]  /*3690*/  LDGDEPBAR ;  /* 0x00000000000079af */ /* 0x000e220000000000 */
[----:B-1----:R-:W-:-:S04]  /*36a0*/  FFMA.FTZ R0, R53, c[0x0][0x2d0], -R2 ;  /* 0x0000b40035007a23 */ /* 0x002fc80000010802 */
[----:B------:R-:W3:Y:S01]  /*36b0*/  MUFU.EX2 R131, R0 ;  /* 0x0000000000837308 */ /* 0x000ee20000000800 */
[----:B--2---:R-:W-:Y:S01]  /*36c0*/  FFMA.FTZ R4, R25, c[0x0][0x2d0], -R2 ;  /* 0x0000b40019047a23 */ /* 0x004fe20000010802 */
[----:B------:R-:W-:-:S06]  /*36d0*/  F2FP.BF16.PACK_AB R9, R13, R14 ;  /* 0x0000000e0d09723e */ /* 0x000fcc00000010ff */
[----:B------:R1:W-:Y:S01]  /*36e0*/  MUFU.EX2 R80, R4 ;  /* 0x0000000400507308 */ /* 0x0003e20000000800 */
[----:B---3--:R-:W-:Y:S01]  /*36f0*/  F2FP.BF16.PACK_AB R7, R131, R149 ;  /* 0x000000958307723e */ /* 0x008fe200000010ff */
[----:B-1----:R-:W-:-:S06]  /*3700*/  FFMA.FTZ R4, R28, c[0x0][0x2d0], -R2 ;  /* 0x0000b4001c047a23 */ /* 0x002fcc0000010802 */
[----:B------:R1:W2:Y:S02]  /*3710*/  MUFU.EX2 R178, R4 ;  /* 0x0000000400b27308 */ /* 0x0002a40000000800 */
[----:B-1----:R-:W-:Y:S01]  /*3720*/  FFMA.FTZ R4, R15, c[0x0][0x2d0], -R12 ;  /* 0x0000b4000f047a23 */ /* 0x002fe2000001080c */
[----:B--2---:R-:W-:-:S05]  /*3730*/  F2FP.BF16.PACK_AB R11, R178, R80 ;  /* 0x00000050b20b723e */ /* 0x004fca00000010ff */
[----:B------:R1:W-:Y:S02]  /*3740*/  MUFU.EX2 R148, R4 ;  /* 0x0000000400947308 */ /* 0x0003e40000000800 */
[C---:B----4-:R-:W-:Y:S08]  /*3750*/  HMMA.16816.F32.BF16 R40, R8.reuse, R22, RZ ;  /* 0x000000160828723c */ /* 0x050ff000000418ff */
[----:B------:R-:W-:Y:S01]  /*3760*/  HMMA.16816.F32.BF16 R44, R8, R20, RZ ;  /* 0x00000014082c723c */ /* 0x000fe200000418ff */
[----:B-1----:R-:W-:-:S04]  /*3770*/  FFMA.FTZ R4, R24, c[0x0][0x2d0], -R12 ;  /* 0x0000b40018047a23 */ /* 0x002fc8000001080c */
[----:B------:R1:W-:Y:S03]  /*3780*/  MUFU.EX2 R179, R4 ;  /* 0x0000000400b37308 */ /* 0x0003e60000000800 */
[C---:B------:R-:W-:Y:S08]  /*3790*/  HMMA.16816.F32.BF16 R20, R8.reuse, R18, RZ ;  /* 0x000000120814723c */ /* 0x040ff000000418ff */
[----:B------:R-:W-:Y:S01]  /*37a0*/  HMMA.16816.F32.BF16 R64, R8, R50, RZ ;  /* 0x000000320840723c */ /* 0x000fe200000418ff */
[----:B-1----:R-:W-:-:S07]  /*37b0*/  FFMA.FTZ R4, R27, c[0x0][0x2d0], -R12 ;  /* 0x0000b4001b047a23 */ /* 0x002fce000001080c */
[C---:B------:R-:W-:Y:S01]  /*37c0*/  HMMA.16816.F32.BF16 R24, R8.reuse, R16, RZ ;  /* 0x000000100818723c */ /* 0x040fe200000418ff */
[----:B------:R1:W2:Y:S07]  /*37d0*/  MUFU.EX2 R130, R4 ;  /* 0x0000000400827308 */ /* 0x0002ae0000000800 */
[----:B------:R-:W-:Y:S01]  /*37e0*/  HMMA.16816.F32.BF16 R16, R8, R48, RZ ;  /* 0x000000300810723c */ /* 0x000fe200000418ff */
[----:B------:R-:W-:Y:S01]  /*37f0*/  LDSM.16.MT88.4 R48, [R251+0x900] ;  /* 0x00090000fb30783b */ /* 0x000fe20000004200 */
[----:B-1----:R-:W-:Y:S01]  /*3800*/  FFMA.FTZ R4, R30, c[0x0][0x2d0], -R2 ;  /* 0x0000b4001e047a23 */ /* 0x002fe20000010802 */
[----:B--2---:R-:W-:-:S03]  /*3810*/  F2FP.BF16.PACK_AB R6, R130, R179 ;  /* 0x000000b38206723e */ /* 0x004fc600000010ff */
[----:B------:R1:W-:Y:S02]  /*3820*/  MUFU.EX2 R151, R4 ;  /* 0x0000000400977308 */ /* 0x0003e40000000800 */
[----:B-1----:R-:W-:Y:S02]  /*3830*/  FFMA.FTZ R4, R29, c[0x0][0x2d0], -R2 ;  /* 0x0000b4001d047a23 */ /* 0x002fe40000010802 */
[----:B------:R-:W1:Y:S04]  /*3840*/  LDSM.16.MT88.4 R28, [R251+0x100] ;  /* 0x00010000fb1c783b */ /* 0x000e680000004200 */
[----:B------:R2:W3:Y:S02]  /*3850*/  MUFU.EX2 R150, R4 ;  /* 0x0000000400967308 */ /* 0x0004e40000000800 */
[----:B--2---:R-:W-:-:S02]  /*3860*/  F2FP.BF16.PACK_AB R4, R148, R125 ;  /* 0x0000007d9404723e */ /* 0x004fc400000010ff */
[----:B---3--:R-:W-:-:S07]  /*3870*/  F2FP.BF16.PACK_AB R5, R150, R151 ;  /* 0x000000979605723e */ /* 0x008fce00000010ff */
[C---:B------:R-:W-:Y:S01]  /*3880*/  HMMA.16816.F32.BF16 R56, R4.reuse, R38, R40 ;  /* 0x000000260438723c */ /* 0x040fe20000041828 */
[----:B------:R-:W2:Y:S07]  /*3890*/  LDSM.16.MT88.4 R40, [R249+0x2900] ;  /* 0x00290000f928783b */ /* 0x000eae0000004200 */
[C---:B------:R-:W-:Y:S08]  /*38a0*/  HMMA.16816.F32.BF16 R24, R4.reuse, R32, R24 ;  /* 0x000000200418723c */ /* 0x040ff00000041818 */
[C---:B------:R-:W-:Y:S08]  /*38b0*/  HMMA.16816.F32.BF16 R20, R4.reuse, R34, R20 ;  /* 0x000000220414723c */ /* 0x040ff00000041814 */
[----:B------:R-:W-:Y:S01]  /*38c0*/  HMMA.16816.F32.BF16 R156, R4, R36, R44 ;  /* 0x00000024049c723c */ /* 0x000fe2000004182c */
[----:B------:R-:W3:Y:S01]  /*38d0*/  LDSM.16.MT88.4 R44, [R248+0x2900] ;  /* 0x00290000f82c783b */ /* 0x000ee20000004200 */
[----:B------:R-:W-:Y:S01]  /*38e0*/  IMAD.MOV.U32 R176, RZ, RZ, R57 ;  /* 0x000000ffffb07224 */ /* 0x000fe200078e0039 */
[----:B------:R-:W-:Y:S01]  /*38f0*/  MOV R0, R56 ;  /* 0x0000003800007202 */ /* 0x000fe20000000f00 */
[----:B------:R-:W-:-:S02]  /*3900*/  IMAD.MOV.U32 R154, RZ, RZ, R58 ;  /* 0x000000ffff9a7224 */ /* 0x000fc400078e003a */
[----:B------:R-:W-:Y:S02]  /*3910*/  IMAD.MOV.U32 R15, RZ, RZ, R59 ;  /* 0x000000ffff0f7224 */ /* 0x000fe400078e003b */
[----:B-----5:R-:W-:Y:S01]  /*3920*/  HMMA.16816.F32.BF16 R16, R4, R72, R16 ;  /* 0x000000480410723c */ /* 0x020fe20000041810 */
[----:B------:R-:W4:Y:S01]  /*3930*/  LDSM.16.MT88.4 R56, [R252+0x2900] ;  /* 0x00290000fc38783b */ /* 0x000f220000004200 */
[----:B------:R-:W-:Y:S02]  /*3940*/  IMAD.MOV.U32 R129, RZ, RZ, R24 ;  /* 0x000000ffff817224 */ /* 0x000fe400078e0018 */
[----:B------:R-:W-:Y:S02]  /*3950*/  IMAD.MOV.U32 R135, RZ, RZ, R26 ;  /* 0x000000ffff877224 */ /* 0x000fe400078e001a */
[----:B------:R-:W-:Y:S02]  /*3960*/  IMAD.MOV.U32 R134, RZ, RZ, R27 ;  /* 0x000000ffff867224 */ /* 0x000fe400078e001b */
[----:B-1----:R-:W-:Y:S01]  /*3970*/  HMMA.16816.F32.BF16 R52, R8, R28, RZ ;  /* 0x0000001c0834723c */ /* 0x002fe200000418ff */
[----:B------:R-:W-:Y:S01]  /*3980*/  IMAD.MOV.U32 R132, RZ, RZ, R25 ;  /* 0x000000ffff847224 */ /* 0x000fe200078e0019 */
[----:B------:R-:W-:Y:S01]  /*3990*/  MOV R114, R22 ;  /* 0x0000001600727202 */ /* 0x000fe20000000f00 */
[----:B------:R-:W-:-:S02]  /*39a0*/  IMAD.MOV.U32 R115, RZ, RZ, R21 ;  /* 0x000000ffff737224 */ /* 0x000fc400078e0015 */
[----:B------:R-:W-:Y:S02]  /*39b0*/  IMAD.MOV.U32 R113, RZ, RZ, R20 ;  /* 0x000000ffff717224 */ /* 0x000fe400078e0014 */
[----:B------:R-:W-:Y:S01]  /*39c0*/  IMAD.MOV.U32 R177, RZ, RZ, R23 ;  /* 0x000000ffffb17224 */ /* 0x000fe200078e0017 */
[C---:B------:R-:W-:Y:S08]  /*39d0*/  HMMA.16816.F32.BF16 R36, R8.reuse, R30, RZ ;  /* 0x0000001e0824723c */ /* 0x040ff000000418ff */
[----:B------:R-:W-:Y:S01]  /*39e0*/  HMMA.16816.F32.BF16 R24, R8, R68, RZ ;  /* 0x000000440818723c */ /* 0x000fe200000418ff */
[----:B------:R-:W-:Y:S01]  /*39f0*/  IMAD.MOV.U32 R133, RZ, RZ, R16 ;  /* 0x000000ffff857224 */ /* 0x000fe200078e0010 */
[----:B------:R-:W-:Y:S01]  /*3a00*/  MOV R124, R17 ;  /* 0x00000011007c7202 */ /* 0x000fe20000000f00 */
[----:B------:R-:W-:-:S02]  /*3a10*/  IMAD.MOV.U32 R127, RZ, RZ, R18 ;  /* 0x000000ffff7f7224 */ /* 0x000fc400078e0012 */
[----:B------:R-:W-:-:S03]  /*3a20*/  IMAD.MOV.U32 R126, RZ, RZ, R19 ;  /* 0x000000ffff7e7224 */ /* 0x000fc600078e0013 */
[C---:B------:R-:W-:Y:S01]  /*3a30*/  HMMA.16816.F32.BF16 R20, R8.reuse, R70, RZ ;  /* 0x000000460814723c */ /* 0x040fe200000418ff */
[----:B------:R-:W1:Y:S07]  /*3a40*/  LDSM.16.MT88.4 R68, [R251+0x2100] ;  /* 0x00210000fb44783b */ /* 0x000e6e0000004200 */
[C---:B------:R-:W-:Y:S08]  /*3a50*/  HMMA.16816.F32.BF16 R28, R8.reuse, R62, RZ ;  /* 0x0000003e081c723c */ /* 0x040ff000000418ff */
[C---:B------:R-:W-:Y:S08]  /*3a60*/  HMMA.16816.F32.BF16 R32, R8.reuse, R60, RZ ;  /* 0x0000003c0820723c */ /* 0x040ff000000418ff */
[C---:B------:R-:W-:Y:S08]  /*3a70*/  HMMA.16816.F32.BF16 R16, R8.reuse, R76, RZ ;  /* 0x0000004c0810723c */ /* 0x040ff000000418ff */
[----:B------:R-:W-:Y:S07]  /*3a80*/  HMMA.16816.F32.BF16 R60, R8, R78, RZ ;  /* 0x0000004e083c723c */ /* 0x000fee00000418ff */
[----:B------:R-:W-:Y:S01]  /*3a90*/  IMAD.MOV.U32 R79, RZ, RZ, R130 ;  /* 0x000000ffff4f7224 */ /* 0x000fe200078e0082 */
[----:B------:R-:W-:Y:S01]  /*3aa0*/  HMMA.16816.F32.BF16 R180, R4, R74, R64 ;  /* 0x0000004a04b4723c */ /* 0x000fe20000041840 */
[----:B------:R-:W5:Y:S01]  /*3ab0*/  LDSM.16.MT88.4 R64, [R248+0x4100] ;  /* 0x00410000f840783b */ /* 0x000f620000004200 */
[----:B------:R-:W-:-:S06]  /*3ac0*/  IMAD.MOV.U32 R78, RZ, RZ, R129 ;  /* 0x000000ffff4e7224 */ /* 0x000fcc00078e0081 */
[C---:B------:R-:W-:Y:S01]  /*3ad0*/  HMMA.16816.F32.BF16 R100, R4.reuse, R48, R52 ;  /* 0x000000300464723c */ /* 0x040fe20000041834 */
[----:B------:R-:W-:Y:S07]  /*3ae0*/  LDSM.16.MT88.4 R52, [R252+0x4900] ;  /* 0x00490000fc34783b */ /* 0x000fee0000004200 */
[C---:B--2---:R-:W-:Y:S01]  /*3af0*/  HMMA.16816.F32.BF16 R188, R4.reuse, R40, R24 ;  /* 0x0000002804bc723c */ /* 0x044fe20000041818 */
[----:B------:R-:W2:Y:S07]  /*3b00*/  LDSM.16.MT88.4 R24, [R251+0x2900] ;  /* 0x00290000fb18783b */ /* 0x000eae0000004200 */
[C---:B---3--:R-:W-:Y:S01]  /*3b10*/  HMMA.16816.F32.BF16 R164, R4.reuse, R46, R28 ;  /* 0x0000002e04a4723c */ /* 0x048fe2000004181c */
[----:B------:R-:W3:Y:S07]  /*3b20*/  LDSM.16.MT88.4 R28, [R249+0x4100] ;  /* 0x00410000f91c783b */ /* 0x000eee0000004200 */
[----:B------:R-:W-:Y:S01]  /*3b30*/  HMMA.16816.F32.BF16 R32, R4, R44, R32 ;  /* 0x0000002c0420723c */ /* 0x000fe20000041820 */
[----:B------:R-:W2:Y:S01]  /*3b40*/  LDSM.16.MT88.4 R44, [R248+0x4900] ;  /* 0x00490000f82c783b */ /* 0x000ea20000004200 */
[----:B------:R-:W-:-:S02]  /*3b50*/  IMAD.MOV.U32 R112, RZ, RZ, R101 ;  /* 0x000000ffff707224 */ /* 0x000fc400078e0065 */
[----:B------:R-:W-:Y:S02]  /*3b60*/  IMAD.MOV.U32 R111, RZ, RZ, R102 ;  /* 0x000000ffff6f7224 */ /* 0x000fe400078e0066 */
[----:B------:R-:W-:Y:S02]  /*3b70*/  IMAD.MOV.U32 R110, RZ, RZ, R103 ;  /* 0x000000ffff6e7224 */ /* 0x000fe400078e0067 */
[----:B----4-:R-:W-:Y:S01]  /*3b80*/  HMMA.16816.F32.BF16 R184, R4, R56, R16 ;  /* 0x0000003804b8723c */ /* 0x010fe20000041810 */
[----:B------:R-:W-:-:S07]  /*3b90*/  IMAD.MOV.U32 R109, RZ, RZ, R100 ;  /* 0x000000ffff6d7224 */ /* 0x000fce00078e0064 */
[C---:B------:R-:W-:Y:S01]  /*3ba0*/  HMMA.16816.F32.BF16 R104, R4.reuse, R58, R60 ;  /* 0x0000003a0468723c */ /* 0x040fe2000004183c */
[----:B------:R-:W4:Y:S04]  /*3bb0*/  LDSM.16.MT88.4 R56, [R252+0x4100] ;  /* 0x00410000fc38783b */ /* 0x000f280000004200 */
[----:B------:R-:W-:Y:S03]  /*3bc0*/  LDSM.16.MT88.4 R60, [R251+0x4100] ;  /* 0x00410000fb3c783b */ /* 0x000fe60000004200 */
[----:B------:R-:W-:Y:S01]  /*3bd0*/  HMMA.16816.F32.BF16 R100, R4, R42, R20 ;  /* 0x0000002a0464723c */ /* 0x000fe20000041814 */
[----:B------:R-:W2:Y:S01]  /*3be0*/  LDSM.16.MT88.4 R40, [R249+0x4900] ;  /* 0x00490000f928783b */ /* 0x000ea20000004200 */
[----:B------:R-:W-:Y:S01]  /*3bf0*/  IMAD.MOV.U32 R128, RZ, RZ, R34 ;  /* 0x000000ffff807224 */ /* 0x000fe200078e0022 */
[----:B------:R-:W-:Y:S01]  /*3c00*/  MOV R77, R32 ;  /* 0x00000020004d7202 */ /* 0x000fe20000000f00 */
[----:B------:R-:W-:-:S02]  /*3c10*/  IMAD.MOV.U32 R76, RZ, RZ, R33 ;  /* 0x000000ffff4c7224 */ /* 0x000fc400078e0021 */
[----:B------:R-:W-:Y:S02]  /*3c20*/  IMAD.MOV.U32 R153, RZ, RZ, R35 ;  /* 0x000000ffff997224 */ /* 0x000fe400078e0023 */
[C---:B-1----:R-:W-:Y:S07]  /*3c30*/  HMMA.16816.F32.BF16 R20, R8.reuse, R68, RZ ;  /* 0x000000440814723c */ /* 0x042fee00000418ff */
[----:B------:R-:W-:Y:S01]  /*3c40*/  IMAD.MOV.U32 R69, RZ, RZ, R112 ;  /* 0x000000ffff457224 */ /* 0x000fe200078e0070 */
[----:B------:R-:W-:Y:S01]  /*3c50*/  HMMA.16816.F32.BF16 R16, R8, R70, RZ ;  /* 0x000000460810723c */ /* 0x000fe200000418ff */
[----:B------:R-:W-:-:S06]  /*3c60*/  IMAD.MOV.U32 R68, RZ, RZ, R109 ;  /* 0x000000ffff447224 */ /* 0x000fcc00078e006d */
[----:B------:R-:W-:Y:S01]  /*3c70*/  IMAD.MOV.U32 R70, RZ, RZ, R111 ;  /* 0x000000ffff467224 */ /* 0x000fe200078e006f */
[----:B------:R-:W-:Y:S01]  /*3c80*/  HMMA.16816.F32.BF16 R72, R4, R50, R36 ;  /* 0x000000320448723c */ /* 0x000fe20000041824 */
[----:B------:R-:W-:Y:S01]  /*3c90*/  LDSM.16.MT88.4 R48, [R251+0x4900] ;  /* 0x00490000fb30783b */ /* 0x000fe20000004200 */
[----:B------:R-:W-:-:S06]  /*3ca0*/  IMAD.MOV.U32 R71, RZ, RZ, R110 ;  /* 0x000000ffff477224 */ /* 0x000fcc00078e006e */
[C---:B-----5:R-:W-:Y:S08]  /*3cb0*/  HMMA.16816.F32.BF16 R36, R8.reuse, R64, RZ ;  /* 0x000000400824723c */ /* 0x060ff000000418ff */
[----:B------:R-:W-:Y:S01]  /*3cc0*/  HMMA.16816.F32.BF16 R32, R8, R66, RZ ;  /* 0x000000420820723c */ /* 0x000fe200000418ff */
[----:B------:R-:W1:Y:S07]  /*3cd0*/  LDSM.16.MT88.4 R64, [R248+0x6100] ;  /* 0x00610000f840783b */ /* 0x000e6e0000004200 */
[----:B--2---:R-:W-:Y:S08]  /*3ce0*/  HMMA.16816.F32.BF16 R160, R4, R24, R20 ;  /* 0x0000001804a0723c */ /* 0x004ff00000041814 */
[----:B---3--:R-:W-:Y:S08]  /*3cf0*/  HMMA.16816.F32.BF16 R20, R8, R28, RZ ;  /* 0x0000001c0814723c */ /* 0x008ff000000418ff */
[----:B------:R-:W-:Y:S08]  /*3d00*/  HMMA.16816.F32.BF16 R144, R4, R26, R16 ;  /* 0x0000001a0490723c */ /* 0x000ff00000041810 */
[----:B------:R-:W-:Y:S08]  /*3d10*/  HMMA.16816.F32.BF16 R16, R8, R30, RZ ;  /* 0x0000001e0810723c */ /* 0x000ff000000418ff */
[----:B------:R-:W-:Y:S01]  /*3d20*/  HMMA.16816.F32.BF16 R140, R4, R44, R36 ;  /* 0x0000002c048c723c */ /* 0x000fe20000041824 */
[----:B------:R-:W2:Y:S07]  /*3d30*/  LDSM.16.MT88.4 R36, [R249+0x6100] ;  /* 0x00610000f924783b */ /* 0x000eae0000004200 */
[----:B----4-:R-:W-:Y:S07]  /*3d40*/  HMMA.16816.F32.BF16 R28, R8, R58, RZ ;  /* 0x0000003a081c723c */ /* 0x010fee00000418ff */
[----:B------:R-:W-:Y:S01]  /*3d50*/  IMAD.MOV.U32 R58, RZ, RZ, R127 ;  /* 0x000000ffff3a7224 */ /* 0x000fe200078e007f */
[----:B------:R-:W-:Y:S01]  /*3d60*/  HMMA.16816.F32.BF16 R116, R4, R46, R32 ;  /* 0x0000002e0474723c */ /* 0x000fe20000041820 */
[----:B------:R-:W3:Y:S01]  /*3d70*/  LDSM.16.MT88.4 R44, [R248+0x6900] ;  /* 0x00690000f82c783b */ /* 0x000ee20000004200 */
[----:B------:R-:W-:-:S06]  /*3d80*/  IMAD.MOV.U32 R59, RZ, RZ, R126 ;  /* 0x000000ffff3b7224 */ /* 0x000fcc00078e007e */
[----:B------:R-:W-:Y:S07]  /*3d90*/  HMMA.16816.F32.BF16 R32, R8, R56, RZ ;  /* 0x000000380820723c */ /* 0x000fee00000418ff */
[----:B------:R-:W-:Y:S01]  /*3da0*/  IMAD.MOV.U32 R56, RZ, RZ, R133 ;  /* 0x000000ffff387224 */ /* 0x000fe200078e0085 */
[----:B------:R-:W-:Y:S01]  /*3db0*/  HMMA.16816.F32.BF16 R120, R4, R40, R20 ;  /* 0x000000280478723c */ /* 0x000fe20000041814 */
[----:B------:R-:W-:-:S06]  /*3dc0*/  MOV R57, R132 ;  /* 0x0000008400397202 */ /* 0x000fcc0000000f00 */
[----:B------:R-:W-:Y:S01]  /*3dd0*/  IMAD.MOV.U32 R40, RZ, RZ, R131 ;  /* 0x000000ffff287224 */ /* 0x000fe200078e0083 */
[----:B------:R-:W-:Y:S01]  /*3de0*/  HMMA.16816.F32.BF16 R20, R8, R62, RZ ;  /* 0x0000003e0814723c */ /* 0x000fe200000418ff */
[----:B------:R-:W-:-:S06]  /*3df0*/  MOV R41, R128 ;  /* 0x0000008000297202 */ /* 0x000fcc0000000f00 */
[----:B------:R-:W-:Y:S01]  /*3e00*/  IMAD.MOV.U32 R62, RZ, RZ, R58 ;  /* 0x000000ffff3e7224 */ /* 0x000fe200078e003a */
[----:B------:R-:W-:Y:S01]  /*3e10*/  HMMA.16816.F32.BF16 R128, R4, R42, R16 ;  /* 0x0000002a0480723c */ /* 0x000fe20000041810 */
[----:B------:R-:W-:-:S06]  /*3e20*/  IMAD.MOV.U32 R63, RZ, RZ, R59 ;  /* 0x000000ffff3f7224 */ /* 0x000fcc00078e003b */
[----:B------:R-:W-:Y:S01]  /*3e30*/  IMAD.MOV.U32 R43, RZ, RZ, R77 ;  /* 0x000000ffff2b7224 */ /* 0x000fe200078e004d */
[----:B-1----:R-:W-:Y:S01]  /*3e40*/  HMMA.16816.F32.BF16 R16, R8, R64, RZ ;  /* 0x000000400810723c */ /* 0x002fe200000418ff */
[----:B------:R-:W-:Y:S02]  /*3e50*/  IMAD.MOV.U32 R42, RZ, RZ, R76 ;  /* 0x000000ffff2a7224 */ /* 0x000fe400078e004c */
[----:B------:R-:W-:Y:S02]  /*3e60*/  IMAD.MOV.U32 R76, RZ, RZ, R135 ;  /* 0x000000ffff4c7224 */ /* 0x000fe400078e0087 */
[----:B------:R-:W-:Y:S02]  /*3e70*/  IMAD.MOV.U32 R77, RZ, RZ, R134 ;  /* 0x000000ffff4d7224 */ /* 0x000fe400078e0086 */
[----:B------:R-:W-:Y:S01]  /*3e80*/  IMAD.MOV.U32 R65, RZ, RZ, R57 ;  /* 0x000000ffff417224 */ /* 0x000fe200078e0039 */
[----:B------:R-:W-:Y:S01]  /*3e90*/  HMMA.16816.F32.BF16 R132, R4, R54, R28 ;  /* 0x000000360484723c */ /* 0x000fe2000004181c */
[----:B------:R-:W1:Y:S01]  /*3ea0*/  LDSM.16.MT88.4 R28, [R249+0x6900] ;  /* 0x00690000f91c783b */ /* 0x000e620000004200 */
[----:B------:R-:W-:-:S05]  /*3eb0*/  MOV R64, R78 ;  /* 0x0000004e00407202 */ /* 0x000fca0000000f00 */
[----:B------:R-:W-:Y:S01]  /*3ec0*/  MOV R55, R114 ;  /* 0x0000007200377202 */ /* 0x000fe20000000f00 */
[----:B------:R-:W-:Y:S01]  /*3ed0*/  HMMA.16816.F32.BF16 R136, R4, R52, R32 ;  /* 0x000000340488723c */ /* 0x000fe20000041820 */
[----:B------:R-:W4:Y:S01]  /*3ee0*/  LDSM.16.MT88.4 R32, [R252+0x6100] ;  /* 0x00610000fc20783b */ /* 0x000f220000004200 */
[----:B------:R-:W-:-:S05]  /*3ef0*/  MOV R54, R108 ;  /* 0x0000006c00367202 */ /* 0x000fca0000000f00 */
[----:B------:R-:W-:Y:S01]  /*3f00*/  IMAD.MOV.U32 R53, RZ, RZ, R115 ;  /* 0x000000ffff357224 */ /* 0x000fe200078e0073 */
[----:B------:R-:W-:Y:S01]  /*3f10*/  HMMA.16816.F32.BF16 R24, R8, R60, RZ ;  /* 0x0000003c0818723c */ /* 0x000fe200000418ff */
[----:B------:R-:W-:-:S06]  /*3f20*/  IMAD.MOV.U32 R52, RZ, RZ, R113 ;  /* 0x000000ffff347224 */ /* 0x000fcc00078e0071 */
[----:B------:R-:W-:Y:S01]  /*3f30*/  IMAD.MOV.U32 R60, RZ, RZ, R125 ;  /* 0x000000ffff3c7224 */ /* 0x000fe200078e007d */
[----:B------:R-:W-:Y:S01]  /*3f40*/  HMMA.16816.F32.BF16 R112, R4, R50, R20 ;  /* 0x000000320470723c */ /* 0x000fe20000041814 */
[----:B------:R-:W-:-:S07]  /*3f50*/  IMAD.MOV.U32 R61, RZ, RZ, R124 ;  /* 0x000000ffff3d7224 */ /* 0x000fce00078e007c */
[----:B--2---:R-:W-:Y:S08]  /*3f60*/  HMMA.16816.F32.BF16 R20, R8, R36, RZ ;  /* 0x000000240814723c */ /* 0x004ff000000418ff */
[----:B---3--:R-:W-:Y:S07]  /*3f70*/  HMMA.16816.F32.BF16 R108, R4, R44, R16 ;  /* 0x0000002c046c723c */ /* 0x008fee0000041810 */
[----:B------:R-:W-:Y:S01]  /*3f80*/  IMAD.MOV.U32 R45, RZ, RZ, R60 ;  /* 0x000000ffff2d7224 */ /* 0x000fe200078e003c */
[----:B------:R-:W-:Y:S01]  /*3f90*/  HMMA.16816.F32.BF16 R16, R8, R38, RZ ;  /* 0x000000260810723c */ /* 0x000fe200000418ff */
[----:B------:R-:W-:-:S02]  /*3fa0*/  IMAD.MOV.U32 R60, RZ, RZ, R56 ;  /* 0x000000ffff3c7224 */ /* 0x000fc400078e0038 */
[----:B------:R-:W-:-:S05]  /*3fb0*/  IMAD.MOV.U32 R44, RZ, RZ, R79 ;  /* 0x000000ffff2c7224 */ /* 0x000fca00078e004f */
[C---:B-1----:R-:W-:Y:S01]  /*3fc0*/  HMMA.16816.F32.BF16 R56, R4.reuse, R28, R20 ;  /* 0x0000001c0438723c */ /* 0x042fe20000041814 */
[----:B------:R-:W1:Y:S06]  /*3fd0*/  LDSM.16.MT88.4 R20, [R252+0x6900] ;  /* 0x00690000fc14783b */ /* 0x000e6c0000004200 */
[----:B------:R-:W-:Y:S01]  /*3fe0*/  IMAD.MOV.U32 R29, RZ, RZ, R44 ;  /* 0x000000ffff1d7224 */ /* 0x000fe200078e002c */
[----:B------:R-:W-:Y:S01]  /*3ff0*/  HMMA.16816.F32.BF16 R124, R4, R48, R24 ;  /* 0x00000030047c723c */ /* 0x000fe20000041818 */
[----:B------:R-:W-:Y:S02]  /*4000*/  IMAD.MOV.U32 R44, RZ, RZ, R0 ;  /* 0x000000ffff2c7224 */ /* 0x000fe400078e0000 */
[----:B------:R-:W-:-:S05]  /*4010*/  FFMA.FTZ R0, R94, c[0x0][0x2d0], -R12 ;  /* 0x0000b4005e007a23 */ /* 0x000fca000001080c */
[----:B------:R-:W-:Y:S07]  /*4020*/  HMMA.16816.F32.BF16 R24, R8, R66, RZ ;  /* 0x000000420818723c */ /* 0x000fee00000418ff */
[----:B------:R-:W-:Y:S01]  /*4030*/  IMAD.MOV.U32 R66, RZ, RZ, R76 ;  /* 0x000000ffff427224 */ /* 0x000fe200078e004c */
[----:B------:R-:W-:Y:S01]  /*4040*/  HMMA.16816.F32.BF16 R48, R4, R30, R16 ;  /* 0x0000001e0430723c */ /* 0x000fe20000041810 */
[----:B------:R-:W-:-:S06]  /*4050*/  IMAD.MOV.U32 R67, RZ, RZ, R77 ;  /* 0x000000ffff437224 */ /* 0x000fcc00078e004d */
[----:B------:R-:W-:Y:S01]  /*4060*/  IMAD.MOV.U32 R30, RZ, RZ, R41 ;  /* 0x000000ffff1e7224 */ /* 0x000fe200078e0029 */
[----:B----4-:R-:W-:Y:S01]  /*4070*/  HMMA.16816.F32.BF16 R16, R8, R32, RZ ;  /* 0x000000200810723c */ /* 0x010fe200000418ff */
[----:B------:R-:W-:Y:S01]  /*4080*/  MOV R31, R45 ;  /* 0x0000002d001f7202 */ /* 0x000fe20000000f00 */
[----:B------:R-:W-:Y:S02]  /*4090*/  IMAD.MOV.U32 R45, RZ, RZ, R176 ;  /* 0x000000ffff2d7224 */ /* 0x000fe400078e00b0 */
[----:B------:R-:W-:-:S04]  /*40a0*/  IMAD.MOV.U32 R94, RZ, RZ, R30 ;  /* 0x000000ffff5e7224 */ /* 0x000fc800078e001e */
[----:B------:R-:W-:Y:S07]  /*40b0*/  HMMA.16816.F32.BF16 R76, R4, R46, R24 ;  /* 0x0000002e044c723c */ /* 0x000fee0000041818 */
[----:B------:R-:W-:Y:S01]  /*40c0*/  IMAD.MOV.U32 R25, RZ, RZ, R42 ;  /* 0x000000ffff197224 */ /* 0x000fe200078e002a */
[----:B------:R-:W-:Y:S01]  /*40d0*/  MOV R27, R40 ;  /* 0x00000028001b7202 */ /* 0x000fe20000000f00 */
[----:B------:R-:W-:Y:S01]  /*40e0*/  IMAD.MOV.U32 R26, RZ, RZ, R43 ;  /* 0x000000ffff1a7224 */ /* 0x000fe200078e002b */
[----:B------:R-:W-:Y:S01]  /*40f0*/  MOV R47, R15 ;  /* 0x0000000f002f7202 */ /* 0x000fe20000000f00 */
[----:B------:R-:W-:-:S02]  /*4100*/  IMAD.MOV.U32 R46, RZ, RZ, R154 ;  /* 0x000000ffff2e7224 */ /* 0x000fc400078e009a */
[----:B------:R-:W-:Y:S02]  /*4110*/  IMAD.MOV.U32 R28, RZ, RZ, R27 ;  /* 0x000000ffff1c7224 */ /* 0x000fe400078e001b */
[----:B------:R-:W-:Y:S01]  /*4120*/  FFMA.FTZ R15, R84, c[0x0][0x2d0], -R12 ;  /* 0x0000b400540f7a23 */ /* 0x000fe2000001080c */
[----:B-1----:R-:W-:Y:S08]  /*4130*/  HMMA.16816.F32.BF16 R40, R4, R20, R16 ;  /* 0x000000140428723c */ /* 0x002ff00000041810 */
[----:B------:R-:W-:Y:S11]  /*4140*/  HMMA.16816.F32.BF16 R16, R8, R34, RZ ;  /* 0x000000220810723c */ /* 0x000ff600000418ff */
[----:B------:R-:W-:Y:S11]  /*4150*/  @!UPT UIADD3 URZ, URZ, URZ, URZ ;  /* 0x0000003f3f3ff290 */ /* 0x000ff6000fffe03f */
[----:B------:R-:W-:Y:S02]  /*4160*/  @!UPT UIADD3 URZ, URZ, URZ, URZ ;  /* 0x0000003f3f3ff290 */ /* 0x000fe4000fffe03f */
[----:B------:R-:W-:Y:S01]  /*4170*/  HMMA.16816.F32.BF16 R36, R4, R22, R16 ;  /* 0x000000160424723c */ /* 0x000fe20000041810 */
[----:B------:R-:W1:Y:S07]  /*4180*/  LDSM.16.MT88.4 R16, [R251+0x6100] ;  /* 0x00610000fb10783b */ /* 0x000e6e0000004200 */
[C---:B-1----:R-:W-:Y:S08]  /*4190*/  HMMA.16816.F32.BF16 R20, R8.reuse, R16, RZ ;  /* 0x000000100814723c */ /* 0x042ff000000418ff */
[----:B------:R-:W-:Y:S01]  /*41a0*/  HMMA.16816.F32.BF16 R8, R8, R18, RZ ;  /* 0x000000120808723c */ /* 0x000fe200000418ff */
[----:B------:R-:W1:Y:S11]  /*41b0*/  LDSM.16.MT88.4 R16, [R251+0x6900] ;  /* 0x00690000fb10783b */ /* 0x000e760000004200 */
[----:B------:R-:W-:Y:S04]  /*41c0*/  @!UPT UIADD3 URZ, URZ, URZ, URZ ;  /* 0x0000003f3f3ff290 */ /* 0x000fe8000fffe03f */
[C---:B-1----:R-:W-:Y:S07]  /*41d0*/  HMMA.16816.F32.BF16 R32, R4.reuse, R16, R20 ;  /* 0x000000100420723c */ /* 0x042fee0000041814 */
[----:B------:R-:W-:Y:S02]  /*41e0*/  IMAD.MOV.U32 R23, RZ, RZ, R25 ;  /* 0x000000ffff177224 */ /* 0x000fe400078e0019 */
[----:B------:R-:W-:Y:S02]  /*41f0*/  IMAD.MOV.U32 R22, RZ, RZ, R26 ;  /* 0x000000ffff167224 */ /* 0x000fe400078e001a */
[----:B------:R-:W-:Y:S01]  /*4200*/  HMMA.16816.F32.BF16 R24, R4, R18, R8 ;  /* 0x000000120418723c */ /* 0x000fe20000041808 */
[----:B------:R-:W-:-:S02]  /*4210*/  IMAD.MOV.U32 R16, RZ, RZ, R54 ;  /* 0x000000ffff107224 */ /* 0x000fc400078e0036 */
[----:B------:R-:W-:Y:S02]  /*4220*/  IMAD.MOV.U32 R54, RZ, RZ, R55 ;  /* 0x000000ffff367224 */ /* 0x000fe400078e0037 */
[----:B------:R-:W-:Y:S02]  /*4230*/  IMAD.MOV.U32 R55, RZ, RZ, R177 ;  /* 0x000000ffff377224 */ /* 0x000fe400078e00b1 */
[----:B------:R-:W-:Y:S02]  /*4240*/  IMAD.MOV.U32 R11, RZ, RZ, R148 ;  /* 0x000000ffff0b7224 */ /* 0x000fe400078e0094 */
[----:B------:R1:W-:Y:S01]  /*4250*/  MUFU.EX2 R148, R0 ;  /* 0x0000000000947308 */ /* 0x0003e20000000800 */
[----:B------:R-:W-:Y:S02]  /*4260*/  FADD.FTZ R4, R82, R81 ;  /* 0x0000005152047221 */ /* 0x000fe40000010000 */
[----:B------:R-:W-:Y:S02]  /*4270*/  IMAD.MOV.U32 R81, RZ, RZ, R11 ;  /* 0x000000ffff517224 */ /* 0x000fe400078e000b */
[----:B------:R-:W2:Y:S01]  /*4280*/  LDSM.16.MT88.4 R8, [R248+0x1100] ;  /* 0x00110000f808783b */ /* 0x000ea20000004200 */
[----:B------:R-:W-:-:S02]  /*4290*/  FFMA.FTZ R20, R90, c[0x0][0x2d0], -R12 ;  /* 0x0000b4005a147a23 */ /* 0x000fc4000001080c */
[--C-:B------:R-:W-:Y:S02]  /*42a0*/  FFMA.FTZ R18, R88, c[0x0][0x2d0], -R12.reuse ;  /* 0x0000b40058127a23 */ /* 0x100fe4000001080c */
[----:B------:R-:W-:Y:S02]  /*42b0*/  FFMA.FTZ R17, R85, c[0x0][0x2d0], -R12 ;  /* 0x0000b40055117a23 */ /* 0x000fe4000001080c */
[----:B------:R-:W-:Y:S01]  /*42c0*/  IMAD.MOV.U32 R82, RZ, RZ, R16 ;  /* 0x000000ffff527224 */ /* 0x000fe200078e0010 */
[----:B------:R-:W-:Y:S01]  /*42d0*/  MUFU.EX2 R20, R20 ;  /* 0x0000001400147308 */ /* 0x000fe20000000800 */
[----:B------:R-:W-:Y:S02]  /*42e0*/  FFMA.FTZ R16, R87, c[0x0][0x2d0], -R2 ;  /* 0x0000b40057107a23 */ /* 0x000fe40000010802 */
[----:B-1----:R-:W-:Y:S01]  /*42f0*/  FFMA.FTZ R0, R93, c[0x0][0x2d0], -R12 ;  /* 0x0000b4005d007a23 */ /* 0x002fe2000001080c */
[----:B------:R-:W-:Y:S01]  /*4300*/  MOV R93, R23 ;  /* 0x00000017005d7202 */ /* 0x000fe20000000f00 */
[----:B------:R-:W-:-:S03]  /*4310*/  FFMA.FTZ R19, R86, c[0x0][0x2d0], -R2 ;  /* 0x0000b40056137a23 */ /* 0x000fc60000010802 */
[----:B------:R1:W-:Y:S02]  /*4320*/  MUFU.EX2 R176, R0 ;  /* 0x0000000000b07308 */ /* 0x0003e40000000800 */
[----:B-1----:R-:W-:Y:S02]  /*4330*/  FFMA.FTZ R0, R92, c[0x0][0x2d0], -R12 ;  /* 0x0000b4005c007a23 */ /* 0x002fe4000001080c */
[----:B------:R-:W-:-:S04]  /*4340*/  IMAD.MOV.U32 R92, RZ, RZ, R22 ;  /* 0x000000ffff5c7224 */ /* 0x000fc800078e0016 */
[----:B------:R1:W-:Y:S02]  /*4350*/  MUFU.EX2 R154, R0 ;  /* 0x00000000009a7308 */ /* 0x0003e40000000800 */
[----:B-1----:R-:W-:Y:S02]  /*4360*/  FFMA.FTZ R0, R91, c[0x0][0x2d0], -R12 ;  /* 0x0000b4005b007a23 */ /* 0x002fe4000001080c */
[----:B------:R-:W-:-:S04]  /*4370*/  FFMA.FTZ R12, R89, c[0x0][0x2d0], -R2 ;  /* 0x0000b400590c7a23 */ /* 0x000fc80000010802 */
[----:B------:R1:W3:Y:S02]  /*4380*/  MUFU.EX2 R177, R0 ;  /* 0x0000000000b17308 */ /* 0x0002e40000000800 */
[----:B-1----:R-:W-:Y:S01]  /*4390*/  FFMA.FTZ R0, R95, c[0x0][0x2d0], -R2 ;  /* 0x0000b4005f007a23 */ /* 0x002fe20000010802 */
[----:B---3--:R-:W-:Y:S01]  /*43a0*/  F2FP.BF16.PACK_AB R6, R177, R154 ;  /* 0x0000009ab106723e */ /* 0x008fe200000010ff */
[----:B------:R-:W-:-:S04]  /*43b0*/  IMAD.MOV.U32 R95, RZ, RZ, R153 ;  /* 0x000000ffff5f7224 */ /* 0x000fc800078e0099 */
[----:B------:R1:W-:Y:S02]  /*43c0*/  MUFU.EX2 R21, R0 ;  /* 0x0000000000157308 */ /* 0x0003e40000000800 */
[----:B-1----:R-:W-:-:S06]  /*43d0*/  FFMA.FTZ R0, R97, c[0x0][0x2d0], -R2 ;  /* 0x0000b40061007a23 */ /* 0x002fcc0000010802 */
[----:B------:R1:W3:Y:S02]  /*43e0*/  MUFU.EX2 R22, R0 ;  /* 0x0000000000167308 */ /* 0x0002e40000000800 */
[----:B-1----:R-:W-:Y:S01]  /*43f0*/  FFMA.FTZ R0, R99, c[0x0][0x2d0], -R2 ;  /* 0x0000b40063007a23 */ /* 0x002fe20000010802 */
[----:B---3--:R-:W-:-:S05]  /*4400*/  F2FP.BF16.PACK_AB R5, R22, R21 ;  /* 0x000000151605723e */ /* 0x008fca00000010ff */
[----:B------:R1:W-:Y:S02]  /*4410*/  MUFU.EX2 R23, R0 ;  /* 0x0000000000177308 */ /* 0x0003e40000000800 */
[----:B-1----:R-:W-:-:S06]  /*4420*/  FFMA.FTZ R0, R98, c[0x0][0x2d0], -R2 ;  /* 0x0000b40062007a23 */ /* 0x002fcc0000010802 */
[----:B------:R1:W3:Y:S02]  /*4430*/  MUFU.EX2 R153, R0 ;  /* 0x0000000000997308 */ /* 0x0002e40000000800 */
[----:B-1----:R-:W-:Y:S01]  /*4440*/  FADD.FTZ R0, R14, R13 ;  /* 0x0000000d0e007221 */ /* 0x002fe20000010000 */
[----:B---3--:R-:W-:Y:S01]  /*4450*/  F2FP.BF16.PACK_AB R7, R153, R23 ;  /* 0x000000179907723e */ /* 0x008fe200000010ff */
[----:B------:R-:W-:Y:S01]  /*4460*/  FADD.FTZ R14, R83, R4 ;  /* 0x00000004530e7221 */ /* 0x000fe20000010000 */
[----:B------:R-:W-:Y:S01]  /*4470*/  F2FP.BF16.PACK_AB R4, R176, R148 ;  /* 0x00000094b004723e */ /* 0x000fe200000010ff */
[----:B------:R-:W-:Y:S02]  /*4480*/  FFMA.FTZ R13, R96, c[0x0][0x2d0], -R2 ;  /* 0x0000b400600d7a23 */ /* 0x000fe40000010802 */
[----:B------:R-:W-:Y:S02]  /*4490*/  FADD.FTZ R2, R80, R0 ;  /* 0x0000000050027221 */ /* 0x000fe40000010000 */
[----:B------:R-:W-:-:S02]  /*44a0*/  IMAD.MOV.U32 R83, RZ, RZ, R31 ;  /* 0x000000ffff537224 */ /* 0x000fc400078e001f */
[----:B------:R-:W-:Y:S01]  /*44b0*/  IMAD.MOV.U32 R0, RZ, RZ, R28 ;  /* 0x000000ffff007224 */ /* 0x000fe200078e001c */
[----:B--2---:R-:W-:Y:S01]  /*44c0*/  HMMA.16816.F32.BF16 R156, R4, R8, R156 ;  /* 0x00000008049c723c */ /* 0x004fe2000004189c */
[----:B------:R-:W-:Y:S02]  /*44d0*/  IMAD.MOV.U32 R80, RZ, RZ, R29 ;  /* 0x000000ffff507224 */ /* 0x000fe400078e001d */
[----:B------:R-:W-:-:S05]  /*44e0*/  FADD.FTZ R2, R178, R2 ;  /* 0x00000002b2027221 */ /* 0x000fca0000010000 */
[C---:B------:R-:W-:Y:S01]  /*44f0*/  HMMA.16816.F32.BF16 R28, R4.reuse, R10, R44 ;  /* 0x0000000a041c723c */ /* 0x040fe2000004182c */
[----:B------:R-:W1:Y:S07]  /*4500*/  LDSM.16.MT88.4 R8, [R249+0x1100] ;  /* 0x00110000f908783b */ /* 0x000e6e0000004200 */
[C---:B-1----:R-:W-:Y:S08]  /*4510*/  HMMA.16816.F32.BF16 R44, R4.reuse, R8, R64 ;  /* 0x00000008042c723c */ /* 0x042ff00000041840 */
[C---:B------:R-:W-:Y:S01]  /*4520*/  HMMA.16816.F32.BF16 R52, R4.reuse, R10, R52 ;  /* 0x0000000a0434723c */ /* 0x040fe20000041834 */
[----:B------:R-:W1:Y:S07]  /*4530*/  LDSM.16.MT88.4 R8, [R252+0x1100] ;  /* 0x00110000fc08783b */ /* 0x000e6e0000004200 */
[C---:B-1----:R-:W-:Y:S08]  /*4540*/  HMMA.16816.F32.BF16 R60, R4.reuse, R8, R60 ;  /* 0x00000008043c723c */ /* 0x042ff0000004183c */
[----:B------:R-:W-:Y:S01]  /*4550*/  HMMA.16816.F32.BF16 R64, R4, R10, R180 ;  /* 0x0000000a0440723c */ /* 0x000fe200000418b4 */
[----:B------:R-:W1:Y:S06]  /*4560*/  LDSM.16.MT88.4 R8, [R251+0x1100] ;  /* 0x00110000fb08783b */ /* 0x000e6c0000004200 */
[----:B------:R-:W-:Y:S01]  /*4570*/  IMAD.MOV.U32 R182, RZ, RZ, R0 ;  /* 0x000000ffffb67224 */ /* 0x000fe200078e0000 */
[----:B------:R-:W-:Y:S01]  /*4580*/  MOV R180, R83 ;  /* 0x0000005300b47202 */ /* 0x000fe20000000f00 */
[----:B------:R-:W-:-:S02]  /*4590*/  IMAD.MOV.U32 R183, RZ, RZ, R80 ;  /* 0x000000ffffb77224 */ /* 0x000fc400078e0050 */
[----:B------:R-:W-:Y:S02]  /*45a0*/  IMAD.MOV.U32 R0, RZ, RZ, R82 ;  /* 0x000000ffff007224 */ /* 0x000fe400078e0052 */
[----:B------:R-:W-:Y:S02]  /*45b0*/  IMAD.MOV.U32 R181, RZ, RZ, R81 ;  /* 0x000000ffffb57224 */ /* 0x000fe400078e0051 */
[----:B------:R-:W-:Y:S01]  /*45c0*/  FADD.FTZ R0, R0, R14 ;  /* 0x0000000e00007221 */ /* 0x000fe20000010000 */
        /* <DEDUP_REMOVED lines=13> */
[----:B------:R-:W-:Y:S11]  /*46a0*/  HMMA.16816.F32.BF16 R8, R4, R10, R144 ;  /* 0x0000000a0408723c */ /* 0x000ff60000041890 */
[----:B------:R-:W-:Y:S05]  /*46b0*/  @!UPT UIADD3 URZ, URZ, URZ, URZ ;  /* 0x0000003f3f3ff290 */ /* 0x000fea000fffe03f */
[----:B------:R-:W-:Y:S01]  /*46c0*/  MOV R167, R161 ;  /* 0x000000a100a77202 */ /* 0x000fe20000000f00 */
[----:B------:R-:W-:Y:S02]  /*46d0*/  IMAD.MOV.U32 R166, RZ, RZ, R162 ;  /* 0x000000ffffa67224 */ /* 0x000fe400078e00a2 */
[----:B------:R-:W-:Y:S02]  /*46e0*/  IMAD.MOV.U32 R165, RZ, RZ, R163 ;  /* 0x000000ffffa57224 */ /* 0x000fe400078e00a3 */
[----:B------:R-:W-:-:S03]  /*46f0*/  IMAD.MOV.U32 R164, RZ, RZ, R160 ;  /* 0x000000ffffa47224 */ /* 0x000fc600078e00a0 */
[----:B------:R-:W-:Y:S01]  /*4700*/  IMAD.MOV.U32 R163, RZ, RZ, R8 ;  /* 0x000000ffffa37224 */ /* 0x000fe200078e0008 */
[----:B------:R-:W-:Y:S01]  /*4710*/  MOV R160, R11 ;  /* 0x0000000b00a07202 */ /* 0x000fe20000000f00 */
[----:B------:R-:W-:Y:S02]  /*4720*/  IMAD.MOV.U32 R162, RZ, RZ, R9 ;  /* 0x000000ffffa27224 */ /* 0x000fe400078e0009 */
[----:B------:R-:W-:Y:S02]  /*4730*/  IMAD.MOV.U32 R161, RZ, RZ, R10 ;  /* 0x000000ffffa17224 */ /* 0x000fe400078e000a */
[----:B------:R-:W1:Y:S02]  /*4740*/  LDSM.16.MT88.4 R8, [R248+0x5100] ;  /* 0x00510000f808783b */ /* 0x000e640000004200 */
        /* <DEDUP_REMOVED lines=9> */
[----:B------:R-:W-:Y:S02]  /*47e0*/  IMAD.MOV.U32 R83, RZ, RZ, R136 ;  /* 0x000000ffff537224 */ /* 0x000fe400078e0088 */
[----:B------:R-:W-:Y:S02]  /*47f0*/  IMAD.MOV.U32 R82, RZ, RZ, R137 ;  /* 0x000000ffff527224 */ /* 0x000fe400078e0089 */
[----:B------:R-:W-:Y:S02]  /*4800*/  IMAD.MOV.U32 R81, RZ, RZ, R138 ;  /* 0x000000ffff517224 */ /* 0x000fe400078e008a */
[----:B------:R-:W-:Y:S02]  /*4810*/  IMAD.MOV.U32 R80, RZ, RZ, R139 ;  /* 0x000000ffff507224 */ /* 0x000fe400078e008b */
[----:B------:R-:W-:Y:S01]  /*4820*/  IMAD.MOV.U32 R143, RZ, RZ, R8 ;  /* 0x000000ffff8f7224 */ /* 0x000fe200078e0008 */
[----:B------:R-:W-:Y:S01]  /*4830*/  MOV R142, R9 ;  /* 0x00000009008e7202 */ /* 0x000fe20000000f00 */
[----:B------:R-:W-:-:S02]  /*4840*/  IMAD.MOV.U32 R141, RZ, RZ, R10 ;  /* 0x000000ffff8d7224 */ /* 0x000fc400078e000a */
[----:B------:R-:W-:Y:S02]  /*4850*/  IMAD.MOV.U32 R140, RZ, RZ, R11 ;  /* 0x000000ffff8c7224 */ /* 0x000fe400078e000b */
[----:B------:R-:W1:Y:S02]  /*4860*/  LDSM.16.MT88.4 R8, [R251+0x5100] ;  /* 0x00510000fb08783b */ /* 0x000e640000004200 */
[C---:B-1----:R-:W-:Y:S08]  /*4870*/  HMMA.16816.F32.BF16 R144, R4.reuse, R8, R124 ;  /* 0x000000080490723c */ /* 0x042ff0000004187c */
[----:B------:R-:W-:Y:S01]  /*4880*/  HMMA.16816.F32.BF16 R136, R4, R10, R112 ;  /* 0x0000000a0488723c */ /* 0x000fe20000041870 */
[----:B------:R-:W1:Y:S06]  /*4890*/  LDSM.16.MT88.4 R8, [R248+0x7100] ;  /* 0x00710000f808783b */ /* 0x000e6c0000004200 */
[----:B------:R-:W-:Y:S01]  /*48a0*/  IMAD.MOV.U32 R112, RZ, RZ, R163 ;  /* 0x000000ffff707224 */ /* 0x000fe200078e00a3 */
[----:B------:R-:W-:Y:S01]  /*48b0*/  MOV R114, R161 ;  /* 0x000000a100727202 */ /* 0x000fe20000000f00 */
[----:B------:R-:W-:-:S02]  /*48c0*/  IMAD.MOV.U32 R113, RZ, RZ, R162 ;  /* 0x000000ffff717224 */ /* 0x000fc400078e00a2 */
[----:B------:R-:W-:Y:S02]  /*48d0*/  IMAD.MOV.U32 R115, RZ, RZ, R160 ;  /* 0x000000ffff737224 */ /* 0x000fe400078e00a0 */
[----:B------:R-:W-:Y:S01]  /*48e0*/  LDSM.16.MT88.4 R160, [R248+0x1900] ;  /* 0x00190000f8a0783b */ /* 0x000fe20000004200 */
[C---:B-1----:R-:W-:Y:S07]  /*48f0*/  HMMA.16816.F32.BF16 R124, R4.reuse, R8, R108 ;  /* 0x00000008047c723c */ /* 0x042fee000004186c */
[----:B------:R-:W-:Y:S01]  /*4900*/  IMAD.MOV.U32 R108, RZ, RZ, R143 ;  /* 0x000000ffff6c7224 */ /* 0x000fe200078e008f */
[----:B------:R-:W-:Y:S01]  /*4910*/  HMMA.16816.F32.BF16 R132, R4, R10, R76 ;  /* 0x0000000a0484723c */ /* 0x000fe2000004184c */
[----:B------:R-:W1:Y:S01]  /*4920*/  LDSM.16.MT88.4 R8, [R249+0x7100] ;  /* 0x00710000f908783b */ /* 0x000e620000004200 */
[----:B------:R-:W-:-:S02]  /*4930*/  IMAD.MOV.U32 R109, RZ, RZ, R142 ;  /* 0x000000ffff6d7224 */ /* 0x000fc400078e008e */
[----:B------:R-:W-:Y:S02]  /*4940*/  IMAD.MOV.U32 R110, RZ, RZ, R141 ;  /* 0x000000ffff6e7224 */ /* 0x000fe400078e008d */
[----:B------:R-:W-:Y:S01]  /*4950*/  IMAD.MOV.U32 R111, RZ, RZ, R140 ;  /* 0x000000ffff6f7224 */ /* 0x000fe200078e008c */
[----:B------:R-:W-:Y:S01]  /*4960*/  MOV R79, R183 ;  /* 0x000000b7004f7202 */ /* 0x000fe20000000f00 */
[----:B------:R-:W-:Y:S02]  /*4970*/  IMAD.MOV.U32 R76, RZ, RZ, R180 ;  /* 0x000000ffff4c7224 */ /* 0x000fe400078e00b4 */
[----:B------:R-:W-:Y:S02]  /*4980*/  IMAD.MOV.U32 R77, RZ, RZ, R181 ;  /* 0x000000ffff4d7224 */ /* 0x000fe400078e00b5 */
[----:B------:R-:W-:Y:S02]  /*4990*/  IMAD.MOV.U32 R78, RZ, RZ, R182 ;  /* 0x000000ffff4e7224 */ /* 0x000fe400078e00b6 */
[----:B------:R-:W-:Y:S01]  /*49a0*/  FADD.FTZ R0, R76, R0 ;  /* 0x000000004c007221 */ /* 0x000fe20000010000 */
[----:B------:R-:W-:Y:S01]  /*49b0*/  MOV R76, R164 ;  /* 0x000000a4004c7202 */ /* 0x000fe20000000f00 */
[----:B------:R-:W-:-:S02]  /*49c0*/  IMAD.MOV.U32 R14, RZ, RZ, R110 ;  /* 0x000000ffff0e7224 */ /* 0x000fc400078e006e */
[----:B------:R-:W-:Y:S01]  /*49d0*/  IMAD.MOV.U32 R110, RZ, RZ, R81 ;  /* 0x000000ffff6e7224 */ /* 0x000fe200078e0051 */
[C---:B-1----:R-:W-:Y:S08]  /*49e0*/  HMMA.16816.F32.BF16 R140, R4.reuse, R8, R56 ;  /* 0x00000008048c723c */ /* 0x042ff00000041838 */
[----:B------:R-:W-:Y:S01]  /*49f0*/  HMMA.16816.F32.BF16 R188, R4, R10, R48 ;  /* 0x0000000a04bc723c */ /* 0x000fe20000041830 */
[----:B------:R-:W1:Y:S04]  /*4a00*/  LDSM.16.MT88.4 R8, [R252+0x7100] ;  /* 0x00710000fc08783b */ /* 0x000e680000004200 */
[----:B------:R-:W-:Y:S11]  /*4a10*/  LDSM.16.MT88.4 R48, [R252+0x1900] ;  /* 0x00190000fc30783b */ /* 0x000ff60000004200 */
[----:B------:R-:W-:Y:S01]  /*4a20*/  MOV R59, R140 ;  /* 0x0000008c003b7202 */ /* 0x000fe20000000f00 */
[----:B------:R-:W-:-:S02]  /*4a30*/  IMAD.MOV.U32 R58, RZ, RZ, R141 ;  /* 0x000000ffff3a7224 */ /* 0x000fc400078e008d */
[----:B------:R-:W-:Y:S02]  /*4a40*/  IMAD.MOV.U32 R57, RZ, RZ, R142 ;  /* 0x000000ffff397224 */ /* 0x000fe400078e008e */
[----:B------:R-:W-:Y:S02]  /*4a50*/  IMAD.MOV.U32 R56, RZ, RZ, R143 ;  /* 0x000000ffff387224 */ /* 0x000fe400078e008f */
[C---:B-1----:R-:W-:Y:S01]  /*4a60*/  HMMA.16816.F32.BF16 R140, R4.reuse, R8, R40 ;  /* 0x00000008048c723c */ /* 0x042fe20000041828 */
[----:B------:R-:W-:Y:S07]  /*4a70*/  LDSM.16.MT88.4 R40, [R249+0x1900] ;  /* 0x00190000f928783b */ /* 0x000fee0000004200 */
[C---:B------:R-:W-:Y:S01]  /*4a80*/  HMMA.16816.F32.BF16 R180, R4.reuse, R10, R36 ;  /* 0x0000000a04b4723c */ /* 0x040fe20000041824 */
[----:B------:R-:W1:Y:S07]  /*4a90*/  LDSM.16.MT88.4 R8, [R251+0x7100] ;  /* 0x00710000fb08783b */ /* 0x000e6e0000004200 */
[C---:B-1----:R-:W-:Y:S01]  /*4aa0*/  HMMA.16816.F32.BF16 R32, R4.reuse, R8, R32 ;  /* 0x000000080420723c */ /* 0x042fe20000041820 */
[----:B------:R1:W-:Y:S07]  /*4ab0*/  MUFU.EX2 R9, R15 ;  /* 0x0000000f00097308 */ /* 0x0003ee0000000800 */
[----:B------:R-:W-:Y:S01]  /*4ac0*/  HMMA.16816.F32.BF16 R24, R4, R10, R24 ;  /* 0x0000000a0418723c */ /* 0x000fe20000041818 */
[----:B------:R2:W3:Y:S06]  /*4ad0*/  MUFU.EX2 R11, R18 ;  /* 0x00000012000b7308 */ /* 0x0004ec0000000800 */
[----:B------:R-:W-:-:S02]  /*4ae0*/  FADD.FTZ R4, R151, R2 ;  /* 0x0000000297047221 */ /* 0x000fc40000010000 */
[----:B------:R4:W5:Y:S01]  /*4af0*/  MUFU.EX2 R10, R17 ;  /* 0x00000011000a7308 */ /* 0x0009620000000800 */
[----:B------:R-:W-:Y:S02]  /*4b00*/  FADD.FTZ R2, R77, R0 ;  /* 0x000000004d027221 */ /* 0x000fe40000010000 */
[----:B------:R-:W-:Y:S02]  /*4b10*/  IMAD.MOV.U32 R77, RZ, RZ, R167 ;  /* 0x000000ffff4d7224 */ /* 0x000fe400078e00a7 */
[----:B-1----:R-:W-:Y:S01]  /*4b20*/  IMAD.MOV.U32 R15, RZ, RZ, R111 ;  /* 0x000000ffff0f7224 */ /* 0x002fe200078e006f */
[----:B------:R-:W-:Y:S01]  /*4b30*/  MOV R111, R80 ;  /* 0x00000050006f7202 */ /* 0x000fe20000000f00 */
[----:B------:R-:W-:Y:S01]  /*4b40*/  FADD.FTZ R0, R150, R4 ;  /* 0x0000000496007221 */ /* 0x000fe20000010000 */
[----:B------:R1:W-:Y:S01]  /*4b50*/  MUFU.EX2 R8, R13 ;  /* 0x0000000d00087308 */ /* 0x0003e20000000800 */
[----:B--2---:R-:W-:Y:S01]  /*4b60*/  IMAD.MOV.U32 R18, RZ, RZ, R78 ;  /* 0x000000ffff127224 */ /* 0x004fe200078e004e */
[----:B---3--:R-:W-:Y:S01]  /*4b70*/  F2FP.BF16.PACK_AB R164, R11, R20 ;  /* 0x000000140ba4723e */ /* 0x008fe200000010ff */
[----:B------:R-:W-:-:S02]  /*4b80*/  IMAD.MOV.U32 R78, RZ, RZ, R166 ;  /* 0x000000ffff4e7224 */ /* 0x000fc400078e00a6 */
[----:B------:R-:W-:Y:S02]  /*4b90*/  FADD.FTZ R2, R179, R2 ;  /* 0x00000002b3027221 */ /* 0x000fe40000010000 */
[----:B------:R-:W-:Y:S01]  /*4ba0*/  FADD.FTZ R0, R149, R0 ;  /* 0x0000000095007221 */ /* 0x000fe20000010000 */
[----:B------:R-:W2:Y:S01]  /*4bb0*/  MUFU.EX2 R7, R12 ;  /* 0x0000000c00077308 */ /* 0x000ea20000000800 */
[----:B----4-:R-:W-:Y:S01]  /*4bc0*/  IMAD.MOV.U32 R17, RZ, RZ, R79 ;  /* 0x000000ffff117224 */ /* 0x010fe200078e004f */
[----:B-----5:R-:W-:Y:S01]  /*4bd0*/  F2FP.BF16.PACK_AB R166, R9, R10 ;  /* 0x0000000a09a6723e */ /* 0x020fe200000010ff */
[----:B------:R-:W-:Y:S02]  /*4be0*/  IMAD.MOV.U32 R79, RZ, RZ, R165 ;  /* 0x000000ffff4f7224 */ /* 0x000fe400078e00a5 */
[----:B------:R-:W-:Y:S02]  /*4bf0*/  FADD.FTZ R2, R17, R2 ;  /* 0x0000000211027221 */ /* 0x000fe40000010000 */
[----:B------:R-:W-:Y:S01]  /*4c00*/  FADD.FTZ R0, R18, R0 ;  /* 0x0000000012007221 */ /* 0x000fe20000010000 */
[----:B------:R-:W-:Y:S01]  /*4c10*/  MUFU.EX2 R6, R16 ;  /* 0x0000001000067308 */ /* 0x000fe20000000800 */
[----:B-1----:R-:W-:Y:S01]  /*4c20*/  MOV R13, R109 ;  /* 0x0000006d000d7202 */ /* 0x002fe20000000f00 */
[----:B------:R-:W-:-:S02]  /*4c30*/  IMAD.MOV.U32 R109, RZ, RZ, R82 ;  /* 0x000000ffff6d7224 */ /* 0x000fc400078e0052 */
[----:B------:R-:W-:Y:S02]  /*4c40*/  FADD.FTZ R2, R148, R2 ;  /* 0x0000000294027221 */ /* 0x000fe40000010000 */
[----:B------:R-:W-:Y:S02]  /*4c50*/  FADD.FTZ R0, R21, R0 ;  /* 0x0000000015007221 */ /* 0x000fe40000010000 */
[----:B------:R-:W1:Y:S01]  /*4c60*/  MUFU.EX2 R5, R19 ;  /* 0x0000001300057308 */ /* 0x000e620000000800 */
[----:B--2---:R-:W-:Y:S01]  /*4c70*/  F2FP.BF16.PACK_AB R165, R7, R8 ;  /* 0x0000000807a5723e */ /* 0x004fe200000010ff */
[----:B------:R-:W-:Y:S02]  /*4c80*/  IMAD.MOV.U32 R12, RZ, RZ, R108 ;  /* 0x000000ffff0c7224 */ /* 0x000fe400078e006c */
[----:B------:R-:W-:Y:S02]  /*4c90*/  IMAD.MOV.U32 R108, RZ, RZ, R83 ;  /* 0x000000ffff6c7224 */ /* 0x000fe400078e0053 */
[----:B------:R-:W-:Y:S01]  /*4ca0*/  LDSM.16.MT88.4 R80, [R252+0x3900] ;  /* 0x00390000fc50783b */ /* 0x000fe20000004200 */
[----:B------:R-:W-:-:S02]  /*4cb0*/  FADD.FTZ R2, R176, R2 ;  /* 0x00000002b0027221 */ /* 0x000fc40000010000 */
[----:B------:R-:W-:Y:S02]  /*4cc0*/  FADD.FTZ R0, R22, R0 ;  /* 0x0000000016007221 */ /* 0x000fe40000010000 */
[----:B------:R-:W-:Y:S02]  /*4cd0*/  FADD.FTZ R4, R154, R2 ;  /* 0x000000029a047221 */ /* 0x000fe40000010000 */
[----:B------:R-:W-:Y:S02]  /*4ce0*/  FADD.FTZ R2, R23, R0 ;  /* 0x0000000017027221 */ /* 0x000fe40000010000 */
[----:B------:R-:W-:Y:S01]  /*4cf0*/  FADD.FTZ R0, R177, R4 ;  /* 0x00000004b1007221 */ /* 0x000fe20000010000 */
[----:B-1----:R-:W-:Y:S01]  /*4d00*/  F2FP.BF16.PACK_AB R167, R5, R6 ;  /* 0x0000000605a7723e */ /* 0x002fe200000010ff */
[----:B------:R-:W-:Y:S02]  /*4d10*/  FADD.FTZ R2, R153, R2 ;  /* 0x0000000299027221 */ /* 0x000fe40000010000 */
[----:B------:R-:W-:-:S02]  /*4d20*/  FADD.FTZ R20, R20, R0 ;  /* 0x0000000014147221 */ /* 0x000fc40000010000 */
[----:B------:R-:W-:Y:S02]  /*4d30*/  FADD.FTZ R8, R8, R2 ;  /* 0x0000000208087221 */ /* 0x000fe40000010000 */
[C---:B------:R-:W-:Y:S01]  /*4d40*/  HMMA.16816.F32.BF16 R156, R164.reuse, R160, R156 ;  /* 0x000000a0a49c723c */ /* 0x040fe2000004189c */
[----:B------:R-:W-:Y:S02]  /*4d50*/  FADD.FTZ R11, R11, R20 ;  /* 0x000000140b0b7221 */ /* 0x000fe40000010000 */
[----:B------:R-:W-:Y:S02]  /*4d60*/  FADD.FTZ R7, R7, R8 ;  /* 0x0000000807077221 */ /* 0x000fe40000010000 */
[----:B------:R-:W-:Y:S02]  /*4d70*/  FADD.FTZ R10, R10, R11 ;  /* 0x0000000b0a0a7221 */ /* 0x000fe40000010000 */
[----:B------:R-:W-:Y:S01]  /*4d80*/  FADD.FTZ R6, R6, R7 ;  /* 0x0000000706067221 */ /* 0x000fe20000010000 */
[----:B------:R-:W-:Y:S01]  /*4d90*/  HMMA.16816.F32.BF16 R160, R164, R162, R28 ;  /* 0x000000a2a4a0723c */ /* 0x000fe2000004181c */
[----:B------:R-:W-:-:S02]  /*4da0*/  FADD.FTZ R2, R9, R10 ;  /* 0x0000000a09027221 */ /* 0x000fc40000010000 */
[----:B------:R-:W-:-:S04]  /*4db0*/  FADD.FTZ R0, R5, R6 ;  /* 0x0000000605007221 */ /* 0x000fc80000010000 */
[----:B------:R-:W-:Y:S01]  /*4dc0*/  IMAD.MOV.U32 R28, RZ, RZ, R59 ;  /* 0x000000ffff1c7224 */ /* 0x000fe200078e003b */
[C---:B------:R-:W-:Y:S01]  /*4dd0*/  HMMA.16816.F32.BF16 R36, R164.reuse, R40, R44 ;  /* 0x00000028a424723c */ /* 0x040fe2000004182c */
[----:B------:R-:W-:Y:S01]  /*4de0*/  IMAD.MOV.U32 R29, RZ, RZ, R58 ;  /* 0x000000ffff1d7224 */ /* 0x000fe200078e003a */
[----:B------:R-:W-:Y:S01]  /*4df0*/  STL [R1+0x50], R0 ;  /* 0x0000500001007387 */ /* 0x000fe20000100800 */
[----:B------:R-:W-:Y:S02]  /*4e00*/  IMAD.MOV.U32 R30, RZ, RZ, R57 ;  /* 0x000000ffff1e7224 */ /* 0x000fe400078e0039 */
[----:B------:R-:W-:Y:S01]  /*4e10*/  IMAD.MOV.U32 R31, RZ, RZ, R56 ;  /* 0x000000ffff1f7224 */ /* 0x000fe200078e0038 */
[----:B------:R-:W-:Y:S02]  /*4e20*/  STL [R1+0x4c], R2 ;  /* 0x00004c0201007387 */ /* 0x000fe40000100800 */
[C---:B------:R-:W-:Y:S02]  /*4e30*/  HMMA.16816.F32.BF16 R44, R164.reuse, R48, R60 ;  /* 0x00000030a42c723c */ /* 0x040fe4000004183c */
[----:B------:R-:W1:Y:S06]  /*4e40*/  LDSM.16.MT88.4 R56, [R251+0x1900] ;  /* 0x00190000fb38783b */ /* 0x000e6c0000004200 */
[C---:B------:R-:W-:Y:S01]  /*4e50*/  HMMA.16816.F32.BF16 R48, R164.reuse, R50, R64 ;  /* 0x00000032a430723c */ /* 0x040fe20000041840 */
[----:B------:R-:W2:Y:S07]  /*4e60*/  LDSM.16.MT88.4 R64, [R248+0x3900] ;  /* 0x00390000f840783b */ /* 0x000eae0000004200 */
[C---:B------:R-:W-:Y:S08]  /*4e70*/  HMMA.16816.F32.BF16 R40, R164.reuse, R42, R52 ;  /* 0x0000002aa428723c */ /* 0x040ff00000041834 */
[C---:B-1----:R-:W-:Y:S08]  /*4e80*/  HMMA.16816.F32.BF16 R52, R164.reuse, R56, R68 ;  /* 0x00000038a434723c */ /* 0x042ff00000041844 */
[C---:B------:R-:W-:Y:S01]  /*4e90*/  HMMA.16816.F32.BF16 R56, R164.reuse, R58, R72 ;  /* 0x0000003aa438723c */ /* 0x040fe20000041848 */
[----:B------:R-:W1:Y:S07]  /*4ea0*/  LDSM.16.MT88.4 R72, [R249+0x3900] ;  /* 0x00390000f948783b */ /* 0x000e6e0000004200 */
[C---:B--2---:R-:W-:Y:S07]  /*4eb0*/  HMMA.16816.F32.BF16 R60, R164.reuse, R64, R84 ;  /* 0x00000040a43c723c */ /* 0x044fee0000041854 */
[----:B------:R-:W-:Y:S01]  /*4ec0*/  IMAD.MOV.U32 R84, RZ, RZ, R76 ;  /* 0x000000ffff547224 */ /* 0x000fe200078e004c */
[----:B------:R-:W-:Y:S01]  /*4ed0*/  HMMA.16816.F32.BF16 R64, R164, R66, R88 ;  /* 0x00000042a440723c */ /* 0x000fe20000041858 */
[----:B------:R-:W-:Y:S01]  /*4ee0*/  IMAD.MOV.U32 R85, RZ, RZ, R77 ;  /* 0x000000ffff557224 */ /* 0x000fe200078e004d */
[----:B------:R-:W2:Y:S01]  /*4ef0*/  LDSM.16.MT88.4 R88, [R251+0x3900] ;  /* 0x00390000fb58783b */ /* 0x000ea20000004200 */
[----:B------:R-:W-:-:S02]  /*4f00*/  IMAD.MOV.U32 R86, RZ, RZ, R78 ;  /* 0x000000ffff567224 */ /* 0x000fc400078e004e */
[----:B------:R-:W-:-:S03]  /*4f10*/  IMAD.MOV.U32 R87, RZ, RZ, R79 ;  /* 0x000000ffff577224 */ /* 0x000fc600078e004f */
[C---:B------:R-:W-:Y:S08]  /*4f20*/  HMMA.16816.F32.BF16 R76, R164.reuse, R80, R100 ;  /* 0x00000050a44c723c */ /* 0x040ff00000041864 */
[C---:B------:R-:W-:Y:S01]  /*4f30*/  HMMA.16816.F32.BF16 R80, R164.reuse, R82, R104 ;  /* 0x00000052a450723c */ /* 0x040fe20000041868 */
[----:B------:R-:W3:Y:S07]  /*4f40*/  LDSM.16.MT88.4 R104, [R249+0x5900] ;  /* 0x00590000f968783b */ /* 0x000eee0000004200 */
[C---:B-1----:R-:W-:Y:S08]  /*4f50*/  HMMA.16816.F32.BF16 R68, R164.reuse, R72, R92 ;  /* 0x00000048a444723c */ /* 0x042ff0000004185c */
[C---:B------:R-:W-:Y:S01]  /*4f60*/  HMMA.16816.F32.BF16 R72, R164.reuse, R74, R96 ;  /* 0x0000004aa448723c */ /* 0x040fe20000041860 */
[----:B------:R-:W1:Y:S07]  /*4f70*/  LDSM.16.MT88.4 R96, [R248+0x5900] ;  /* 0x00590000f860783b */ /* 0x000e6e0000004200 */
[C---:B--2---:R-:W-:Y:S08]  /*4f80*/  HMMA.16816.F32.BF16 R84, R164.reuse, R88, R84 ;  /* 0x00000058a454723c */ /* 0x044ff00000041854 */
[C---:B------:R-:W-:Y:S01]  /*4f90*/  HMMA.16816.F32.BF16 R88, R164.reuse, R90, R112 ;  /* 0x0000005aa458723c */ /* 0x040fe20000041870 */
[----:B------:R-:W2:Y:S07]  /*4fa0*/  LDSM.16.MT88.4 R112, [R252+0x5900] ;  /* 0x00590000fc70783b */ /* 0x000eae0000004200 */
[C---:B---3--:R-:W-:Y:S01]  /*4fb0*/  HMMA.16816.F32.BF16 R100, R164.reuse, R104, R120 ;  /* 0x00000068a464723c */ /* 0x048fe20000041878 */
[----:B------:R-:W3:Y:S07]  /*4fc0*/  LDSM.16.MT88.4 R120, [R251+0x5900] ;  /* 0x00590000fb78783b */ /* 0x000eee0000004200 */
[C---:B------:R-:W-:Y:S01]  /*4fd0*/  HMMA.16816.F32.BF16 R104, R164.reuse, R106, R128 ;  /* 0x0000006aa468723c */ /* 0x040fe20000041880 */
[----:B------:R-:W4:Y:S07]  /*4fe0*/  LDSM.16.MT88.4 R128, [R248+0x7900] ;  /* 0x00790000f880783b */ /* 0x000f2e0000004200 */
[C---:B-1----:R-:W-:Y:S08]  /*4ff0*/  HMMA.16816.F32.BF16 R92, R164.reuse, R96, R184 ;  /* 0x00000060a45c723c */ /* 0x042ff000000418b8 */
[C---:B------:R-:W-:Y:S08]  /*5000*/  HMMA.16816.F32.BF16 R96, R164.reuse, R98, R116 ;  /* 0x00000062a460723c */ /* 0x040ff00000041874 */
[C---:B--2---:R-:W-:Y:S08]  /*5010*/  HMMA.16816.F32.BF16 R108, R164.reuse, R112, R108 ;  /* 0x00000070a46c723c */ /* 0x044ff0000004186c */
[C---:B---3--:R-:W-:Y:S01]  /*5020*/  HMMA.16816.F32.BF16 R116, R164.reuse, R120, R144 ;  /* 0x00000078a474723c */ /* 0x048fe20000041890 */
[----:B------:R-:W1:Y:S07]  /*5030*/  LDSM.16.MT88.4 R144, [R252+0x7900] ;  /* 0x00790000fc90783b */ /* 0x000e6e0000004200 */
[C---:B------:R-:W-:Y:S01]  /*5040*/  HMMA.16816.F32.BF16 R120, R164.reuse, R122, R136 ;  /* 0x0000007aa478723c */ /* 0x040fe20000041888 */
[----:B------:R-:W2:Y:S07]  /*5050*/  LDSM.16.MT88.4 R136, [R249+0x7900] ;  /* 0x00790000f988783b */ /* 0x000eae0000004200 */
[C---:B------:R-:W-:Y:S01]  /*5060*/  HMMA.16816.F32.BF16 R112, R164.reuse, R114, R12 ;  /* 0x00000072a470723c */ /* 0x040fe2000004180c */
[----:B------:R-:W3:Y:S07]  /*5070*/  LDSM.16.MT88.4 R12, [R251+0x7900] ;  /* 0x00790000fb0c783b */ /* 0x000eee0000004200 */
[C---:B----4-:R-:W-:Y:S08]  /*5080*/  HMMA.16816.F32.BF16 R124, R164.reuse, R128, R124 ;  /* 0x00000080a47c723c */ /* 0x050ff0000004187c */
[C---:B------:R-:W-:Y:S08]  /*5090*/  HMMA.16816.F32.BF16 R128, R164.reuse, R130, R132 ;  /* 0x00000082a480723c */ /* 0x040ff00000041884 */
[C---:B-1----:R-:W-:Y:S08]  /*50a0*/  HMMA.16816.F32.BF16 R140, R164.reuse, R144, R140 ;  /* 0x00000090a48c723c */ /* 0x042ff0000004188c */
[C---:B--2---:R-:W-:Y:S08]  /*50b0*/  HMMA.16816.F32.BF16 R132, R164.reuse, R136, R28 ;  /* 0x00000088a484723c */ /* 0x044ff0000004181c */
[C---:B------:R-:W-:Y:S08]  /*50c0*/  HMMA.16816.F32.BF16 R136, R164.reuse, R138, R188 ;  /* 0x0000008aa488723c */ /* 0x040ff000000418bc */
[C---:B------:R-:W-:Y:S08]  /*50d0*/  HMMA.16816.F32.BF16 R144, R164.reuse, R146, R180 ;  /* 0x00000092a490723c */ /* 0x040ff000000418b4 */
[C---:B---3--:R-:W-:Y:S08]  /*50e0*/  HMMA.16816.F32.BF16 R148, R164.reuse, R12, R32 ;  /* 0x0000000ca494723c */ /* 0x048ff00000041820 */
[----:B------:R-:W-:Y:S01]  /*50f0*/  HMMA.16816.F32.BF16 R164, R164, R14, R24 ;  /* 0x0000000ea4a4723c */ /* 0x000fe20000041818 */
[----:B------:R-:W-:Y:S07]  /*5100*/  @!P0 BRA `(.L_x_23) ;  /* 0x0000399000008947 */ /* 0x000fee0003800000 */
[----:B------:R-:W2:Y:S04]  /*5110*/  LDL R18, [R1+0x4] ;  /* 0x0000040001127983 */ /* 0x000ea80000100800 */
[----:B------:R-:W3:Y:S04]  /*5120*/  LDL.64 R16, [R1+0x88] ;  /* 0x0000880001107983 */ /* 0x000ee80000100a00 */
[----:B------:R-:W4:Y:S04]  /*5130*/  LDL.LU R29, [R1+0x58] ;  /* 0x00005800011d7983 */ /* 0x000f280000300800 */
[----:B------:R-:W5:Y:S04]  /*5140*/  LDL.64 R30, [R1+0x90] ;  /* 0x00009000011e7983 */ /* 0x000f680000100a00 */
[----:B------:R-:W3:Y:S04]  /*5150*/  LDL R19, [R1+0x84] ;  /* 0x0000840001137983 */ /* 0x000ee80000100800 */
[----:B------:R-:W3:Y:S01]  /*5160*/  LDL.64 R178, [R1+0x98] ;  /* 0x0000980001b27983 */ /* 0x000ee20000100a00 */
[----:B------:R-:W-:-:S02]  /*5170*/  IMAD.MOV.U32 R154, RZ, RZ, R3 ;  /* 0x000000ffff9a7224 */ /* 0x000fc400078e0003 */
[----:B------:R-:W-:Y:S01]  /*5180*/  IMAD.MOV.U32 R153, RZ, RZ, R152 ;  /* 0x000000ffff997224 */ /* 0x000fe200078e0098 */
[C---:B--2---:R-:W-:Y:S02]  /*5190*/  IADD3 R3, R18.reuse, 0x800, RZ ;  /* 0x0000080012037810 */ /* 0x044fe40007ffe0ff */
[----:B------:R-:W-:Y:S02]  /*51a0*/  IADD3 R2, R18, 0x1000, RZ ;  /* 0x0000100012027810 */ /* 0x000fe40007ffe0ff */
[----:B----4-:R-:W-:-:S05]  /*51b0*/  LEA.HI.SX32 R0, R29, 0xfffffffe, 0x1a ;  /* 0xfffffffe1d007811 */ /* 0x010fca00078fd2ff */
[----:B------:R1:W-:Y:S04]  /*51c0*/  STL [R1+0x48], R0 ;  /* 0x0000480001007387 */ /* 0x0003e80000100800 */
[----:B------:R2:W-:Y:S04]  /*51d0*/  STL [R1+0x40], R3 ;  /* 0x0000400301007387 */ /* 0x0005e80000100800 */
[----:B------:R4:W-:Y:S01]  /*51e0*/  STL [R1+0x3c], R2 ;  /* 0x00003c0201007387 */ /* 0x0009e20000100800 */
[C---:B-1----:R-:W-:Y:S02]  /*51f0*/  IADD3 R0, R18.reuse, 0x1800, RZ ;  /* 0x0000180012007810 */ /* 0x042fe40007ffe0ff */
[----:B--2---:R-:W-:-:S03]  /*5200*/  IADD3 R3, R18, 0x2000, RZ ;  /* 0x0000200012037810 */ /* 0x004fc60007ffe0ff */
[----:B------:R1:W-:Y:S01]  /*5210*/  STL [R1+0x38], R0 ;  /* 0x0000380001007387 */ /* 0x0003e20000100800 */
[----:B----4-:R-:W-:-:S03]  /*5220*/  IADD3 R2, R18, 0x2800, RZ ;  /* 0x0000280012027810 */ /* 0x010fc60007ffe0ff */
        /* <DEDUP_REMOVED lines=14> */
[----:B-----5:R-:W-:Y:S02]  /*5310*/  IADD3 R0, P2, R30, 0x40, RZ ;  /* 0x000000401e007810 */ /* 0x020fe40007f5e0ff */
[----:B-1----:R-:W-:-:S03]  /*5320*/  IADD3 R3, R18, 0x6000, RZ ;  /* 0x0000600012037810 */ /* 0x002fc60007ffe0ff */
[----:B------:R1:W-:Y:S01]  /*5330*/  STL [R1+0x80], R0 ;  /* 0x0000800001007387 */ /* 0x0003e20000100800 */
[----:B--2---:R-:W-:-:S03]  /*5340*/  IADD3 R2, P1, R30, 0x80, RZ ;  /* 0x000000801e027810 */ /* 0x004fc60007f3e0ff */
[----:B------:R3:W-:Y:S04]  /*5350*/  STL [R1+0x14], R3 ;  /* 0x0000140301007387 */ /* 0x0007e80000100800 */
[----:B------:R2:W-:Y:S01]  /*5360*/  STL [R1+0x78], R2 ;  /* 0x0000780201007387 */ /* 0x0005e20000100800 */
[----:B-1----:R-:W-:Y:S01]  /*5370*/  IADD3 R0, P0, R30, 0xc0, RZ ;  /* 0x000000c01e007810 */ /* 0x002fe20007f1e0ff */
[----:B---3--:R-:W-:-:S04]  /*5380*/  IMAD.X R3, RZ, RZ, R19, P2 ;  /* 0x000000ffff037224 */ /* 0x008fc800010e0613 */
[----:B------:R1:W-:Y:S01]  /*5390*/  STL [R1+0x70], R0 ;  /* 0x0000700001007387 */ /* 0x0003e20000100800 */
[----:B--2---:R-:W-:-:S03]  /*53a0*/  IADD3 R2, P2, R178, 0x40, RZ ;  /* 0x00000040b2027810 */ /* 0x004fc60007f5e0ff */
[----:B------:R2:W-:Y:S04]  /*53b0*/  STL [R1+0x7c], R3 ;  /* 0x00007c0301007387 */ /* 0x0005e80000100800 */
[----:B------:R3:W-:Y:S01]  /*53c0*/  STL [R1+0x68], R2 ;  /* 0x0000680201007387 */ /* 0x0007e20000100800 */
[----:B-1----:R-:W-:Y:S01]  /*53d0*/  IMAD.X R0, RZ, RZ, R19, P1 ;  /* 0x000000ffff007224 */ /* 0x002fe200008e0613 */
[----:B--2---:R-:W-:-:S04]  /*53e0*/  IADD3 R3, P1, R178, 0x80, RZ ;  /* 0x00000080b2037810 */ /* 0x004fc80007f3e0ff */
[----:B------:R1:W-:Y:S01]  /*53f0*/  STL [R1+0x74], R0 ;  /* 0x0000740001007387 */ /* 0x0003e20000100800 */
[----:B---3--:R-:W-:-:S03]  /*5400*/  IMAD.X R2, RZ, RZ, R19, P0 ;  /* 0x000000ffff027224 */ /* 0x008fc600000e0613 */
[----:B------:R2:W-:Y:S04]  /*5410*/  STL [R1+0x60], R3 ;  /* 0x0000600301007387 */ /* 0x0005e80000100800 */
[----:B------:R3:W-:Y:S01]  /*5420*/  STL [R1+0x6c], R2 ;  /* 0x00006c0201007387 */ /* 0x0007e20000100800 */
[----:B-1----:R-:W-:Y:S02]  /*5430*/  IADD3 R0, P0, R178, 0xc0, RZ ;  /* 0x000000c0b2007810 */ /* 0x002fe40007f1e0ff */
[----:B--2---:R-:W-:-:S03]  /*5440*/  IADD3 R3, R18, 0x6800, RZ ;  /* 0x0000680012037810 */ /* 0x004fc60007ffe0ff */
[----:B------:R1:W-:Y:S01]  /*5450*/  STL [R1+0x58], R0 ;  /* 0x0000580001007387 */ /* 0x0003e20000100800 */
[----:B---3--:R-:W-:-:S03]  /*5460*/  IADD3 R2, R18, 0x7000, RZ ;  /* 0x0000700012027810 */ /* 0x008fc60007ffe0ff */
[----:B------:R2:W-:Y:S04]  /*5470*/  STL [R1+0x10], R3 ;  /* 0x0000100301007387 */ /* 0x0005e80000100800 */
[----:B------:R3:W-:Y:S01]  /*5480*/  STL [R1+0xc], R2 ;  /* 0x00000c0201007387 */ /* 0x0007e20000100800 */
[----:B-1----:R-:W-:Y:S01]  /*5490*/  IADD3 R0, R18, 0x7800, RZ ;  /* 0x0000780012007810 */ /* 0x002fe20007ffe0ff */
[----:B--2---:R-:W-:-:S04]  /*54a0*/  IMAD.X R3, RZ, RZ, R17, P2 ;  /* 0x000000ffff037224 */ /* 0x004fc800010e0611 */
[----:B------:R1:W-:Y:S01]  /*54b0*/  STL [R1+0x8], R0 ;  /* 0x0000080001007387 */ /* 0x0003e20000100800 */
[----:B---3--:R-:W-:-:S03]  /*54c0*/  IMAD.X R2, RZ, RZ, R17, P1 ;  /* 0x000000ffff027224 */ /* 0x008fc600008e0611 */
[----:B------:R2:W-:Y:S01]  /*54d0*/  STL [R1+0x64], R3 ;  /* 0x0000640301007387 */ /* 0x0005e20000100800 */
[----:B-1----:R-:W-:-:S05]  /*54e0*/  IMAD.X R0, RZ, RZ, R17, P0 ;  /* 0x000000ffff007224 */ /* 0x002fca00000e0611 */
[----:B------:R2:W-:Y:S04]  /*54f0*/  STL [R1+0x54], R0 ;  /* 0x0000540001007387 */ /* 0x0005e80000100800 */
[----:B------:R2:W-:Y:S02]  /*5500*/  STL [R1+0x5c], R2 ;  /* 0x00005c0201007387 */ /* 0x0005e40000100800 */
.L_x_24:
[----:B------:R-:W3:Y:S01]  /*5510*/  LDL.64 R12, [R1+0x90] ;  /* 0x00009000010c7983 */ /* 0x000ee20000100a00 */
[----:B------:R-:W-:Y:S01]  /*5520*/  MOV R14, c[0x0][0x208] ;  /* 0x00008200000e7a02 */ /* 0x000fe20000000f00 */
[----:B------:R-:W-:Y:S04]  /*5530*/  DEPBAR.LE SB0, 0x0 ;  /* 0x000080000000791a */ /* 0x000fe80000000000 */
[----:B------:R-:W4:Y:S01]  /*5540*/  LDL R24, [R1+0x80] ;  /* 0x0000800001187983 */ /* 0x000f220000100800 */
[----:B------:R-:W-:Y:S05]  /*5550*/  MOV R15, c[0x0][0x20c] ;  /* 0x00008300000f7a02 */ /* 0x000fea0000000f00 */
[----:B--2---:R-:W2:Y:S06]  /*5560*/  LDL R7, [R1+0x84] ;  /* 0x0000840001077983 */ /* 0x004eac0000100800 */
        /* <DEDUP_REMOVED lines=13> */
[----:B------:R-:W4:Y:S06]  /*5640*/  LDL R165, [R1+0x4] ;  /* 0x0000040001a57983 */ /* 0x000f2c0000100800 */
        /* <DEDUP_REMOVED lines=10> */
[----:B---3--:R-:W-:Y:S01]  /*56f0*/  IADD3 R3, P0, R2, R12, RZ ;  /* 0x0000000c02037210 */ /* 0x008fe20007f1e0ff */
[----:B----4-:R-:W-:Y:S03]  /*5700*/  LDSM.16.M88.4 R176, [R165] ;  /* 0x00000000a5b0783b */ /* 0x010fe60000000200 */
[----:B------:R-:W-:Y:S02]  /*5710*/  IADD3 R0, R5, R0, RZ ;  /* 0x0000000005007210 */ /* 0x000fe40007ffe0ff */
[C---:B------:R-:W-:Y:S02]  /*5720*/  LEA R22, P2, R3.reuse, c[0x0][0x1f8], 0x1 ;  /* 0x00007e0003167a11 */ /* 0x040fe400078408ff */
[----:B------:R-:W-:Y:S01]  /*5730*/  SHF.L.U64.HI R0, R4, 0x6, R0 ;  /* 0x0000000604007819 */ /* 0x000fe20000010200 */
[----:B------:R-:W-:Y:S01]  /*5740*/  LDSM.16.M88.4 R180, [R152] ;  /* 0x0000000098b4783b */ /* 0x000fe20000000200 */
        /* <DEDUP_REMOVED lines=821> */
.L_x_23:
[----:B------:R-:W2:Y:S04]  /*8aa0*/  LDL.LU R5, [R1+0x4c] ;  /* 0x00004c0001057983 */ /* 0x000ea80000300800 */
[----:B-1----:R-:W3:Y:S01]  /*8ab0*/  LDL.LU R2, [R1+0x50] ;  /* 0x0000500001027983 */ /* 0x002ee20000300800 */
[----:B------:R-:W-:-:S03]  /*8ac0*/  PLOP3.LUT P2, PT, PT, PT, PT, 0x8, 0x0 ;  /* 0x000000000000781c */ /* 0x000fc60003f4e170 */
[----:B--2---:R-:W1:Y:S04]  /*8ad0*/  SHFL.BFLY PT, R0, R5, 0x2, 0x1f ;  /* 0x0c401f0005007f89 */ /* 0x004e6800000e0000 */
[----:B---3--:R-:W2:Y:S01]  /*8ae0*/  SHFL.BFLY PT, R4, R2, 0x2, 0x1f ;  /* 0x0c401f0002047f89 */ /* 0x008ea200000e0000 */
[----:B-1----:R-:W-:Y:S02]  /*8af0*/  FADD.FTZ R0, R0, R5 ;  /* 0x0000000500007221 */ /* 0x002fe40000010000 */
[----:B--2---:R-:W-:-:S03]  /*8b00*/  FADD.FTZ R4, R4, R2 ;  /* 0x0000000204047221 */ /* 0x004fc60000010000 */
[----:B------:R-:W1:Y:S01]  /*8b10*/  SHFL.BFLY PT, R6, R0, 0x1, 0x1f ;  /* 0x0c201f0000067f89 */ /* 0x000e6200000e0000 */
[----:B------:R-:W-:-:S03]  /*8b20*/  MOV R2, RZ ;  /* 0x000000ff00027202 */ /* 0x000fc60000000f00 */
[----:B------:R-:W2:Y:S01]  /*8b30*/  SHFL.BFLY PT, R5, R4, 0x1, 0x1f ;  /* 0x0c201f0004057f89 */ /* 0x000ea200000e0000 */
[----:B-1----:R-:W-:Y:S01]  /*8b40*/  FADD.FTZ R6, R0, R6 ;  /* 0x0000000600067221 */ /* 0x002fe20000010000 */
[----:B------:R-:W-:Y:S01]  /*8b50*/  MOV R0, RZ ;  /* 0x000000ff00007202 */ /* 0x000fe20000000f00 */
[----:B--2---:R-:W-:-:S03]  /*8b60*/  FADD.FTZ R4, R5, R4 ;  /* 0x0000000405047221 */ /* 0x004fc60000010000 */
[----:B------:R-:W-:Y:S02]  /*8b70*/  FSETP.NE.FTZ.AND P1, PT, R6, RZ, PT ;  /* 0x000000ff0600720b */ /* 0x000fe40003f35000 */
[----:B------:R-:W-:-:S11]  /*8b80*/  FSETP.NE.FTZ.AND P0, PT, R4, RZ, PT ;  /* 0x000000ff0400720b */ /* 0x000fd60003f15000 */
[----:B------:R-:W1:Y:S08]  /*8b90*/  @P1 MUFU.RCP R2, R6 ;  /* 0x0000000600021308 */ /* 0x000e700000001000 */
[----:B------:R-:W2:Y:S08]  /*8ba0*/  @P1 MUFU.LG2 R6, R6 ;  /* 0x0000000600061308 */ /* 0x000eb00000000c00 */
[----:B------:R-:W3:Y:S01]  /*8bb0*/  @P0 MUFU.LG2 R7, R4 ;  /* 0x0000000400070308 */ /* 0x000ee20000000c00 */
[----:B-1----:R-:W-:-:S02]  /*8bc0*/  FMUL.FTZ R12, R2, R36 ;  /* 0x00000024020c7220 */ /* 0x002fc40000410000 */
[C---:B------:R-:W-:Y:S02]  /*8bd0*/  FMUL.FTZ R14, R2.reuse, R40 ;  /* 0x00000028020e7220 */ /* 0x040fe40000410000 */
[C---:B------:R-:W-:Y:S02]  /*8be0*/  FMUL.FTZ R16, R2.reuse, R44 ;  /* 0x0000002c02107220 */ /* 0x040fe40000410000 */
[C---:B------:R-:W-:Y:S01]  /*8bf0*/  FMUL.FTZ R156, R2.reuse, R156 ;  /* 0x0000009c029c7220 */ /* 0x040fe20000410000 */
[----:B------:R1:W4:Y:S01]  /*8c00*/  @P0 MUFU.RCP R0, R4 ;  /* 0x0000000400000308 */ /* 0x0003220000001000 */
[C---:B------:R-:W-:Y:S02]  /*8c10*/  FMUL.FTZ R8, R2.reuse, R157 ;  /* 0x0000009d02087220 */ /* 0x040fe40000410000 */
[C---:B------:R-:W-:Y:S02]  /*8c20*/  FMUL.FTZ R160, R2.reuse, R160 ;  /* 0x000000a002a07220 */ /* 0x040fe40000410000 */
[----:B------:R-:W-:-:S02]  /*8c30*/  FMUL.FTZ R161, R2, R161 ;  /* 0x000000a102a17220 */ /* 0x000fc40000410000 */
[C---:B------:R-:W-:Y:S02]  /*8c40*/  FMUL.FTZ R37, R2.reuse, R37 ;  /* 0x0000002502257220 */ /* 0x040fe40000410000 */
[C---:B------:R-:W-:Y:S02]  /*8c50*/  FMUL.FTZ R41, R2.reuse, R41 ;  /* 0x0000002902297220 */ /* 0x040fe40000410000 */
[C---:B------:R-:W-:Y:S02]  /*8c60*/  FMUL.FTZ R45, R2.reuse, R45 ;  /* 0x0000002d022d7220 */ /* 0x040fe40000410000 */
[C---:B------:R-:W-:Y:S02]  /*8c70*/  FMUL.FTZ R18, R2.reuse, R48 ;  /* 0x0000003002127220 */ /* 0x040fe40000410000 */
[C---:B------:R-:W-:Y:S01]  /*8c80*/  FMUL.FTZ R44, R2.reuse, R49 ;  /* 0x00000031022c7220 */ /* 0x040fe20000410000 */
[----:B-1----:R-:W-:Y:S01]  /*8c90*/  @P1 MOV R4, 0x3f317218 ;  /* 0x3f31721800041802 */ /* 0x002fe20000000f00 */
[----:B------:R-:W-:-:S02]  /*8ca0*/  FMUL.FTZ R20, R2, R52 ;  /* 0x0000003402147220 */ /* 0x000fc40000410000 */
[C---:B------:R-:W-:Y:S01]  /*8cb0*/  FMUL.FTZ R9, R2.reuse, R53 ;  /* 0x0000003502097220 */ /* 0x040fe20000410000 */
[----:B------:R-:W-:Y:S01]  /*8cc0*/  MOV R53, 0xff800000 ;  /* 0xff80000000357802 */ /* 0x000fe20000000f00 */
[C---:B------:R-:W-:Y:S01]  /*8cd0*/  FMUL.FTZ R22, R2.reuse, R56 ;  /* 0x0000003802167220 */ /* 0x040fe20000410000 */
[----:B------:R-:W-:Y:S01]  /*8ce0*/  MOV R56, 0xff800000 ;  /* 0xff80000000387802 */ /* 0x000fe20000000f00 */
        /* <DEDUP_REMOVED lines=48> */
[----:B------:R-:W-:Y:S01]  /*8ff0*/  FMUL.FTZ R165, R2, R165 ;  /* 0x000000a502a57220 */ /* 0x000fe20000410000 */
[----:B------:R-:W-:Y:S01]  /*9000*/  @P0 MOV R2, 0x3f317218 ;  /* 0x3f31721800020802 */ /* 0x000fe20000000f00 */
[----:B------:R-:W-:Y:S02]  /*9010*/  @P1 FMUL.FTZ R5, R4, c[0x0][0x2d0] ;  /* 0x0000b40004051a20 */ /* 0x000fe40000410000 */
[----:B--2---:R-:W-:Y:S02]  /*9020*/  @P1 FMUL.FTZ R6, R6, 0.69314718246459960938 ;  /* 0x3f31721806061820 */ /* 0x004fe40000410000 */
[----:B---3--:R-:W-:-:S02]  /*9030*/  @P0 FMUL.FTZ R4, R7, 0.69314718246459960938 ;  /* 0x3f31721807040820 */ /* 0x008fc40000410000 */
[----:B------:R-:W-:Y:S02]  /*9040*/  @P0 FMUL.FTZ R2, R2, c[0x0][0x2d0] ;  /* 0x0000b40002020a20 */ /* 0x000fe40000410000 */
[C---:B----4-:R-:W-:Y:S02]  /*9050*/  FMUL.FTZ R158, R0.reuse, R158 ;  /* 0x0000009e009e7220 */ /* 0x050fe40000410000 */
        /* <DEDUP_REMOVED lines=62> */
[----:B------:R-:W-:Y:S02]  /*9440*/  FMUL.FTZ R167, R0, R167 ;  /* 0x000000a700a77220 */ /* 0x000fe40000410000 */
[----:B------:R-:W-:-:S02]  /*9450*/  @P1 FFMA.FTZ R53, R5, R152, R6 ;  /* 0x0000009805351223 */ /* 0x000fc40000010006 */
[----:B------:R-:W-:Y:S02]  /*9460*/  @P0 FFMA.FTZ R56, R2, R3, R4 ;  /* 0x0000000302380223 */ /* 0x000fe40000010004 */
.L_x_22:
[----:B-1----:R-:W-:Y:S05]  /*9470*/  @P2 BRA `(.L_x_25) ;  /* 0x00001ab000002947 */ /* 0x002fea0003800000 */
[----:B------:R-:W2:Y:S01]  /*9480*/  LDL R81, [R1+0xa0] ;  /* 0x0000a00001517983 */ /* 0x000ea20000100800 */
[----:B------:R-:W-:Y:S02]  /*9490*/  F2FP.BF16.PACK_AB R54, R55, R54 ;  /* 0x000000363736723e */ /* 0x000fe400000010ff */
[----:B------:R-:W-:Y:S01]  /*94a0*/  F2FP.BF16.PACK_AB R50, R51, R50 ;  /* 0x000000323332723e */ /* 0x000fe200000010ff */
[----:B------:R-:W1:Y:S01]  /*94b0*/  S2R R65, SR_TID.X ;  /* 0x0000000000417919 */ /* 0x000e620000002100 */
[----:B------:R-:W-:Y:S02]  /*94c0*/  F2FP.BF16.PACK_AB R46, R47, R46 ;  /* 0x0000002e2f2e723e */ /* 0x000fe400000010ff */
[----:B------:R-:W-:Y:S02]  /*94d0*/  F2FP.BF16.PACK_AB R8, R8, R156 ;  /* 0x0000009c0808723e */ /* 0x000fe400000010ff */
[----:B------:R-:W-:Y:S02]  /*94e0*/  F2FP.BF16.PACK_AB R5, R159, R158 ;  /* 0x0000009e9f05723e */ /* 0x000fe400000010ff */
[----:B------:R-:W-:-:S02]  /*94f0*/  F2FP.BF16.PACK_AB R6, R161, R160 ;  /* 0x000000a0a106723e */ /* 0x000fc400000010ff */
[----:B------:R-:W-:Y:S02]  /*9500*/  F2FP.BF16.PACK_AB R162, R163, R162 ;  /* 0x000000a2a3a2723e */ /* 0x000fe400000010ff */
[----:B------:R-:W-:Y:S02]  /*9510*/  F2FP.BF16.PACK_AB R52, R37, R12 ;  /* 0x0000000c2534723e */ /* 0x000fe400000010ff */
[----:B------:R-:W-:Y:S02]  /*9520*/  F2FP.BF16.PACK_AB R49, R39, R38 ;  /* 0x000000262731723e */ /* 0x000fe400000010ff */
[----:B------:R-:W-:Y:S02]  /*9530*/  F2FP.BF16.PACK_AB R7, R43, R42 ;  /* 0x0000002a2b07723e */ /* 0x000fe400000010ff */
[----:B------:R-:W-:Y:S02]  /*9540*/  F2FP.BF16.PACK_AB R48, R41, R14 ;  /* 0x0000000e2930723e */ /* 0x000fe400000010ff */
[----:B------:R-:W-:-:S02]  /*9550*/  F2FP.BF16.PACK_AB R45, R45, R16 ;  /* 0x000000102d2d723e */ /* 0x000fc400000010ff */
[----:B------:R-:W-:Y:S02]  /*9560*/  F2FP.BF16.PACK_AB R44, R44, R18 ;  /* 0x000000122c2c723e */ /* 0x000fe400000010ff */
[----:B------:R-:W-:Y:S02]  /*9570*/  F2FP.BF16.PACK_AB R43, R9, R20 ;  /* 0x00000014092b723e */ /* 0x000fe400000010ff */
[----:B-1----:R-:W-:Y:S02]  /*9580*/  SHF.R.S32.HI R55, RZ, 0x1f, R65 ;  /* 0x0000001fff377819 */ /* 0x002fe40000011441 */
[----:B------:R-:W-:Y:S02]  /*9590*/  F2FP.BF16.PACK_AB R42, R57, R22 ;  /* 0x00000016392a723e */ /* 0x000fe400000010ff */
[CC--:B------:R-:W-:Y:S02]  /*95a0*/  LEA.HI R2, R55.reuse, R65.reuse, RZ, 0x2 ;  /* 0x0000004137027211 */ /* 0x0c0fe400078f10ff */
[----:B------:R-:W-:-:S02]  /*95b0*/  LEA.HI R51, R55, R65, RZ, 0x5 ;  /* 0x0000004137337211 */ /* 0x000fc400078f28ff */
[--C-:B------:R-:W-:Y:S02]  /*95c0*/  SHF.R.S32.HI R4, RZ, 0x2, R2.reuse ;  /* 0x00000002ff047819 */ /* 0x100fe40000011402 */
[----:B------:R-:W-:Y:S02]  /*95d0*/  SHF.R.S32.HI R0, RZ, 0x1f, R2 ;  /* 0x0000001fff007819 */ /* 0x000fe40000011402 */
[----:B------:R-:W-:Y:S02]  /*95e0*/  SHF.R.S32.HI R47, RZ, 0x5, R51 ;  /* 0x00000005ff2f7819 */ /* 0x000fe40000011433 */
[----:B------:R-:W-:Y:S02]  /*95f0*/  LEA.HI R0, R0, R4, RZ, 0x3 ;  /* 0x0000000400007211 */ /* 0x000fe400078f18ff */
[----:B------:R-:W-:Y:S02]  /*9600*/  F2FP.BF16.PACK_AB R58, R59, R58 ;  /* 0x0000003a3b3a723e */ /* 0x000fe400000010ff */
[----:B------:R-:W-:-:S02]  /*9610*/  LOP3.LUT R0, R0, 0xfffffff8, RZ, 0xc0, !PT ;  /* 0xfffffff800007812 */ /* 0x000fc400078ec0ff */
[----:B------:R-:W-:Y:S02]  /*9620*/  F2FP.BF16.PACK_AB R41, R61, R60 ;  /* 0x0000003c3d29723e */ /* 0x000fe400000010ff */
[----:B------:R-:W-:Y:S01]  /*9630*/  F2FP.BF16.PACK_AB R62, R63, R62 ;  /* 0x0000003e3f3e723e */ /* 0x000fe200000010ff */
[----:B------:R-:W-:Y:S01]  /*9640*/  IMAD.IADD R4, R4, 0x1, -R0 ;  /* 0x0000000104047824 */ /* 0x000fe200078e0a00 */
[----:B------:R-:W-:Y:S02]  /*9650*/  LOP3.LUT R0, R2, 0xfffffffc, RZ, 0xc0, !PT ;  /* 0xfffffffc02007812 */ /* 0x000fe400078ec0ff */
[----:B------:R-:W-:Y:S01]  /*9660*/  F2FP.BF16.PACK_AB R40, R40, R64 ;  /* 0x000000402828723e */ /* 0x000fe200000010ff */
[C---:B------:R-:W-:Y:S01]  /*9670*/  IMAD.SHL.U32 R2, R4.reuse, 0x40, RZ ;  /* 0x0000004004027824 */ /* 0x040fe200078e00ff */
[----:B------:R-:W-:Y:S01]  /*9680*/  LOP3.LUT R3, R4, 0x1, RZ, 0xc0, !PT ;  /* 0x0000000104037812 */ /* 0x000fe200078ec0ff */
[----:B------:R-:W-:Y:S01]  /*9690*/  IMAD.IADD R26, R65, 0x1, -R0 ;  /* 0x00000001411a7824 */ /* 0x000fe200078e0a00 */
[----:B------:R-:W-:-:S02]  /*96a0*/  F2FP.BF16.PACK_AB R66, R67, R66 ;  /* 0x000000424342723e */ /* 0x000fc400000010ff */
[----:B------:R-:W-:Y:S01]  /*96b0*/  LOP3.LUT R0, R2, 0x1c0, RZ, 0xc0, !PT ;  /* 0x000001c002007812 */ /* 0x000fe200078ec0ff */
[----:B------:R-:W-:Y:S01]  /*96c0*/  IMAD R2, R47, 0x200, R26 ;  /* 0x000002002f027824 */ /* 0x000fe200078e021a */
[----:B------:R-:W-:Y:S02]  /*96d0*/  ISETP.NE.U32.AND P0, PT, R3, 0x1, PT ;  /* 0x000000010300780c */ /* 0x000fe40003f05070 */
[----:B------:R-:W-:Y:S02]  /*96e0*/  LEA.HI R0, R0, R0, RZ, 0x1d ;  /* 0x0000000000007211 */ /* 0x000fe400078fe8ff */
[----:B------:R-:W-:Y:S01]  /*96f0*/  R2P PR, R4, 0x6 ;  /* 0x0000000604007804 */ /* 0x000fe20000000000 */
[----:B------:R-:W-:Y:S01]  /*9700*/  IMAD.MOV.U32 R4, RZ, RZ, 0x20 ;  /* 0x00000020ff047424 */ /* 0x000fe200078e00ff */
[----:B------:R-:W-:Y:S01]  /*9710*/  F2FP.BF16.PACK_AB R39, R69, R68 ;  /* 0x000000444527723e */ /* 0x000fe200000010ff */
[----:B------:R-:W-:Y:S01]  /*9720*/  IMAD.U32 R0, R2, 0x2, R0 ;  /* 0x0000000202007824 */ /* 0x000fe200078e0000 */
[----:B------:R-:W-:-:S02]  /*9730*/  F2FP.BF16.PACK_AB R70, R71, R70 ;  /* 0x000000464746723e */ /* 0x000fc400000010ff */
[----:B------:R-:W-:Y:S01]  /*9740*/  SEL R4, R4, 0xffffffe0, !P1 ;  /* 0xffffffe004047807 */ /* 0x000fe20004800000 */
[----:B------:R-:W-:Y:S01]  /*9750*/  IMAD.SHL.U32 R0, R0, 0x2, RZ ;  /* 0x0000000200007824 */ /* 0x000fe200078e00ff */
[----:B------:R-:W-:Y:S01]  /*9760*/  BAR.SYNC.DEFER_BLOCKING 0x1, 0x100 ;  /* 0x0044000000007b1d */ /* 0x000fe20000010000 */
[----:B------:R-:W-:Y:S02]  /*9770*/  F2FP.BF16.PACK_AB R38, R73, R72 ;  /* 0x000000484926723e */ /* 0x000fe400000010ff */
[----:B------:R-:W-:Y:S02]  /*9780*/  F2FP.BF16.PACK_AB R74, R75, R74 ;  /* 0x0000004a4b4a723e */ /* 0x000fe400000010ff */
[C---:B------:R-:W-:Y:S02]  /*9790*/  IADD3 R3, R0.reuse, 0x80, RZ ;  /* 0x0000008000037810 */ /* 0x040fe40007ffe0ff */
[C---:B------:R-:W-:Y:S02]  /*97a0*/  IADD3 R2, R0.reuse, 0x70, RZ ;  /* 0x0000007000027810 */ /* 0x040fe40007ffe0ff */
[----:B------:R-:W-:Y:S01]  /*97b0*/  @P0 IADD3 R2, R3, 0x10, RZ ;  /* 0x0000001003020810 */ /* 0x000fe20007ffe0ff */
[----:B------:R-:W-:Y:S01]  /*97c0*/  IMAD.IADD R3, R0, 0x1, R4 ;  /* 0x0000000100037824 */ /* 0x000fe200078e0204 */
[----:B------:R-:W-:-:S02]  /*97d0*/  F2FP.BF16.PACK_AB R37, R77, R76 ;  /* 0x0000004c4d25723e */ /* 0x000fc400000010ff */
[----:B------:R-:W-:Y:S02]  /*97e0*/  F2FP.BF16.PACK_AB R78, R79, R78 ;  /* 0x0000004e4f4e723e */ /* 0x000fe400000010ff */
[----:B------:R-:W-:Y:S02]  /*97f0*/  F2FP.BF16.PACK_AB R36, R36, R80 ;  /* 0x000000502424723e */ /* 0x000fe400000010ff */
[----:B------:R-:W-:Y:S02]  /*9800*/  F2FP.BF16.PACK_AB R82, R83, R82 ;  /* 0x000000525352723e */ /* 0x000fe400000010ff */
[----:B------:R-:W-:Y:S02]  /*9810*/  F2FP.BF16.PACK_AB R35, R35, R84 ;  /* 0x000000542323723e */ /* 0x000fe400000010ff */
[----:B------:R-:W-:Y:S02]  /*9820*/  F2FP.BF16.PACK_AB R86, R87, R86 ;  /* 0x000000565756723e */ /* 0x000fe400000010ff */
[----:B------:R-:W-:Y:S01]  /*9830*/  F2FP.BF16.PACK_AB R34, R34, R88 ;  /* 0x000000582222723e */ /* 0x000fe200000010ff */
[----:B------:R1:W-:Y:S01]  /*9840*/  STS [R0+0x80], R8 ;  /* 0x0000800800007388 */ /* 0x0003e20000000800 */
[----:B------:R-:W-:-:S02]  /*9850*/  F2FP.BF16.PACK_AB R90, R91, R90 ;  /* 0x0000005a5b5a723e */ /* 0x000fc400000010ff */
[----:B------:R-:W-:Y:S01]  /*9860*/  F2FP.BF16.PACK_AB R33, R33, R92 ;  /* 0x0000005c2121723e */ /* 0x000fe200000010ff */
[----:B------:R-:W-:Y:S01]  /*9870*/  STS [R0+0x480], R5 ;  /* 0x0004800500007388 */ /* 0x000fe20000000800 */
[----:B------:R-:W-:Y:S02]  /*9880*/  F2FP.BF16.PACK_AB R94, R95, R94 ;  /* 0x0000005e5f5e723e */ /* 0x000fe400000010ff */
[----:B------:R-:W-:Y:S01]  /*9890*/  F2FP.BF16.PACK_AB R32, R32, R96 ;  /* 0x000000602020723e */ /* 0x000fe200000010ff */
[----:B------:R3:W-:Y:S01]  /*98a0*/  STS [R2], R6 ;  /* 0x0000000602007388 */ /* 0x0007e20000000800 */
[----:B------:R-:W-:Y:S02]  /*98b0*/  F2FP.BF16.PACK_AB R98, R99, R98 ;  /* 0x000000626362723e */ /* 0x000fe400000010ff */
        /* <DEDUP_REMOVED lines=10> */
[----:B-1----:R-:W-:Y:S01]  /*9960*/  IMAD.MOV.U32 R8, RZ, RZ, 0x40 ;  /* 0x00000040ff087424 */ /* 0x002fe200078e00ff */
[----:B------:R-:W-:-:S02]  /*9970*/  F2FP.BF16.PACK_AB R114, R115, R114 ;  /* 0x000000727372723e */ /* 0x000fc400000010ff */
[----:B------:R-:W-:Y:S02]  /*9980*/  F2FP.BF16.PACK_AB R27, R27, R116 ;  /* 0x000000741b1b723e */ /* 0x000fe400000010ff */
[----:B------:R-:W-:Y:S02]  /*9990*/  F2FP.BF16.PACK_AB R118, R119, R118 ;  /* 0x000000767776723e */ /* 0x000fe400000010ff */
[----:B------:R-:W-:Y:S02]  /*99a0*/  F2FP.BF16.PACK_AB R25, R121, R120 ;  /* 0x000000787919723e */ /* 0x000fe400000010ff */
[----:B---3--:R-:W-:Y:S01]  /*99b0*/  SEL R6, R8, 0xffffffc0, !P2 ;  /* 0xffffffc008067807 */ /* 0x008fe20005000000 */
[----:B------:R-:W-:Y:S01]  /*99c0*/  IMAD.IADD R8, R4, 0x1, R2 ;  /* 0x0000000104087824 */ /* 0x000fe200078e0202 */
[----:B------:R-:W-:Y:S02]  /*99d0*/  F2FP.BF16.PACK_AB R123, R123, R122 ;  /* 0x0000007a7b7b723e */ /* 0x000fe400000010ff */
[----:B------:R-:W-:Y:S01]  /*99e0*/  F2FP.BF16.PACK_AB R24, R24, R124 ;  /* 0x0000007c1818723e */ /* 0x000fe200000010ff */
[----:B------:R-:W-:Y:S01]  /*99f0*/  IMAD.IADD R5, R0, 0x1, R6 ;  /* 0x0000000100057824 */ /* 0x000fe200078e0206 */
[----:B------:R1:W-:Y:S01]  /*9a00*/  STS [R8+0x400], R7 ;  /* 0x0004000708007388 */ /* 0x0003e20000000800 */
[----:B------:R-:W-:Y:S01]  /*9a10*/  IMAD.IADD R4, R6, 0x1, R3 ;  /* 0x0000000106047824 */ /* 0x000fe200078e0203 */
[----:B------:R-:W-:-:S02]  /*9a20*/  F2FP.BF16.PACK_AB R23, R23, R126 ;  /* 0x0000007e1717723e */ /* 0x000fc400000010ff */
[----:B------:R-:W-:Y:S01]  /*9a30*/  STS [R8], R48 ;  /* 0x0000003008007388 */ /* 0x000fe20000000800 */
[----:B------:R-:W-:Y:S02]  /*9a40*/  F2FP.BF16.PACK_AB R22, R129, R128 ;  /* 0x000000808116723e */ /* 0x000fe400000010ff */
[----:B------:R-:W-:Y:S01]  /*9a50*/  F2FP.BF16.PACK_AB R21, R21, R130 ;  /* 0x000000821515723e */ /* 0x000fe200000010ff */
[----:B------:R-:W-:Y:S01]  /*9a60*/  STS [R5+0x80], R45 ;  /* 0x0000802d05007388 */ /* 0x000fe20000000800 */
[----:B------:R-:W-:Y:S02]  /*9a70*/  F2FP.BF16.PACK_AB R20, R133, R132 ;  /* 0x000000848514723e */ /* 0x000fe400000010ff */
[----:B------:R-:W-:Y:S01]  /*9a80*/  F2FP.BF16.PACK_AB R19, R19, R134 ;  /* 0x000000861313723e */ /* 0x000fe200000010ff */
[----:B------:R-:W-:Y:S01]  /*9a90*/  STS [R5+0x480], R46 ;  /* 0x0004802e05007388 */ /* 0x000fe20000000800 */
[----:B------:R-:W-:Y:S02]  /*9aa0*/  F2FP.BF16.PACK_AB R18, R137, R136 ;  /* 0x000000888912723e */ /* 0x000fe400000010ff */
[----:B------:R-:W-:-:S02]  /*9ab0*/  F2FP.BF16.PACK_AB R17, R17, R138 ;  /* 0x0000008a1111723e */ /* 0x000fc400000010ff */
[----:B------:R-:W-:Y:S02]  /*9ac0*/  F2FP.BF16.PACK_AB R16, R141, R140 ;  /* 0x0000008c8d10723e */ /* 0x000fe400000010ff */
[----:B------:R-:W-:Y:S02]  /*9ad0*/  F2FP.BF16.PACK_AB R13, R13, R142 ;  /* 0x0000008e0d0d723e */ /* 0x000fe400000010ff */
[----:B------:R-:W-:Y:S02]  /*9ae0*/  F2FP.BF16.PACK_AB R12, R145, R144 ;  /* 0x00000090910c723e */ /* 0x000fe400000010ff */
[----:B------:R-:W-:Y:S01]  /*9af0*/  F2FP.BF16.PACK_AB R11, R11, R146 ;  /* 0x000000920b0b723e */ /* 0x000fe200000010ff */
[----:B-1----:R-:W-:Y:S01]  /*9b00*/  IMAD.IADD R7, R6, 0x1, R2 ;  /* 0x0000000106077824 */ /* 0x002fe200078e0202 */
[----:B------:R-:W-:Y:S01]  /*9b10*/  F2FP.BF16.PACK_AB R9, R149, R148 ;  /* 0x000000949509723e */ /* 0x000fe200000010ff */
[----:B------:R-:W-:Y:S01]  /*9b20*/  IMAD.IADD R6, R8, 0x1, R6 ;  /* 0x0000000108067824 */ /* 0x000fe200078e0206 */
[----:B------:R-:W-:-:S02]  /*9b30*/  F2FP.BF16.PACK_AB R15, R151, R150 ;  /* 0x00000096970f723e */ /* 0x000fc400000010ff */
[----:B------:R-:W-:Y:S01]  /*9b40*/  STS [R7], R44 ;  /* 0x0000002c07007388 */ /* 0x000fe20000000800 */
[----:B------:R-:W-:Y:S02]  /*9b50*/  F2FP.BF16.PACK_AB R14, R165, R164 ;  /* 0x000000a4a50e723e */ /* 0x000fe400000010ff */
[----:B------:R-:W-:Y:S01]  /*9b60*/  F2FP.BF16.PACK_AB R10, R167, R166 ;  /* 0x000000a6a70a723e */ /* 0x000fe200000010ff */
[----:B------:R-:W-:Y:S01]  /*9b70*/  STS [R7+0x400], R50 ;  /* 0x0004003207007388 */ /* 0x000fe20000000800 */
[----:B------:R-:W-:Y:S02]  /*9b80*/  ISETP.NE.U32.AND P0, PT, RZ, c[0x0][0x500], PT ;  /* 0x00014000ff007a0c */ /* 0x000fe40003f05070 */
[----:B------:R-:W-:Y:S01]  /*9b90*/  ISETP.NE.U32.AND P1, PT, RZ, c[0x0][0x508], PT ;  /* 0x00014200ff007a0c */ /* 0x000fe20003f25070 */
[----:B------:R-:W-:Y:S01]  /*9ba0*/  STS [R4+0x80], R43 ;  /* 0x0000802b04007388 */ /* 0x000fe20000000800 */
[----:B------:R-:W-:Y:S02]  /*9bb0*/  ISETP.NE.AND.EX P0, PT, RZ, c[0x0][0x504], PT, P0 ;  /* 0x00014100ff007a0c */ /* 0x000fe40003f05300 */
[----:B------:R-:W-:Y:S01]  /*9bc0*/  ISETP.NE.AND.EX P1, PT, RZ, c[0x0][0x50c], PT, P1 ;  /* 0x00014300ff007a0c */ /* 0x000fe20003f25310 */
[----:B------:R-:W-:Y:S04]  /*9bd0*/  STS [R4+0x480], R54 ;  /* 0x0004803604007388 */ /* 0x000fe80000000800 */
[----:B------:R-:W-:Y:S04]  /*9be0*/  STS [R6], R42 ;  /* 0x0000002a06007388 */ /* 0x000fe80000000800 */
        /* <DEDUP_REMOVED lines=37> */
[----:B------:R-:W-:Y:S04]  /*9e40*/  STS [R3+0xc080], R20 ;  /* 0x00c0801403007388 */ /* 0x000fe80000000800 */
[----:B------:R-:W-:Y:S04]  /*9e50*/  STS [R3+0xc480], R19 ;  /* 0x00c4801303007388 */ /* 0x000fe80000000800 */
[----:B------:R-:W-:Y:S04]  /*9e60*/  STS [R8+0xc000], R18 ;  /* 0x00c0001208007388 */ /* 0x000fe80000000800 */
[----:B------:R-:W-:Y:S04]  /*9e70*/  STS [R8+0xc400], R17 ;  /* 0x00c4001108007388 */ /* 0x000fe80000000800 */
[----:B------:R-:W-:Y:S04]  /*9e80*/  STS [R5+0xc080], R16 ;  /* 0x00c0801005007388 */ /* 0x000fe80000000800 */
[----:B------:R-:W-:Y:S01]  /*9e90*/  STS [R5+0xc480], R13 ;  /* 0x00c4800d05007388 */ /* 0x000fe20000000800 */
[----:B-1----:R-:W-:-:S03]  /*9ea0*/  IMAD.MOV.U32 R2, RZ, RZ, 0x4 ;  /* 0x00000004ff027424 */ /* 0x002fc600078e00ff */
[----:B------:R-:W-:Y:S04]  /*9eb0*/  STS [R7+0xc000], R12 ;  /* 0x00c0000c07007388 */ /* 0x000fe80000000800 */
[----:B------:R-:W-:Y:S04]  /*9ec0*/  STS [R7+0xc400], R11 ;  /* 0x00c4000b07007388 */ /* 0x000fe80000000800 */
[----:B------:R2:W-:Y:S04]  /*9ed0*/  STS [R4+0xc080], R9 ;  /* 0x00c0800904007388 */ /* 0x0005e80000000800 */
[----:B------:R1:W-:Y:S04]  /*9ee0*/  STS [R4+0xc480], R15 ;  /* 0x00c4800f04007388 */ /* 0x0003e80000000800 */
[----:B------:R1:W-:Y:S04]  /*9ef0*/  STS [R6+0xc000], R14 ;  /* 0x00c0000e06007388 */ /* 0x0003e80000000800 */
[----:B------:R1:W-:Y:S01]  /*9f00*/  STS [R6+0xc400], R10 ;  /* 0x00c4000a06007388 */ /* 0x0003e20000000800 */
[----:B--2---:R-:W-:-:S03]  /*9f10*/  IMAD.WIDE R8, R81, R2, c[0x0][0x500] ;  /* 0x0001400051087625 */ /* 0x004fc600078e0202 */
[----:B------:R-:W-:Y:S06]  /*9f20*/  BAR.SYNC.DEFER_BLOCKING 0x1, 0x100 ;  /* 0x0044000000007b1d */ /* 0x000fec0000010000 */
[----:B------:R-:W2:Y:S01]  /*9f30*/  @P0 LDG.E R0, [R8.64] ;  /* 0x0000000408000981 */ /* 0x000ea2000c1e1900 */
[----:B------:R-:W-:Y:S02]  /*9f40*/  IMAD.MOV.U32 R28, RZ, RZ, c[0x0][0x388] ;  /* 0x0000e200ff1c7624 */ /* 0x000fe400078e00ff */
[----:B------:R-:W-:-:S05]  /*9f50*/  @P1 IMAD.WIDE R2, R81, R2, c[0x0][0x508] ;  /* 0x0001420051021625 */ /* 0x000fca00078e0202 */
[----:B------:R3:W5:Y:S02]  /*9f60*/  @P1 LDG.E R28, [R2.64] ;  /* 0x00000004021c1981 */ /* 0x000764000c1e1900 */
[----:B---3--:R-:W-:Y:S02]  /*9f70*/  CS2R R2, SRZ ;  /* 0x0000000000027805 */ /* 0x008fe4000001ff00 */
[--C-:B--2---:R-:W-:Y:S01]  /*9f80*/  @P0 SHF.R.S32.HI R3, RZ, 0x1f, R0.reuse ;  /* 0x0000001fff030819 */ /* 0x104fe20000011400 */
[----:B------:R-:W-:Y:S01]  /*9f90*/  @P0 IMAD.MOV.U32 R2, RZ, RZ, R0 ;  /* 0x000000ffff020224 */ /* 0x000fe200078e0000 */
[----:B------:R-:W-:Y:S05]  /*9fa0*/  @P1 BRA `(.L_x_26) ;  /* 0x0000004000001947 */ /* 0x000fea0003800000 */
[----:B-1----:R-:W-:Y:S05]  /*9fb0*/  @!P0 BRA `(.L_x_26) ;  /* 0x0000003000008947 */ /* 0x002fea0003800000 */
[----:B------:R-:W2:Y:S04]  /*9fc0*/  LDG.E R4, [R8.64] ;  /* 0x0000000408047981 */ /* 0x000ea8000c1e1900 */
[----:B------:R-:W2:Y:S02]  /*9fd0*/  LDG.E R0, [R8.64+0x4] ;  /* 0x0000040408007981 */ /* 0x000ea4000c1e1900 */
[----:B--2--5:R-:W-:-:S02]  /*9fe0*/  IADD3 R28, -R4, R0, RZ ;  /* 0x00000000041c7210 */ /* 0x024fc40007ffe1ff */
.L_x_26:
[----:B-1----:R-:W-:Y:S01]  /*9ff0*/  LOP3.LUT R0, R51, 0xffffffe0, RZ, 0xc0, !PT ;  /* 0xffffffe033007812 */ /* 0x002fe200078ec0ff */
[----:B------:R-:W1:Y:S01]  /*a000*/  S2R R11, SR_CTAID.Y ;  /* 0x00000000000b7919 */ /* 0x000e620000002600 */
[----:B------:R-:W-:Y:S01]  /*a010*/  SHF.R.S32.HI R4, RZ, 0x1f, R47 ;  /* 0x0000001fff047819 */ /* 0x000fe2000001142f */
[----:B------:R-:W-:Y:S01]  /*a020*/  IMAD.MOV.U32 R7, RZ, RZ, c[0x0][0x4e8] ;  /* 0x00013a00ff077624 */ /* 0x000fe200078e00ff */
[----:B------:R-:W-:Y:S01]  /*a030*/  LEA.HI R15, R55, R65, RZ, 0x3 ;  /* 0x00000041370f7211 */ /* 0x000fe200078f18ff */
[----:B------:R-:W-:Y:S01]  /*a040*/  IMAD.IADD R0, R65, 0x1, -R0 ;  /* 0x0000000141007824 */ /* 0x000fe200078e0a00 */
[----:B------:R-:W2:Y:S01]  /*a050*/  S2R R19, SR_CTAID.X ;  /* 0x0000000000137919 */ /* 0x000ea20000002500 */
[----:B------:R-:W-:Y:S01]  /*a060*/  LEA.HI R4, R4, R47, RZ, 0x3 ;  /* 0x0000002f04047211 */ /* 0x000fe200078f18ff */
[----:B-----5:R-:W-:Y:S01]  /*a070*/  IMAD R28, R28, c[0x0][0x4e8], RZ ;  /* 0x00013a001c1c7a24 */ /* 0x020fe200078e02ff */
[----:B------:R-:W-:Y:S01]  /*a080*/  ISETP.NE.AND P1, PT, R7, 0x1, PT ;  /* 0x000000010700780c */ /* 0x000fe20003f25270 */
[----:B------:R-:W-:Y:S01]  /*a090*/  BSSY B0, `(.L_x_27) ;  /* 0x000008c000007945 */ /* 0x000fe20003800000 */
[----:B------:R-:W-:-:S02]  /*a0a0*/  SHF.R.S32.HI R6, RZ, 0x1f, R0 ;  /* 0x0000001fff067819 */ /* 0x000fc40000011400 */
[----:B------:R-:W-:Y:S02]  /*a0b0*/  LOP3.LUT R5, R4, 0xffffff8, RZ, 0xc0, !PT ;  /* 0x0ffffff804057812 */ /* 0x000fe400078ec0ff */
[----:B------:R-:W-:Y:S02]  /*a0c0*/  LEA.HI R4, R26, R26, RZ, 0x1 ;  /* 0x0000001a1a047211 */ /* 0x000fe400078f08ff */
[----:B------:R-:W-:Y:S02]  /*a0d0*/  LEA.HI R6, R6, R0, RZ, 0x2 ;  /* 0x0000000006067211 */ /* 0x000fe400078f10ff */
[----:B------:R-:W-:Y:S02]  /*a0e0*/  IADD3 R7, R47, -R5, RZ ;  /* 0x800000052f077210 */ /* 0x000fe40007ffe0ff */
[----:B------:R-:W-:Y:S02]  /*a0f0*/  LOP3.LUT R4, R4, 0x1ffffffe, RZ, 0xc0, !PT ;  /* 0x1ffffffe04047812 */ /* 0x000fe400078ec0ff */
[----:B------:R-:W-:Y:S01]  /*a100*/  SHF.R.S32.HI R5, RZ, 0x2, R6 ;  /* 0x00000002ff057819 */ /* 0x000fe20000011406 */
[----:B------:R-:W-:Y:S01]  /*a110*/  IMAD R6, R3, c[0x0][0x3a0], RZ ;  /* 0x0000e80003067a24 */ /* 0x000fe200078e02ff */
[----:B------:R-:W-:Y:S01]  /*a120*/  LOP3.LUT P2, RZ, R0, 0x3, RZ, 0xc0, !PT ;  /* 0x0000000300ff7812 */ /* 0x000fe2000784c0ff */
[----:B------:R-:W-:Y:S01]  /*a130*/  IMAD.IADD R0, R26, 0x1, -R4 ;  /* 0x000000011a007824 */ /* 0x000fe200078e0a04 */
[----:B------:R-:W-:Y:S01]  /*a140*/  LOP3.LUT R4, R15, 0xfffffff8, RZ, 0xc0, !PT ;  /* 0xfffffff80f047812 */ /* 0x000fe200078ec0ff */
[----:B------:R-:W-:Y:S01]  /*a150*/  IMAD R16, R7, 0x10, R5 ;  /* 0x0000001007107824 */ /* 0x000fe200078e0205 */
[----:B-1----:R-:W-:Y:S01]  /*a160*/  SHF.R.S32.HI R10, RZ, 0x1f, R11 ;  /* 0x0000001fff0a7819 */ /* 0x002fe2000001140b */
[----:B------:R-:W-:Y:S01]  /*a170*/  IMAD R6, R2, c[0x0][0x3a4], R6 ;  /* 0x0000e90002067a24 */ /* 0x000fe200078e0206 */
[----:B------:R-:W-:Y:S01]  /*a180*/  IADD3 R14, -R4, R65, RZ ;  /* 0x00000041040e7210 */ /* 0x000fe20007ffe1ff */
[----:B------:R-:W-:Y:S01]  /*a190*/  IMAD R0, R0, 0x8, R16 ;  /* 0x0000000800007824 */ /* 0x000fe200078e0210 */
[----:B------:R-:W-:Y:S01]  /*a1a0*/  SEL R12, R81, RZ, !P0 ;  /* 0x000000ff510c7207 */ /* 0x000fe20004000000 */
[----:B------:R-:W-:Y:S01]  /*a1b0*/  IMAD.WIDE.U32 R4, R2, c[0x0][0x3a0], RZ ;  /* 0x0000e80002047a25 */ /* 0x000fe200078e00ff */
[----:B------:R-:W-:-:S02]  /*a1c0*/  SHF.R.S32.HI R15, RZ, 0x3, R15 ;  /* 0x00000003ff0f7819 */ /* 0x000fc4000001140f */
[----:B------:R-:W-:Y:S01]  /*a1d0*/  LEA.HI R18, R55, R65, RZ, 0x6 ;  /* 0x0000004137127211 */ /* 0x000fe200078f30ff */
[----:B--2---:R-:W-:Y:S01]  /*a1e0*/  IMAD R7, R19, 0x80, R0 ;  /* 0x0000008013077824 */ /* 0x004fe200078e0200 */
[----:B------:R-:W-:Y:S01]  /*a1f0*/  LEA R13, R14, R15, 0x5 ;  /* 0x0000000f0e0d7211 */ /* 0x000fe200078e28ff */
[----:B------:R-:W-:Y:S01]  /*a200*/  IMAD.WIDE.U32 R8, R11, c[0x0][0x490], R2 ;  /* 0x000124000b087a25 */ /* 0x000fe200078e0002 */
[----:B------:R-:W-:-:S03]  /*a210*/  IADD3 R3, R5, R6, RZ ;  /* 0x0000000605037210 */ /* 0x000fc60007ffe0ff */
[----:B------:R-:W-:Y:S02]  /*a220*/  IMAD R5, R10, c[0x0][0x490], RZ ;  /* 0x000124000a057a24 */ /* 0x000fe400078e02ff */
[----:B------:R-:W-:-:S04]  /*a230*/  @P1 IMAD.HI.U32 R6, R7, c[0x0][0x4ec], RZ ;  /* 0x00013b0007061a27 */ /* 0x000fc800078e00ff */
[----:B------:R-:W-:Y:S01]  /*a240*/  IMAD.MOV.U32 R0, RZ, RZ, R7 ;  /* 0x000000ffff007224 */ /* 0x000fe200078e0007 */
[----:B------:R-:W-:Y:S01]  /*a250*/  @P1 SHF.R.U32.HI R0, RZ, c[0x0][0x4f0], R6 ;  /* 0x00013c00ff001a19 */ /* 0x000fe20000011606 */
[----:B------:R-:W-:Y:S02]  /*a260*/  IMAD R10, R10, c[0x0][0x3e8], RZ ;  /* 0x0000fa000a0a7a24 */ /* 0x000fe400078e02ff */
[C---:B------:R-:W-:Y:S02]  /*a270*/  IMAD R5, R11.reuse, c[0x0][0x494], R5 ;  /* 0x000125000b057a24 */ /* 0x040fe400078e0205 */
[----:B------:R-:W-:Y:S01]  /*a280*/  IMAD.MOV.U32 R2, RZ, RZ, R4 ;  /* 0x000000ffff027224 */ /* 0x000fe200078e0004 */
[----:B------:R-:W-:Y:S01]  /*a290*/  SHF.R.S32.HI R4, RZ, 0x1f, R81 ;  /* 0x0000001fff047819 */ /* 0x000fe20000011451 */
[----:B------:R-:W-:Y:S01]  /*a2a0*/  IMAD R10, R11, c[0x0][0x3ec], R10 ;  /* 0x0000fb000b0a7a24 */ /* 0x000fe200078e020a */
[----:B------:R-:W-:Y:S01]  /*a2b0*/  IADD3 R5, R9, R5, RZ ;  /* 0x0000000509057210 */ /* 0x000fe20007ffe0ff */
[----:B------:R-:W-:Y:S01]  /*a2c0*/  IMAD.WIDE.U32 R2, R11, c[0x0][0x3e8], R2 ;  /* 0x0000fa000b027a25 */ /* 0x000fe200078e0002 */
[----:B------:R-:W-:-:S02]  /*a2d0*/  SEL R11, R4, RZ, !P0 ;  /* 0x000000ff040b7207 */ /* 0x000fc40004000000 */
[--C-:B------:R-:W-:Y:S01]  /*a2e0*/  SHF.R.S32.HI R9, RZ, 0x1f, R0.reuse ;  /* 0x0000001fff097819 */ /* 0x100fe20000011400 */
[----:B------:R-:W-:Y:S01]  /*a2f0*/  IMAD.MOV R6, RZ, RZ, -R0 ;  /* 0x000000ffff067224 */ /* 0x000fe200078e0a00 */
[----:B------:R-:W-:Y:S01]  /*a300*/  IADD3 R3, R3, R10, RZ ;  /* 0x0000000a03037210 */ /* 0x000fe20007ffe0ff */
[----:B------:R-:W-:Y:S02]  /*a310*/  IMAD.MOV.U32 R4, RZ, RZ, R8 ;  /* 0x000000ffff047224 */ /* 0x000fe400078e0008 */
[----:B------:R-:W-:Y:S02]  /*a320*/  IMAD R8, R6, c[0x0][0x4e8], R7 ;  /* 0x00013a0006087a24 */ /* 0x000fe400078e0207 */
[----:B------:R-:W-:-:S04]  /*a330*/  IMAD.WIDE.U32 R4, R12, c[0x0][0x498], R4 ;  /* 0x000126000c047a25 */ /* 0x000fc800078e0004 */
[----:B------:R-:W-:Y:S01]  /*a340*/  IMAD R6, R11, c[0x0][0x498], RZ ;  /* 0x000126000b067a24 */ /* 0x000fe200078e02ff */
[----:B------:R-:W-:Y:S01]  /*a350*/  IADD3 R4, P0, R0, R4, RZ ;  /* 0x0000000400047210 */ /* 0x000fe20007f1e0ff */
[----:B------:R-:W-:Y:S01]  /*a360*/  IMAD R13, R19, 0x80, R13 ;  /* 0x00000080130d7824 */ /* 0x000fe200078e020d */
[----:B------:R-:W-:Y:S01]  /*a370*/  SHF.R.S32.HI R0, RZ, 0x1f, R8 ;  /* 0x0000001fff007819 */ /* 0x000fe20000011408 */
[----:B------:R-:W-:Y:S02]  /*a380*/  IMAD R6, R12, c[0x0][0x49c], R6 ;  /* 0x000127000c067a24 */ /* 0x000fe400078e0206 */
[----:B------:R-:W-:Y:S02]  /*a390*/  IMAD.SHL.U32 R17, R15, 0x40, RZ ;  /* 0x000000400f117824 */ /* 0x000fe400078e00ff */
[----:B------:R-:W-:Y:S01]  /*a3a0*/  @P1 IMAD.HI.U32 R10, R13, c[0x0][0x4ec], RZ ;  /* 0x00013b000d0a1a27 */ /* 0x000fe200078e00ff */
[----:B------:R-:W-:Y:S02]  /*a3b0*/  IADD3.X R5, R9, R5, R6, P0, !PT ;  /* 0x0000000509057210 */ /* 0x000fe400007fe406 */
[----:B------:R-:W-:Y:S01]  /*a3c0*/  LOP3.LUT R6, R17, 0x1c0, RZ, 0xc0, !PT ;  /* 0x000001c011067812 */ /* 0x000fe200078ec0ff */
[----:B------:R-:W-:-:S02]  /*a3d0*/  IMAD R9, R0, c[0x0][0x488], RZ ;  /* 0x0001220000097a24 */ /* 0x000fc400078e02ff */
[----:B------:R-:W-:Y:S02]  /*a3e0*/  IMAD.SHL.U32 R0, R14, 0x8, RZ ;  /* 0x000000080e007824 */ /* 0x000fe400078e00ff */
[----:B------:R-:W-:-:S04]  /*a3f0*/  IMAD.WIDE.U32 R4, R8, c[0x0][0x488], R4 ;  /* 0x0001220008047a25 */ /* 0x000fc800078e0004 */
[----:B------:R-:W-:Y:S02]  /*a400*/  IMAD R9, R8, c[0x0][0x48c], R9 ;  /* 0x0001230008097a24 */ /* 0x000fe400078e0209 */
[----:B------:R-:W-:Y:S01]  /*a410*/  IMAD.MOV.U32 R7, RZ, RZ, R13 ;  /* 0x000000ffff077224 */ /* 0x000fe200078e000d */
[----:B------:R-:W-:Y:S01]  /*a420*/  @P1 SHF.R.U32.HI R7, RZ, c[0x0][0x4f0], R10 ;  /* 0x00013c00ff071a19 */ /* 0x000fe2000001160a */
[----:B------:R-:W-:Y:S01]  /*a430*/  IMAD R8, R11, c[0x0][0x3f0], RZ ;  /* 0x0000fc000b087a24 */ /* 0x000fe200078e02ff */
[----:B------:R-:W-:Y:S01]  /*a440*/  SHF.R.U32.HI R11, RZ, 0x3, R6 ;  /* 0x00000003ff0b7819 */ /* 0x000fe20000011606 */
[----:B------:R-:W-:Y:S01]  /*a450*/  IMAD.WIDE.U32 R2, R12, c[0x0][0x3f0], R2 ;  /* 0x0000fc000c027a25 */ /* 0x000fe200078e0002 */
[----:B------:R-:W-:Y:S02]  /*a460*/  LOP3.LUT R10, R6, 0x38, R0, 0xf8, !PT ;  /* 0x00000038060a7812 */ /* 0x000fe400078ef800 */
[----:B------:R-:W-:Y:S01]  /*a470*/  LEA R6, P0, R4, c[0x0][0x450], 0x2 ;  /* 0x0001140004067a11 */ /* 0x000fe200078010ff */
[----:B------:R-:W-:Y:S01]  /*a480*/  IMAD R8, R12, c[0x0][0x3f4], R8 ;  /* 0x0000fd000c087a24 */ /* 0x000fe200078e0208 */
[----:B------:R-:W-:Y:S01]  /*a490*/  IADD3 R9, R5, R9, RZ ;  /* 0x0000000905097210 */ /* 0x000fe20007ffe0ff */
[----:B------:R-:W-:Y:S01]  /*a4a0*/  IMAD.MOV R5, RZ, RZ, -R7 ;  /* 0x000000ffff057224 */ /* 0x000fe200078e0a07 */
[----:B------:R-:W-:Y:S01]  /*a4b0*/  LOP3.LUT R14, R10, R11, RZ, 0x3c, !PT ;  /* 0x0000000b0a0e7212 */ /* 0x000fe200078e3cff */
[----:B------:R-:W-:Y:S01]  /*a4c0*/  IMAD.IADD R3, R3, 0x1, R8 ;  /* 0x0000000103037824 */ /* 0x000fe200078e0208 */
[----:B------:R-:W-:Y:S01]  /*a4d0*/  LEA.HI.X R4, R4, c[0x0][0x454], R9, 0x2, P0 ;  /* 0x0001150004047a11 */ /* 0x000fe200000f1409 */
[----:B------:R-:W-:Y:S01]  /*a4e0*/  SHFL.IDX PT, R10, R6, RZ, 0x1c1f ;  /* 0x001c1fff060a7589 */ /* 0x000fe200000e0000 */
[----:B------:R-:W-:Y:S01]  /*a4f0*/  SHF.R.S32.HI R12, RZ, 0x1f, R7 ;  /* 0x0000001fff0c7819 */ /* 0x000fe20000011407 */
[----:B------:R-:W-:-:S02]  /*a500*/  IMAD R5, R5, c[0x0][0x4e8], R13 ;  /* 0x00013a0005057a24 */ /* 0x000fc400078e020d */
[----:B------:R-:W1:Y:S01]  /*a510*/  SHFL.IDX PT, R11, R4, RZ, 0x1c1f ;  /* 0x001c1fff040b7589 */ /* 0x000e6200000e0000 */
[----:B------:R-:W-:-:S03]  /*a520*/  IMAD.WIDE.U32 R2, R7, c[0x0][0x3e0], R2 ;  /* 0x0000f80007027a25 */ /* 0x000fc600078e0002 */
[----:B------:R2:W-:Y:S04]  /*a530*/  SHFL.IDX PT, R8, R6, 0x1, 0x1c1f ;  /* 0x003c1f0006087f89 */ /* 0x0005e800000e0000 */
[----:B------:R3:W4:Y:S01]  /*a540*/  SHFL.IDX PT, R9, R4, 0x1, 0x1c1f ;  /* 0x003c1f0004097f89 */ /* 0x00072200000e0000 */
[----:B--2---:R-:W-:Y:S01]  /*a550*/  IMAD R6, R12, c[0x0][0x3e0], RZ ;  /* 0x0000f8000c067a24 */ /* 0x004fe200078e02ff */
[----:B---3--:R-:W-:-:S03]  /*a560*/  LEA R4, R19, R16, 0x7 ;  /* 0x0000001013047211 */ /* 0x008fc600078e38ff */
[----:B------:R-:W-:Y:S02]  /*a570*/  IMAD R12, R7, c[0x0][0x3e4], R6 ;  /* 0x0000f900070c7a24 */ /* 0x000fe400078e0206 */
[----:B------:R-:W-:Y:S01]  /*a580*/  IMAD.SHL.U32 R6, R18, 0x8, RZ ;  /* 0x0000000812067824 */ /* 0x000fe200078e00ff */
[C---:B------:R-:W-:Y:S01]  /*a590*/  IADD3 R13, R4.reuse, 0x8, RZ ;  /* 0x00000008040d7810 */ /* 0x040fe20007ffe0ff */
[----:B------:R-:W-:Y:S01]  /*a5a0*/  IMAD.IADD R3, R3, 0x1, R12 ;  /* 0x0000000103037824 */ /* 0x000fe200078e020c */
[-C--:B------:R-:W-:Y:S02]  /*a5b0*/  ISETP.GE.OR P0, PT, R4, R28.reuse, P2 ;  /* 0x0000001c0400720c */ /* 0x080fe40001706670 */
[----:B------:R-:W-:Y:S01]  /*a5c0*/  SHF.R.S32.HI R4, RZ, 0x1f, R5 ;  /* 0x0000001fff047819 */ /* 0x000fe20000011405 */
[----:B------:R-:W-:Y:S01]  /*a5d0*/  IMAD.WIDE.U32 R2, R5, c[0x0][0x3d8], R2 ;  /* 0x0000f60005027a25 */ /* 0x000fe200078e0002 */
[----:B------:R-:W-:Y:S02]  /*a5e0*/  ISETP.GE.OR P2, PT, R13, R28, P2 ;  /* 0x0000001c0d00720c */ /* 0x000fe40001746670 */
[----:B------:R-:W-:Y:S01]  /*a5f0*/  LOP3.LUT R7, R14, 0x7ffffe00, R6, 0xf8, !PT ;  /* 0x7ffffe000e077812 */ /* 0x000fe200078ef806 */
[----:B------:R-:W-:-:S04]  /*a600*/  IMAD R4, R4, c[0x0][0x3d8], RZ ;  /* 0x0000f60004047a24 */ /* 0x000fc800078e02ff */
[----:B------:R-:W-:Y:S01]  /*a610*/  IMAD R6, R5, c[0x0][0x3dc], R4 ;  /* 0x0000f70005067a24 */ /* 0x000fe200078e0204 */
[----:B------:R-:W-:Y:S01]  /*a620*/  SHF.L.U32 R4, R7, 0x1, RZ ;  /* 0x0000000107047819 */ /* 0x000fe200000006ff */
[----:B-1----:R1:W-:Y:S01]  /*a630*/  @!P0 ST.E [R10.64], R53 ;  /* 0x000000350a008985 */ /* 0x0023e2000c101904 */
[C---:B------:R-:W-:Y:S01]  /*a640*/  LEA R30, P0, R2.reuse, c[0x0][0x380], 0x1 ;  /* 0x0000e000021e7a11 */ /* 0x040fe200078008ff */
[----:B------:R-:W-:Y:S02]  /*a650*/  IMAD.IADD R3, R3, 0x1, R6 ;  /* 0x0000000103037824 */ /* 0x000fe400078e0206 */
[----:B----4-:R2:W-:Y:S03]  /*a660*/  @!P2 ST.E [R8.64], R56 ;  /* 0x000000380800a985 */ /* 0x0105e6000c101904 */
[----:B------:R-:W-:Y:S01]  /*a670*/  LEA.HI.X R29, R2, c[0x0][0x384], R3, 0x1, P0 ;  /* 0x0000e100021d7a11 */ /* 0x000fe200000f0c03 */
[----:B------:R2:W3:Y:S04]  /*a680*/  LDS.128 R44, [R4+0x1080] ;  /* 0x00108000042c7984 */ /* 0x0004e80000000c00 */
[----:B------:R2:W4:Y:S04]  /*a690*/  LDS.128 R60, [R4+0x2080] ;  /* 0x00208000043c7984 */ /* 0x0005280000000c00 */
[----:B------:R2:W2:Y:S04]  /*a6a0*/  LDS.128 R72, [R4+0x3080] ;  /* 0x0030800004487984 */ /* 0x0004a80000000c00 */
[----:B------:R2:W2:Y:S04]  /*a6b0*/  LDS.128 R40, [R4+0x5080] ;  /* 0x0050800004287984 */ /* 0x0004a80000000c00 */
[----:B------:R2:W2:Y:S01]  /*a6c0*/  LDS.128 R56, [R4+0x6080] ;  /* 0x0060800004387984 */ /* 0x0004a20000000c00 */
[----:B-1----:R-:W-:-:S03]  /*a6d0*/  LEA R11, R19, R15, 0x7 ;  /* 0x0000000f130b7211 */ /* 0x002fc600078e38ff */
[----:B------:R1:W1:Y:S01]  /*a6e0*/  LDS.128 R68, [R4+0x7080] ;  /* 0x0070800004447984 */ /* 0x0002620000000c00 */
[----:B------:R-:W-:-:S03]  /*a6f0*/  ISETP.GE.AND P0, PT, R11, R28, PT ;  /* 0x0000001c0b00720c */ /* 0x000fc60003f06270 */
[----:B------:R1:W1:Y:S04]  /*a700*/  LDS.128 R36, [R4+0x9080] ;  /* 0x0090800004247984 */ /* 0x0002680000000c00 */
[----:B------:R1:W1:Y:S04]  /*a710*/  LDS.128 R52, [R4+0xa080] ;  /* 0x00a0800004347984 */ /* 0x0002680000000c00 */
[----:B------:R1:W1:Y:S04]  /*a720*/  LDS.128 R64, [R4+0xb080] ;  /* 0x00b0800004407984 */ /* 0x0002680000000c00 */
[----:B------:R1:W1:Y:S04]  /*a730*/  LDS.128 R32, [R4+0xd080] ;  /* 0x00d0800004207984 */ /* 0x0002680000000c00 */
[----:B------:R1:W1:Y:S04]  /*a740*/  LDS.128 R48, [R4+0xe080] ;  /* 0x00e0800004307984 */ /* 0x0002680000000c00 */
[----:B------:R1:W1:Y:S04]  /*a750*/  LDS.128 R76, [R4+0xf080] ;  /* 0x00f08000044c7984 */ /* 0x0002680000000c00 */
[----:B------:R1:W1:Y:S04]  /*a760*/  SHFL.IDX PT, R2, R30, RZ, 0x181f ;  /* 0x00181fff1e027589 */ /* 0x00026800000e0000 */
[----:B------:R1:W1:Y:S01]  /*a770*/  SHFL.IDX PT, R3, R29, RZ, 0x181f ;  /* 0x00181fff1d037589 */ /* 0x00026200000e0000 */
[----:B------:R-:W-:Y:S05]  /*a780*/  @P0 BRA `(.L_x_28) ;  /* 0x000001c000000947 */ /* 0x000fea0003800000 */
[----:B---34-:R-:W3:Y:S01]  /*a790*/  LDS.128 R24, [R4+0x80] ;  /* 0x0000800004187984 */ /* 0x018ee20000000c00 */
[----:B------:R-:W-:-:S02]  /*a7a0*/  IADD3 R7, R0, 0x40, RZ ;  /* 0x0000004000077810 */ /* 0x000fc40007ffe0ff */
[C---:B--2---:R-:W-:Y:S01]  /*a7b0*/  IADD3 R8, R0.reuse, 0x80, RZ ;  /* 0x0000008000087810 */ /* 0x044fe20007ffe0ff */
[----:B------:R-:W2:Y:S01]  /*a7c0*/  LDS.128 R20, [R4+0x4080] ;  /* 0x0040800004147984 */ /* 0x000ea20000000c00 */
[----:B------:R-:W-:Y:S02]  /*a7d0*/  IADD3 R9, R0, 0xc0, RZ ;  /* 0x000000c000097810 */ /* 0x000fe40007ffe0ff */
[----:B------:R-:W-:Y:S01]  /*a7e0*/  ISETP.GE.AND P2, PT, R7, c[0x0][0x3c8], PT ;  /* 0x0000f20007007a0c */ /* 0x000fe20003f46270 */
[----:B------:R-:W4:Y:S01]  /*a7f0*/  LDS.128 R16, [R4+0x8080] ;  /* 0x0080800004107984 */ /* 0x000f220000000c00 */
[----:B------:R-:W-:Y:S02]  /*a800*/  ISETP.GE.AND P1, PT, R8, c[0x0][0x3c8], PT ;  /* 0x0000f20008007a0c */ /* 0x000fe40003f26270 */
[----:B------:R-:W-:Y:S01]  /*a810*/  ISETP.GE.AND P0, PT, R9, c[0x0][0x3c8], PT ;  /* 0x0000f20009007a0c */ /* 0x000fe20003f06270 */
[----:B------:R5:W1:Y:S01]  /*a820*/  LDS.128 R12, [R4+0xc080] ;  /* 0x00c08000040c7984 */ /* 0x000a620000000c00 */
[----:B------:R-:W-:-:S07]  /*a830*/  ISETP.GE.AND P3, PT, R0, c[0x0][0x3c8], PT ;  /* 0x0000f20000007a0c */ /* 0x000fce0003f66270 */
[----:B------:R-:W-:-:S04]  /*a840*/  @!P2 SHF.R.S32.HI R5, RZ, 0x1f, R7 ;  /* 0x0000001fff05a819 */ /* 0x000fc80000011407 */
[----:B------:R-:W-:Y:S02]  /*a850*/  @!P0 SHF.R.S32.HI R6, RZ, 0x1f, R9 ;  /* 0x0000001fff068819 */ /* 0x000fe40000011409 */
[----:B------:R-:W-:Y:S02]  /*a860*/  @!P2 LEA.HI R7, R5, R7, RZ, 0x3 ;  /* 0x000000070507a211 */ /* 0x000fe400078f18ff */
[----:B-1---5:R-:W-:-:S04]  /*a870*/  @!P1 SHF.R.S32.HI R4, RZ, 0x1f, R8 ;  /* 0x0000001fff049819 */ /* 0x022fc80000011408 */
[----:B------:R-:W-:Y:S02]  /*a880*/  @!P1 LEA.HI R5, R4, R8, RZ, 0x3 ;  /* 0x0000000804059211 */ /* 0x000fe400078f18ff */
[----:B------:R-:W-:Y:S01]  /*a890*/  @!P0 LEA.HI R4, R6, R9, RZ, 0x3 ;  /* 0x0000000906048211 */ /* 0x000fe200078f18ff */
[--C-:B------:R-:W-:Y:S01]  /*a8a0*/  @!P3 IMAD.WIDE R8, R0, 0x2, R2.reuse ;  /* 0x000000020008b825 */ /* 0x100fe200078e0202 */
[----:B------:R-:W-:Y:S02]  /*a8b0*/  @!P2 LOP3.LUT R6, R7, 0xfffffff8, RZ, 0xc0, !PT ;  /* 0xfffffff80706a812 */ /* 0x000fe400078ec0ff */
[----:B------:R-:W-:Y:S02]  /*a8c0*/  @!P1 LOP3.LUT R5, R5, 0xfffffff8, RZ, 0xc0, !PT ;  /* 0xfffffff805059812 */ /* 0x000fe400078ec0ff */
[----:B------:R-:W-:Y:S01]  /*a8d0*/  @!P0 LOP3.LUT R10, R4, 0xfffffff8, RZ, 0xc0, !PT ;  /* 0xfffffff8040a8812 */ /* 0x000fe200078ec0ff */
[--C-:B------:R-:W-:Y:S01]  /*a8e0*/  @!P2 IMAD.WIDE R6, R6, 0x2, R2.reuse ;  /* 0x000000020606a825 */ /* 0x100fe200078e0202 */
[----:B---3--:R1:W-:Y:S03]  /*a8f0*/  @!P3 ST.E.128 [R8.64], R24 ;  /* 0x000000180800b985 */ /* 0x0083e6000c101d04 */
[--C-:B------:R-:W-:Y:S01]  /*a900*/  @!P1 IMAD.WIDE R4, R5, 0x2, R2.reuse ;  /* 0x0000000205049825 */ /* 0x100fe200078e0202 */
[----:B--2---:R1:W-:Y:S03]  /*a910*/  @!P2 ST.E.128 [R6.64], R20 ;  /* 0x000000140600a985 */ /* 0x0043e6000c101d04 */
[----:B------:R-:W-:Y:S01]  /*a920*/  @!P0 IMAD.WIDE R2, R10, 0x2, R2 ;  /* 0x000000020a028825 */ /* 0x000fe200078e0202 */
[----:B----4-:R1:W-:Y:S04]  /*a930*/  @!P1 ST.E.128 [R4.64], R16 ;  /* 0x0000001004009985 */ /* 0x0103e8000c101d04 */
[----:B------:R1:W-:Y:S02]  /*a940*/  @!P0 ST.E.128 [R2.64], R12 ;  /* 0x0000000c02008985 */ /* 0x0003e4000c101d04 */
.L_x_28:
[----:B---34-:R-:W-:Y:S05]  /*a950*/  BSYNC B0 ;  /* 0x0000000000007941 */ /* 0x018fea0003800000 */
.L_x_27:
[----:B-12---:R-:W-:Y:S01]  /*a960*/  IADD3 R4, R11, 0x20, RZ ;  /* 0x000000200b047810 */ /* 0x006fe20007ffe0ff */
[----:B------:R1:W2:Y:S01]  /*a970*/  SHFL.IDX PT, R3, R29, 0x1, 0x181f ;  /* 0x00381f001d037f89 */ /* 0x0002a200000e0000 */
[----:B------:R-:W-:Y:S02]  /*a980*/  BSSY B0, `(.L_x_29) ;  /* 0x000001c000007945 */ /* 0x000fe40003800000 */
[----:B------:R-:W-:Y:S01]  /*a990*/  ISETP.GE.AND P0, PT, R4, R28, PT ;  /* 0x0000001c0400720c */ /* 0x000fe20003f06270 */
[----:B------:R1:W3:-:S12]  /*a9a0*/  SHFL.IDX PT, R2, R30, 0x1, 0x181f ;  /* 0x00381f001e027f89 */ /* 0x0002d800000e0000 */
[----:B------:R-:W-:Y:S05]  /*a9b0*/  @P0 BRA `(.L_x_30) ;  /* 0x0000018000000947 */ /* 0x000fea0003800000 */
[C---:B------:R-:W-:Y:S02]  /*a9c0*/  IADD3 R7, R0.reuse, 0x40, RZ ;  /* 0x0000004000077810 */ /* 0x040fe40007ffe0ff */
[C---:B------:R-:W-:Y:S02]  /*a9d0*/  IADD3 R8, R0.reuse, 0x80, RZ ;  /* 0x0000008000087810 */ /* 0x040fe40007ffe0ff */
[----:B------:R-:W-:Y:S02]  /*a9e0*/  IADD3 R9, R0, 0xc0, RZ ;  /* 0x000000c000097810 */ /* 0x000fe40007ffe0ff */
[----:B------:R-:W-:Y:S02]  /*a9f0*/  ISETP.GE.AND P2, PT, R7, c[0x0][0x3c8], PT ;  /* 0x0000f20007007a0c */ /* 0x000fe40003f46270 */
[----:B------:R-:W-:Y:S02]  /*aa00*/  ISETP.GE.AND P1, PT, R8, c[0x0][0x3c8], PT ;  /* 0x0000f20008007a0c */ /* 0x000fe40003f26270 */
[----:B------:R-:W-:-:S02]  /*aa10*/  ISETP.GE.AND P0, PT, R9, c[0x0][0x3c8], PT ;  /* 0x0000f20009007a0c */ /* 0x000fc40003f06270 */
[----:B------:R-:W-:-:S07]  /*aa20*/  ISETP.GE.AND P3, PT, R0, c[0x0][0x3c8], PT ;  /* 0x0000f20000007a0c */ /* 0x000fce0003f66270 */
[----:B------:R-:W-:Y:S02]  /*aa30*/  @!P2 SHF.R.S32.HI R5, RZ, 0x1f, R7 ;  /* 0x0000001fff05a819 */ /* 0x000fe40000011407 */
[----:B------:R-:W-:Y:S02]  /*aa40*/  @!P1 SHF.R.S32.HI R4, RZ, 0x1f, R8 ;  /* 0x0000001fff049819 */ /* 0x000fe40000011408 */
[----:B------:R-:W-:Y:S02]  /*aa50*/  @!P0 SHF.R.S32.HI R6, RZ, 0x1f, R9 ;  /* 0x0000001fff068819 */ /* 0x000fe40000011409 */
[----:B------:R-:W-:Y:S02]  /*aa60*/  @!P2 LEA.HI R7, R5, R7, RZ, 0x3 ;  /* 0x000000070507a211 */ /* 0x000fe400078f18ff */
[----:B------:R-:W-:Y:S02]  /*aa70*/  @!P1 LEA.HI R5, R4, R8, RZ, 0x3 ;  /* 0x0000000804059211 */ /* 0x000fe400078f18ff */
[----:B------:R-:W-:Y:S01]  /*aa80*/  @!P0 LEA.HI R4, R6, R9, RZ, 0x3 ;  /* 0x0000000906048211 */ /* 0x000fe200078f18ff */
[----:B--23--:R-:W-:Y:S01]  /*aa90*/  @!P3 IMAD.WIDE R8, R0, 0x2, R2 ;  /* 0x000000020008b825 */ /* 0x00cfe200078e0202 */
[----:B------:R-:W-:-:S02]  /*aaa0*/  @!P2 LOP3.LUT R6, R7, 0xfffffff8, RZ, 0xc0, !PT ;  /* 0xfffffff80706a812 */ /* 0x000fc400078ec0ff */
[----:B------:R-:W-:Y:S02]  /*aab0*/  @!P1 LOP3.LUT R5, R5, 0xfffffff8, RZ, 0xc0, !PT ;  /* 0xfffffff805059812 */ /* 0x000fe400078ec0ff */
[----:B------:R-:W-:Y:S01]  /*aac0*/  @!P0 LOP3.LUT R10, R4, 0xfffffff8, RZ, 0xc0, !PT ;  /* 0xfffffff8040a8812 */ /* 0x000fe200078ec0ff */
[--C-:B------:R-:W-:Y:S01]  /*aad0*/  @!P2 IMAD.WIDE R6, R6, 0x2, R2.reuse ;  /* 0x000000020606a825 */ /* 0x100fe200078e0202 */
[----:B------:R2:W-:Y:S03]  /*aae0*/  @!P3 ST.E.128 [R8.64], R44 ;  /* 0x0000002c0800b985 */ /* 0x0005e6000c101d04 */
[--C-:B------:R-:W-:Y:S01]  /*aaf0*/  @!P1 IMAD.WIDE R4, R5, 0x2, R2.reuse ;  /* 0x0000000205049825 */ /* 0x100fe200078e0202 */
[----:B------:R2:W-:Y:S03]  /*ab00*/  @!P2 ST.E.128 [R6.64], R40 ;  /* 0x000000280600a985 */ /* 0x0005e6000c101d04 */
[----:B------:R-:W-:Y:S01]  /*ab10*/  @!P0 IMAD.WIDE R2, R10, 0x2, R2 ;  /* 0x000000020a028825 */ /* 0x000fe200078e0202 */
[----:B------:R2:W-:Y:S04]  /*ab20*/  @!P1 ST.E.128 [R4.64], R36 ;  /* 0x0000002404009985 */ /* 0x0005e8000c101d04 */
[----:B------:R2:W-:Y:S02]  /*ab30*/  @!P0 ST.E.128 [R2.64], R32 ;  /* 0x0000002002008985 */ /* 0x0005e4000c101d04 */
.L_x_30:
[----:B------:R-:W-:Y:S05]  /*ab40*/  BSYNC B0 ;  /* 0x0000000000007941 */ /* 0x000fea0003800000 */
.L_x_29:
[----:B--2---:R-:W-:Y:S01]  /*ab50*/  IADD3 R4, R11, 0x40, RZ ;  /* 0x000000400b047810 */ /* 0x004fe20007ffe0ff */
[----:B------:R2:W4:Y:S01]  /*ab60*/  SHFL.IDX PT, R3, R29, 0x2, 0x181f ;  /* 0x00581f001d037f89 */ /* 0x00052200000e0000 */
[----:B------:R-:W-:Y:S02]  /*ab70*/  BSSY B0, `(.L_x_31) ;  /* 0x000001c000007945 */ /* 0x000fe40003800000 */
[----:B------:R-:W-:Y:S01]  /*ab80*/  ISETP.GE.AND P0, PT, R4, R28, PT ;  /* 0x0000001c0400720c */ /* 0x000fe20003f06270 */
[----:B---3--:R2:W3:-:S12]  /*ab90*/  SHFL.IDX PT, R2, R30, 0x2, 0x181f ;  /* 0x00581f001e027f89 */ /* 0x0084d800000e0000 */
        /* <DEDUP_REMOVED lines=14> */
[----:B---34-:R-:W-:Y:S01]  /*ac80*/  @!P3 IMAD.WIDE R8, R0, 0x2, R2 ;  /* 0x000000020008b825 */ /* 0x018fe200078e0202 */
        /* <DEDUP_REMOVED lines=10> */
.L_x_32:
[----:B------:R-:W-:Y:S05]  /*ad30*/  BSYNC B0 ;  /* 0x0000000000007941 */ /* 0x000fea0003800000 */
.L_x_31:
[----:B---3--:R-:W-:Y:S01]  /*ad40*/  IADD3 R4, R11, 0x60, RZ ;  /* 0x000000600b047810 */ /* 0x008fe20007ffe0ff */
[----:B----4-:R3:W4:Y:S03]  /*ad50*/  SHFL.IDX PT, R3, R29, 0x3, 0x181f ;  /* 0x00781f001d037f89 */ /* 0x01072600000e0000 */
[----:B------:R-:W-:Y:S01]  /*ad60*/  ISETP.GE.AND P0, PT, R4, R28, PT ;  /* 0x0000001c0400720c */ /* 0x000fe20003f06270 */
[----:B------:R3:W1:-:S12]  /*ad70*/  SHFL.IDX PT, R2, R30, 0x3, 0x181f ;  /* 0x00781f001e027f89 */ /* 0x00065800000e0000 */
[----:B------:R-:W-:Y:S05]  /*ad80*/  @P0 EXIT ;  /* 0x000000000000094d */ /* 0x000fea0003800000 */
[C---:B------:R-:W-:Y:S02]  /*ad90*/  IADD3 R6, R0.reuse, 0x40, RZ ;  /* 0x0000004000067810 */ /* 0x040fe40007ffe0ff */
[----:B------:R-:W-:Y:S02]  /*ada0*/  IADD3 R7, R0, 0x80, RZ ;  /* 0x0000008000077810 */ /* 0x000fe40007ffe0ff */
[----:B------:R-:W-:Y:S02]  /*adb0*/  ISETP.GE.AND P1, PT, R6, c[0x0][0x3c8], PT ;  /* 0x0000f20006007a0c */ /* 0x000fe40003f26270 */
        /* <DEDUP_REMOVED lines=9> */
[----:B------:R1:W-:Y:S01]  /*ae50*/  @!P2 ST.E.128 [R8.64], R72 ;  /* 0x000000480800a985 */ /* 0x0003e2000c101d04 */
[----:B------:R-:W-:Y:S01]  /*ae60*/  IADD3 R0, R0, 0xc0, RZ ;  /* 0x000000c000007810 */ /* 0x000fe20007ffe0ff */
[----:B------:R-:W-:-:S04]  /*ae70*/  @!P1 IMAD.WIDE R6, R5, 0x2, R2 ;  /* 0x0000000205069825 */ /* 0x000fc800078e0202 */
[----:B------:R-:W-:Y:S01]  /*ae80*/  @!P0 IMAD.WIDE R4, R4, 0x2, R2 ;  /* 0x0000000204048825 */ /* 0x000fe200078e0202 */
[----:B------:R1:W-:Y:S04]  /*ae90*/  @!P1 ST.E.128 [R6.64], R68 ;  /* 0x0000004406009985 */ /* 0x0003e8000c101d04 */
[----:B------:R1:W-:Y:S01]  /*aea0*/  @!P0 ST.E.128 [R4.64], R64 ;  /* 0x0000004004008985 */ /* 0x0003e2000c101d04 */
[----:B------:R-:W-:-:S13]  /*aeb0*/  ISETP.GE.AND P0, PT, R0, c[0x0][0x3c8], PT ;  /* 0x0000f20000007a0c */ /* 0x000fda0003f06270 */
[----:B------:R-:W-:Y:S05]  /*aec0*/  @P0 EXIT ;  /* 0x000000000000094d */ /* 0x000fea0003800000 */
[----:B-1----:R-:W-:-:S04]  /*aed0*/  SHF.R.S32.HI R4, RZ, 0x1f, R0 ;  /* 0x0000001fff047819 */ /* 0x002fc80000011400 */
[----:B------:R-:W-:-:S04]  /*aee0*/  LEA.HI R0, R4, R0, RZ, 0x3 ;  /* 0x0000000004007211 */ /* 0x000fc800078f18ff */
[----:B------:R-:W-:-:S05]  /*aef0*/  LOP3.LUT R0, R0, 0xfffffff8, RZ, 0xc0, !PT ;  /* 0xfffffff800007812 */ /* 0x000fca00078ec0ff */
[----:B------:R-:W-:-:S05]  /*af00*/  IMAD.WIDE R2, R0, 0x2, R2 ;  /* 0x0000000200027825 */ /* 0x000fca00078e0202 */
[----:B------:R-:W-:Y:S01]  /*af10*/  ST.E.128 [R2.64], R76 ;  /* 0x0000004c02007985 */ /* 0x000fe2000c101d04 */
[----:B------:R-:W-:Y:S05]  /*af20*/  EXIT ;  /* 0x000000000000794d */ /* 0x000fea0003800000 */
.L_x_25:
[----:B------:R-:W2:Y:S01]  /*af30*/  LDL R8, [R1+0xa0] ;  /* 0x0000a00001087983 */ /* 0x000ea20000100800 */
[----:B------:R-:W-:Y:S01]  /*af40*/  ISETP.NE.U32.AND P0, PT, RZ, c[0x0][0x508], PT ;  /* 0x00014200ff007a0c */ /* 0x000fe20003f05070 */
[----:B------:R-:W-:Y:S01]  /*af50*/  IMAD.MOV.U32 R2, RZ, RZ, 0x4 ;  /* 0x00000004ff027424 */ /* 0x000fe200078e00ff */
[----:B------:R-:W-:Y:S02]  /*af60*/  ISETP.NE.U32.AND P1, PT, RZ, c[0x0][0x500], PT ;  /* 0x00014000ff007a0c */ /* 0x000fe40003f25070 */
[----:B------:R-:W-:Y:S02]  /*af70*/  ISETP.NE.AND.EX P0, PT, RZ, c[0x0][0x50c], PT, P0 ;  /* 0x00014300ff007a0c */ /* 0x000fe40003f05300 */
[----:B------:R-:W-:Y:S01]  /*af80*/  ISETP.NE.AND.EX P1, PT, RZ, c[0x0][0x504], PT, P1 ;  /* 0x00014100ff007a0c */ /* 0x000fe20003f25310 */
[----:B------:R-:W-:Y:S02]  /*af90*/  IMAD.MOV.U32 R16, RZ, RZ, c[0x0][0x388] ;  /* 0x0000e200ff107624 */ /* 0x000fe400078e00ff */
[----:B--2---:R-:W-:-:S08]  /*afa0*/  IMAD.WIDE R6, R8, R2, c[0x0][0x500] ;  /* 0x0001400008067625 */ /* 0x004fd000078e0202 */
[----:B------:R-:W-:Y:S02]  /*afb0*/  @P0 IMAD.WIDE R2, R8, R2, c[0x0][0x508] ;  /* 0x0001420008020625 */ /* 0x000fe400078e0202 */
[----:B------:R-:W2:Y:S04]  /*afc0*/  @P1 LDG.E R0, [R6.64] ;  /* 0x0000000406001981 */ /* 0x000ea8000c1e1900 */
[----:B------:R1:W5:Y:S01]  /*afd0*/  @P0 LDG.E R16, [R2.64] ;  /* 0x0000000402100981 */ /* 0x000362000c1e1900 */
[----:B------:R-:W-:Y:S02]  /*afe0*/  CS2R R4, SRZ ;  /* 0x0000000000047805 */ /* 0x000fe4000001ff00 */
[--C-:B--2---:R-:W-:Y:S01]  /*aff0*/  @P1 SHF.R.S32.HI R5, RZ, 0x1f, R0.reuse ;  /* 0x0000001fff051819 */ /* 0x104fe20000011400 */
[----:B------:R-:W-:Y:S01]  /*b000*/  @P1 IMAD.MOV.U32 R4, RZ, RZ, R0 ;  /* 0x000000ffff041224 */ /* 0x000fe200078e0000 */
[----:B------:R-:W-:Y:S05]  /*b010*/  @P0 BRA `(.L_x_33) ;  /* 0x0000004000000947 */ /* 0x000fea0003800000 */
[----:B-1----:R-:W-:Y:S05]  /*b020*/  @!P1 BRA `(.L_x_33) ;  /* 0x0000003000009947 */ /* 0x002fea0003800000 */
[----:B------:R1:W2:Y:S04]  /*b030*/  LDG.E R0, [R6.64] ;  /* 0x0000000406007981 */ /* 0x0002a8000c1e1900 */
[----:B-1----:R-:W2:Y:S02]  /*b040*/  LDG.E R6, [R6.64+0x4] ;  /* 0x0000040406067981 */ /* 0x002ea4000c1e1900 */
[----:B--2--5:R-:W-:-:S02]  /*b050*/  IADD3 R16, -R0, R6, RZ ;  /* 0x0000000600107210 */ /* 0x024fc40007ffe1ff */
.L_x_33:
[----:B-1----:R-:W1:Y:S01]  /*b060*/  S2R R12, SR_TID.X ;  /* 0x00000000000c7919 */ /* 0x002e620000002100 */
[----:B------:R-:W-:Y:S01]  /*b070*/  SHF.R.S32.HI R0, RZ, 0x1f, R8 ;  /* 0x0000001fff007819 */ /* 0x000fe20000011408 */
[----:B------:R-:W-:Y:S01]  /*b080*/  BSSY B0, `(.L_x_34) ;  /* 0x0000028000007945 */ /* 0x000fe20003800000 */
[----:B------:R-:W-:-:S02]  /*b090*/  SEL R10, R8, RZ, !P1 ;  /* 0x000000ff080a7207 */ /* 0x000fc40004800000 */
[----:B------:R-:W-:Y:S02]  /*b0a0*/  SEL R11, R0, RZ, !P1 ;  /* 0x000000ff000b7207 */ /* 0x000fe40004800000 */
[----:B-1----:R-:W-:-:S13]  /*b0b0*/  ISETP.GE.AND P0, PT, R12, 0x80, PT ;  /* 0x000000800c00780c */ /* 0x002fda0003f06270 */
[----:B------:R-:W-:Y:S05]  /*b0c0*/  @P0 BRA `(.L_x_35) ;  /* 0x0000023000000947 */ /* 0x000fea0003800000 */
[----:B------:R-:W1:Y:S01]  /*b0d0*/  S2R R9, SR_CTAID.X ;  /* 0x0000000000097919 */ /* 0x000e620000002500 */
[----:B-----5:R-:W-:Y:S01]  /*b0e0*/  IMAD R0, R16, c[0x0][0x4e8], RZ ;  /* 0x00013a0010007a24 */ /* 0x020fe200078e02ff */
[----:B-1----:R-:W-:-:S04]  /*b0f0*/  LEA R9, R9, R12, 0x7 ;  /* 0x0000000c09097211 */ /* 0x002fc800078e38ff */
[----:B------:R-:W-:-:S13]  /*b100*/  ISETP.GE.AND P0, PT, R9, R0, PT ;  /* 0x000000000900720c */ /* 0x000fda0003f06270 */
[----:B------:R-:W-:Y:S05]  /*b110*/  @P0 BRA `(.L_x_35) ;  /* 0x000001e000000947 */ /* 0x000fea0003800000 */
[----:B------:R-:W1:Y:S01]  /*b120*/  S2R R8, SR_CTAID.Y ;  /* 0x0000000000087919 */ /* 0x000e620000002600 */
[----:B------:R-:W-:Y:S01]  /*b130*/  MOV R0, c[0x0][0x4e8] ;  /* 0x00013a0000007a02 */ /* 0x000fe20000000f00 */
[----:B------:R-:W-:Y:S01]  /*b140*/  IMAD.MOV.U32 R3, RZ, RZ, R5 ;  /* 0x000000ffff037224 */ /* 0x000fe200078e0005 */
[----:B------:R-:W-:Y:S02]  /*b150*/  MOV R2, R4 ;  /* 0x0000000400027202 */ /* 0x000fe40000000f00 */
[----:B------:R-:W-:-:S13]  /*b160*/  ISETP.NE.AND P0, PT, R0, 0x1, PT ;  /* 0x000000010000780c */ /* 0x000fda0003f05270 */
[----:B------:R-:W-:Y:S01]  /*b170*/  @P0 IMAD.HI.U32 R7, R9, c[0x0][0x4ec], RZ ;  /* 0x00013b0009070a27 */ /* 0x000fe200078e00ff */
[----:B-1----:R-:W-:-:S03]  /*b180*/  SHF.R.S32.HI R0, RZ, 0x1f, R8 ;  /* 0x0000001fff007819 */ /* 0x002fc60000011408 */
[----:B------:R-:W-:-:S04]  /*b190*/  IMAD.WIDE.U32 R2, R8, c[0x0][0x490], R2 ;  /* 0x0001240008027a25 */ /* 0x000fc800078e0002 */
[----:B------:R-:W-:Y:S02]  /*b1a0*/  IMAD R6, R0, c[0x0][0x490], RZ ;  /* 0x0001240000067a24 */ /* 0x000fe400078e02ff */
[----:B------:R-:W-:Y:S01]  /*b1b0*/  IMAD.MOV.U32 R0, RZ, RZ, R9 ;  /* 0x000000ffff007224 */ /* 0x000fe200078e0009 */
[----:B------:R-:W-:Y:S01]  /*b1c0*/  @P0 SHF.R.U32.HI R0, RZ, c[0x0][0x4f0], R7 ;  /* 0x00013c00ff000a19 */ /* 0x000fe20000011607 */
[----:B------:R-:W-:Y:S02]  /*b1d0*/  IMAD R6, R8, c[0x0][0x494], R6 ;  /* 0x0001250008067a24 */ /* 0x000fe400078e0206 */
[----:B------:R-:W-:Y:S01]  /*b1e0*/  IMAD R8, R11, c[0x0][0x498], RZ ;  /* 0x000126000b087a24 */ /* 0x000fe200078e02ff */
[----:B------:R-:W-:Y:S01]  /*b1f0*/  IADD3 R7, -R0, RZ, RZ ;  /* 0x000000ff00077210 */ /* 0x000fe20007ffe1ff */
[----:B------:R-:W-:Y:S02]  /*b200*/  IMAD.IADD R3, R6, 0x1, R3 ;  /* 0x0000000106037824 */ /* 0x000fe400078e0203 */
[----:B------:R-:W-:-:S02]  /*b210*/  IMAD R8, R10, c[0x0][0x49c], R8 ;  /* 0x000127000a087a24 */ /* 0x000fc400078e0208 */
[----:B------:R-:W-:Y:S01]  /*b220*/  IMAD R6, R7, c[0x0][0x4e8], R9 ;  /* 0x00013a0007067a24 */ /* 0x000fe200078e0209 */
[----:B------:R-:W-:Y:S01]  /*b230*/  SHF.R.S32.HI R9, RZ, 0x1f, R0 ;  /* 0x0000001fff097819 */ /* 0x000fe20000011400 */
[----:B------:R-:W-:-:S03]  /*b240*/  IMAD.WIDE.U32 R2, R10, c[0x0][0x498], R2 ;  /* 0x000126000a027a25 */ /* 0x000fc600078e0002 */
[----:B------:R-:W-:Y:S02]  /*b250*/  SHF.R.S32.HI R7, RZ, 0x1f, R6 ;  /* 0x0000001fff077819 */ /* 0x000fe40000011406 */
[----:B------:R-:W-:-:S03]  /*b260*/  IADD3 R2, P0, R0, R2, RZ ;  /* 0x0000000200027210 */ /* 0x000fc60007f1e0ff */
[----:B------:R-:W-:Y:S01]  /*b270*/  IMAD R0, R7, c[0x0][0x488], RZ ;  /* 0x0001220007007a24 */ /* 0x000fe200078e02ff */
[----:B------:R-:W-:-:S03]  /*b280*/  IADD3.X R3, R9, R3, R8, P0, !PT ;  /* 0x0000000309037210 */ /* 0x000fc600007fe408 */
[C---:B------:R-:W-:Y:S02]  /*b290*/  IMAD R0, R6.reuse, c[0x0][0x48c], R0 ;  /* 0x0001230006007a24 */ /* 0x040fe400078e0200 */
[----:B------:R-:W-:-:S05]  /*b2a0*/  IMAD.WIDE.U32 R2, R6, c[0x0][0x488], R2 ;  /* 0x0001220006027a25 */ /* 0x000fca00078e0002 */
[----:B------:R-:W-:Y:S02]  /*b2b0*/  IADD3 R0, R3, R0, RZ ;  /* 0x0000000003007210 */ /* 0x000fe40007ffe0ff */
[----:B------:R-:W-:-:S04]  /*b2c0*/  LEA R6, P0, R2, c[0x0][0x450], 0x2 ;  /* 0x0001140002067a11 */ /* 0x000fc800078010ff */
[----:B------:R-:W-:Y:S02]  /*b2d0*/  LEA.HI.X R7, R2, c[0x0][0x454], R0, 0x2, P0 ;  /* 0x0001150002077a11 */ /* 0x000fe400000f1400 */
[----:B------:R-:W-:-:S05]  /*b2e0*/  MOV R0, 0xff800000 ;  /* 0xff80000000007802 */ /* 0x000fca0000000f00 */
[----:B------:R1:W-:Y:S02]  /*b2f0*/  STG.E [R6.64], R0 ;  /* 0x0000000006007986 */ /* 0x0003e4000c101904 */
.L_x_35:
[----:B------:R-:W-:Y:S05]  /*b300*/  BSYNC B0 ;  /* 0x0000000000007941 */ /* 0x000fea0003800000 */
.L_x_34:
[----:B-1----:R-:W1:Y:S01]  /*b310*/  S2R R6, SR_CTAID.Y ;  /* 0x0000000000067919 */ /* 0x002e620000002600 */
[----:B------:R-:W-:Y:S01]  /*b320*/  IMAD R0, R5, c[0x0][0x3a0], RZ ;  /* 0x0000e80005007a24 */ /* 0x000fe200078e02ff */
[----:B------:R-:W-:Y:S01]  /*b330*/  SHF.R.S32.HI R5, RZ, 0x1f, R12 ;  /* 0x0000001fff057819 */ /* 0x000fe2000001140c */
[C---:B------:R-:W-:Y:S01]  /*b340*/  IMAD.WIDE.U32 R2, R4.reuse, c[0x0][0x3a0], RZ ;  /* 0x0000e80004027a25 */ /* 0x040fe200078e00ff */
[----:B------:R-:W2:Y:S01]  /*b350*/  S2R R14, SR_CTAID.X ;  /* 0x00000000000e7919 */ /* 0x000ea20000002500 */
[----:B------:R-:W-:Y:S01]  /*b360*/  MOV R8, c[0x0][0x4e8] ;  /* 0x00013a0000087a02 */ /* 0x000fe20000000f00 */
[----:B------:R-:W-:Y:S01]  /*b370*/  BSSY B0, `(.L_x_36) ;  /* 0x0000043000007945 */ /* 0x000fe20003800000 */
[----:B------:R-:W-:Y:S01]  /*b380*/  LEA.HI R5, R5, R12, RZ, 0x3 ;  /* 0x0000000c05057211 */ /* 0x000fe200078f18ff */
[----:B------:R-:W-:Y:S01]  /*b390*/  IMAD R0, R4, c[0x0][0x3a4], R0 ;  /* 0x0000e90004007a24 */ /* 0x000fe200078e0200 */
[----:B------:R-:W-:Y:S01]  /*b3a0*/  ISETP.NE.AND P0, PT, R8, 0x1, PT ;  /* 0x000000010800780c */ /* 0x000fe20003f05270 */
[----:B-----5:R-:W-:Y:S01]  /*b3b0*/  IMAD R16, R16, c[0x0][0x4e8], RZ ;  /* 0x00013a0010107a24 */ /* 0x020fe200078e02ff */
[----:B------:R-:W-:Y:S01]  /*b3c0*/  LOP3.LUT R4, R5, 0xfffffff8, RZ, 0xc0, !PT ;  /* 0xfffffff805047812 */ /* 0x000fe200078ec0ff */
[----:B------:R-:W-:Y:S01]  /*b3d0*/  IMAD.IADD R3, R3, 0x1, R0 ;  /* 0x0000000103037824 */ /* 0x000fe200078e0200 */
[----:B------:R-:W-:-:S02]  /*b3e0*/  SHF.R.S32.HI R8, RZ, 0x3, R5 ;  /* 0x00000003ff087819 */ /* 0x000fc40000011405 */
[----:B------:R-:W-:-:S05]  /*b3f0*/  IADD3 R9, -R4, R12, RZ ;  /* 0x0000000c04097210 */ /* 0x000fca0007ffe1ff */
[----:B------:R-:W-:Y:S01]  /*b400*/  IMAD R4, R9, 0x20, R8 ;  /* 0x0000002009047824 */ /* 0x000fe200078e0208 */
[----:B-1----:R-:W-:Y:S01]  /*b410*/  SHF.R.S32.HI R7, RZ, 0x1f, R6 ;  /* 0x0000001fff077819 */ /* 0x002fe20000011406 */
[----:B------:R-:W-:-:S03]  /*b420*/  IMAD.WIDE.U32 R2, R6, c[0x0][0x3e8], R2 ;  /* 0x0000fa0006027a25 */ /* 0x000fc600078e0002 */
[C---:B--2---:R-:W-:Y:S01]  /*b430*/  LEA R4, R14.reuse, R4, 0x7 ;  /* 0x000000040e047211 */ /* 0x044fe200078e38ff */
[----:B------:R-:W-:Y:S01]  /*b440*/  IMAD R0, R7, c[0x0][0x3e8], RZ ;  /* 0x0000fa0007007a24 */ /* 0x000fe200078e02ff */
[----:B------:R-:W-:-:S03]  /*b450*/  LEA R14, R14, R8, 0x7 ;  /* 0x000000080e0e7211 */ /* 0x000fc600078e38ff */
[----:B------:R-:W-:Y:S02]  /*b460*/  IMAD R0, R6, c[0x0][0x3ec], R0 ;  /* 0x0000fb0006007a24 */ /* 0x000fe400078e0200 */
[----:B------:R-:W-:-:S04]  /*b470*/  @P0 IMAD.HI.U32 R5, R4, c[0x0][0x4ec], RZ ;  /* 0x00013b0004050a27 */ /* 0x000fc800078e00ff */
[----:B------:R-:W-:Y:S01]  /*b480*/  IMAD.IADD R3, R0, 0x1, R3 ;  /* 0x0000000100037824 */ /* 0x000fe200078e0203 */
[----:B------:R-:W-:Y:S01]  /*b490*/  MOV R0, R4 ;  /* 0x0000000400007202 */ /* 0x000fe20000000f00 */
[----:B------:R-:W-:Y:S01]  /*b4a0*/  IMAD R6, R11, c[0x0][0x3f0], RZ ;  /* 0x0000fc000b067a24 */ /* 0x000fe200078e02ff */
[----:B------:R-:W-:Y:S01]  /*b4b0*/  @P0 SHF.R.U32.HI R0, RZ, c[0x0][0x4f0], R5 ;  /* 0x00013c00ff000a19 */ /* 0x000fe20000011605 */
[----:B------:R-:W-:-:S04]  /*b4c0*/  IMAD.WIDE.U32 R2, R10, c[0x0][0x3f0], R2 ;  /* 0x0000fc000a027a25 */ /* 0x000fc800078e0002 */
[----:B------:R-:W-:Y:S01]  /*b4d0*/  IMAD R7, R10, c[0x0][0x3f4], R6 ;  /* 0x0000fd000a077a24 */ /* 0x000fe200078e0206 */
[--C-:B------:R-:W-:Y:S01]  /*b4e0*/  SHF.R.S32.HI R6, RZ, 0x1f, R0.reuse ;  /* 0x0000001fff067819 */ /* 0x100fe20000011400 */
[----:B------:R-:W-:-:S03]  /*b4f0*/  IMAD.MOV R5, RZ, RZ, -R0 ;  /* 0x000000ffff057224 */ /* 0x000fc600078e0a00 */
[----:B------:R-:W-:Y:S01]  /*b500*/  IADD3 R3, R3, R7, RZ ;  /* 0x0000000703037210 */ /* 0x000fe20007ffe0ff */
[----:B------:R-:W-:Y:S02]  /*b510*/  IMAD R6, R6, c[0x0][0x3e0], RZ ;  /* 0x0000f80006067a24 */ /* 0x000fe400078e02ff */
[----:B------:R-:W-:Y:S02]  /*b520*/  IMAD R5, R5, c[0x0][0x4e8], R4 ;  /* 0x00013a0005057a24 */ /* 0x000fe400078e0204 */
[----:B------:R-:W-:-:S03]  /*b530*/  IMAD.WIDE.U32 R2, R0, c[0x0][0x3e0], R2 ;  /* 0x0000f80000027a25 */ /* 0x000fc600078e0002 */
[----:B------:R-:W-:Y:S01]  /*b540*/  SHF.R.S32.HI R4, RZ, 0x1f, R5 ;  /* 0x0000001fff047819 */ /* 0x000fe20000011405 */
[----:B------:R-:W-:-:S05]  /*b550*/  IMAD R0, R0, c[0x0][0x3e4], R6 ;  /* 0x0000f90000007a24 */ /* 0x000fca00078e0206 */
[----:B------:R-:W-:Y:S01]  /*b560*/  IADD3 R3, R3, R0, RZ ;  /* 0x0000000003037210 */ /* 0x000fe20007ffe0ff */
[----:B------:R-:W-:-:S04]  /*b570*/  IMAD R0, R4, c[0x0][0x3d8], RZ ;  /* 0x0000f60004007a24 */ /* 0x000fc800078e02ff */
[C---:B------:R-:W-:Y:S02]  /*b580*/  IMAD R0, R5.reuse, c[0x0][0x3dc], R0 ;  /* 0x0000f70005007a24 */ /* 0x040fe400078e0200 */
[----:B------:R-:W-:-:S04]  /*b590*/  IMAD.WIDE.U32 R2, R5, c[0x0][0x3d8], R2 ;  /* 0x0000f60005027a25 */ /* 0x000fc800078e0002 */
[----:B------:R-:W-:Y:S01]  /*b5a0*/  IMAD.IADD R0, R3, 0x1, R0 ;  /* 0x0000000103007824 */ /* 0x000fe200078e0200 */
[----:B------:R-:W-:-:S04]  /*b5b0*/  LEA R17, P0, R2, c[0x0][0x380], 0x1 ;  /* 0x0000e00002117a11 */ /* 0x000fc800078008ff */
[----:B------:R-:W-:Y:S02]  /*b5c0*/  LEA.HI.X R15, R2, c[0x0][0x384], R0, 0x1, P0 ;  /* 0x0000e100020f7a11 */ /* 0x000fe400000f0c00 */
[----:B------:R-:W-:Y:S01]  /*b5d0*/  ISETP.GE.AND P0, PT, R14, R16, PT ;  /* 0x000000100e00720c */ /* 0x000fe20003f06270 */
[----:B------:R1:W2:Y:S01]  /*b5e0*/  SHFL.IDX PT, R2, R17, RZ, 0x181f ;  /* 0x00181fff11027589 */ /* 0x0002a200000e0000 */
[----:B------:R-:W-:-:S03]  /*b5f0*/  SHF.L.U32 R0, R9, 0x3, RZ ;  /* 0x0000000309007819 */ /* 0x000fc600000006ff */
[----:B------:R1:W3:Y:S01]  /*b600*/  SHFL.IDX PT, R3, R15, RZ, 0x181f ;  /* 0x00181fff0f037589 */ /* 0x0002e200000e0000 */
[C---:B------:R-:W-:Y:S02]  /*b610*/  IADD3 R11, R0.reuse, 0x40, RZ ;  /* 0x00000040000b7810 */ /* 0x040fe40007ffe0ff */
[C---:B------:R-:W-:Y:S02]  /*b620*/  IADD3 R12, R0.reuse, 0x80, RZ ;  /* 0x00000080000c7810 */ /* 0x040fe40007ffe0ff */
[----:B------:R-:W-:-:S03]  /*b630*/  IADD3 R13, R0, 0xc0, RZ ;  /* 0x000000c0000d7810 */ /* 0x000fc60007ffe0ff */
[----:B------:R-:W-:Y:S05]  /*b640*/  @P0 BRA `(.L_x_37) ;  /* 0x0000015000000947 */ /* 0x000fea0003800000 */
[----:B------:R-:W-:Y:S02]  /*b650*/  ISETP.GE.AND P2, PT, R11, c[0x0][0x3c8], PT ;  /* 0x0000f2000b007a0c */ /* 0x000fe40003f46270 */
[----:B------:R-:W-:Y:S02]  /*b660*/  ISETP.GE.AND P1, PT, R12, c[0x0][0x3c8], PT ;  /* 0x0000f2000c007a0c */ /* 0x000fe40003f26270 */
[----:B------:R-:W-:Y:S02]  /*b670*/  ISETP.GE.AND P0, PT, R13, c[0x0][0x3c8], PT ;  /* 0x0000f2000d007a0c */ /* 0x000fe40003f06270 */
[----:B------:R-:W-:-:S07]  /*b680*/  ISETP.GE.AND P3, PT, R0, c[0x0][0x3c8], PT ;  /* 0x0000f20000007a0c */ /* 0x000fce0003f66270 */
[----:B------:R-:W-:Y:S02]  /*b690*/  @!P2 SHF.R.S32.HI R5, RZ, 0x1f, R11 ;  /* 0x0000001fff05a819 */ /* 0x000fe4000001140b */
[----:B------:R-:W-:Y:S02]  /*b6a0*/  @!P1 SHF.R.S32.HI R4, RZ, 0x1f, R12 ;  /* 0x0000001fff049819 */ /* 0x000fe4000001140c */
[----:B------:R-:W-:Y:S02]  /*b6b0*/  @!P0 SHF.R.S32.HI R6, RZ, 0x1f, R13 ;  /* 0x0000001fff068819 */ /* 0x000fe4000001140d */
[----:B------:R-:W-:Y:S01]  /*b6c0*/  @!P2 LEA.HI R7, R5, R11, RZ, 0x3 ;  /* 0x0000000b0507a211 */ /* 0x000fe200078f18ff */
[----:B--23--:R-:W-:Y:S01]  /*b6d0*/  @!P3 IMAD.WIDE R8, R0, 0x2, R2 ;  /* 0x000000020008b825 */ /* 0x00cfe200078e0202 */
[----:B------:R-:W-:Y:S02]  /*b6e0*/  @!P1 LEA.HI R5, R4, R12, RZ, 0x3 ;  /* 0x0000000c04059211 */ /* 0x000fe400078f18ff */
[----:B------:R-:W-:-:S02]  /*b6f0*/  @!P0 LEA.HI R4, R6, R13, RZ, 0x3 ;  /* 0x0000000d06048211 */ /* 0x000fc400078f18ff */
[----:B------:R-:W-:Y:S01]  /*b700*/  @!P2 LOP3.LUT R6, R7, 0xfffffff8, RZ, 0xc0, !PT ;  /* 0xfffffff80706a812 */ /* 0x000fe200078ec0ff */
[----:B------:R2:W-:Y:S01]  /*b710*/  @!P3 ST.E.128 [R8.64], RZ ;  /* 0x000000ff0800b985 */ /* 0x0005e2000c101d04 */
[----:B------:R-:W-:Y:S02]  /*b720*/  @!P1 LOP3.LUT R5, R5, 0xfffffff8, RZ, 0xc0, !PT ;  /* 0xfffffff805059812 */ /* 0x000fe400078ec0ff */
[----:B------:R-:W-:Y:S01]  /*b730*/  @!P0 LOP3.LUT R10, R4, 0xfffffff8, RZ, 0xc0, !PT ;  /* 0xfffffff8040a8812 */ /* 0x000fe200078ec0ff */
[----:B------:R-:W-:-:S04]  /*b740*/  @!P2 IMAD.WIDE R6, R6, 0x2, R2 ;  /* 0x000000020606a825 */ /* 0x000fc800078e0202 */
[--C-:B------:R-:W-:Y:S01]  /*b750*/  @!P1 IMAD.WIDE R4, R5, 0x2, R2.reuse ;  /* 0x0000000205049825 */ /* 0x100fe200078e0202 */
[----:B------:R2:W-:Y:S03]  /*b760*/  @!P2 ST.E.128 [R6.64], RZ ;  /* 0x000000ff0600a985 */ /* 0x0005e6000c101d04 */
[----:B------:R-:W-:Y:S01]  /*b770*/  @!P0 IMAD.WIDE R2, R10, 0x2, R2 ;  /* 0x000000020a028825 */ /* 0x000fe200078e0202 */
[----:B------:R2:W-:Y:S04]  /*b780*/  @!P1 ST.E.128 [R4.64], RZ ;  /* 0x000000ff04009985 */ /* 0x0005e8000c101d04 */
[----:B------:R2:W-:Y:S02]  /*b790*/  @!P0 ST.E.128 [R2.64], RZ ;  /* 0x000000ff02008985 */ /* 0x0005e4000c101d04 */
.L_x_37:
[----:B------:R-:W-:Y:S05]  /*b7a0*/  BSYNC B0 ;  /* 0x0000000000007941 */ /* 0x000fea0003800000 */
.L_x_36:
[----:B--2---:R-:W-:Y:S01]  /*b7b0*/  IADD3 R4, R14, 0x20, RZ ;  /* 0x000000200e047810 */ /* 0x004fe20007ffe0ff */
[----:B---3--:R2:W3:Y:S01]  /*b7c0*/  SHFL.IDX PT, R3, R15, 0x1, 0x181f ;  /* 0x00381f000f037f89 */ /* 0x0084e200000e0000 */
[----:B------:R-:W-:Y:S02]  /*b7d0*/  BSSY B0, `(.L_x_38) ;  /* 0x0000019000007945 */ /* 0x000fe40003800000 */
[----:B------:R-:W-:Y:S01]  /*b7e0*/  ISETP.GE.AND P0, PT, R4, R16, PT ;  /* 0x000000100400720c */ /* 0x000fe20003f06270 */
[----:B------:R2:W4:-:S12]  /*b7f0*/  SHFL.IDX PT, R2, R17, 0x1, 0x181f ;  /* 0x00381f0011027f89 */ /* 0x00051800000e0000 */
        /* <DEDUP_REMOVED lines=22> */
.L_x_39:
[----:B------:R-:W-:Y:S05]  /*b960*/  BSYNC B0 ;  /* 0x0000000000007941 */ /* 0x000fea0003800000 */
.L_x_38:
[----:B---3--:R-:W-:Y:S01]  /*b970*/  IADD3 R4, R14, 0x40, RZ ;  /* 0x000000400e047810 */ /* 0x008fe20007ffe0ff */
[----:B------:R3:W1:Y:S01]  /*b980*/  SHFL.IDX PT, R3, R15, 0x2, 0x181f ;  /* 0x00581f000f037f89 */ /* 0x00066200000e0000 */
[----:B------:R-:W-:Y:S02]  /*b990*/  BSSY B0, `(.L_x_40) ;  /* 0x0000019000007945 */ /* 0x000fe40003800000 */
[----:B------:R-:W-:Y:S01]  /*b9a0*/  ISETP.GE.AND P0, PT, R4, R16, PT ;  /* 0x000000100400720c */ /* 0x000fe20003f06270 */
[----:B----4-:R3:W4:-:S12]  /*b9b0*/  SHFL.IDX PT, R2, R17, 0x2, 0x181f ;  /* 0x00581f0011027f89 */ /* 0x01071800000e0000 */
        /* <DEDUP_REMOVED lines=9> */
[----:B-1--4-:R-:W-:Y:S01]  /*ba50*/  @!P3 IMAD.WIDE R8, R0, 0x2, R2 ;  /* 0x000000020008b825 */ /* 0x012fe200078e0202 */
        /* <DEDUP_REMOVED lines=12> */
.L_x_41:
[----:B------:R-:W-:Y:S05]  /*bb20*/  BSYNC B0 ;  /* 0x0000000000007941 */ /* 0x000fea0003800000 */
.L_x_40:
[----:B-1----:R-:W-:Y:S01]  /*bb30*/  IADD3 R4, R14, 0x60, RZ ;  /* 0x000000600e047810 */ /* 0x002fe20007ffe0ff */
[----:B------:R1:W2:Y:S03]  /*bb40*/  SHFL.IDX PT, R3, R15, 0x3, 0x181f ;  /* 0x00781f000f037f89 */ /* 0x0002a600000e0000 */
[----:B------:R-:W-:Y:S01]  /*bb50*/  ISETP.GE.AND P0, PT, R4, R16, PT ;  /* 0x000000100400720c */ /* 0x000fe20003f06270 */
[----:B----4-:R1:W4:-:S12]  /*bb60*/  SHFL.IDX PT, R2, R17, 0x3, 0x181f ;  /* 0x00781f0011027f89 */ /* 0x01031800000e0000 */
[----:B------:R-:W-:Y:S05]  /*bb70*/  @P0 EXIT ;  /* 0x000000000000094d */ /* 0x000fea0003800000 */
[----:B------:R-:W-:Y:S02]  /*bb80*/  ISETP.GE.AND P1, PT, R11, c[0x0][0x3c8], PT ;  /* 0x0000f2000b007a0c */ /* 0x000fe40003f26270 */
[----:B------:R-:W-:Y:S02]  /*bb90*/  ISETP.GE.AND P0, PT, R12, c[0x0][0x3c8], PT ;  /* 0x0000f2000c007a0c */ /* 0x000fe40003f06270 */
[----:B------:R-:W-:-:S09]  /*bba0*/  ISETP.GE.AND P2, PT, R0, c[0x0][0x3c8], PT ;  /* 0x0000f20000007a0c */ /* 0x000fd20003f46270 */
[----:B------:R-:W-:Y:S02]  /*bbb0*/  @!P1 SHF.R.S32.HI R5, RZ, 0x1f, R11 ;  /* 0x0000001fff059819 */ /* 0x000fe4000001140b */
[----:B------:R-:W-:Y:S02]  /*bbc0*/  @!P0 SHF.R.S32.HI R4, RZ, 0x1f, R12 ;  /* 0x0000001fff048819 */ /* 0x000fe4000001140c */
[----:B------:R-:W-:Y:S01]  /*bbd0*/  @!P1 LEA.HI R5, R5, R11, RZ, 0x3 ;  /* 0x0000000b05059211 */ /* 0x000fe200078f18ff */
[--C-:B--2-4-:R-:W-:Y:S01]  /*bbe0*/  @!P2 IMAD.WIDE R8, R0, 0x2, R2.reuse ;  /* 0x000000020008a825 */ /* 0x114fe200078e0202 */
[----:B------:R-:W-:Y:S02]  /*bbf0*/  @!P0 LEA.HI R4, R4, R12, RZ, 0x3 ;  /* 0x0000000c04048211 */ /* 0x000fe400078f18ff */
[----:B------:R-:W-:Y:S02]  /*bc00*/  @!P1 LOP3.LUT R5, R5, 0xfffffff8, RZ, 0xc0, !PT ;  /* 0xfffffff805059812 */ /* 0x000fe400078ec0ff */
[----:B------:R-:W-:Y:S01]  /*bc10*/  @!P0 LOP3.LUT R4, R4, 0xfffffff8, RZ, 0xc0, !PT ;  /* 0xfffffff804048812 */ /* 0x000fe200078ec0ff */
[----:B------:R2:W-:Y:S02]  /*bc20*/  @!P2 ST.E.128 [R8.64], RZ ;  /* 0x000000ff0800a985 */ /* 0x0005e4000c101d04 */
[----:B------:R-:W-:-:S04]  /*bc30*/  @!P1 IMAD.WIDE R6, R5, 0x2, R2 ;  /* 0x0000000205069825 */ /* 0x000fc800078e0202 */
[----:B------:R-:W-:Y:S01]  /*bc40*/  @!P0 IMAD.WIDE R4, R4, 0x2, R2 ;  /* 0x0000000204048825 */ /* 0x000fe200078e0202 */
[----:B------:R2:W-:Y:S04]  /*bc50*/  @!P1 ST.E.128 [R6.64], RZ ;  /* 0x000000ff06009985 */ /* 0x0005e8000c101d04 */
[----:B------:R2:W-:Y:S01]  /*bc60*/  @!P0 ST.E.128 [R4.64], RZ ;  /* 0x000000ff04008985 */ /* 0x0005e2000c101d04 */
[----:B------:R-:W-:-:S13]  /*bc70*/  ISETP.GE.AND P0, PT, R13, c[0x0][0x3c8], PT ;  /* 0x0000f2000d007a0c */ /* 0x000fda0003f06270 */
[----:B------:R-:W-:Y:S05]  /*bc80*/  @P0 EXIT ;  /* 0x000000000000094d */ /* 0x000fea0003800000 */
[----:B------:R-:W-:-:S04]  /*bc90*/  SHF.R.S32.HI R0, RZ, 0x1f, R13 ;  /* 0x0000001fff007819 */ /* 0x000fc8000001140d */
[----:B------:R-:W-:-:S04]  /*bca0*/  LEA.HI R0, R0, R13, RZ, 0x3 ;  /* 0x0000000d00007211 */ /* 0x000fc800078f18ff */
[----:B------:R-:W-:-:S05]  /*bcb0*/  LOP3.LUT R0, R0, 0xfffffff8, RZ, 0xc0, !PT ;  /* 0xfffffff800007812 */ /* 0x000fca00078ec0ff */
[----:B------:R-:W-:-:S05]  /*bcc0*/  IMAD.WIDE R2, R0, 0x2, R2 ;  /* 0x0000000200027825 */ /* 0x000fca00078e0202 */
[----:B------:R-:W-:Y:S01]  /*bcd0*/  ST.E.128 [R2.64], RZ ;  /* 0x000000ff02007985 */ /* 0x000fe2000c101d04 */
[----:B------:R-:W-:Y:S05]  /*bce0*/  EXIT ;  /* 0x000000000000794d */ /* 0x000fea0003800000 */
.L_x_42:
        /* <DEDUP_REMOVED lines=9> */
.L_x_1529:


//--------------------- .text._ZN7cutlass13device_kernelIN5flash19enable_sm80_to_sm89INS1_16FlashAttnFwdSm80INS1_25CollectiveMainloopFwdSm80ILi8ELi1ELb0EN4cute5tupleIJNS5_1CILi128EEENS7_ILi32EEENS7_ILi256EEEEEELi256ENS_10bfloat16_tEfNS_4arch4Sm80ELb0ELb0ELb0ELb1ELb0ELb1ELb1ELb0EEENS1_21CollectiveEpilogueFwdINS6_IJS8_SA_S9_EEENS6_IJNS7_ILi1EEESI_SI_EEESC_SE_Li256ELb1ELb1ELb0ELb0EEENS1_19SingleTileSchedulerILb1ELb0ELb1ELi128EEEEEEEEEvNT_6ParamsE --------------------------
	.section	.text._ZN7cutlass13device_kernelIN5flash19enable_sm80_to_sm89INS1_16FlashAttnFwdSm80INS1_25CollectiveMainloopFwdSm80ILi8ELi1ELb0EN4cute5tupleIJNS5_1CILi128EEENS7_ILi32EEENS7_ILi256EEEEEELi256ENS_10bfloat16_tEfNS_4arch4Sm80ELb0ELb0ELb0ELb1ELb0ELb1ELb1ELb0EEENS1_21CollectiveEpilogueFwdINS6_IJS8_SA_S9_EEENS6_IJNS7_ILi1EEESI_SI_EEESC_SE_Li256ELb1ELb1ELb0ELb0EEENS1_19SingleTileSchedulerILb1ELb0ELb1ELi128EEEEEEEEEvNT_6ParamsE,"ax",@progbits
	.sectioninfo	@"SHI_REGISTERS=252"
	.align	128
.text._ZN7cutlass13device_kernelIN5flash19enable_sm80_to_sm89INS1_16FlashAttnFwdSm80INS1_25CollectiveMainloopFwdSm80ILi8ELi1ELb0EN4cute5tupleIJNS5_1CILi128EEENS7_ILi32EEENS7_ILi256EEEEEELi256ENS_10bfloat16_tEfNS_4arch4Sm80ELb0ELb0ELb0ELb1ELb0ELb1ELb1ELb0EEENS1_21CollectiveEpilogueFwdINS6_IJS8_SA_S9_EEENS6_IJNS7_ILi1EEESI_SI_EEESC_SE_Li256ELb1ELb1ELb0ELb0EEENS1_19SingleTileSchedulerILb1ELb0ELb1ELi128EEEEEEEEEvNT_6ParamsE:
        .type           _ZN7cutlass13device_kernelIN5flash19enable_sm80_to_sm89INS1_16FlashAttnFwdSm80INS1_25CollectiveMainloopFwdSm80ILi8ELi1ELb0EN4cute5tupleIJNS5_1CILi128EEENS7_ILi32EEENS7_ILi256EEEEEELi256ENS_10bfloat16_tEfNS_4arch4Sm80ELb0ELb0ELb0ELb1ELb0ELb1ELb1ELb0EEENS1_21CollectiveEpilogueFwdINS6_IJS8_SA_S9_EEENS6_IJNS7_ILi1EEESI_SI_EEESC_SE_Li256ELb1ELb1ELb0ELb0EEENS1_19SingleTileSchedulerILb1ELb0ELb1ELi128EEEEEEEEEvNT_6ParamsE,@function
        .size           _ZN7cutlass13device_kernelIN5flash19enable_sm80_to_sm89INS1_16FlashAttnFwdSm80INS1_25CollectiveMainloopFwdSm80ILi8ELi1ELb0EN4cute5tupleIJNS5_1CILi128EEENS7_ILi32EEENS7_ILi256EEEEEELi256ENS_10bfloat16_tEfNS_4arch4Sm80ELb0ELb0ELb0ELb1ELb0ELb1ELb1ELb0EEENS1_21CollectiveEpilogueFwdINS6_IJS8_SA_S9_EEENS6_IJNS7_ILi1EEESI_SI_EEESC_SE_Li256ELb1ELb1ELb0ELb0EEENS1_19SingleTileSchedulerILb1ELb0ELb1ELi128EEEEEEEEEvNT_6ParamsE,(.L_x_1530 - _ZN7cutlass13device_kernelIN5flash19enable_sm80_to_sm89INS1_16FlashAttnFwdSm80INS1_25CollectiveMainloopFwdSm80ILi8ELi1ELb0EN4cute5tupleIJNS5_1CILi128EEENS7_ILi32EEENS7_ILi256EEEEEELi256ENS_10bfloat16_tEfNS_4arch4Sm80ELb0ELb0ELb0ELb1ELb0ELb1ELb1ELb0EEENS1_21CollectiveEpilogueFwdINS6_IJS8_SA_S9_EEENS6_IJNS7_ILi1EEESI_SI_EEESC_SE_Li256ELb1ELb1ELb0ELb0EEENS1_19SingleTileSchedulerILb1ELb0ELb1ELi128EEEEEEEEEvNT_6ParamsE)
        .other          _ZN7cutlass13device_kernelIN5flash19enable_sm80_to_sm89INS1_16FlashAttnFwdSm80INS1_25CollectiveMainloopFwdSm80ILi8ELi1ELb0EN4cute5tupleIJNS5_1CILi128EEENS7_ILi32EEENS7_ILi256EEEEEELi256ENS_10bfloat16_tEfNS_4arch4Sm80ELb0ELb0ELb0ELb1ELb0ELb1ELb1ELb0EEENS1_21CollectiveEpilogueFwdINS6_IJS8_SA_S9_EEENS6_IJNS7_ILi1EEESI_SI_EEESC_SE_Li256ELb1ELb1ELb0ELb0EEENS1_19SingleTileSchedulerILb1ELb0ELb1ELi128EEEEEEEEEvNT_6ParamsE,@"STO_CUDA_ENTRY STV_DEFAULT"
_ZN7cutlass13device_kernelIN5flash19enable_sm80_to_sm89INS1_16FlashAttnFwdSm80INS1_25CollectiveMainloopFwdSm80ILi8ELi1ELb0EN4cute5tupleIJNS5_1CILi128EEENS7_ILi32EEENS7_ILi256EEEEEELi256ENS_10bfloat16_tEfNS_4arch4Sm80ELb0ELb0ELb0ELb1ELb0ELb1ELb1ELb0EEENS1_21CollectiveEpilogueFwdINS6_IJS8_SA_S9_EEENS6_IJNS7_ILi1EEESI_SI_EEESC_SE_Li256ELb1ELb1ELb0ELb0EEENS1_19SingleTileSchedulerILb1ELb0ELb1ELi128EEEEEEEEEvNT_6ParamsE:
[----:B------:R-:W-:Y:S02]  /*0000*/  MOV R1, c[0x0][0x28] ;  /* 0x00000a0000017a02 */ /* 0x000fe40000000f00 */
[----:B------:R-:W1:Y:S01]  /*0010*/  S2R R64, SR_TID.X ;  /* 0x0000000000407919 */ /* 0x000e620000002100 */
[----:B------:R-:W-:Y:S01]  /*0020*/  MOV R5, 0x4 ;  /* 0x0000000400057802 */ /* 0x000fe20000000f00 */
[----:B------:R-:W-:Y:S02]  /*0030*/  ULDC.64 UR10, c[0x0][0x118] ;  /* 0x00004600000a7ab9 */ /* 0x000fe40000000a00 */
        /* <DEDUP_REMOVED lines=12> */
.L_x_44:
        /* <DEDUP_REMOVED lines=8> */
.L_x_46:
[----:B------:R-:W-:-:S05]  /*0180*/  MOV R3, c[0x0][0x54c] ;  /* 0x0001530000037a02 */ /* 0x000fca0000000f00 */
.L_x_45:
[----:B-----5:R-:W-:Y:S01]  /*0190*/  IMAD R3, R3, c[0x0][0x548], RZ ;  /* 0x0001520003037a24 */ /* 0x020fe200078e02ff */
[----:B------:R-:W-:-:S04]  /*01a0*/  SHF.L.U32 R0, R65, 0x7, RZ ;  /* 0x0000000741007819 */ /* 0x000fc800000006ff */
[----:B------:R-:W-:-:S04]  /*01b0*/  ISETP.GE.AND P0, PT, R0, R3, PT ;  /* 0x000000030000720c */ /* 0x000fc80003f06270 */
[----:B------:R-:W-:Y:S01]  /*01c0*/  SEL R224, R224, 0xffffffff, !P0 ;  /* 0xffffffffe0e07807 */ /* 0x000fe20004000000 */
[----:B------:R-:W-:Y:S05]  /*01d0*/  BRA `(.L_x_47) ;  /* 0x0000012000007947 */ /* 0x000fea0003800000 */
.L_x_43:
[----:B---3--:R-:W-:-:S04]  /*01e0*/  ISETP.NE.U32.AND P0, PT, RZ, c[0x0][0x568], PT ;  /* 0x00015a00ff007a0c */ /* 0x008fc80003f05070 */
[----:B------:R-:W-:-:S13]  /*01f0*/  ISETP.NE.AND.EX P0, PT, RZ, c[0x0][0x56c], PT, P0 ;  /* 0x00015b00ff007a0c */ /* 0x000fda0003f05300 */
[----:B------:R-:W-:Y:S05]  /*0200*/  @!P0 BRA `(.L_x_48) ;  /* 0x0000002000008947 */ /* 0x000fea0003800000 */
[----:B------:R1:W5:Y:S01]  /*0210*/  LDG.E R3, [R2.64] ;  /* 0x0000000a02037981 */ /* 0x000362000c1e1900 */
[----:B------:R-:W-:Y:S05]  /*0220*/  BRA `(.L_x_49) ;  /* 0x0000009000007947 */ /* 0x000fea0003800000 */
.L_x_48:
        /* <DEDUP_REMOVED lines=8> */
.L_x_50:
[----:B------:R-:W-:-:S05]  /*02b0*/  MOV R3, c[0x0][0x54c] ;  /* 0x0001530000037a02 */ /* 0x000fca0000000f00 */
.L_x_49:
[----:B-----5:R-:W-:Y:S01]  /*02c0*/  IMAD R3, R3, c[0x0][0x548], RZ ;  /* 0x0001520003037a24 */ /* 0x020fe200078e02ff */
[----:B------:R-:W-:-:S04]  /*02d0*/  SHF.L.U32 R0, R65, 0x7, RZ ;  /* 0x0000000741007819 */ /* 0x000fc800000006ff */
[----:B------:R-:W-:-:S04]  /*02e0*/  ISETP.GE.AND P0, PT, R0, R3, PT ;  /* 0x000000030000720c */ /* 0x000fc80003f06270 */
[----:B------:R-:W-:-:S04]  /*02f0*/  SEL R224, R224, 0xffffffff, !P0 ;  /* 0xffffffffe0e07807 */ /* 0x000fc80004000000 */
.L_x_47:
[----:B------:R-:W-:-:S13]  /*0300*/  ISETP.GE.AND P0, PT, R224, RZ, PT ;  /* 0x000000ffe000720c */ /* 0x000fda0003f06270 */
        /* <DEDUP_REMOVED lines=8> */
[----:B------:R-:W-:Y:S01]  /*0390*/  IMAD.MOV.U32 R0, RZ, RZ, RZ ;  /* 0x000000ffff007224 */ /* 0x000fe200078e00ff */
[----:B------:R-:W-:Y:S01]  /*03a0*/  ISETP.NE.U32.AND P1, PT, RZ, c[0x0][0x348], PT ;  /* 0x0000d200ff007a0c */ /* 0x000fe20003f25070 */
[----:B------:R-:W-:Y:S01]  /*03b0*/  IMAD.WIDE R10, R224, R5, c[0x0][0x348] ;  /* 0x0000d200e00a7625 */ /* 0x000fe200078e0205 */
[----:B------:R-:W-:-:S02]  /*03c0*/  ISETP.NE.U32.AND P6, PT, RZ, c[0x0][0x350], PT ;  /* 0x0000d400ff007a0c */ /* 0x000fc40003fc5070 */
[----:B------:R-:W-:Y:S01]  /*03d0*/  ISETP.NE.U32.AND P5, PT, RZ, c[0x0][0x358], PT ;  /* 0x0000d600ff007a0c */ /* 0x000fe20003fa5070 */
[CC--:B------:R-:W-:Y:S01]  /*03e0*/  IMAD.WIDE R8, R224.reuse, R5.reuse, c[0x0][0x350] ;  /* 0x0000d400e0087625 */ /* 0x0c0fe200078e0205 */
[----:B------:R-:W-:Y:S02]  /*03f0*/  ISETP.NE.AND.EX P1, PT, RZ, c[0x0][0x34c], PT, P1 ;  /* 0x0000d300ff007a0c */ /* 0x000fe40003f25310 */
[----:B------:R-:W-:Y:S01]  /*0400*/  ISETP.NE.AND.EX P6, PT, RZ, c[0x0][0x354], PT, P6 ;  /* 0x0000d500ff007a0c */ /* 0x000fe20003fc5360 */
[----:B------:R-:W-:Y:S01]  /*0410*/  @P2 IMAD.WIDE R14, R224, R5, c[0x0][0x370] ;  /* 0x0000dc00e00e2625 */ /* 0x000fe200078e0205 */
[----:B------:R-:W-:-:S03]  /*0420*/  ISETP.NE.AND.EX P5, PT, RZ, c[0x0][0x35c], PT, P5 ;  /* 0x0000d700ff007a0c */ /* 0x000fc60003fa5350 */
[CC--:B------:R-:W-:Y:S01]  /*0430*/  @P0 IMAD.WIDE R12, R224.reuse, R5.reuse, c[0x0][0x360] ;  /* 0x0000d800e00c0625 */ /* 0x0c0fe200078e0205 */
[----:B------:R2:W5:Y:S03]  /*0440*/  @P2 LDG.E R111, [R14.64] ;  /* 0x0000000a0e6f2981 */ /* 0x000566000c1e1900 */
[----:B------:R-:W-:Y:S01]  /*0450*/  IMAD.WIDE R6, R224, R5, c[0x0][0x358] ;  /* 0x0000d600e0067625 */ /* 0x000fe200078e0205 */
[----:B------:R2:W5:Y:S04]  /*0460*/  @P0 LDG.E R113, [R12.64] ;  /* 0x0000000a0c710981 */ /* 0x000568000c1e1900 */
[----:B------:R2:W5:Y:S04]  /*0470*/  @P1 LDG.E R112, [R10.64] ;  /* 0x0000000a0a701981 */ /* 0x000568000c1e1900 */
[----:B------:R2:W5:Y:S04]  /*0480*/  @P6 LDG.E R110, [R8.64] ;  /* 0x0000000a086e6981 */ /* 0x000568000c1e1900 */
[----:B------:R2:W5:Y:S04]  /*0490*/  @P5 LDG.E R0, [R6.64] ;  /* 0x0000000a06005981 */ /* 0x000568000c1e1900 */
[----:B------:R-:W3:Y:S01]  /*04a0*/  S2R R223, SR_CTAID.Y ;  /* 0x0000000000df7919 */ /* 0x000ee20000002600 */
[----:B-1----:R-:W-:-:S02]  /*04b0*/  IMAD.MOV.U32 R2, RZ, RZ, c[0x0][0x1d0] ;  /* 0x00007400ff027624 */ /* 0x002fc400078e00ff */
[----:B------:R-:W-:Y:S01]  /*04c0*/  IMAD.MOV.U32 R20, RZ, RZ, c[0x0][0x228] ;  /* 0x00008a00ff147624 */ /* 0x000fe200078e00ff */
[----:B---3--:R-:W-:Y:S01]  /*04d0*/  SHF.R.S32.HI R89, RZ, 0x1f, R223 ;  /* 0x0000001fff597819 */ /* 0x008fe200000114df */
[----:B------:R-:W-:Y:S05]  /*04e0*/  @P0 BRA `(.L_x_51) ;  /* 0x0000004000000947 */ /* 0x000fea0003800000 */
[----:B--2---:R-:W-:Y:S05]  /*04f0*/  @!P1 BRA `(.L_x_51) ;  /* 0x0000003000009947 */ /* 0x004fea0003800000 */
[----:B-----5:R-:W2:Y:S04]  /*0500*/  LDG.E R113, [R10.64] ;  /* 0x0000000a0a717981 */ /* 0x020ea8000c1e1900 */
[----:B------:R-:W2:Y:S02]  /*0510*/  LDG.E R4, [R10.64+0x4] ;  /* 0x0000040a0a047981 */ /* 0x000ea4000c1e1900 */
[----:B--2---:R-:W-:Y:S02]  /*0520*/  IADD3 R113, -R113, R4, RZ ;  /* 0x0000000471717210 */ /* 0x004fe40007ffe1ff */
.L_x_51:
[----:B--2---:R-:W-:-:S04]  /*0530*/  ISETP.NE.U32.AND P0, PT, RZ, c[0x0][0x368], PT ;  /* 0x0000da00ff007a0c */ /* 0x004fc80003f05070 */
[----:B------:R-:W-:-:S13]  /*0540*/  ISETP.NE.AND.EX P0, PT, RZ, c[0x0][0x36c], PT, P0 ;  /* 0x0000db00ff007a0c */ /* 0x000fda0003f05300 */
[----:B------:R-:W-:Y:S05]  /*0550*/  @!P0 BRA `(.L_x_52) ;  /* 0x0000003000008947 */ /* 0x000fea0003800000 */
[----:B------:R-:W-:-:S06]  /*0560*/  IMAD.WIDE R2, R224, R5, c[0x0][0x368] ;  /* 0x0000da00e0027625 */ /* 0x000fcc00078e0205 */
[----:B------:R1:W5:Y:S01]  /*0570*/  LDG.E R2, [R2.64] ;  /* 0x0000000a02027981 */ /* 0x000362000c1e1900 */
[----:B------:R-:W-:Y:S05]  /*0580*/  BRA `(.L_x_53) ;  /* 0x0000004000007947 */ /* 0x000fea0003800000 */
.L_x_52:
[----:B------:R-:W-:Y:S05]  /*0590*/  @!P6 BRA `(.L_x_53) ;  /* 0x000000300000e947 */ /* 0x000fea0003800000 */
[----:B------:R-:W2:Y:S04]  /*05a0*/  LDG.E R2, [R8.64] ;  /* 0x0000000a08027981 */ /* 0x000ea8000c1e1900 */
[----:B------:R-:W2:Y:S02]  /*05b0*/  LDG.E R3, [R8.64+0x4] ;  /* 0x0000040a08037981 */ /* 0x000ea4000c1e1900 */
[----:B--2---:R-:W-:Y:S02]  /*05c0*/  IADD3 R2, -R2, R3, RZ ;  /* 0x0000000302027210 */ /* 0x004fe40007ffe1ff */
.L_x_53:
[----:B------:R-:W2:Y:S04]  /*05d0*/  @P5 LDG.E R4, [R6.64] ;  /* 0x0000000a06045981 */ /* 0x000ea8000c1e1900 */
[----:B------:R-:W2:Y:S01]  /*05e0*/  @P5 LDG.E R9, [R6.64+0x4] ;  /* 0x0000040a06095981 */ /* 0x000ea2000c1e1900 */
[----:B-1---5:R-:W-:Y:S01]  /*05f0*/  IMAD.IADD R3, R2, 0x1, -R111 ;  /* 0x0000000102037824 */ /* 0x022fe200078e0a6f */
[----:B------:R-:W-:Y:S01]  /*0600*/  ISETP.NE.U32.AND P0, PT, RZ, c[0x0][0x378], PT ;  /* 0x0000de00ff007a0c */ /* 0x000fe20003f05070 */
[----:B------:R-:W-:-:S03]  /*0610*/  IMAD.MOV.U32 R66, RZ, RZ, R2 ;  /* 0x000000ffff427224 */ /* 0x000fc600078e0002 */
[----:B------:R-:W-:-:S13]  /*0620*/  ISETP.NE.AND.EX P0, PT, RZ, c[0x0][0x37c], PT, P0 ;  /* 0x0000df00ff007a0c */ /* 0x000fda0003f05300 */
[----:B------:R-:W-:-:S05]  /*0630*/  @P0 IMAD.WIDE R10, R224, R5, c[0x0][0x378] ;  /* 0x0000de00e00a0625 */ /* 0x000fca00078e0205 */
[----:B------:R1:W5:Y:S01]  /*0640*/  @P0 LDG.E R66, [R10.64] ;  /* 0x0000000a0a420981 */ /* 0x000362000c1e1900 */
[----:B--2---:R-:W-:-:S04]  /*0650*/  @P5 IMAD.IADD R20, R9, 0x1, -R4 ;  /* 0x0000000109145824 */ /* 0x004fc800078e0a04 */
[----:B------:R-:W-:-:S05]  /*0660*/  IMAD.IADD R63, R3, 0x1, R20 ;  /* 0x00000001033f7824 */ /* 0x000fca00078e0214 */
[----:B------:R-:W-:-:S04]  /*0670*/  IADD3 R4, R63, 0x1f, RZ ;  /* 0x0000001f3f047810 */ /* 0x000fc80007ffe0ff */
[----:B------:R-:W-:-:S04]  /*0680*/  SHF.R.S32.HI R149, RZ, 0x1f, R4 ;  /* 0x0000001fff957819 */ /* 0x000fc80000011404 */
[----:B------:R-:W-:Y:S01]  /*0690*/  LEA.HI R149, R149, R4, RZ, 0x5 ;  /* 0x0000000495957211 */ /* 0x000fe200078f28ff */
[----:B------:R-:W-:-:S03]  /*06a0*/  IMAD.MOV R4, RZ, RZ, -R3 ;  /* 0x000000ffff047224 */ /* 0x000fc600078e0a03 */
[----:B------:R-:W-:Y:S02]  /*06b0*/  LOP3.LUT R6, R149, 0xffffffe0, RZ, 0xc0, !PT ;  /* 0xffffffe095067812 */ /* 0x000fe400078ec0ff */
[----:B------:R-:W-:-:S03]  /*06c0*/  IMNMX R4, RZ, R4, !PT ;  /* 0x00000004ff047217 */ /* 0x000fc60007800200 */
[----:B------:R-:W-:Y:S01]  /*06d0*/  IMAD.IADD R3, R6, 0x1, -R3 ;  /* 0x0000000106037824 */ /* 0x000fe200078e0a03 */
[----:B------:R-:W-:-:S04]  /*06e0*/  SHF.R.U32.HI R78, RZ, 0x5, R4 ;  /* 0x00000005ff4e7819 */ /* 0x000fc80000011604 */
[----:B------:R-:W-:-:S04]  /*06f0*/  IMNMX R3, R3, R20, PT ;  /* 0x0000001403037217 */ /* 0x000fc80003800200 */
[----:B------:R-:W-:-:S13]  /*0700*/  ISETP.GT.AND P0, PT, R3, R4, PT ;  /* 0x000000040300720c */ /* 0x000fda0003f04270 */
[----:B------:R-:W-:Y:S01]  /*0710*/  @P0 IADD3 R7, R3, 0x1f, RZ ;  /* 0x0000001f03070810 */ /* 0x000fe20007ffe0ff */
[----:B------:R-:W-:-:S03]  /*0720*/  IMAD.MOV.U32 R3, RZ, RZ, R78 ;  /* 0x000000ffff037224 */ /* 0x000fc600078e004e */
[----:B------:R-:W-:-:S04]  /*0730*/  @P0 SHF.R.S32.HI R4, RZ, 0x1f, R7 ;  /* 0x0000001fff040819 */ /* 0x000fc80000011407 */
[----:B------:R-:W-:-:S04]  /*0740*/  @P0 LEA.HI R4, R4, R7, RZ, 0x5 ;  /* 0x0000000704040211 */ /* 0x000fc800078f28ff */
[----:B------:R-:W-:-:S04]  /*0750*/  @P0 SHF.R.S32.HI R3, RZ, 0x5, R4 ;  /* 0x00000005ff030819 */ /* 0x000fc80000011404 */
[----:B------:R-:W-:-:S13]  /*0760*/  ISETP.GT.AND P0, PT, R3, R78, PT ;  /* 0x0000004e0300720c */ /* 0x000fda0003f04270 */
[----:B------:R-:W-:Y:S05]  /*0770*/  @!P0 BRA `(.L_x_54) ;  /* 0x00003c0000008947 */ /* 0x000fea0003800000 */
[----:B-1----:R-:W-:Y:S02]  /*0780*/  ISETP.NE.U32.AND P3, PT, RZ, c[0x0][0x340], PT ;  /* 0x0000d000ff007a0c */ /* 0x002fe40003f65070 */
[----:B------:R-:W-:Y:S01]  /*0790*/  SHF.R.S32.HI R91, RZ, 0x1f, R64 ;  /* 0x0000001fff5b7819 */ /* 0x000fe20000011440 */
[----:B------:R-:W-:Y:S01]  /*07a0*/  IMAD.IADD R2, R110, 0x1, R2 ;  /* 0x000000016e027824 */ /* 0x000fe200078e0202 */
[----:B------:R-:W-:Y:S02]  /*07b0*/  ISETP.NE.AND.EX P3, PT, RZ, c[0x0][0x344], PT, P3 ;  /* 0x0000d100ff007a0c */ /* 0x000fe40003f65330 */
[----:B------:R-:W-:Y:S01]  /*07c0*/  IADD3 R82, R3, -0x1, RZ ;  /* 0xffffffff03527810 */ /* 0x000fe20007ffe0ff */
[C---:B------:R-:W-:Y:S01]  /*07d0*/  IMAD R126, R89.reuse, c[0x0][0x240], RZ ;  /* 0x00009000597e7a24 */ /* 0x040fe200078e02ff */
[----:B------:R-:W-:Y:S01]  /*07e0*/  SHF.R.S32.HI R77, RZ, 0x1f, R224 ;  /* 0x0000001fff4d7819 */ /* 0x000fe200000114e0 */
[----:B------:R-:W-:Y:S01]  /*07f0*/  IMAD R128, R89, c[0x0][0x1e8], RZ ;  /* 0x00007a0059807a24 */ /* 0x000fe200078e02ff */
[----:B------:R-:W-:-:S02]  /*0800*/  UMOV UR6, 0x5 ;  /* 0x0000000500067882 */ /* 0x000fc40000000000 */
[----:B------:R-:W-:-:S05]  /*0810*/  ULDC.64 UR8, c[0x0][0x238] ;  /* 0x00008e0000087ab9 */ /* 0x000fca0000000a00 */
[----:B------:R-:W-:-:S05]  /*0820*/  @P3 IMAD.WIDE R8, R224, R5, c[0x0][0x340] ;  /* 0x0000d000e0083625 */ /* 0x000fca00078e0205 */
[----:B------:R1:W2:Y:S01]  /*0830*/  @P3 LDG.E R4, [R8.64] ;  /* 0x0000000a08043981 */ /* 0x0002a2000c1e1900 */
[----:B------:R-:W-:Y:S01]  /*0840*/  LEA.HI R7, R91, R64, RZ, 0x3 ;  /* 0x000000405b077211 */ /* 0x000fe200078f18ff */
[----:B------:R-:W-:Y:S01]  /*0850*/  IMAD.WIDE.U32 R12, R2, c[0x0][0x1e0], RZ ;  /* 0x00007800020c7a25 */ /* 0x000fe200078e00ff */
[----:B------:R-:W-:Y:S01]  /*0860*/  SHF.R.S32.HI R5, RZ, 0x1f, R0 ;  /* 0x0000001fff057819 */ /* 0x000fe20000011400 */
[----:B------:R-:W-:Y:S01]  /*0870*/  USHF.L.U64.HI UR7, UR8, UR6, UR9 ;  /* 0x0000000608077299 */ /* 0x000fe20008010209 */
[----:B------:R-:W-:Y:S01]  /*0880*/  SHF.R.S32.HI R109, RZ, 0x3, R7 ;  /* 0x00000003ff6d7819 */ /* 0x000fe20000011407 */
[----:B------:R-:W-:Y:S01]  /*0890*/  IMAD R126, R223, c[0x0][0x244], R126 ;  /* 0x00009100df7e7a24 */ /* 0x000fe200078e027e */
[----:B------:R-:W-:Y:S01]  /*08a0*/  LOP3.LUT R7, R7, 0xfffffff8, RZ, 0xc0, !PT ;  /* 0xfffffff807077812 */ /* 0x000fe200078ec0ff */
[----:B------:R-:W-:Y:S01]  /*08b0*/  IMAD R128, R223, c[0x0][0x1ec], R128 ;  /* 0x00007b00df807a24 */ /* 0x000fe200078e0280 */
[----:B------:R-:W-:Y:S01]  /*08c0*/  SHF.R.S32.HI R83, RZ, 0x1f, R2 ;  /* 0x0000001fff537819 */ /* 0x000fe20000011402 */
[C---:B------:R-:W-:Y:S01]  /*08d0*/  IMAD.WIDE.U32 R132, R109.reuse, c[0x0][0x1e0], RZ ;  /* 0x000078006d847a25 */ /* 0x040fe200078e00ff */
[----:B------:R-:W-:Y:S01]  /*08e0*/  SHF.R.S32.HI R114, RZ, 0x1f, R109 ;  /* 0x0000001fff727819 */ /* 0x000fe2000001146d */
[----:B------:R-:W-:Y:S01]  /*08f0*/  USHF.L.U32 UR8, UR8, 0x5, URZ ;  /* 0x0000000508087899 */ /* 0x000fe2000800063f */
[----:B------:R-:W-:Y:S01]  /*0900*/  IADD3 R11, P0, R109, R0, RZ ;  /* 0x000000006d0b7210 */ /* 0x000fe20007f1e0ff */
[----:B------:R-:W-:Y:S01]  /*0910*/  IMAD.IADD R14, R64, 0x1, -R7 ;  /* 0x00000001400e7824 */ /* 0x000fe200078e0a07 */
[----:B------:R-:W-:Y:S01]  /*0920*/  LEA.HI R91, R91, R64, RZ, 0x6 ;  /* 0x000000405b5b7211 */ /* 0x000fe200078f30ff */
[----:B------:R-:W-:Y:S01]  /*0930*/  IMAD R7, R83, c[0x0][0x1e0], RZ ;  /* 0x0000780053077a24 */ /* 0x000fe200078e02ff */
[----:B------:R-:W-:Y:S01]  /*0940*/  SEL R124, R224, RZ, !P5 ;  /* 0x000000ffe07c7207 */ /* 0x000fe20006800000 */
[----:B------:R-:W-:Y:S01]  /*0950*/  IMAD.SHL.U32 R16, R14, 0x8, RZ ;  /* 0x000000080e107824 */ /* 0x000fe200078e00ff */
[----:B------:R-:W-:Y:S01]  /*0960*/  SHF.L.U32 R91, R91, 0x3, RZ ;  /* 0x000000035b5b7819 */ /* 0x000fe200000006ff */
[----:B------:R-:W-:Y:S01]  /*0970*/  IMAD.X R18, R114, 0x1, R5, P0 ;  /* 0x0000000172127824 */ /* 0x000fe200000e0605 */
[----:B------:R-:W-:Y:S01]  /*0980*/  BSSY B0, `(.L_x_55) ;  /* 0x0000055000007945 */ /* 0x000fe20003800000 */
[----:B------:R-:W-:Y:S01]  /*0990*/  IMAD R22, R2, c[0x0][0x1e4], R7 ;  /* 0x0000790002167a24 */ /* 0x000fe200078e0207 */
[----:B------:R-:W-:Y:S01]  /*09a0*/  SHF.R.S32.HI R17, RZ, 0x1f, R16 ;  /* 0x0000001fff117819 */ /* 0x000fe20000011410 */
[----:B------:R-:W-:Y:S01]  /*09b0*/  IMAD R18, R18, c[0x0][0x238], RZ ;  /* 0x00008e0012127a24 */ /* 0x000fe200078e02ff */
[----:B-1----:R-:W-:Y:S01]  /*09c0*/  IADD3 R9, -R109, R20, RZ ;  /* 0x000000146d097210 */ /* 0x002fe20007ffe1ff */
[----:B------:R-:W-:Y:S01]  /*09d0*/  IMAD.SHL.U32 R14, R14, 0x4, RZ ;  /* 0x000000040e0e7824 */ /* 0x000fe200078e00ff */
[C---:B------:R-:W-:Y:S01]  /*09e0*/  ISETP.GE.AND P2, PT, R16.reuse, c[0x0][0x1d4], PT ;  /* 0x0000750010007a0c */ /* 0x040fe20003f46270 */
[----:B------:R-:W-:Y:S01]  /*09f0*/  IMAD.IADD R23, R13, 0x1, R22 ;  /* 0x000000010d177824 */ /* 0x000fe200078e0216 */
[C---:B------:R-:W-:Y:S01]  /*0a00*/  IADD3 R108, R16.reuse, 0x80, RZ ;  /* 0x00000080106c7810 */ /* 0x040fe20007ffe0ff */
[C---:B------:R-:W-:Y:S01]  /*0a10*/  IMAD R18, R11.reuse, c[0x0][0x23c], R18 ;  /* 0x00008f000b127a24 */ /* 0x040fe200078e0212 */
[----:B------:R-:W-:Y:S01]  /*0a20*/  IADD3 R107, R16, 0xc0, RZ ;  /* 0x000000c0106b7810 */ /* 0x000fe20007ffe0ff */
[----:B------:R-:W-:Y:S01]  /*0a30*/  IMAD.WIDE.U32 R10, R11, c[0x0][0x238], R16 ;  /* 0x00008e000b0a7a25 */ /* 0x000fe200078e0010 */
[----:B------:R-:W-:-:S02]  /*0a40*/  SEL R7, RZ, 0x1, P2 ;  /* 0x00000001ff077807 */ /* 0x000fc40001000000 */
[----:B------:R-:W-:Y:S01]  /*0a50*/  ISETP.GE.AND P1, PT, R108, c[0x0][0x1d4], PT ;  /* 0x000075006c007a0c */ /* 0x000fe20003f26270 */
[----:B------:R-:W-:Y:S01]  /*0a60*/  IMAD.MOV.U32 R22, RZ, RZ, R12 ;  /* 0x000000ffff167224 */ /* 0x000fe200078e000c */
[----:B------:R-:W-:Y:S01]  /*0a70*/  IADD3 R12, R14, 0x40, RZ ;  /* 0x000000400e0c7810 */ /* 0x000fe20007ffe0ff */
[----:B------:R-:W-:Y:S01]  /*0a80*/  IMAD R6, R82, -0x20, R9 ;  /* 0xffffffe052067824 */ /* 0x000fe200078e0209 */
[----:B------:R-:W-:Y:S01]  /*0a90*/  IADD3 R19, R11, R18, RZ ;  /* 0x000000120b137210 */ /* 0x000fe20007ffe0ff */
[----:B------:R-:W-:Y:S01]  /*0aa0*/  IMAD.MOV.U32 R18, RZ, RZ, R10 ;  /* 0x000000ffff127224 */ /* 0x000fe200078e000a */
[----:B------:R-:W-:Y:S01]  /*0ab0*/  LOP3.LUT R91, R91, 0xfffffe00, RZ, 0xc0, !PT ;  /* 0xfffffe005b5b7812 */ /* 0x000fe200078ec0ff */
[----:B------:R-:W-:Y:S01]  /*0ac0*/  IMAD.IADD R11, R14, 0x1, R12 ;  /* 0x000000010e0b7824 */ /* 0x000fe200078e020c */
[----:B------:R-:W-:Y:S01]  /*0ad0*/  ISETP.GT.AND P4, PT, R6, RZ, PT ;  /* 0x000000ff0600720c */ /* 0x000fe20003f84270 */
[----:B------:R-:W-:Y:S01]  /*0ae0*/  IMAD.WIDE.U32 R18, R223, c[0x0][0x240], R18 ;  /* 0x00009000df127a25 */ /* 0x000fe200078e0012 */
[----:B------:R-:W-:-:S02]  /*0af0*/  SHF.R.S32.HI R81, RZ, 0x1f, R82 ;  /* 0x0000001fff517819 */ /* 0x000fc40000011452 */
[----:B------:R-:W-:Y:S01]  /*0b00*/  ISETP.GE.AND P0, PT, R11, c[0x0][0x1d4], PT ;  /* 0x000075000b007a0c */ /* 0x000fe20003f06270 */
[----:B------:R-:W-:Y:S02]  /*0b10*/  IMAD.IADD R127, R19, 0x1, R126 ;  /* 0x00000001137f7824 */ /* 0x000fe400078e027e */
[----:B------:R-:W-:Y:S01]  /*0b20*/  IMAD.MOV.U32 R126, RZ, RZ, R18 ;  /* 0x000000ffff7e7224 */ /* 0x000fe200078e0012 */
[----:B------:R-:W-:Y:S01]  /*0b30*/  SEL R6, RZ, 0xffffffff, P0 ;  /* 0xffffffffff067807 */ /* 0x000fe20000000000 */
[----:B------:R-:W-:Y:S01]  /*0b40*/  IMAD.WIDE.U32 R22, R223, c[0x0][0x1e8], R22 ;  /* 0x00007a00df167a25 */ /* 0x000fe200078e0016 */
[----:B------:R-:W-:-:S03]  /*0b50*/  ISETP.GE.AND P0, PT, R107, c[0x0][0x1d4], PT ;  /* 0x000075006b007a0c */ /* 0x000fc60003f06270 */
[----:B------:R-:W-:Y:S01]  /*0b60*/  IMAD.SHL.U32 R6, R6, 0x2, RZ ;  /* 0x0000000206067824 */ /* 0x000fe200078e00ff */
[----:B------:R-:W-:Y:S01]  /*0b70*/  SEL R102, RZ, 0x8, P0 ;  /* 0x00000008ff667807 */ /* 0x000fe20000000000 */
[----:B------:R-:W-:Y:S01]  /*0b80*/  IMAD.WIDE.U32 R126, R124, c[0x0][0x248], R126 ;  /* 0x000092007c7e7a25 */ /* 0x000fe200078e007e */
[----:B------:R-:W-:Y:S02]  /*0b90*/  IADD3 R129, R23, R128, RZ ;  /* 0x0000008017817210 */ /* 0x000fe40007ffe0ff */
[----:B------:R-:W-:Y:S01]  /*0ba0*/  LOP3.LUT R6, R6, 0x2, R7, 0xe2, !PT ;  /* 0x0000000206067812 */ /* 0x000fe200078ee207 */
[----:B------:R-:W-:Y:S01]  /*0bb0*/  IMAD.MOV.U32 R128, RZ, RZ, R22 ;  /* 0x000000ffff807224 */ /* 0x000fe200078e0016 */
[----:B------:R-:W-:-:S04]  /*0bc0*/  SEL R7, RZ, 0x4, P1 ;  /* 0x00000004ff077807 */ /* 0x000fc80000800000 */
[----:B------:R-:W-:Y:S01]  /*0bd0*/  LOP3.LUT R102, R102, R6, R7, 0xfe, !PT ;  /* 0x0000000666667212 */ /* 0x000fe200078efe07 */
[----:B------:R-:W-:-:S05]  /*0be0*/  IMAD.SHL.U32 R7, R109, 0x40, RZ ;  /* 0x000000406d077824 */ /* 0x000fca00078e00ff */
[----:B------:R-:W-:-:S04]  /*0bf0*/  LOP3.LUT R7, R7, 0x1c0, RZ, 0xc0, !PT ;  /* 0x000001c007077812 */ /* 0x000fc800078ec0ff */
[----:B------:R-:W-:Y:S02]  /*0c00*/  LOP3.LUT R106, R7, 0x38, R16, 0xf8, !PT ;  /* 0x00000038076a7812 */ /* 0x000fe400078ef810 */
[----:B------:R-:W-:-:S04]  /*0c10*/  SHF.R.U32.HI R6, RZ, 0x3, R7 ;  /* 0x00000003ff067819 */ /* 0x000fc80000011607 */
[----:B------:R-:W-:-:S05]  /*0c20*/  LOP3.LUT R106, R91, R106, R6, 0xf6, !PT ;  /* 0x0000006a5b6a7212 */ /* 0x000fca00078ef606 */
[----:B------:R-:W-:Y:S01]  /*0c30*/  IMAD.SHL.U32 R106, R106, 0x2, RZ ;  /* 0x000000026a6a7824 */ /* 0x000fe200078e00ff */
[----:B--2---:R-:W-:Y:S01]  /*0c40*/  @P3 SHF.R.S32.HI R19, RZ, 0x1f, R4 ;  /* 0x0000001fff133819 */ /* 0x004fe20000011404 */
[----:B------:R-:W-:Y:S01]  /*0c50*/  @!P3 IMAD.MOV.U32 R19, RZ, RZ, R77 ;  /* 0x000000ffff13b224 */ /* 0x000fe200078e004d */
[----:B------:R-:W-:Y:S01]  /*0c60*/  @P3 MOV R18, R4 ;  /* 0x0000000400123202 */ /* 0x000fe20000000f00 */
[----:B------:R-:W-:Y:S01]  /*0c70*/  @!P3 IMAD.MOV.U32 R18, RZ, RZ, R224 ;  /* 0x000000ffff12b224 */ /* 0x000fe200078e00e0 */
[----:B------:R-:W-:Y:S01]  /*0c80*/  SEL R77, R77, RZ, !P5 ;  /* 0x000000ff4d4d7207 */ /* 0x000fe20006800000 */
[----:B------:R-:W-:Y:S01]  /*0c90*/  IMAD R4, R114, c[0x0][0x1e0], RZ ;  /* 0x0000780072047a24 */ /* 0x000fe200078e02ff */
[----:B------:R-:W-:Y:S02]  /*0ca0*/  SEL R75, R19, RZ, !P6 ;  /* 0x000000ff134b7207 */ /* 0x000fe40007000000 */
[----:B------:R-:W-:Y:S01]  /*0cb0*/  SEL R122, R18, RZ, !P6 ;  /* 0x000000ff127a7207 */ /* 0x000fe20007000000 */
[----:B------:R-:W-:-:S02]  /*0cc0*/  IMAD R131, R77, c[0x0][0x248], RZ ;  /* 0x000092004d837a24 */ /* 0x000fc400078e02ff */
[----:B------:R-:W-:Y:S02]  /*0cd0*/  IMAD R79, R75, c[0x0][0x1f0], RZ ;  /* 0x00007c004b4f7a24 */ /* 0x000fe400078e02ff */
[----:B------:R-:W-:-:S04]  /*0ce0*/  IMAD.WIDE.U32 R128, R122, c[0x0][0x1f0], R128 ;  /* 0x00007c007a807a25 */ /* 0x000fc800078e0080 */
[----:B------:R-:W-:Y:S02]  /*0cf0*/  IMAD R79, R122, c[0x0][0x1f4], R79 ;  /* 0x00007d007a4f7a24 */ /* 0x000fe400078e024f */
[----:B------:R-:W-:Y:S02]  /*0d00*/  IMAD R131, R124, c[0x0][0x24c], R131 ;  /* 0x000093007c837a24 */ /* 0x000fe400078e0283 */
[----:B------:R-:W-:Y:S01]  /*0d10*/  IMAD R13, R109, c[0x0][0x1e4], R4 ;  /* 0x000079006d0d7a24 */ /* 0x000fe200078e0204 */
[----:B------:R-:W-:Y:S01]  /*0d20*/  IADD3 R79, R129, R79, RZ ;  /* 0x0000004f814f7210 */ /* 0x000fe20007ffe0ff */
[----:B------:R-:W-:Y:S02]  /*0d30*/  IMAD.IADD R131, R127, 0x1, R131 ;  /* 0x000000017f837824 */ /* 0x000fe400078e0283 */
[----:B------:R-:W-:Y:S01]  /*0d40*/  IMAD.IADD R80, R133, 0x1, R13 ;  /* 0x0000000185507824 */ /* 0x000fe200078e020d */
[----:B------:R-:W-:Y:S05]  /*0d50*/  @!P4 BRA `(.L_x_56) ;  /* 0x000001700000c947 */ /* 0x000fea0003800000 */
[----:B------:R-:W-:Y:S01]  /*0d60*/  LOP3.LUT R8, R102, 0xff, RZ, 0xc0, !PT ;  /* 0x000000ff66087812 */ /* 0x000fe200078ec0ff */
[----:B------:R-:W-:-:S02]  /*0d70*/  IMAD R4, R82, UR7, RZ ;  /* 0x0000000752047c24 */ /* 0x000fc4000f8e02ff */
[----:B------:R-:W-:Y:S01]  /*0d80*/  IMAD.SHL.U32 R18, R102, 0x10, RZ ;  /* 0x0000001066127824 */ /* 0x000fe200078e00ff */
[C---:B------:R-:W-:Y:S01]  /*0d90*/  SHF.L.U32 R10, R8.reuse, 0x2, RZ ;  /* 0x00000002080a7819 */ /* 0x040fe200000006ff */
[----:B------:R-:W-:Y:S02]  /*0da0*/  IMAD.MOV.U32 R130, RZ, RZ, R126 ;  /* 0x000000ffff827224 */ /* 0x000fe400078e007e */
[----:B------:R-:W-:Y:S01]  /*0db0*/  IMAD.SHL.U32 R13, R8, 0x8, RZ ;  /* 0x00000008080d7824 */ /* 0x000fe200078e00ff */
[----:B------:R-:W-:Y:S01]  /*0dc0*/  LOP3.LUT P4, RZ, R18, 0x10, RZ, 0xc0, !PT ;  /* 0x0000001012ff7812 */ /* 0x000fe2000788c0ff */
[----:B------:R-:W-:Y:S01]  /*0dd0*/  IMAD.SHL.U32 R8, R8, 0x2, RZ ;  /* 0x0000000208087824 */ /* 0x000fe200078e00ff */
[----:B------:R-:W-:Y:S01]  /*0de0*/  LOP3.LUT P2, RZ, R10, 0x10, RZ, 0xc0, !PT ;  /* 0x000000100aff7812 */ /* 0x000fe2000784c0ff */
[----:B------:R-:W-:Y:S01]  /*0df0*/  IMAD.WIDE.U32 R22, R82, UR8, R130 ;  /* 0x0000000852167c25 */ /* 0x000fe2000f8e0082 */
[----:B------:R-:W-:Y:S02]  /*0e00*/  LOP3.LUT P3, RZ, R13, 0x10, RZ, 0xc0, !PT ;  /* 0x000000100dff7812 */ /* 0x000fe4000786c0ff */
[----:B------:R-:W-:Y:S01]  /*0e10*/  LOP3.LUT P1, RZ, R8, 0x10, RZ, 0xc0, !PT ;  /* 0x0000001008ff7812 */ /* 0x000fe2000782c0ff */
[----:B------:R-:W-:Y:S01]  /*0e20*/  IMAD R4, R81, UR8, R4 ;  /* 0x0000000851047c24 */ /* 0x000fe2000f8e0204 */
[----:B------:R-:W-:-:S04]  /*0e30*/  LEA R18, P0, R22, c[0x0][0x220], 0x1 ;  /* 0x0000880016127a11 */ /* 0x000fc800078008ff */
[----:B------:R-:W-:-:S04]  /*0e40*/  IADD3 R4, R23, R4, RZ ;  /* 0x0000000417047210 */ /* 0x000fc80007ffe0ff */
[----:B------:R-:W-:-:S05]  /*0e50*/  LEA.HI.X R19, R22, c[0x0][0x224], R4, 0x1, P0 ;  /* 0x0000890016137a11 */ /* 0x000fca00000f0c04 */
[----:B------:R-:W-:Y:S01]  /*0e60*/  @!PT LDS RZ, [RZ] ;  /* 0x00000000fffff984 */ /* 0x000fe20000000800 */
[----:B------:R-:W-:Y:S01]  /*0e70*/  @!PT LDS RZ, [RZ] ;  /* 0x00000000fffff984 */ /* 0x000fe20000000800 */
[----:B------:R-:W-:Y:S01]  /*0e80*/  @!PT LDS RZ, [RZ] ;  /* 0x00000000fffff984 */ /* 0x000fe20000000800 */
[----:B------:R1:W-:Y:S04]  /*0e90*/  LDGSTS.E.BYPASS.LTC128B.128 [R106+0xc080], [R18.64], P4 ;  /* 0x0c080000126a7fae */ /* 0x0003e8000a101d4a */
[----:B------:R1:W-:Y:S04]  /*0ea0*/  LDGSTS.E.BYPASS.LTC128B.128 [R106+0xd080], [R18.64+0x80], P3 ;  /* 0x0d080080126a7fae */ /* 0x0003e80009901d4a */
[----:B------:R1:W-:Y:S04]  /*0eb0*/  LDGSTS.E.BYPASS.LTC128B.128 [R106+0xe080], [R18.64+0x100], P2 ;  /* 0x0e080100126a7fae */ /* 0x0003e80009101d4a */
[----:B------:R1:W-:Y:S02]  /*0ec0*/  LDGSTS.E.BYPASS.LTC128B.128 [R106+0xf080], [R18.64+0x180], P1 ;  /* 0x0f080180126a7fae */ /* 0x0003e40008901d4a */
.L_x_56:
[----:B------:R-:W-:Y:S05]  /*0ed0*/  BSYNC B0 ;  /* 0x0000000000007941 */ /* 0x000fea0003800000 */
.L_x_55:
[----:B------:R-:W-:Y:S01]  /*0ee0*/  IADD3 R4, R9, 0x20, RZ ;  /* 0x0000002009047810 */ /* 0x000fe20007ffe0ff */
[----:B------:R-:W-:Y:S01]  /*0ef0*/  IMAD.SHL.U32 R87, R82, 0x20, RZ ;  /* 0x0000002052577824 */ /* 0x000fe200078e00ff */
[----:B------:R-:W-:Y:S01]  /*0f00*/  IADD3 R20, R20, 0x20, RZ ;  /* 0x0000002014147810 */ /* 0x000fe20007ffe0ff */
[----:B------:R-:W-:Y:S01]  /*0f10*/  IMAD.WIDE.U32 R8, R223, c[0x0][0x260], R16 ;  /* 0x00009800df087a25 */ /* 0x000fe200078e0010 */
[----:B------:R-:W-:Y:S01]  /*0f20*/  ISETP.GE.AND P0, PT, R11, c[0x0][0x27c], PT ;  /* 0x00009f000b007a0c */ /* 0x000fe20003f06270 */
[----:B------:R-:W0:Y:S01]  /*0f30*/  LDGDEPBAR ;  /* 0x00000000000079af */ /* 0x000e220000000000 */
[-C--:B------:R-:W-:Y:S01]  /*0f40*/  IADD3 R85, P5, P4, R2, R87.reuse, R109 ;  /* 0x0000005702557210 */ /* 0x080fe20007cbe06d */
[----:B------:R-:W-:Y:S01]  /*0f50*/  IMAD R97, R3, -0x20, R4 ;  /* 0xffffffe003617824 */ /* 0x000fe200078e0204 */
[----:B------:R-:W-:Y:S01]  /*0f60*/  IADD3 R87, P3, P2, R109, R87, R0 ;  /* 0x000000576d577210 */ /* 0x000fe20007a7e000 */
[----:B------:R-:W-:Y:S01]  /*0f70*/  IMAD R96, R3, -0x20, R20 ;  /* 0xffffffe003607824 */ /* 0x000fe200078e0214 */
[----:B------:R-:W-:Y:S01]  /*0f80*/  SEL R0, RZ, c[0x0][0x27c], !P0 ;  /* 0x00009f00ff007a07 */ /* 0x000fe20004000000 */
[----:B------:R-:W-:Y:S01]  /*0f90*/  IMAD.MOV.U32 R3, RZ, RZ, c[0x0][0x27c] ;  /* 0x00009f00ff037624 */ /* 0x000fe200078e00ff */
[----:B------:R-:W-:Y:S01]  /*0fa0*/  SHF.L.U64.HI R84, R82, 0x5, R81 ;  /* 0x0000000552547819 */ /* 0x000fe20000010251 */
[----:B------:R-:W-:Y:S01]  /*0fb0*/  IMAD R20, R89, c[0x0][0x260], RZ ;  /* 0x0000980059147a24 */ /* 0x000fe200078e02ff */
[----:B------:R-:W-:Y:S01]  /*0fc0*/  ISETP.GE.AND P1, PT, R16, c[0x0][0x27c], PT ;  /* 0x00009f0010007a0c */ /* 0x000fe20003f26270 */
[----:B------:R-:W-:Y:S01]  /*0fd0*/  IMAD.IADD R0, R11, 0x1, R0 ;  /* 0x000000010b007824 */ /* 0x000fe200078e0200 */
[C---:B------:R-:W-:Y:S01]  /*0fe0*/  ISETP.GE.AND P6, PT, R3.reuse, 0x1, PT ;  /* 0x000000010300780c */ /* 0x040fe20003fc6270 */
[----:B------:R-:W-:Y:S01]  /*0ff0*/  IMAD.SHL.U32 R3, R3, 0x2, RZ ;  /* 0x0000000203037824 */ /* 0x000fe200078e00ff */
[-C--:B------:R-:W-:Y:S01]  /*1000*/  IADD3.X R83, R83, R84.reuse, R114, P5, P4 ;  /* 0x0000005453537210 */ /* 0x080fe20002fe8472 */
[C---:B------:R-:W-:Y:S01]  /*1010*/  IMAD R20, R223.reuse, c[0x0][0x264], R20 ;  /* 0x00009900df147a24 */ /* 0x040fe200078e0214 */
[----:B------:R-:W-:Y:S01]  /*1020*/  IADD3.X R84, R114, R84, R5, P3, P2 ;  /* 0x0000005472547210 */ /* 0x000fe20001fe4405 */
[----:B-1----:R-:W-:Y:S01]  /*1030*/  IMAD.WIDE.U32 R18, R223, c[0x0][0x210], R16 ;  /* 0x00008400df127a25 */ /* 0x002fe200078e0010 */
[----:B------:R-:W-:Y:S01]  /*1040*/  IADD3 R2, -R3, c[0x0][0x1d4], RZ ;  /* 0x0000750003027a10 */ /* 0x000fe20007ffe1ff */
[----:B------:R-:W-:Y:S01]  /*1050*/  ULDC.64 UR4, c[0x0][0x290] ;  /* 0x0000a40000047ab9 */ /* 0x000fe20000000a00 */
[----:B------:R-:W-:Y:S01]  /*1060*/  SHF.R.S32.HI R93, RZ, 0x1f, R0 ;  /* 0x0000001fff5d7819 */ /* 0x000fe20000011400 */
[----:B------:R-:W-:Y:S01]  /*1070*/  IMAD.IADD R21, R9, 0x1, R20 ;  /* 0x0000000109157824 */ /* 0x000fe200078e0214 */
[CC--:B------:R-:W-:Y:S01]  /*1080*/  SEL R5, R3.reuse, R2.reuse, !P1 ;  /* 0x0000000203057207 */ /* 0x0c0fe20004800000 */
[----:B------:R-:W-:Y:S01]  /*1090*/  IMAD.MOV.U32 R20, RZ, RZ, R8 ;  /* 0x000000ffff147224 */ /* 0x000fe200078e0008 */
[----:B------:R-:W-:Y:S01]  /*10a0*/  SEL R2, R3, R2, !P0 ;  /* 0x0000000203027207 */ /* 0x000fe20004000000 */
[----:B------:R-:W-:Y:S01]  /*10b0*/  IMAD R8, R89, c[0x0][0x210], RZ ;  /* 0x0000840059087a24 */ /* 0x000fe200078e02ff */
[----:B------:R-:W-:Y:S01]  /*10c0*/  SEL R3, RZ, c[0x0][0x27c], !P1 ;  /* 0x00009f00ff037a07 */ /* 0x000fe20004800000 */
[----:B------:R-:W-:Y:S01]  /*10d0*/  IMAD R75, R75, c[0x0][0x218], RZ ;  /* 0x000086004b4b7a24 */ /* 0x000fe200078e02ff */
[-C--:B------:R-:W-:Y:S01]  /*10e0*/  LEA.HI R100, R93, R0.reuse, RZ, 0x3 ;  /* 0x000000005d647211 */ /* 0x080fe200078f18ff */
[----:B------:R-:W-:Y:S01]  /*10f0*/  IMAD R8, R223, c[0x0][0x214], R8 ;  /* 0x00008500df087a24 */ /* 0x000fe200078e0208 */
[----:B------:R-:W-:Y:S01]  /*1100*/  LEA.HI R93, R93, R0, RZ, 0x6 ;  /* 0x000000005d5d7211 */ /* 0x000fe200078f30ff */
[----:B------:R-:W-:Y:S01]  /*1110*/  IMAD.IADD R4, R16, 0x1, R3 ;  /* 0x0000000110047824 */ /* 0x000fe200078e0203 */
[----:B------:R-:W-:Y:S01]  /*1120*/  SHF.R.S32.HI R0, RZ, 0x1f, R5 ;  /* 0x0000001fff007819 */ /* 0x000fe20000011405 */
[----:B------:R-:W-:Y:S01]  /*1130*/  IMAD.IADD R9, R19, 0x1, R8 ;  /* 0x0000000113097824 */ /* 0x000fe200078e0208 */
[----:B------:R-:W-:Y:S01]  /*1140*/  SHF.R.S32.HI R3, RZ, 0x1f, R2 ;  /* 0x0000001fff037819 */ /* 0x000fe20000011402 */
[----:B------:R-:W-:Y:S01]  /*1150*/  IMAD.SHL.U32 R93, R93, 0x20, RZ ;  /* 0x000000205d5d7824 */ /* 0x000fe200078e00ff */
[----:B------:R-:W-:Y:S01]  /*1160*/  SHF.R.S32.HI R95, RZ, 0x1f, R4 ;  /* 0x0000001fff5f7819 */ /* 0x000fe20000011404 */
[----:B------:R-:W-:Y:S01]  /*1170*/  IMAD.MOV.U32 R8, RZ, RZ, R18 ;  /* 0x000000ffff087224 */ /* 0x000fe200078e0012 */
[----:B------:R-:W-:Y:S01]  /*1180*/  LEA.HI R0, R0, R5, RZ, 0x4 ;  /* 0x0000000500007211 */ /* 0x000fe200078f20ff */
[C---:B------:R-:W-:Y:S01]  /*1190*/  IMAD R75, R122.reuse, c[0x0][0x21c], R75 ;  /* 0x000087007a4b7a24 */ /* 0x040fe200078e024b */
[----:B------:R-:W-:Y:S01]  /*11a0*/  LEA.HI R101, R95, R4, RZ, 0x3 ;  /* 0x000000045f657211 */ /* 0x000fe200078f18ff */
[----:B------:R-:W-:Y:S01]  /*11b0*/  IMAD.WIDE.U32 R122, R122, c[0x0][0x218], R8 ;  /* 0x000086007a7a7a25 */ /* 0x000fe200078e0008 */
[----:B------:R-:W-:Y:S01]  /*11c0*/  LEA.HI R3, R3, R2, RZ, 0x4 ;  /* 0x0000000203037211 */ /* 0x000fe200078f20ff */
[----:B------:R-:W-:Y:S01]  /*11d0*/  USHF.L.U64.HI UR9, UR4, UR6, UR5 ;  /* 0x0000000604097299 */ /* 0x000fe20008010205 */
[----:B------:R-:W-:Y:S01]  /*11e0*/  SHF.R.S32.HI R0, RZ, 0x4, R0 ;  /* 0x00000004ff007819 */ /* 0x000fe20000011400 */
[C---:B------:R-:W-:Y:S01]  /*11f0*/  IMAD R116, R114.reuse, c[0x0][0x290], RZ ;  /* 0x0000a40072747a24 */ /* 0x040fe200078e02ff */
[----:B------:R-:W-:Y:S01]  /*1200*/  LOP3.LUT R5, R7, 0x38, R100, 0xf8, !PT ;  /* 0x0000003807057812 */ /* 0x000fe200078ef864 */
[----:B------:R-:W-:Y:S01]  /*1210*/  IMAD R114, R114, c[0x0][0x280], RZ ;  /* 0x0000a00072727a24 */ /* 0x000fe200078e02ff */
[----:B------:R-:W-:Y:S01]  /*1220*/  LEA.HI.SX32 R99, R101, R0, 0x1d ;  /* 0x0000000065637211 */ /* 0x000fe200078feaff */
[----:B------:R-:W-:Y:S01]  /*1230*/  IMAD.WIDE.U32 R120, R109, c[0x0][0x290], R16 ;  /* 0x0000a4006d787a25 */ /* 0x000fe200078e0010 */
[----:B------:R-:W-:Y:S01]  /*1240*/  SHF.R.S32.HI R3, RZ, 0x4, R3 ;  /* 0x00000004ff037819 */ /* 0x000fe20000011403 */
[----:B------:R-:W-:Y:S01]  /*1250*/  USHF.L.U32 UR12, UR4, 0x5, URZ ;  /* 0x00000005040c7899 */ /* 0x000fe2000800063f */
[----:B------:R-:W-:Y:S01]  /*1260*/  LEA.HI R95, R95, R4, RZ, 0x6 ;  /* 0x000000045f5f7211 */ /* 0x000fe200078f30ff */
[----:B------:R-:W-:Y:S01]  /*1270*/  IMAD.WIDE.U32 R118, R109, c[0x0][0x280], R16 ;  /* 0x0000a0006d767a25 */ /* 0x000fe200078e0010 */
[----:B------:R-:W-:Y:S01]  /*1280*/  LOP3.LUT R93, R93, 0x7ffff800, RZ, 0xc0, !PT ;  /* 0x7ffff8005d5d7812 */ /* 0x000fe200078ec0ff */
[----:B------:R-:W-:Y:S01]  /*1290*/  ULDC.64 UR4, c[0x0][0x280] ;  /* 0x0000a00000047ab9 */ /* 0x000fe20000000a00 */
[-C--:B------:R-:W-:Y:S01]  /*12a0*/  LOP3.LUT R0, R5, R6.reuse, RZ, 0x3c, !PT ;  /* 0x0000000605007212 */ /* 0x080fe200078e3cff */
[----:B------:R-:W-:Y:S01]  /*12b0*/  IMAD.SHL.U32 R95, R95, 0x20, RZ ;  /* 0x000000205f5f7824 */ /* 0x000fe200078e00ff */
[----:B------:R-:W-:Y:S01]  /*12c0*/  SHF.R.S32.HI R4, RZ, 0x1f, R99 ;  /* 0x0000001fff047819 */ /* 0x000fe20000011463 */
[C---:B------:R-:W-:Y:S01]  /*12d0*/  IMAD R116, R109.reuse, c[0x0][0x294], R116 ;  /* 0x0000a5006d747a24 */ /* 0x040fe200078e0274 */
[----:B------:R-:W-:Y:S01]  /*12e0*/  LEA.HI.SX32 R3, R100, R3, 0x1d ;  /* 0x0000000364037211 */ /* 0x000fe200078feaff */
[----:B------:R-:W-:Y:S01]  /*12f0*/  IMAD R114, R109, c[0x0][0x284], R114 ;  /* 0x0000a1006d727a24 */ /* 0x000fe200078e0272 */
[----:B------:R-:W-:Y:S01]  /*1300*/  IADD3 R93, R0, R93, R91 ;  /* 0x0000005d005d7210 */ /* 0x000fe20007ffe05b */
[----:B------:R-:W-:Y:S01]  /*1310*/  IMAD.SHL.U32 R105, R102, 0x10, RZ ;  /* 0x0000001066697824 */ /* 0x000fe200078e00ff */
[----:B------:R-:W-:Y:S01]  /*1320*/  LEA.HI R4, R4, R99, RZ, 0x3 ;  /* 0x0000006304047211 */ /* 0x000fe200078f18ff */
[----:B------:R-:W-:Y:S01]  /*1330*/  IMAD.SHL.U32 R99, R99, 0x8, RZ ;  /* 0x0000000863637824 */ /* 0x000fe200078e00ff */
[----:B------:R-:W-:Y:S01]  /*1340*/  SHF.R.S32.HI R0, RZ, 0x1f, R3 ;  /* 0x0000001fff007819 */ /* 0x000fe20000011403 */
[----:B------:R-:W-:Y:S01]  /*1350*/  IMAD.SHL.U32 R98, R3, 0x8, RZ ;  /* 0x0000000803627824 */ /* 0x000fe200078e00ff */
[----:B------:R-:W-:Y:S01]  /*1360*/  LOP3.LUT R9, R7, 0x38, R101, 0xf8, !PT ;  /* 0x0000003807097812 */ /* 0x000fe200078ef865 */
[----:B------:R-:W-:Y:S01]  /*1370*/  IMAD.IADD R121, R121, 0x1, R116 ;  /* 0x0000000179797824 */ /* 0x000fe200078e0274 */
[----:B------:R-:W-:Y:S01]  /*1380*/  LEA.HI R0, R0, R3, RZ, 0x3 ;  /* 0x0000000300007211 */ /* 0x000fe200078f18ff */
[----:B------:R-:W-:Y:S01]  /*1390*/  IMAD.SHL.U32 R3, R4, 0x100, RZ ;  /* 0x0000010004037824 */ /* 0x000fe200078e00ff */
[----:B------:R-:W-:Y:S01]  /*13a0*/  LOP3.LUT R5, R7, 0x38, R99, 0xf8, !PT ;  /* 0x0000003807057812 */ /* 0x000fe200078ef863 */
[----:B------:R-:W-:Y:S01]  /*13b0*/  IMAD.IADD R119, R119, 0x1, R114 ;  /* 0x0000000177777824 */ /* 0x000fe200078e0272 */
[--C-:B------:R-:W-:Y:S01]  /*13c0*/  SHF.R.S32.HI R15, RZ, 0x1f, R14.reuse ;  /* 0x0000001fff0f7819 */ /* 0x100fe2000001140e */
[----:B------:R-:W-:Y:S01]  /*13d0*/  IMAD.SHL.U32 R0, R0, 0x100, RZ ;  /* 0x0000010000007824 */ /* 0x000fe200078e00ff */
[-C--:B------:R-:W-:Y:S01]  /*13e0*/  LOP3.LUT R94, R5, R6.reuse, RZ, 0x3c, !PT ;  /* 0x00000006055e7212 */ /* 0x080fe200078e3cff */
[----:B------:R-:W-:Y:S01]  /*13f0*/  IMAD R77, R77, c[0x0][0x268], RZ ;  /* 0x00009a004d4d7a24 */ /* 0x000fe200078e02ff */
[----:B------:R-:W-:Y:S01]  /*1400*/  LOP3.LUT R3, R3, 0x7ffff800, RZ, 0xc0, !PT ;  /* 0x7ffff80003037812 */ /* 0x000fe200078ec0ff */
[--C-:B------:R-:W-:Y:S01]  /*1410*/  IMAD.WIDE.U32 R22, R109, c[0x0][0x290], R14.reuse ;  /* 0x0000a4006d167a25 */ /* 0x100fe200078e000e */
[----:B------:R-:W-:Y:S01]  /*1420*/  LOP3.LUT R95, R95, 0x7ffff800, RZ, 0xc0, !PT ;  /* 0x7ffff8005f5f7812 */ /* 0x000fe200078ec0ff */
[----:B------:R-:W-:Y:S01]  /*1430*/  USHF.L.U64.HI UR13, UR4, UR6, UR5 ;  /* 0x00000006040d7299 */ /* 0x000fe20008010205 */
[-C--:B------:R-:W-:Y:S01]  /*1440*/  LOP3.LUT R2, R9, R6.reuse, RZ, 0x3c, !PT ;  /* 0x0000000609027212 */ /* 0x080fe200078e3cff */
[----:B------:R-:W-:Y:S01]  /*1450*/  IMAD.WIDE.U32 R18, R109, c[0x0][0x280], R14 ;  /* 0x0000a0006d127a25 */ /* 0x000fe200078e000e */
[--C-:B------:R-:W-:Y:S01]  /*1460*/  IADD3 R94, R94, R3, R91.reuse ;  /* 0x000000035e5e7210 */ /* 0x100fe20007ffe05b */
[----:B------:R-:W-:Y:S01]  /*1470*/  USHF.L.U32 UR14, UR4, 0x5, URZ ;  /* 0x00000005040e7899 */ /* 0x000fe2000800063f */
[----:B------:R-:W-:Y:S01]  /*1480*/  IADD3 R95, R2, R95, R91 ;  /* 0x0000005f025f7210 */ /* 0x000fe20007ffe05b */
[----:B------:R-:W-:Y:S01]  /*1490*/  IMAD.IADD R117, R116, 0x1, R23 ;  /* 0x0000000174757824 */ /* 0x000fe200078e0217 */
[----:B-----5:R-:W-:Y:S01]  /*14a0*/  SHF.R.S32.HI R3, RZ, 0x1f, R66 ;  /* 0x0000001fff037819 */ /* 0x020fe20000011442 */
[----:B------:R-:W-:Y:S01]  /*14b0*/  IMAD.IADD R115, R114, 0x1, R19 ;  /* 0x0000000172737824 */ /* 0x000fe200078e0213 */
[----:B------:R-:W-:Y:S01]  /*14c0*/  LOP3.LUT R2, R7, 0x38, R98, 0xf8, !PT ;  /* 0x0000003807027812 */ /* 0x000fe200078ef862 */
[----:B------:R-:W-:Y:S01]  /*14d0*/  IMAD.MOV.U32 R116, RZ, RZ, R22 ;  /* 0x000000ffff747224 */ /* 0x000fe200078e0016 */
[----:B------:R-:W-:Y:S01]  /*14e0*/  LOP3.LUT R102, R102, 0xff, RZ, 0xc0, !PT ;  /* 0x000000ff66667812 */ /* 0x000fe200078ec0ff */
[C---:B------:R-:W-:Y:S01]  /*14f0*/  IMAD R69, R3.reuse, c[0x0][0x290], RZ ;  /* 0x0000a40003457a24 */ /* 0x040fe200078e02ff */
[----:B------:R-:W-:Y:S01]  /*1500*/  LOP3.LUT R2, R2, R6, RZ, 0x3c, !PT ;  /* 0x0000000602027212 */ /* 0x000fe200078e3cff */
[----:B------:R-:W-:Y:S01]  /*1510*/  IMAD.MOV.U32 R114, RZ, RZ, R18 ;  /* 0x000000ffff727224 */ /* 0x000fe200078e0012 */
[----:B------:R-:W-:Y:S01]  /*1520*/  LOP3.LUT R0, R0, 0x7ffff800, RZ, 0xc0, !PT ;  /* 0x7ffff80000007812 */ /* 0x000fe200078ec0ff */
[----:B------:R-:W-:Y:S01]  /*1530*/  IMAD R3, R3, c[0x0][0x280], RZ ;  /* 0x0000a00003037a24 */ /* 0x000fe200078e02ff */
[----:B------:R-:W-:Y:S01]  /*1540*/  ULDC.64 UR4, c[0x0][0x1e0] ;  /* 0x0000780000047ab9 */ /* 0x000fe20000000a00 */
[----:B------:R-:W-:Y:S01]  /*1550*/  IMAD.SHL.U32 R104, R102, 0x8, RZ ;  /* 0x0000000866687824 */ /* 0x000fe200078e00ff */
[----:B------:R-:W-:Y:S01]  /*1560*/  IADD3 R91, R2, R0, R91 ;  /* 0x00000000025b7210 */ /* 0x000fe20007ffe05b */
[----:B------:R-:W-:Y:S01]  /*1570*/  IMAD.SHL.U32 R103, R102, 0x4, RZ ;  /* 0x0000000466677824 */ /* 0x000fe200078e00ff */
[----:B------:R-:W-:Y:S01]  /*1580*/  USHF.L.U64.HI UR5, UR4, UR6, UR5 ;  /* 0x0000000604057299 */ /* 0x000fe20008010205 */
[----:B------:R-:W-:Y:S01]  /*1590*/  IMAD R77, R124, c[0x0][0x26c], R77 ;  /* 0x00009b007c4d7a24 */ /* 0x000fe200078e024d */
[----:B------:R-:W-:Y:S01]  /*15a0*/  IADD3 R73, P1, P0, R128, R132, R16 ;  /* 0x0000008480497210 */ /* 0x000fe2000783e010 */
[----:B------:R-:W-:Y:S01]  /*15b0*/  IMAD.SHL.U32 R102, R102, 0x2, RZ ;  /* 0x0000000266667824 */ /* 0x000fe200078e00ff */
[----:B------:R-:W-:Y:S01]  /*15c0*/  LOP3.LUT R101, R101, 0xfffffff8, RZ, 0xc0, !PT ;  /* 0xfffffff865657812 */ /* 0x000fe200078ec0ff */
[----:B------:R-:W-:Y:S01]  /*15d0*/  IMAD R69, R66, c[0x0][0x294], R69 ;  /* 0x0000a50042457a24 */ /* 0x000fe200078e0245 */
[----:B------:R-:W-:Y:S01]  /*15e0*/  LOP3.LUT R100, R100, 0xfffffff8, RZ, 0xc0, !PT ;  /* 0xfffffff864647812 */ /* 0x000fe200078ec0ff */
[----:B------:R-:W-:Y:S01]  /*15f0*/  IMAD.WIDE.U32 R120, R66, c[0x0][0x290], R120 ;  /* 0x0000a40042787a25 */ /* 0x000fe200078e0078 */
[----:B------:R-:W-:Y:S01]  /*1600*/  USHF.L.U32 UR6, UR4, 0x5, URZ ;  /* 0x0000000504067899 */ /* 0x000fe2000800063f */
[----:B------:R-:W-:-:S02]  /*1610*/  IADD3 R10, R14, 0x20, RZ ;  /* 0x000000200e0a7810 */ /* 0x000fc40007ffe0ff */
[----:B------:R-:W-:Y:S01]  /*1620*/  IMAD.WIDE.U32 R124, R124, c[0x0][0x268], R20 ;  /* 0x00009a007c7c7a25 */ /* 0x000fe200078e0014 */
[----:B------:R-:W-:Y:S01]  /*1630*/  ULDC.U8 UR4, c[0x0][0x298] ;  /* 0x0000a60000047ab9 */ /* 0x000fe20000000000 */
[----:B------:R-:W-:Y:S02]  /*1640*/  IADD3 R9, R14, 0x60, RZ ;  /* 0x000000600e097810 */ /* 0x000fe40007ffe0ff */
[C---:B------:R-:W-:Y:S01]  /*1650*/  IMAD R3, R66.reuse, c[0x0][0x284], R3 ;  /* 0x0000a10042037a24 */ /* 0x040fe200078e0203 */
[----:B------:R-:W-:Y:S01]  /*1660*/  IADD3.X R72, R79, R80, R17, P1, P0 ;  /* 0x000000504f487210 */ /* 0x000fe20000fe0411 */
[C---:B------:R-:W-:Y:S01]  /*1670*/  IMAD.WIDE.U32 R118, R66.reuse, c[0x0][0x280], R118 ;  /* 0x0000a00042767a25 */ /* 0x040fe200078e0076 */
[----:B------:R-:W-:Y:S02]  /*1680*/  LOP3.LUT R105, R105, 0x10, RZ, 0xc0, !PT ;  /* 0x0000001069697812 */ /* 0x000fe400078ec0ff */
[----:B------:R-:W-:Y:S01]  /*1690*/  ISETP.NE.AND P5, PT, RZ, UR4, PT ;  /* 0x00000004ff007c0c */ /* 0x000fe2000bfa5270 */
[----:B------:R-:W-:Y:S01]  /*16a0*/  IMAD.WIDE.U32 R116, R66, c[0x0][0x290], R116 ;  /* 0x0000a40042747a25 */ /* 0x000fe200078e0074 */
[----:B------:R-:W-:-:S02]  /*16b0*/  LOP3.LUT R104, R104, 0x10, RZ, 0xc0, !PT ;  /* 0x0000001068687812 */ /* 0x000fc400078ec0ff */
[----:B------:R-:W-:Y:S01]  /*16c0*/  LOP3.LUT R103, R103, 0x10, RZ, 0xc0, !PT ;  /* 0x0000001067677812 */ /* 0x000fe200078ec0ff */
[----:B------:R-:W-:Y:S01]  /*16d0*/  IMAD.WIDE.U32 R114, R66, c[0x0][0x280], R114 ;  /* 0x0000a00042727a25 */ /* 0x000fe200078e0072 */
[----:B------:R-:W-:Y:S02]  /*16e0*/  LOP3.LUT R102, R102, 0x10, RZ, 0xc0, !PT ;  /* 0x0000001066667812 */ /* 0x000fe400078ec0ff */
[----:B------:R-:W-:Y:S01]  /*16f0*/  SHF.R.S32.HI R92, RZ, 0x1f, R101 ;  /* 0x0000001fff5c7819 */ /* 0x000fe20000011465 */
[----:B------:R-:W-:Y:S01]  /*1700*/  IMAD.IADD R71, R121, 0x1, R69 ;  /* 0x0000000179477824 */ /* 0x000fe200078e0245 */
[----:B------:R-:W-:Y:S01]  /*1710*/  SHF.R.S32.HI R90, RZ, 0x1f, R100 ;  /* 0x0000001fff5a7819 */ /* 0x000fe20000011464 */
[----:B------:R-:W-:Y:S01]  /*1720*/  IMAD.IADD R77, R125, 0x1, R77 ;  /* 0x000000017d4d7824 */ /* 0x000fe200078e024d */
[----:B------:R-:W-:Y:S01]  /*1730*/  SHF.R.S32.HI R88, RZ, 0x1f, R99 ;  /* 0x0000001fff587819 */ /* 0x000fe20000011463 */
[----:B------:R-:W-:Y:S01]  /*1740*/  IMAD.IADD R75, R123, 0x1, R75 ;  /* 0x000000017b4b7824 */ /* 0x000fe200078e024b */
[----:B------:R-:W-:Y:S01]  /*1750*/  SHF.R.S32.HI R86, RZ, 0x1f, R98 ;  /* 0x0000001fff567819 */ /* 0x000fe20000011462 */
[----:B------:R-:W-:-:S02]  /*1760*/  IMAD.IADD R70, R119, 0x1, R3 ;  /* 0x0000000177467824 */ /* 0x000fc400078e0203 */
[----:B------:R-:W-:Y:S02]  /*1770*/  IMAD.IADD R69, R69, 0x1, R117 ;  /* 0x0000000145457824 */ /* 0x000fe400078e0275 */
[----:B------:R-:W-:Y:S02]  /*1780*/  IMAD.IADD R68, R3, 0x1, R115 ;  /* 0x0000000103447824 */ /* 0x000fe400078e0273 */
[----:B------:R-:W-:Y:S02]  /*1790*/  IMAD.SHL.U32 R95, R95, 0x2, RZ ;  /* 0x000000025f5f7824 */ /* 0x000fe400078e00ff */
[----:B------:R-:W-:Y:S02]  /*17a0*/  IMAD.SHL.U32 R93, R93, 0x2, RZ ;  /* 0x000000025d5d7824 */ /* 0x000fe400078e00ff */
[----:B------:R-:W-:Y:S02]  /*17b0*/  IMAD.SHL.U32 R94, R94, 0x2, RZ ;  /* 0x000000025e5e7824 */ /* 0x000fe400078e00ff */
[----:B------:R-:W-:Y:S01]  /*17c0*/  IMAD.SHL.U32 R91, R91, 0x2, RZ ;  /* 0x000000025b5b7824 */ /* 0x000fe200078e00ff */
[----:B------:R-:W-:Y:S06]  /*17d0*/  BAR.SYNC.DEFER_BLOCKING 0x0 ;  /* 0x0000000000007b1d */ /* 0x000fec0000010000 */
.L_x_75:
[----:B------:R-:W-:Y:S04]  /*17e0*/  DEPBAR.LE SB0, 0x0 ;  /* 0x000080000000791a */ /* 0x000fe80000000000 */
[----:B------:R-:W-:Y:S01]  /*17f0*/  BAR.SYNC.DEFER_BLOCKING 0x0 ;  /* 0x0000000000007b1d */ /* 0x000fe20000010000 */
[C---:B-1----:R-:W-:Y:S02]  /*1800*/  IMAD R5, R82.reuse, UR5, RZ ;  /* 0x0000000552057c24 */ /* 0x042fe4000f8e02ff */
[----:B-----5:R-:W-:Y:S04]  /*1810*/  IMAD.WIDE.U32 R18, R82, UR6, RZ ;  /* 0x0000000652127c25 */ /* 0x020fe8000f8e00ff */
[----:B------:R-:W-:Y:S01]  /*1820*/  IMAD R5, R81, UR6, R5 ;  /* 0x0000000651057c24 */ /* 0x000fe2000f8e0205 */
[----:B------:R-:W-:Y:S04]  /*1830*/  IADD3 R3, P1, R73, R18, RZ ;  /* 0x0000001249037210 */ /* 0x000fe80007f3e0ff */
[----:B------:R-:W-:Y:S02]  /*1840*/  IADD3 R5, R19, R5, RZ ;  /* 0x0000000513057210 */ /* 0x000fe40007ffe0ff */
[----:B------:R-:W-:Y:S02]  /*1850*/  LEA R54, P0, R3, c[0x0][0x1c8], 0x1 ;  /* 0x0000720003367a11 */ /* 0x000fe400078008ff */
[----:B------:R-:W-:Y:S04]  /*1860*/  IADD3.X R0, R5, R72, RZ, P1, !PT ;  /* 0x0000004805007210 */ /* 0x000fe80000ffe4ff */
[----:B------:R-:W-:Y:S01]  /*1870*/  LEA.HI.X R55, R3, c[0x0][0x1cc], R0, 0x1, P0 ;  /* 0x0000730003377a11 */ /* 0x000fe200000f0c00 */
[----:B------:R-:W-:Y:S01]  /*1880*/  BSSY B1, `(.L_x_57) ;  /* 0x0000260000017945 */ /* 0x000fe20003800000 */
[----:B------:R-:W-:-:S05]  /*1890*/  @!P6 BRA `(.L_x_58) ;  /* 0x000024e00000e947 */ /* 0x000fca0003800000 */
[----:B------:R-:W-:Y:S01]  /*18a0*/  IMAD R3, R82, UR13, RZ ;  /* 0x0000000d52037c24 */ /* 0x000fe2000f8e02ff */
[----:B------:R-:W-:Y:S01]  /*18b0*/  IMNMX R67, R96, 0x20, PT ;  /* 0x0000002060437817 */ /* 0x000fe20003800200 */
[C---:B------:R-:W-:Y:S02]  /*18c0*/  IMAD R13, R82.reuse, UR9, RZ ;  /* 0x00000009520d7c24 */ /* 0x040fe4000f8e02ff */
[C---:B------:R-:W-:Y:S04]  /*18d0*/  IMAD.WIDE.U32 R20, R82.reuse, UR14, RZ ;  /* 0x0000000e52147c25 */ /* 0x040fe8000f8e00ff */
[----:B------:R-:W-:Y:S04]  /*18e0*/  IMAD.WIDE.U32 R6, R82, UR12, RZ ;  /* 0x0000000c52067c25 */ /* 0x000fe8000f8e00ff */
[C---:B------:R-:W-:Y:S02]  /*18f0*/  IMAD R3, R81.reuse, UR14, R3 ;  /* 0x0000000e51037c24 */ /* 0x040fe4000f8e0203 */
[----:B------:R-:W-:Y:S03]  /*1900*/  IMAD R13, R81, UR12, R13 ;  /* 0x0000000c510d7c24 */ /* 0x000fe6000f8e020d */
[----:B------:R-:W-:Y:S02]  /*1910*/  IADD3 R3, R21, R3, RZ ;  /* 0x0000000315037210 */ /* 0x000fe40007ffe0ff */
[----:B------:R-:W-:Y:S01]  /*1920*/  IADD3 R0, R7, R13, RZ ;  /* 0x0000000d07007210 */ /* 0x000fe20007ffe0ff */
[----:B------:R-:W-:-:S05]  /*1930*/  @!P5 BRA `(.L_x_59) ;  /* 0x000012600000d947 */ /* 0x000fca0003800000 */
[----:B------:R-:W-:Y:S01]  /*1940*/  ISETP.GE.AND P4, PT, R109, R67, PT ;  /* 0x000000436d00720c */ /* 0x000fe20003f86270 */
[----:B------:R-:W-:Y:S01]  /*1950*/  BSSY B0, `(.L_x_60) ;  /* 0x0000026000007945 */ /* 0x000fe20003800000 */
[----:B------:R-:W-:Y:S01]  /*1960*/  CS2R R18, SRZ ;  /* 0x0000000000127805 */ /* 0x000fe2000001ff00 */
[----:B------:R-:W-:Y:S01]  /*1970*/  CS2R R26, SRZ ;  /* 0x00000000001a7805 */ /* 0x000fe2000001ff00 */
[----:B------:R-:W-:Y:S01]  /*1980*/  CS2R R32, SRZ ;  /* 0x0000000000207805 */ /* 0x000fe2000001ff00 */
[----:B------:R-:W-:Y:S01]  /*1990*/  CS2R R30, SRZ ;  /* 0x00000000001e7805 */ /* 0x000fe2000001ff00 */
[----:B------:R-:W-:Y:S01]  /*19a0*/  CS2R R42, SRZ ;  /* 0x00000000002a7805 */ /* 0x000fe2000001ff00 */
[----:B------:R-:W-:Y:S01]  /*19b0*/  CS2R R46, SRZ ;  /* 0x00000000002e7805 */ /* 0x000fe2000001ff00 */
[----:B------:R-:W-:Y:S01]  /*19c0*/  CS2R R50, SRZ ;  /* 0x0000000000327805 */ /* 0x000fe2000001ff00 */
[----:B------:R-:W-:Y:S04]  /*19d0*/  CS2R R52, SRZ ;  /* 0x0000000000347805 */ /* 0x000fe8000001ff00 */
[----:B------:R-:W-:-:S05]  /*19e0*/  @P4 BRA `(.L_x_61) ;  /* 0x000001c000004947 */ /* 0x000fca0003800000 */
[----:B------:R-:W-:Y:S01]  /*19f0*/  IADD3 R20, P1, R114, R20, RZ ;  /* 0x0000001472147210 */ /* 0x000fe20007f3e0ff */
[----:B------:R-:W-:Y:S01]  /*1a00*/  CS2R R30, SRZ ;  /* 0x00000000001e7805 */ /* 0x000fe2000001ff00 */
[----:B------:R-:W-:Y:S01]  /*1a10*/  IADD3 R6, P0, R116, R6, RZ ;  /* 0x0000000674067210 */ /* 0x000fe20007f1e0ff */
[----:B------:R-:W-:Y:S01]  /*1a20*/  CS2R R32, SRZ ;  /* 0x0000000000207805 */ /* 0x000fe2000001ff00 */
[----:B------:R-:W-:Y:S01]  /*1a30*/  ISETP.GE.AND P3, PT, R14, c[0x0][0x27c], PT ;  /* 0x00009f000e007a0c */ /* 0x000fe20003f66270 */
[----:B------:R-:W-:Y:S01]  /*1a40*/  IMAD.X R3, R3, 0x1, R68, P1 ;  /* 0x0000000103037824 */ /* 0x000fe200008e0644 */
[----:B------:R-:W-:Y:S01]  /*1a50*/  LEA R22, P1, R20, c[0x0][0x270], 0x1 ;  /* 0x00009c0014167a11 */ /* 0x000fe200078208ff */
[----:B------:R-:W-:Y:S01]  /*1a60*/  IMAD.X R5, R0, 0x1, R69, P0 ;  /* 0x0000000100057824 */ /* 0x000fe200000e0645 */
[----:B------:R-:W-:Y:S01]  /*1a70*/  LEA R2, P0, R6, c[0x0][0x288], 0x1 ;  /* 0x0000a20006027a11 */ /* 0x000fe200078008ff */
[----:B------:R-:W-:Y:S01]  /*1a80*/  CS2R R26, SRZ ;  /* 0x00000000001a7805 */ /* 0x000fe2000001ff00 */
[----:B------:R-:W-:Y:S01]  /*1a90*/  LEA.HI.X R23, R20, c[0x0][0x274], R3, 0x1, P1 ;  /* 0x00009d0014177a11 */ /* 0x000fe200008f0c03 */
[----:B------:R-:W-:Y:S01]  /*1aa0*/  CS2R R18, SRZ ;  /* 0x0000000000127805 */ /* 0x000fe2000001ff00 */
[----:B------:R-:W-:Y:S01]  /*1ab0*/  LEA.HI.X R3, R6, c[0x0][0x28c], R5, 0x1, P0 ;  /* 0x0000a30006037a11 */ /* 0x000fe200000f0c05 */
[----:B------:R-:W-:Y:S01]  /*1ac0*/  CS2R R52, SRZ ;  /* 0x0000000000347805 */ /* 0x000fe2000001ff00 */
[----:B------:R-:W-:Y:S01]  /*1ad0*/  ISETP.GE.AND P2, PT, R10, c[0x0][0x27c], PT ;  /* 0x00009f000a007a0c */ /* 0x000fe20003f46270 */
[----:B------:R-:W-:Y:S01]  /*1ae0*/  CS2R R50, SRZ ;  /* 0x0000000000327805 */ /* 0x000fe2000001ff00 */
[----:B------:R-:W-:Y:S01]  /*1af0*/  ISETP.GE.AND P1, PT, R12, c[0x0][0x27c], PT ;  /* 0x00009f000c007a0c */ /* 0x000fe20003f26270 */
[----:B------:R1:W5:Y:S01]  /*1b00*/  @!P3 LDG.E.64 R30, [R22.64] ;  /* 0x0000000a161eb981 */ /* 0x000362000c1e1b00 */
[----:B------:R-:W-:Y:S01]  /*1b10*/  ISETP.GE.AND P0, PT, R9, c[0x0][0x27c], PT ;  /* 0x00009f0009007a0c */ /* 0x000fe20003f06270 */
[----:B------:R-:W-:Y:S01]  /*1b20*/  CS2R R46, SRZ ;  /* 0x00000000002e7805 */ /* 0x000fe2000001ff00 */
[----:B------:R-:W-:Y:S01]  /*1b30*/  CS2R R42, SRZ ;  /* 0x00000000002a7805 */ /* 0x000fe2000001ff00 */
[----:B------:R1:W5:Y:S06]  /*1b40*/  @!P3 LDG.E.64 R52, [R2.64] ;  /* 0x0000000a0234b981 */ /* 0x00036c000c1e1b00 */
[----:B------:R1:W5:Y:S04]  /*1b50*/  @!P2 LDG.E.64 R32, [R22.64+0x40] ;  /* 0x0000400a1620a981 */ /* 0x000368000c1e1b00 */
[----:B------:R1:W5:Y:S04]  /*1b60*/  @!P1 LDG.E.64 R26, [R22.64+0x80] ;  /* 0x0000800a161a9981 */ /* 0x000368000c1e1b00 */
[----:B------:R1:W5:Y:S04]  /*1b70*/  @!P0 LDG.E.64 R18, [R22.64+0xc0] ;  /* 0x0000c00a16128981 */ /* 0x000368000c1e1b00 */
[----:B------:R1:W5:Y:S04]  /*1b80*/  @!P2 LDG.E.64 R50, [R2.64+0x40] ;  /* 0x0000400a0232a981 */ /* 0x000368000c1e1b00 */
[----:B------:R1:W5:Y:S04]  /*1b90*/  @!P1 LDG.E.64 R46, [R2.64+0x80] ;  /* 0x0000800a022e9981 */ /* 0x000368000c1e1b00 */
[----:B------:R1:W5:Y:S02]  /*1ba0*/  @!P0 LDG.E.64 R42, [R2.64+0xc0] ;  /* 0x0000c00a022a8981 */ /* 0x000364000c1e1b00 */
.L_x_61:
[----:B------:R-:W-:Y:S05]  /*1bb0*/  BSYNC B0 ;  /* 0x0000000000007941 */ /* 0x000fea0003800000 */
.L_x_60:
[----:B------:R-:W-:-:S05]  /*1bc0*/  @P4 BRA `(.L_x_62) ;  /* 0x000022b000004947 */ /* 0x000fca0003800000 */
[----:B------:R-:W-:Y:S01]  /*1bd0*/  ISETP.GE.AND P0, PT, R16, c[0x0][0x1d4], PT ;  /* 0x0000750010007a0c */ /* 0x000fe20003f06270 */
[----:B-1---5:R-:W-:Y:S01]  /*1be0*/  IMAD.MOV.U32 R2, RZ, RZ, R26 ;  /* 0x000000ffff027224 */ /* 0x022fe200078e001a */
[----:B------:R-:W-:Y:S01]  /*1bf0*/  BSSY B0, `(.L_x_63) ;  /* 0x0000050000007945 */ /* 0x000fe20003800000 */
[----:B------:R-:W-:Y:S02]  /*1c00*/  IMAD.MOV.U32 R0, RZ, RZ, R27 ;  /* 0x000000ffff007224 */ /* 0x000fe400078e001b */
[----:B------:R-:W-:Y:S01]  /*1c10*/  IMAD.MOV.U32 R21, RZ, RZ, R42 ;  /* 0x000000ffff157224 */ /* 0x000fe200078e002a */
[----:B------:R-:W-:Y:S01]  /*1c20*/  PRMT R8, R2, 0x7610, R8 ;  /* 0x0000761002087816 */ /* 0x000fe20000000008 */
        /* <DEDUP_REMOVED lines=17> */
[----:B------:R-:W-:Y:S02]  /*1d40*/  PRMT R44, R22, 0x7610, R44 ;  /* 0x00007610162c7816 */ /* 0x000fe4000000002c */
[----:B------:R-:W-:Y:S02]  /*1d50*/  PRMT R49, R21, 0x7610, R49 ;  /* 0x0000761015317816 */ /* 0x000fe40000000031 */
[----:B------:R-:W-:Y:S01]  /*1d60*/  PRMT R48, R20, 0x7610, R48 ;  /* 0x0000761014307816 */ /* 0x000fe20000000030 */
[----:B------:R-:W-:-:S05]  /*1d70*/  @P0 BRA `(.L_x_64) ;  /* 0x0000037000000947 */ /* 0x000fca0003800000 */
[----:B------:R-:W-:Y:S01]  /*1d80*/  ISETP.GE.AND P0, PT, R14, c[0x0][0x27c], PT ;  /* 0x00009f000e007a0c */ /* 0x000fe20003f06270 */
[----:B------:R-:W1:Y:S01]  /*1d90*/  LDS.128 R20, [R106+0xc080] ;  /* 0x00c080006a147984 */ /* 0x000e620000000c00 */
[----:B------:R-:W-:Y:S01]  /*1da0*/  MOV R28, R30 ;  /* 0x0000001e001c7202 */ /* 0x000fe20000000f00 */
[----:B------:R-:W-:Y:S02]  /*1db0*/  IMAD.MOV.U32 R36, RZ, RZ, R52 ;  /* 0x000000ffff247224 */ /* 0x000fe400078e0034 */
[----:B------:R-:W-:Y:S02]  /*1dc0*/  IMAD.MOV.U32 R25, RZ, RZ, R31 ;  /* 0x000000ffff197224 */ /* 0x000fe400078e001f */
[--C-:B------:R-:W-:Y:S06]  /*1dd0*/  IMAD.MOV.U32 R39, RZ, RZ, R53.reuse ;  /* 0x000000ffff277224 */ /* 0x100fec00078e0035 */
[----:B------:R-:W-:Y:S02]  /*1de0*/  @!P0 SHF.R.U64 R35, R52, 0x10, R53 ;  /* 0x0000001034238819 */ /* 0x000fe40000001235 */
[--C-:B------:R-:W-:Y:S02]  /*1df0*/  @!P0 SHF.R.U64 R29, R30, 0x10, R31.reuse ;  /* 0x000000101e1d8819 */ /* 0x100fe4000000121f */
[----:B------:R-:W-:Y:S02]  /*1e00*/  @!P0 SHF.R.U32.HI R30, RZ, 0x10, R31 ;  /* 0x00000010ff1e8819 */ /* 0x000fe4000001161f */
[----:B------:R-:W-:Y:S02]  /*1e10*/  @!P0 PRMT R36, R36, 0x5410, R35 ;  /* 0x0000541024248816 */ /* 0x000fe40000000023 */
[----:B------:R-:W-:Y:S02]  /*1e20*/  @!P0 PRMT R28, R28, 0x5410, R29 ;  /* 0x000054101c1c8816 */ /* 0x000fe4000000001d */
[----:B------:R-:W-:Y:S01]  /*1e30*/  @!P0 PRMT R25, R25, 0x5410, R30 ;  /* 0x0000541019198816 */ /* 0x000fe2000000001e */
[C---:B------:R-:W-:Y:S01]  /*1e40*/  @!P0 IMAD.U32 R35, R36.reuse, 0x10000, RZ ;  /* 0x0001000024238824 */ /* 0x040fe200078e00ff */
[----:B------:R-:W-:Y:S02]  /*1e50*/  @!P0 SHF.R.U32.HI R34, RZ, 0x10, R53 ;  /* 0x00000010ff228819 */ /* 0x000fe40000011635 */
[----:B------:R-:W-:Y:S02]  /*1e60*/  @!P0 LOP3.LUT R36, R36, 0xffff0000, RZ, 0xc0, !PT ;  /* 0xffff000024248812 */ /* 0x000fe400078ec0ff */
[C---:B------:R-:W-:Y:S02]  /*1e70*/  @!P0 SHF.L.U32 R29, R28.reuse, 0x10, RZ ;  /* 0x000000101c1d8819 */ /* 0x040fe400000006ff */
[----:B------:R-:W-:Y:S02]  /*1e80*/  @!P0 PRMT R39, R39, 0x5410, R34 ;  /* 0x0000541027278816 */ /* 0x000fe40000000022 */
[----:B------:R-:W-:Y:S01]  /*1e90*/  @!P0 LOP3.LUT R28, R28, 0xffff0000, RZ, 0xc0, !PT ;  /* 0xffff00001c1c8812 */ /* 0x000fe200078ec0ff */
[C---:B-1----:R-:W-:Y:S01]  /*1ea0*/  @!P0 IMAD.U32 R34, R20.reuse, 0x10000, RZ ;  /* 0x0001000014228824 */ /* 0x042fe200078e00ff */
[----:B------:R-:W-:Y:S02]  /*1eb0*/  @!P0 LOP3.LUT R30, R20, 0xffff0000, RZ, 0xc0, !PT ;  /* 0xffff0000141e8812 */ /* 0x000fe400078ec0ff */
[C---:B------:R-:W-:Y:S02]  /*1ec0*/  @!P0 LOP3.LUT R31, R21.reuse, 0xffff0000, RZ, 0xc0, !PT ;  /* 0xffff0000151f8812 */ /* 0x040fe400078ec0ff */
[----:B------:R-:W-:Y:S01]  /*1ed0*/  @!P0 SHF.L.U32 R37, R21, 0x10, RZ ;  /* 0x0000001015258819 */ /* 0x000fe200000006ff */
[C---:B------:R-:W-:Y:S01]  /*1ee0*/  @!P0 FMUL.FTZ R57, R30.reuse, R35 ;  /* 0x000000231e398220 */ /* 0x040fe20000410000 */
[----:B------:R-:W-:Y:S01]  /*1ef0*/  @!P0 SHF.L.U32 R38, R23, 0x10, RZ ;  /* 0x0000001017268819 */ /* 0x000fe200000006ff */
[----:B------:R-:W-:Y:S02]  /*1f00*/  @!P0 FMUL.FTZ R59, R31, R36 ;  /* 0x000000241f3b8220 */ /* 0x000fe40000410000 */
[-C--:B------:R-:W-:Y:S01]  /*1f10*/  @!P0 FMUL.FTZ R0, R30, R29.reuse ;  /* 0x0000001d1e008220 */ /* 0x080fe20000410000 */
[----:B------:R-:W-:Y:S01]  /*1f20*/  @!P0 LOP3.LUT R30, R23, 0xffff0000, RZ, 0xc0, !PT ;  /* 0xffff0000171e8812 */ /* 0x000fe200078ec0ff */
[----:B------:R-:W-:Y:S01]  /*1f30*/  @!P0 FFMA.FTZ R57, R34, R29, -R57 ;  /* 0x0000001d22398223 */ /* 0x000fe20000010839 */
[C---:B------:R-:W-:Y:S01]  /*1f40*/  @!P0 LOP3.LUT R29, R22.reuse, 0xffff0000, RZ, 0xc0, !PT ;  /* 0xffff0000161d8812 */ /* 0x040fe200078ec0ff */
[-C--:B------:R-:W-:Y:S02]  /*1f50*/  @!P0 FMUL.FTZ R2, R31, R28.reuse ;  /* 0x0000001c1f028220 */ /* 0x080fe40000410000 */
[----:B------:R-:W-:Y:S02]  /*1f60*/  @!P0 FFMA.FTZ R59, R37, R28, -R59 ;  /* 0x0000001c253b8223 */ /* 0x000fe4000001083b */
[C---:B------:R-:W-:Y:S01]  /*1f70*/  @!P0 IMAD.U32 R28, R25.reuse, 0x10000, RZ ;  /* 0x00010000191c8824 */ /* 0x040fe200078e00ff */
[----:B------:R-:W-:Y:S01]  /*1f80*/  @!P0 LOP3.LUT R25, R25, 0xffff0000, RZ, 0xc0, !PT ;  /* 0xffff000019198812 */ /* 0x000fe200078ec0ff */
[----:B------:R-:W-:Y:S01]  /*1f90*/  @!P0 FFMA.FTZ R0, R35, R34, R0 ;  /* 0x0000002223008223 */ /* 0x000fe20000010000 */
[----:B------:R-:W-:Y:S01]  /*1fa0*/  @!P0 SHF.L.U32 R35, R22, 0x10, RZ ;  /* 0x0000001016238819 */ /* 0x000fe200000006ff */
[C---:B------:R-:W-:Y:S01]  /*1fb0*/  @!P0 IMAD.U32 R34, R39.reuse, 0x10000, RZ ;  /* 0x0001000027228824 */ /* 0x040fe200078e00ff */
[----:B------:R-:W-:Y:S01]  /*1fc0*/  @!P0 LOP3.LUT R39, R39, 0xffff0000, RZ, 0xc0, !PT ;  /* 0xffff000027278812 */ /* 0x000fe200078ec0ff */
[C---:B------:R-:W-:Y:S01]  /*1fd0*/  @!P0 FMUL.FTZ R3, R29.reuse, R28 ;  /* 0x0000001c1d038220 */ /* 0x040fe20000410000 */
[----:B------:R-:W-:Y:S01]  /*1fe0*/  @!P0 F2FP.BF16.PACK_AB R57, R0, R57 ;  /* 0x000000390039823e */ /* 0x000fe200000010ff */
[----:B------:R-:W-:Y:S02]  /*1ff0*/  @!P0 FMUL.FTZ R56, R29, R34 ;  /* 0x000000221d388220 */ /* 0x000fe40000410000 */
[C---:B------:R-:W-:Y:S02]  /*2000*/  @!P0 FMUL.FTZ R58, R30.reuse, R39 ;  /* 0x000000271e3a8220 */ /* 0x040fe40000410000 */
[----:B------:R-:W-:Y:S02]  /*2010*/  @!P0 FMUL.FTZ R4, R30, R25 ;  /* 0x000000191e048220 */ /* 0x000fe40000410000 */
[----:B------:R-:W-:Y:S02]  /*2020*/  @!P0 FFMA.FTZ R2, R36, R37, R2 ;  /* 0x0000002524028223 */ /* 0x000fe40000010002 */
[----:B------:R-:W-:Y:S02]  /*2030*/  @!P0 FFMA.FTZ R3, R34, R35, R3 ;  /* 0x0000002322038223 */ /* 0x000fe40000010003 */
[----:B------:R-:W-:Y:S01]  /*2040*/  @!P0 FFMA.FTZ R56, R35, R28, -R56 ;  /* 0x0000001c23388223 */ /* 0x000fe20000010838 */
[----:B------:R-:W-:Y:S01]  /*2050*/  @!P0 F2FP.BF16.PACK_AB R60, R2, R59 ;  /* 0x0000003b023c823e */ /* 0x000fe200000010ff */
[----:B------:R-:W-:Y:S02]  /*2060*/  @!P0 FFMA.FTZ R58, R38, R25, -R58 ;  /* 0x00000019263a8223 */ /* 0x000fe4000001083a */
[----:B------:R-:W-:Y:S01]  /*2070*/  @!P0 FFMA.FTZ R4, R39, R38, R4 ;  /* 0x0000002627048223 */ /* 0x000fe20000010004 */
[----:B------:R-:W-:Y:S01]  /*2080*/  @!P0 F2FP.BF16.PACK_AB R56, R3, R56 ;  /* 0x000000380338823e */ /* 0x000fe200000010ff */
[----:B------:R-:W-:Y:S01]  /*2090*/  @!P0 IMAD.MOV.U32 R20, RZ, RZ, R57 ;  /* 0x000000ffff148224 */ /* 0x000fe200078e0039 */
[----:B------:R-:W-:Y:S02]  /*20a0*/  @!P0 MOV R21, R60 ;  /* 0x0000003c00158202 */ /* 0x000fe40000000f00 */
[----:B------:R-:W-:Y:S01]  /*20b0*/  @!P0 F2FP.BF16.PACK_AB R59, R4, R58 ;  /* 0x0000003a043b823e */ /* 0x000fe200000010ff */
[----:B------:R-:W-:Y:S03]  /*20c0*/  @!P0 IMAD.MOV.U32 R22, RZ, RZ, R56 ;  /* 0x000000ffff168224 */ /* 0x000fe600078e0038 */
[----:B------:R-:W-:Y:S05]  /*20d0*/  @!P0 MOV R23, R59 ;  /* 0x0000003b00178202 */ /* 0x000fea0000000f00 */
[----:B------:R1:W-:Y:S02]  /*20e0*/  STG.E.128 [R54.64], R20 ;  /* 0x0000001436007986 */ /* 0x0003e4000c101d0a */
.L_x_64:
[----:B------:R-:W-:Y:S05]  /*20f0*/  BSYNC B0 ;  /* 0x0000000000007941 */ /* 0x000fea0003800000 */
.L_x_63:
[----:B------:R-:W-:Y:S01]  /*2100*/  ISETP.GE.AND P0, PT, R11, c[0x0][0x1d4], PT ;  /* 0x000075000b007a0c */ /* 0x000fe20003f06270 */
[----:B------:R-:W-:Y:S01]  /*2110*/  @!UPT UIADD3 URZ, URZ, URZ, URZ ;  /* 0x0000003f3f3ff290 */ /* 0x000fe2000fffe03f */
[----:B------:R-:W-:Y:S11]  /*2120*/  BSSY B0, `(.L_x_65) ;  /* 0x0000036000007945 */ /* 0x000ff60003800000 */
[----:B------:R-:W-:-:S05]  /*2130*/  @P0 BRA `(.L_x_66) ;  /* 0x0000034000000947 */ /* 0x000fca0003800000 */
[----:B------:R-:W-:Y:S01]  /*2140*/  ISETP.GE.AND P0, PT, R10, c[0x0][0x27c], PT ;  /* 0x00009f000a007a0c */ /* 0x000fe20003f06270 */
[----:B-1----:R-:W1:Y:S11]  /*2150*/  LDS.128 R20, [R106+0xd080] ;  /* 0x00d080006a147984 */ /* 0x002e760000000c00 */
[----:B------:R-:W-:Y:S01]  /*2160*/  @!UPT UIADD3 URZ, URZ, URZ, URZ ;  /* 0x0000003f3f3ff290 */ /* 0x000fe2000fffe03f */
[----:B------:R-:W-:Y:S02]  /*2170*/  @!P0 SHF.R.U64 R30, R50, 0x10, R51 ;  /* 0x00000010321e8819 */ /* 0x000fe40000001233 */
[----:B------:R-:W-:Y:S02]  /*2180*/  @!P0 SHF.R.U64 R25, R32, 0x10, R33 ;  /* 0x0000001020198819 */ /* 0x000fe40000001221 */
[----:B------:R-:W-:Y:S02]  /*2190*/  @!P0 PRMT R49, R49, 0x5410, R30 ;  /* 0x0000541031318816 */ /* 0x000fe4000000001e */
[----:B------:R-:W-:Y:S02]  /*21a0*/  @!P0 PRMT R24, R24, 0x5410, R25 ;  /* 0x0000541018188816 */ /* 0x000fe40000000019 */
[C---:B------:R-:W-:Y:S01]  /*21b0*/  @!P0 LOP3.LUT R34, R49.reuse, 0xffff0000, RZ, 0xc0, !PT ;  /* 0xffff000031228812 */ /* 0x040fe200078ec0ff */
[----:B------:R-:W-:Y:S01]  /*21c0*/  @!P0 IMAD.U32 R31, R49, 0x10000, RZ ;  /* 0x00010000311f8824 */ /* 0x000fe200078e00ff */
[----:B------:R-:W-:Y:S01]  /*21d0*/  @!P0 SHF.R.U32.HI R32, RZ, 0x10, R33 ;  /* 0x00000010ff208819 */ /* 0x000fe20000011621 */
[C---:B------:R-:W-:Y:S01]  /*21e0*/  @!P0 IMAD.U32 R25, R24.reuse, 0x10000, RZ ;  /* 0x0001000018198824 */ /* 0x040fe200078e00ff */
[----:B------:R-:W-:Y:S02]  /*21f0*/  @!P0 SHF.R.U32.HI R51, RZ, 0x10, R51 ;  /* 0x00000010ff338819 */ /* 0x000fe40000011633 */
[----:B------:R-:W-:Y:S02]  /*2200*/  @!P0 LOP3.LUT R24, R24, 0xffff0000, RZ, 0xc0, !PT ;  /* 0xffff000018188812 */ /* 0x000fe400078ec0ff */
[----:B------:R-:W-:Y:S02]  /*2210*/  @!P0 PRMT R13, R13, 0x5410, R32 ;  /* 0x000054100d0d8816 */ /* 0x000fe40000000020 */
[----:B------:R-:W-:Y:S04]  /*2220*/  @!P0 PRMT R48, R48, 0x5410, R51 ;  /* 0x0000541030308816 */ /* 0x000fe80000000033 */
[----:B------:R-:W-:Y:S01]  /*2230*/  @!P0 LOP3.LUT R37, R48, 0xffff0000, RZ, 0xc0, !PT ;  /* 0xffff000030258812 */ /* 0x000fe200078ec0ff */
[C---:B-1----:R-:W-:Y:S01]  /*2240*/  @!P0 IMAD.U32 R35, R21.reuse, 0x10000, RZ ;  /* 0x0001000015238824 */ /* 0x042fe200078e00ff */
[C---:B------:R-:W-:Y:S02]  /*2250*/  @!P0 LOP3.LUT R28, R20.reuse, 0xffff0000, RZ, 0xc0, !PT ;  /* 0xffff0000141c8812 */ /* 0x040fe400078ec0ff */
[----:B------:R-:W-:Y:S02]  /*2260*/  @!P0 LOP3.LUT R29, R21, 0xffff0000, RZ, 0xc0, !PT ;  /* 0xffff0000151d8812 */ /* 0x000fe400078ec0ff */
        /* <DEDUP_REMOVED lines=14> */
[----:B------:R-:W-:Y:S02]  /*2350*/  @!P0 IMAD.U32 R30, R48, 0x10000, RZ ;  /* 0x00010000301e8824 */ /* 0x000fe400078e00ff */
        /* <DEDUP_REMOVED lines=17> */
[----:B------:R1:W-:Y:S02]  /*2470*/  STG.E.128 [R54.64+0x80], R20 ;  /* 0x0000801436007986 */ /* 0x0003e4000c101d0a */
.L_x_66:
[----:B------:R-:W-:Y:S05]  /*2480*/  BSYNC B0 ;  /* 0x0000000000007941 */ /* 0x000fea0003800000 */
.L_x_65:
        /* <DEDUP_REMOVED lines=56> */
.L_x_68:
[----:B------:R-:W-:Y:S05]  /*2810*/  BSYNC B0 ;  /* 0x0000000000007941 */ /* 0x000fea0003800000 */
.L_x_67:
[----:B------:R-:W-:Y:S11]  /*2820*/  ISETP.GE.AND P0, PT, R107, c[0x0][0x1d4], PT ;  /* 0x000075006b007a0c */ /* 0x000ff60003f06270 */
[----:B------:R-:W-:Y:S02]  /*2830*/  @!UPT UIADD3 URZ, URZ, URZ, URZ ;  /* 0x0000003f3f3ff290 */ /* 0x000fe4000fffe03f */
        /* <DEDUP_REMOVED lines=52> */
[----:B------:R1:W-:Y:S01]  /*2b80*/  STG.E.128 [R54.64+0x180], R20 ;  /* 0x0001801436007986 */ /* 0x0003e2000c101d0a */
[----:B------:R-:W-:-:S05]  /*2b90*/  BRA `(.L_x_62) ;  /* 0x000012e000007947 */ /* 0x000fca0003800000 */
.L_x_59:
        /* <DEDUP_REMOVED lines=17> */
[----:B------:R-:W-:Y:S01]  /*2cb0*/  ISETP.GE.AND P2, PT, R11, c[0x0][0x27c], PT ;  /* 0x00009f000b007a0c */ /* 0x000fe20003f46270 */
[----:B------:R-:W-:Y:S01]  /*2cc0*/  IMAD.X R7, R0, 0x1, R71, P0 ;  /* 0x0000000100077824 */ /* 0x000fe200000e0647 */
[----:B------:R-:W-:Y:S01]  /*2cd0*/  LEA R20, P1, R2, c[0x0][0x270], 0x1 ;  /* 0x00009c0002147a11 */ /* 0x000fe200078208ff */
[----:B------:R-:W-:Y:S01]  /*2ce0*/  CS2R R54, SRZ ;  /* 0x0000000000367805 */ /* 0x000fe2000001ff00 */
[----:B------:R-:W-:Y:S01]  /*2cf0*/  LEA R6, P0, R4, c[0x0][0x288], 0x1 ;  /* 0x0000a20004067a11 */ /* 0x000fe200078008ff */
[----:B------:R-:W-:Y:S01]  /*2d00*/  CS2R R52, SRZ ;  /* 0x0000000000347805 */ /* 0x000fe2000001ff00 */
[----:B------:R-:W-:Y:S02]  /*2d10*/  LEA.HI.X R21, R2, c[0x0][0x274], R3, 0x1, P1 ;  /* 0x00009d0002157a11 */ /* 0x000fe400008f0c03 */
[----:B------:R-:W-:Y:S03]  /*2d20*/  LEA.HI.X R7, R4, c[0x0][0x28c], R7, 0x1, P0 ;  /* 0x0000a30004077a11 */ /* 0x000fe600000f0c07 */
[----:B------:R1:W5:Y:S04]  /*2d30*/  @!P3 LDG.E.128 R32, [R20.64] ;  /* 0x0000000a1420b981 */ /* 0x000368000c1e1d00 */
[----:B------:R1:W5:Y:S04]  /*2d40*/  @!P2 LDG.E.128 R24, [R20.64+0x80] ;  /* 0x0000800a1418a981 */ /* 0x000368000c1e1d00 */
[----:B------:R1:W5:Y:S04]  /*2d50*/  @!P3 LDG.E.128 R40, [R6.64] ;  /* 0x0000000a0628b981 */ /* 0x000368000c1e1d00 */
[----:B------:R1:W5:Y:S02]  /*2d60*/  @!P2 LDG.E.128 R52, [R6.64+0x80] ;  /* 0x0000800a0634a981 */ /* 0x000364000c1e1d00 */
.L_x_70:
[----:B------:R-:W-:Y:S05]  /*2d70*/  BSYNC B0 ;  /* 0x0000000000007941 */ /* 0x000fea0003800000 */
.L_x_69:
[----:B------:R-:W-:Y:S04]  /*2d80*/  IADD3 R135, P0, R132, R18, RZ ;  /* 0x0000001284877210 */ /* 0x000fe80007f1e0ff */
[----:B------:R-:W-:Y:S01]  /*2d90*/  IADD3.X R74, R5, R80, RZ, P0, !PT ;  /* 0x00000050054a7210 */ /* 0x000fe200007fe4ff */
[----:B------:R-:W-:-:S05]  /*2da0*/  @P4 BRA `(.L_x_62) ;  /* 0x000010d000004947 */ /* 0x000fca0003800000 */
[----:B------:R-:W-:Y:S01]  /*2db0*/  ISETP.GE.AND P0, PT, R16, c[0x0][0x1d4], PT ;  /* 0x0000750010007a0c */ /* 0x000fe20003f06270 */
[----:B-----5:R-:W-:Y:S01]  /*2dc0*/  IMAD.MOV.U32 R4, RZ, RZ, R26 ;  /* 0x000000ffff047224 */ /* 0x020fe200078e001a */
        /* <DEDUP_REMOVED lines=8> */
[----:B-1----:R-:W-:Y:S01]  /*2e50*/  IMAD.MOV.U32 R7, RZ, RZ, R55 ;  /* 0x000000ffff077224 */ /* 0x002fe200078e0037 */
        /* <DEDUP_REMOVED lines=9> */
[----:B------:R-:W-:Y:S01]  /*2ef0*/  LDS.128 R20, [R94+0xc080] ;  /* 0x00c080005e147984 */ /* 0x000fe20000000c00 */
[----:B------:R-:W-:Y:S01]  /*2f00*/  ISETP.GE.AND P1, PT, R99, c[0x0][0x1d4], PT ;  /* 0x0000750063007a0c */ /* 0x000fe20003f26270 */
[----:B------:R-:W-:Y:S01]  /*2f10*/  IMAD.MOV.U32 R38, RZ, RZ, R40 ;  /* 0x000000ffff267224 */ /* 0x000fe200078e0028 */
[-C--:B------:R-:W-:Y:S01]  /*2f20*/  IADD3 R76, P3, P2, R128, R135.reuse, R101 ;  /* 0x00000087804c7210 */ /* 0x080fe20007a7e065 */
[----:B------:R-:W-:Y:S01]  /*2f30*/  IMAD.MOV.U32 R37, RZ, RZ, R41 ;  /* 0x000000ffff257224 */ /* 0x000fe200078e0029 */
[----:B------:R-:W-:Y:S01]  /*2f40*/  MOV R45, R42 ;  /* 0x0000002a002d7202 */ /* 0x000fe20000000f00 */
[----:B------:R-:W-:Y:S01]  /*2f50*/  IMAD.MOV.U32 R29, RZ, RZ, R33 ;  /* 0x000000ffff1d7224 */ /* 0x000fe200078e0021 */
[CC--:B------:R-:W-:Y:S01]  /*2f60*/  IADD3.X R137, R79.reuse, R74.reuse, R92, P3, P2 ;  /* 0x0000004a4f897210 */ /* 0x0c0fe20001fe445c */
[----:B------:R-:W1:Y:S01]  /*2f70*/  LDS.128 R56, [R95+0xc080] ;  /* 0x00c080005f387984 */ /* 0x000e620000000c00 */
[----:B------:R-:W-:Y:S01]  /*2f80*/  LEA R138, P4, R76, c[0x0][0x1c8], 0x1 ;  /* 0x000072004c8a7a11 */ /* 0x000fe200078808ff */
[----:B------:R-:W-:Y:S02]  /*2f90*/  IMAD.MOV.U32 R30, RZ, RZ, R32 ;  /* 0x000000ffff1e7224 */ /* 0x000fe400078e0020 */
[----:B------:R-:W-:Y:S01]  /*2fa0*/  @!P0 SHF.R.U64 R39, R40, 0x10, R41 ;  /* 0x0000001028278819 */ /* 0x000fe20000001229 */
[----:B------:R-:W-:Y:S01]  /*2fb0*/  IMAD.MOV.U32 R49, RZ, RZ, R43 ;  /* 0x000000ffff317224 */ /* 0x000fe200078e002b */
[----:B------:R-:W-:Y:S02]  /*2fc0*/  @!P0 SHF.R.U32.HI R40, RZ, 0x10, R41 ;  /* 0x00000010ff288819 */ /* 0x000fe40000011629 */
[----:B------:R-:W-:Y:S02]  /*2fd0*/  LEA.HI.X R139, R76, c[0x0][0x1cc], R137, 0x1, P4 ;  /* 0x000073004c8b7a11 */ /* 0x000fe400020f0c89 */
[----:B------:R-:W-:Y:S02]  /*2fe0*/  @!P1 IADD3 R134, P3, P2, R128, R135, R99 ;  /* 0x0000008780869210 */ /* 0x000fe40007a7e063 */
[----:B------:R-:W-:Y:S02]  /*2ff0*/  @!P0 SHF.R.U64 R42, R42, 0x10, R43 ;  /* 0x000000102a2a8819 */ /* 0x000fe4000000122b */
[----:B------:R-:W-:Y:S02]  /*3000*/  @!P1 IADD3.X R141, R79, R74, R88, P3, P2 ;  /* 0x0000004a4f8d9210 */ /* 0x000fe40001fe4458 */
[C---:B------:R-:W-:Y:S02]  /*3010*/  @!P1 LEA R136, P2, R134.reuse, c[0x0][0x1c8], 0x1 ;  /* 0x0000720086889a11 */ /* 0x040fe400078408ff */
[----:B------:R-:W-:Y:S02]  /*3020*/  @!P0 PRMT R45, R45, 0x5410, R42 ;  /* 0x000054102d2d8816 */ /* 0x000fe4000000002a */
[----:B------:R-:W-:Y:S02]  /*3030*/  @!P1 LEA.HI.X R137, R134, c[0x0][0x1cc], R141, 0x1, P2 ;  /* 0x0000730086899a11 */ /* 0x000fe400010f0c8d */
[----:B------:R-:W-:Y:S01]  /*3040*/  @!P0 SHF.R.U64 R31, R32, 0x10, R33 ;  /* 0x00000010201f8819 */ /* 0x000fe20000001221 */
[----:B------:R-:W-:Y:S01]  /*3050*/  IMAD.MOV.U32 R32, RZ, RZ, R35 ;  /* 0x000000ffff207224 */ /* 0x000fe200078e0023 */
[----:B------:R-:W-:Y:S02]  /*3060*/  @!P0 PRMT R41, R37, 0x5410, R40 ;  /* 0x0000541025298816 */ /* 0x000fe40000000028 */
[----:B------:R-:W-:Y:S02]  /*3070*/  @!P0 PRMT R30, R30, 0x5410, R31 ;  /* 0x000054101e1e8816 */ /* 0x000fe4000000001f */
[----:B------:R-:W-:Y:S01]  /*3080*/  @!P0 SHF.R.U32.HI R44, RZ, 0x10, R43 ;  /* 0x00000010ff2c8819 */ /* 0x000fe2000001162b */
[C---:B------:R-:W-:Y:S01]  /*3090*/  @!P0 IMAD.U32 R40, R41.reuse, 0x10000, RZ ;  /* 0x0001000029288824 */ /* 0x040fe200078e00ff */
[----:B------:R-:W-:Y:S02]  /*30a0*/  @!P0 PRMT R43, R38, 0x5410, R39 ;  /* 0x00005410262b8816 */ /* 0x000fe40000000027 */
[----:B------:R-:W-:Y:S02]  /*30b0*/  @!P0 LOP3.LUT R41, R41, 0xffff0000, RZ, 0xc0, !PT ;  /* 0xffff000029298812 */ /* 0x000fe400078ec0ff */
[----:B------:R-:W-:Y:S01]  /*30c0*/  @!P0 SHF.R.U32.HI R36, RZ, 0x10, R33 ;  /* 0x00000010ff248819 */ /* 0x000fe20000011621 */
[----:B------:R-:W-:Y:S01]  /*30d0*/  IMAD.MOV.U32 R33, RZ, RZ, R34 ;  /* 0x000000ffff217224 */ /* 0x000fe200078e0022 */
[--C-:B------:R-:W-:Y:S01]  /*30e0*/  @!P0 SHF.R.U64 R34, R34, 0x10, R35.reuse ;  /* 0x0000001022228819 */ /* 0x100fe20000001223 */
[----:B------:R-:W-:Y:S01]  /*30f0*/  @!P0 IMAD.U32 R37, R43, 0x10000, RZ ;  /* 0x000100002b258824 */ /* 0x000fe200078e00ff */
[----:B------:R-:W-:Y:S01]  /*3100*/  @!P0 SHF.R.U32.HI R35, RZ, 0x10, R35 ;  /* 0x00000010ff238819 */ /* 0x000fe20000011623 */
[C---:B-1----:R-:W-:Y:S01]  /*3110*/  @!P0 IMAD.U32 R39, R57.reuse, 0x10000, RZ ;  /* 0x0001000039278824 */ /* 0x042fe200078e00ff */
[----:B------:R-:W-:Y:S02]  /*3120*/  @!P0 SHF.L.U32 R38, R56, 0x10, RZ ;  /* 0x0000001038268819 */ /* 0x000fe400000006ff */
[----:B------:R-:W-:Y:S02]  /*3130*/  @!P0 LOP3.LUT R42, R57, 0xffff0000, RZ, 0xc0, !PT ;  /* 0xffff0000392a8812 */ /* 0x000fe400078ec0ff */
[----:B------:R-:W-:Y:S02]  /*3140*/  @!P0 LOP3.LUT R46, R58, 0xffff0000, RZ, 0xc0, !PT ;  /* 0xffff00003a2e8812 */ /* 0x000fe400078ec0ff */
[C---:B------:R-:W-:Y:S02]  /*3150*/  @!P0 SHF.L.U32 R47, R59.reuse, 0x10, RZ ;  /* 0x000000103b2f8819 */ /* 0x040fe400000006ff */
[----:B------:R-:W-:Y:S02]  /*3160*/  @!P0 LOP3.LUT R50, R59, 0xffff0000, RZ, 0xc0, !PT ;  /* 0xffff00003b328812 */ /* 0x000fe400078ec0ff */
[----:B------:R-:W-:Y:S01]  /*3170*/  @!P0 PRMT R31, R33, 0x5410, R34 ;  /* 0x00005410211f8816 */ /* 0x000fe20000000022 */
[----:B------:R-:W-:Y:S01]  /*3180*/  @!P0 IMAD.U32 R34, R20, 0x10000, RZ ;  /* 0x0001000014228824 */ /* 0x000fe200078e00ff */
[----:B------:R-:W-:Y:S01]  /*3190*/  @!P0 PRMT R36, R29, 0x5410, R36 ;  /* 0x000054101d248816 */ /* 0x000fe20000000024 */
[----:B------:R-:W-:Y:S01]  /*31a0*/  @!P0 IMAD.U32 R33, R30, 0x10000, RZ ;  /* 0x000100001e218824 */ /* 0x000fe200078e00ff */
[----:B------:R-:W-:Y:S01]  /*31b0*/  @!P0 PRMT R29, R32, 0x5410, R35 ;  /* 0x00005410201d8816 */ /* 0x000fe20000000023 */
[----:B------:R-:W-:Y:S01]  /*31c0*/  @!P0 FMUL.FTZ R76, R34, R37 ;  /* 0x00000025224c8220 */ /* 0x000fe20000410000 */
[----:B------:R-:W-:Y:S01]  /*31d0*/  @!P0 SHF.L.U32 R35, R21, 0x10, RZ ;  /* 0x0000001015238819 */ /* 0x000fe200000006ff */
[----:B------:R-:W-:Y:S01]  /*31e0*/  @!P0 IMAD.U32 R32, R36, 0x10000, RZ ;  /* 0x0001000024208824 */ /* 0x000fe200078e00ff */
[----:B------:R-:W-:Y:S01]  /*31f0*/  @!P0 PRMT R49, R49, 0x5410, R44 ;  /* 0x0000541031318816 */ /* 0x000fe2000000002c */
[-C--:B------:R-:W-:Y:S01]  /*3200*/  @!P0 FMUL.FTZ R0, R34, R33.reuse ;  /* 0x0000002122008220 */ /* 0x080fe20000410000 */
[----:B------:R-:W-:Y:S01]  /*3210*/  @!P0 LOP3.LUT R34, R21, 0xffff0000, RZ, 0xc0, !PT ;  /* 0xffff000015228812 */ /* 0x000fe200078ec0ff */
[----:B------:R-:W-:Y:S02]  /*3220*/  @!P0 FMUL.FTZ R134, R35, R40 ;  /* 0x0000002823868220 */ /* 0x000fe40000410000 */
[----:B------:R-:W-:Y:S01]  /*3230*/  @!P0 FFMA.FTZ R0, R37, R38, R0 ;  /* 0x0000002625008223 */ /* 0x000fe20000010000 */
[----:B------:R-:W-:Y:S01]  /*3240*/  @!P0 LOP3.LUT R37, R43, 0xffff0000, RZ, 0xc0, !PT ;  /* 0xffff00002b258812 */ /* 0x000fe200078ec0ff */
[-C--:B------:R-:W-:Y:S01]  /*3250*/  @!P0 FMUL.FTZ R3, R35, R32.reuse ;  /* 0x0000002023038220 */ /* 0x080fe20000410000 */
[----:B------:R-:W-:Y:S01]  /*3260*/  @!P0 SHF.L.U32 R43, R58, 0x10, RZ ;  /* 0x000000103a2b8819 */ /* 0x000fe200000006ff */
[----:B------:R-:W-:Y:S01]  /*3270*/  @!P0 FFMA.FTZ R134, R39, R32, -R134 ;  /* 0x0000002027868223 */ /* 0x000fe20000010886 */
[----:B------:R-:W-:Y:S01]  /*3280*/  @!P0 LOP3.LUT R32, R20, 0xffff0000, RZ, 0xc0, !PT ;  /* 0xffff000014208812 */ /* 0x000fe200078ec0ff */
[----:B------:R-:W-:Y:S01]  /*3290*/  @!P0 FFMA.FTZ R76, R38, R33, -R76 ;  /* 0x00000021264c8223 */ /* 0x000fe2000001084c */
[----:B------:R-:W-:Y:S01]  /*32a0*/  @!P0 LOP3.LUT R38, R56, 0xffff0000, RZ, 0xc0, !PT ;  /* 0xffff000038268812 */ /* 0x000fe200078ec0ff */
[----:B------:R-:W-:Y:S01]  /*32b0*/  @!P0 FMUL.FTZ R141, R34, R41 ;  /* 0x00000029228d8220 */ /* 0x000fe20000410000 */
[----:B------:R-:W-:Y:S01]  /*32c0*/  @!P0 LOP3.LUT R33, R36, 0xffff0000, RZ, 0xc0, !PT ;  /* 0xffff000024218812 */ /* 0x000fe200078ec0ff */
[----:B------:R-:W-:Y:S01]  /*32d0*/  @!P0 FMUL.FTZ R143, R32, R37 ;  /* 0x00000025208f8220 */ /* 0x000fe20000410000 */
[----:B------:R-:W-:Y:S01]  /*32e0*/  @!P0 LOP3.LUT R35, R30, 0xffff0000, RZ, 0xc0, !PT ;  /* 0xffff00001e238812 */ /* 0x000fe200078ec0ff */
[C---:B------:R-:W-:Y:S01]  /*32f0*/  @!P0 IMAD.U32 R44, R45.reuse, 0x10000, RZ ;  /* 0x000100002d2c8824 */ /* 0x040fe200078e00ff */
[----:B------:R-:W-:Y:S01]  /*3300*/  @!P0 LOP3.LUT R45, R45, 0xffff0000, RZ, 0xc0, !PT ;  /* 0xffff00002d2d8812 */ /* 0x000fe200078ec0ff */
[C---:B------:R-:W-:Y:S01]  /*3310*/  @!P0 IMAD.U32 R30, R31.reuse, 0x10000, RZ ;  /* 0x000100001f1e8824 */ /* 0x040fe200078e00ff */
[----:B------:R-:W-:Y:S01]  /*3320*/  @!P0 LOP3.LUT R31, R31, 0xffff0000, RZ, 0xc0, !PT ;  /* 0xffff00001f1f8812 */ /* 0x000fe200078ec0ff */
[----:B------:R-:W-:Y:S01]  /*3330*/  @!P0 FMUL.FTZ R2, R32, R35 ;  /* 0x0000002320028220 */ /* 0x000fe20000410000 */
[----:B------:R-:W-:Y:S01]  /*3340*/  @!P0 LOP3.LUT R32, R22, 0xffff0000, RZ, 0xc0, !PT ;  /* 0xffff000016208812 */ /* 0x000fe200078ec0ff */
[-C--:B------:R-:W-:Y:S02]  /*3350*/  @!P0 FMUL.FTZ R4, R34, R33.reuse ;  /* 0x0000002122048220 */ /* 0x080fe40000410000 */
[----:B------:R-:W-:Y:S02]  /*3360*/  @!P0 FFMA.FTZ R141, R42, R33, -R141 ;  /* 0x000000212a8d8223 */ /* 0x000fe4000001088d */
[----:B------:R-:W-:Y:S02]  /*3370*/  @!P0 IMAD.U32 R33, R22, 0x10000, RZ ;  /* 0x0001000016218824 */ /* 0x000fe400078e00ff */
[C---:B------:R-:W-:Y:S01]  /*3380*/  @!P0 FMUL.FTZ R145, R32.reuse, R45 ;  /* 0x0000002d20918220 */ /* 0x040fe20000410000 */
[----:B------:R-:W-:Y:S01]  /*3390*/  @!P0 F2FP.BF16.PACK_AB R134, R141, R134 ;  /* 0x000000868d86823e */ /* 0x000fe200000010ff */
[----:B------:R-:W-:Y:S02]  /*33a0*/  @!P0 FMUL.FTZ R140, R33, R44 ;  /* 0x0000002c218c8220 */ /* 0x000fe40000410000 */
[-C--:B------:R-:W-:Y:S01]  /*33b0*/  @!P0 FMUL.FTZ R6, R32, R31.reuse ;  /* 0x0000001f20068220 */ /* 0x080fe20000410000 */
[----:B------:R-:W-:Y:S01]  /*33c0*/  @!P0 LOP3.LUT R32, R23, 0xffff0000, RZ, 0xc0, !PT ;  /* 0xffff000017208812 */ /* 0x000fe200078ec0ff */
[C---:B------:R-:W-:Y:S01]  /*33d0*/  @!P0 IMAD.U32 R48, R49.reuse, 0x10000, RZ ;  /* 0x0001000031308824 */ /* 0x040fe200078e00ff */
[----:B------:R-:W-:Y:S01]  /*33e0*/  @!P0 LOP3.LUT R49, R49, 0xffff0000, RZ, 0xc0, !PT ;  /* 0xffff000031318812 */ /* 0x000fe200078ec0ff */
[----:B------:R-:W-:Y:S02]  /*33f0*/  @!P0 FFMA.FTZ R145, R46, R31, -R145 ;  /* 0x0000001f2e918223 */ /* 0x000fe40000010891 */
[----:B------:R-:W-:Y:S02]  /*3400*/  @!P0 IMAD.U32 R31, R23, 0x10000, RZ ;  /* 0x00010000171f8824 */ /* 0x000fe400078e00ff */
[-C--:B------:R-:W-:Y:S02]  /*3410*/  @!P0 FMUL.FTZ R5, R33, R30.reuse ;  /* 0x0000001e21058220 */ /* 0x080fe40000410000 */
[----:B------:R-:W-:Y:S02]  /*3420*/  @!P0 FFMA.FTZ R140, R43, R30, -R140 ;  /* 0x0000001e2b8c8223 */ /* 0x000fe4000001088c */
[C---:B------:R-:W-:Y:S01]  /*3430*/  @!P0 IMAD.U32 R30, R29.reuse, 0x10000, RZ ;  /* 0x000100001d1e8824 */ /* 0x040fe200078e00ff */
[----:B------:R-:W-:Y:S01]  /*3440*/  @!P0 LOP3.LUT R29, R29, 0xffff0000, RZ, 0xc0, !PT ;  /* 0xffff00001d1d8812 */ /* 0x000fe200078ec0ff */
[----:B------:R-:W-:Y:S01]  /*3450*/  @!P0 FFMA.FTZ R2, R37, R38, R2 ;  /* 0x0000002625028223 */ /* 0x000fe20000010002 */
[----:B------:R-:W-:Y:S01]  /*3460*/  @!P0 F2FP.BF16.PACK_AB R140, R145, R140 ;  /* 0x0000008c918c823e */ /* 0x000fe200000010ff */
[----:B------:R-:W-:Y:S02]  /*3470*/  @!P0 FMUL.FTZ R147, R31, R48 ;  /* 0x000000301f938220 */ /* 0x000fe40000410000 */
[----:B------:R-:W-:Y:S02]  /*3480*/  @!P0 FMUL.FTZ R142, R32, R49 ;  /* 0x00000031208e8220 */ /* 0x000fe40000410000 */
[----:B------:R-:W-:Y:S02]  /*3490*/  @!P0 FFMA.FTZ R3, R40, R39, R3 ;  /* 0x0000002728038223 */ /* 0x000fe40000010003 */
[----:B------:R-:W-:Y:S02]  /*34a0*/  @!P0 FFMA.FTZ R4, R41, R42, R4 ;  /* 0x0000002a29048223 */ /* 0x000fe40000010004 */
[----:B------:R-:W-:Y:S02]  /*34b0*/  @!P0 FFMA.FTZ R143, R38, R35, -R143 ;  /* 0x00000023268f8223 */ /* 0x000fe4000001088f */
[----:B------:R-:W-:Y:S01]  /*34c0*/  @!P0 FFMA.FTZ R147, R47, R30, -R147 ;  /* 0x0000001e2f938223 */ /* 0x000fe20000010893 */
[----:B------:R-:W-:Y:S01]  /*34d0*/  @!P0 F2FP.BF16.PACK_AB R141, R4, R3 ;  /* 0x00000003048d823e */ /* 0x000fe200000010ff */
[----:B------:R-:W-:Y:S01]  /*34e0*/  @!P0 FFMA.FTZ R142, R50, R29, -R142 ;  /* 0x0000001d328e8223 */ /* 0x000fe2000001088e */
[----:B------:R-:W-:Y:S01]  /*34f0*/  @!P0 F2FP.BF16.PACK_AB R143, R143, R76 ;  /* 0x0000004c8f8f823e */ /* 0x000fe200000010ff */
[----:B------:R-:W-:Y:S01]  /*3500*/  @!P0 FMUL.FTZ R7, R31, R30 ;  /* 0x0000001e1f078220 */ /* 0x000fe20000410000 */
[----:B------:R-:W-:Y:S01]  /*3510*/  @!P0 F2FP.BF16.PACK_AB R76, R2, R0 ;  /* 0x00000000024c823e */ /* 0x000fe200000010ff */
[----:B------:R-:W-:Y:S01]  /*3520*/  @!P0 FFMA.FTZ R5, R44, R43, R5 ;  /* 0x0000002b2c058223 */ /* 0x000fe20000010005 */
[----:B------:R-:W-:Y:S01]  /*3530*/  @!P0 MOV R56, R143 ;  /* 0x0000008f00388202 */ /* 0x000fe20000000f00 */
[----:B------:R-:W-:Y:S01]  /*3540*/  @!P0 FMUL.FTZ R8, R32, R29 ;  /* 0x0000001d20088220 */ /* 0x000fe20000410000 */
[----:B------:R-:W-:Y:S01]  /*3550*/  @!P0 F2FP.BF16.PACK_AB R147, R142, R147 ;  /* 0x000000938e93823e */ /* 0x000fe200000010ff */
[----:B------:R-:W-:Y:S02]  /*3560*/  @!P0 FFMA.FTZ R6, R45, R46, R6 ;  /* 0x0000002e2d068223 */ /* 0x000fe40000010006 */
[----:B------:R-:W-:Y:S01]  /*3570*/  @!P0 FFMA.FTZ R7, R48, R47, R7 ;  /* 0x0000002f30078223 */ /* 0x000fe20000010007 */
[----:B------:R-:W-:Y:S01]  /*3580*/  @!P0 MOV R59, R147 ;  /* 0x00000093003b8202 */ /* 0x000fe20000000f00 */
[----:B------:R-:W-:Y:S02]  /*3590*/  @!P0 FFMA.FTZ R8, R49, R50, R8 ;  /* 0x0000003231088223 */ /* 0x000fe40000010008 */
[----:B------:R-:W-:Y:S01]  /*35a0*/  @!P0 IMAD.MOV.U32 R57, RZ, RZ, R134 ;  /* 0x000000ffff398224 */ /* 0x000fe200078e0086 */
[----:B------:R-:W-:Y:S01]  /*35b0*/  @!P0 F2FP.BF16.PACK_AB R134, R6, R5 ;  /* 0x000000050686823e */ /* 0x000fe200000010ff */
[----:B------:R-:W-:Y:S01]  /*35c0*/  @!P0 IMAD.MOV.U32 R58, RZ, RZ, R140 ;  /* 0x000000ffff3a8224 */ /* 0x000fe200078e008c */
[----:B------:R-:W-:Y:S01]  /*35d0*/  @!P0 F2FP.BF16.PACK_AB R143, R8, R7 ;  /* 0x00000007088f823e */ /* 0x000fe200000010ff */
[----:B------:R-:W-:Y:S01]  /*35e0*/  @!P0 IMAD.MOV.U32 R20, RZ, RZ, R76 ;  /* 0x000000ffff148224 */ /* 0x000fe200078e004c */
[----:B------:R-:W-:Y:S01]  /*35f0*/  @!P0 MOV R22, R134 ;  /* 0x0000008600168202 */ /* 0x000fe20000000f00 */
[----:B------:R-:W-:Y:S01]  /*3600*/  @!P0 IMAD.MOV.U32 R21, RZ, RZ, R141 ;  /* 0x000000ffff158224 */ /* 0x000fe200078e008d */
[----:B------:R1:W-:Y:S01]  /*3610*/  STG.E.128 [R138.64], R56 ;  /* 0x000000388a007986 */ /* 0x0003e2000c101d0a */
[----:B------:R-:W-:Y:S07]  /*3620*/  @!P0 IMAD.MOV.U32 R23, RZ, RZ, R143 ;  /* 0x000000ffff178224 */ /* 0x000fee00078e008f */
[----:B------:R1:W-:Y:S02]  /*3630*/  @!P1 STG.E.128 [R136.64], R20 ;  /* 0x0000001488009986 */ /* 0x0003e4000c101d0a */
.L_x_72:
[----:B------:R-:W-:Y:S05]  /*3640*/  BSYNC B0 ;  /* 0x0000000000007941 */ /* 0x000fea0003800000 */
.L_x_71:
[----:B------:R-:W-:Y:S11]  /*3650*/  ISETP.GE.AND P0, PT, R11, c[0x0][0x1d4], PT ;  /* 0x000075000b007a0c */ /* 0x000ff60003f06270 */
[----:B------:R-:W-:Y:S02]  /*3660*/  @!UPT UIADD3 URZ, URZ, URZ, URZ ;  /* 0x0000003f3f3ff290 */ /* 0x000fe4000fffe03f */
[----:B------:R-:W-:-:S05]  /*3670*/  @P0 BRA `(.L_x_62) ;  /* 0x0000080000000947 */ /* 0x000fca0003800000 */
[----:B------:R-:W-:Y:S01]  /*3680*/  ISETP.GE.AND P0, PT, R11, c[0x0][0x27c], PT ;  /* 0x00009f000b007a0c */ /* 0x000fe20003f06270 */
[----:B-1----:R-:W1:Y:S01]  /*3690*/  LDS.128 R20, [R91+0xc080] ;  /* 0x00c080005b147984 */ /* 0x002e620000000c00 */
[----:B------:R-:W-:Y:S04]  /*36a0*/  IADD3 R47, P2, P1, R128, R135, R100 ;  /* 0x00000087802f7210 */ /* 0x000fe8000795e064 */
[----:B------:R-:W-:Y:S02]  /*36b0*/  IADD3.X R50, R79, R74, R90, P2, P1 ;  /* 0x0000004a4f327210 */ /* 0x000fe400017e245a */
[C---:B------:R-:W-:Y:S01]  /*36c0*/  LEA R136, P1, R47.reuse, c[0x0][0x1c8], 0x1 ;  /* 0x000072002f887a11 */ /* 0x040fe200078208ff */
[----:B------:R-:W2:Y:S03]  /*36d0*/  LDS.128 R56, [R93+0xc080] ;  /* 0x00c080005d387984 */ /* 0x000ea60000000c00 */
[----:B------:R-:W-:Y:S02]  /*36e0*/  LEA.HI.X R137, R47, c[0x0][0x1cc], R50, 0x1, P1 ;  /* 0x000073002f897a11 */ /* 0x000fe400008f0c32 */
[----:B------:R-:W-:Y:S02]  /*36f0*/  @!P0 SHF.R.U32.HI R32, RZ, 0x10, R55 ;  /* 0x00000010ff208819 */ /* 0x000fe40000011637 */
[----:B------:R-:W-:Y:S02]  /*3700*/  @!P0 SHF.R.U32.HI R33, RZ, 0x10, R53 ;  /* 0x00000010ff218819 */ /* 0x000fe40000011635 */
[----:B------:R-:W-:Y:S02]  /*3710*/  @!P0 PRMT R51, R51, 0x5410, R32 ;  /* 0x0000541033338816 */ /* 0x000fe40000000020 */
[----:B------:R-:W-:Y:S02]  /*3720*/  @!P0 SHF.R.U32.HI R30, RZ, 0x10, R25 ;  /* 0x00000010ff1e8819 */ /* 0x000fe40000011619 */
[C---:B------:R-:W-:Y:S02]  /*3730*/  @!P0 SHF.L.U32 R43, R51.reuse, 0x10, RZ ;  /* 0x00000010332b8819 */ /* 0x040fe400000006ff */
[----:B------:R-:W-:Y:S02]  /*3740*/  @!P0 LOP3.LUT R45, R51, 0xffff0000, RZ, 0xc0, !PT ;  /* 0xffff0000332d8812 */ /* 0x000fe400078ec0ff */
[----:B------:R-:W-:Y:S02]  /*3750*/  @!P0 PRMT R62, R62, 0x5410, R33 ;  /* 0x000054103e3e8816 */ /* 0x000fe40000000021 */
[----:B------:R-:W-:Y:S02]  /*3760*/  @!P0 SHF.R.U64 R25, R24, 0x10, R25 ;  /* 0x0000001018198819 */ /* 0x000fe40000001219 */
[C---:B------:R-:W-:Y:S01]  /*3770*/  @!P0 LOP3.LUT R39, R62.reuse, 0xffff0000, RZ, 0xc0, !PT ;  /* 0xffff00003e278812 */ /* 0x040fe200078ec0ff */
[----:B------:R-:W-:Y:S01]  /*3780*/  @!P0 IMAD.U32 R36, R62, 0x10000, RZ ;  /* 0x000100003e248824 */ /* 0x000fe200078e00ff */
[--C-:B------:R-:W-:Y:S02]  /*3790*/  @!P0 SHF.R.U32.HI R24, RZ, 0x10, R27.reuse ;  /* 0x00000010ff188819 */ /* 0x100fe4000001161b */
[----:B------:R-:W-:Y:S02]  /*37a0*/  @!P0 SHF.R.U64 R29, R26, 0x10, R27 ;  /* 0x000000101a1d8819 */ /* 0x000fe4000000121b */
[----:B------:R-:W-:Y:S02]  /*37b0*/  @!P0 PRMT R27, R13, 0x5410, R30 ;  /* 0x000054100d1b8816 */ /* 0x000fe4000000001e */
[----:B------:R-:W-:Y:S02]  /*37c0*/  @!P0 PRMT R26, R18, 0x5410, R25 ;  /* 0x00005410121a8816 */ /* 0x000fe40000000019 */
[----:B------:R-:W-:Y:S01]  /*37d0*/  @!P0 PRMT R25, R28, 0x5410, R29 ;  /* 0x000054101c198816 */ /* 0x000fe2000000001d */
[----:B-1----:R-:W-:Y:S01]  /*37e0*/  @!P0 IMAD.U32 R31, R21, 0x10000, RZ ;  /* 0x00010000151f8824 */ /* 0x002fe200078e00ff */
[----:B------:R-:W-:Y:S01]  /*37f0*/  @!P0 LOP3.LUT R29, R20, 0xffff0000, RZ, 0xc0, !PT ;  /* 0xffff0000141d8812 */ /* 0x000fe200078ec0ff */
[----:B------:R-:W-:Y:S01]  /*3800*/  @!P0 IMAD.U32 R18, R27, 0x10000, RZ ;  /* 0x000100001b128824 */ /* 0x000fe200078e00ff */
[----:B------:R-:W-:Y:S01]  /*3810*/  @!P0 PRMT R13, R19, 0x5410, R24 ;  /* 0x00005410130d8816 */ /* 0x000fe20000000018 */
[----:B------:R-:W-:Y:S01]  /*3820*/  @!P0 FMUL.FTZ R47, R31, R36 ;  /* 0x000000241f2f8220 */ /* 0x000fe20000410000 */
[----:B------:R-:W-:Y:S01]  /*3830*/  @!P0 LOP3.LUT R30, R21, 0xffff0000, RZ, 0xc0, !PT ;  /* 0xffff0000151e8812 */ /* 0x000fe200078ec0ff */
[-C--:B------:R-:W-:Y:S01]  /*3840*/  @!P0 FMUL.FTZ R3, R31, R18.reuse ;  /* 0x000000121f038220 */ /* 0x080fe20000410000 */
[----:B------:R-:W-:Y:S01]  /*3850*/  @!P0 SHF.R.U64 R52, R52, 0x10, R53 ;  /* 0x0000001034348819 */ /* 0x000fe20000001235 */
[----:B--2---:R-:W-:Y:S01]  /*3860*/  @!P0 IMAD.U32 R37, R57, 0x10000, RZ ;  /* 0x0001000039258824 */ /* 0x004fe200078e00ff */
[----:B------:R-:W-:Y:S01]  /*3870*/  @!P0 LOP3.LUT R35, R56, 0xffff0000, RZ, 0xc0, !PT ;  /* 0xffff000038238812 */ /* 0x000fe200078ec0ff */
[----:B------:R-:W-:Y:S01]  /*3880*/  @!P0 IMAD.U32 R24, R20, 0x10000, RZ ;  /* 0x0001000014188824 */ /* 0x000fe200078e00ff */
[----:B------:R-:W-:Y:S01]  /*3890*/  @!P0 SHF.L.U32 R32, R56, 0x10, RZ ;  /* 0x0000001038208819 */ /* 0x000fe200000006ff */
[----:B------:R-:W-:Y:S01]  /*38a0*/  @!P0 FFMA.FTZ R47, R37, R18, -R47 ;  /* 0x00000012252f8223 */ /* 0x000fe2000001082f */
[----:B------:R-:W-:Y:S01]  /*38b0*/  @!P0 LOP3.LUT R38, R57, 0xffff0000, RZ, 0xc0, !PT ;  /* 0xffff000039268812 */ /* 0x000fe200078ec0ff */
[----:B------:R-:W-:Y:S01]  /*38c0*/  @!P0 IMAD.U32 R19, R26, 0x10000, RZ ;  /* 0x000100001a138824 */ /* 0x000fe200078e00ff */
[----:B------:R-:W-:Y:S01]  /*38d0*/  @!P0 LOP3.LUT R44, R58, 0xffff0000, RZ, 0xc0, !PT ;  /* 0xffff00003a2c8812 */ /* 0x000fe200078ec0ff */
[----:B------:R-:W-:Y:S01]  /*38e0*/  @!P0 IMAD.U32 R28, R22, 0x10000, RZ ;  /* 0x00010000161c8824 */ /* 0x000fe200078e00ff */
[C---:B------:R-:W-:Y:S01]  /*38f0*/  @!P0 SHF.L.U32 R46, R59.reuse, 0x10, RZ ;  /* 0x000000103b2e8819 */ /* 0x040fe200000006ff */
[----:B------:R-:W-:Y:S01]  /*3900*/  @!P0 FMUL.FTZ R0, R24, R19 ;  /* 0x0000001318008220 */ /* 0x000fe20000410000 */
[----:B------:R-:W-:Y:S01]  /*3910*/  @!P0 LOP3.LUT R48, R59, 0xffff0000, RZ, 0xc0, !PT ;  /* 0xffff00003b308812 */ /* 0x000fe200078ec0ff */
[----:B------:R-:W-:Y:S01]  /*3920*/  @!P0 IMAD.U32 R42, R58, 0x10000, RZ ;  /* 0x000100003a2a8824 */ /* 0x000fe200078e00ff */
[----:B------:R-:W-:Y:S01]  /*3930*/  @!P0 LOP3.LUT R18, R26, 0xffff0000, RZ, 0xc0, !PT ;  /* 0xffff00001a128812 */ /* 0x000fe200078ec0ff */
[----:B------:R-:W-:Y:S01]  /*3940*/  @!P0 FMUL.FTZ R138, R30, R39 ;  /* 0x000000271e8a8220 */ /* 0x000fe20000410000 */
[----:B------:R-:W-:Y:S02]  /*3950*/  @!P0 LOP3.LUT R26, R22, 0xffff0000, RZ, 0xc0, !PT ;  /* 0xffff0000161a8812 */ /* 0x000fe400078ec0ff */
[----:B------:R-:W-:Y:S01]  /*3960*/  @!P0 PRMT R61, R61, 0x5410, R52 ;  /* 0x000054103d3d8816 */ /* 0x000fe20000000034 */
[----:B------:R-:W-:Y:S01]  /*3970*/  @!P0 FMUL.FTZ R2, R29, R18 ;  /* 0x000000121d028220 */ /* 0x000fe20000410000 */
[----:B------:R-:W-:Y:S02]  /*3980*/  @!P0 SHF.R.U64 R55, R54, 0x10, R55 ;  /* 0x0000001036378819 */ /* 0x000fe40000001237 */
[C---:B------:R-:W-:Y:S01]  /*3990*/  @!P0 LOP3.LUT R34, R61.reuse, 0xffff0000, RZ, 0xc0, !PT ;  /* 0xffff00003d228812 */ /* 0x040fe200078ec0ff */
[----:B------:R-:W-:Y:S01]  /*39a0*/  @!P0 IMAD.U32 R33, R61, 0x10000, RZ ;  /* 0x000100003d218824 */ /* 0x000fe200078e00ff */
[----:B------:R-:W-:Y:S02]  /*39b0*/  @!P0 PRMT R60, R60, 0x5410, R55 ;  /* 0x000054103c3c8816 */ /* 0x000fe40000000037 */
[----:B------:R-:W-:Y:S01]  /*39c0*/  ISETP.GE.AND P1, PT, R98, c[0x0][0x1d4], PT ;  /* 0x0000750062007a0c */ /* 0x000fe20003f26270 */
[----:B------:R-:W-:Y:S01]  /*39d0*/  @!P0 FMUL.FTZ R50, R29, R34 ;  /* 0x000000221d328220 */ /* 0x000fe20000410000 */
[----:B------:R-:W-:Y:S01]  /*39e0*/  @!P0 LOP3.LUT R29, R27, 0xffff0000, RZ, 0xc0, !PT ;  /* 0xffff00001b1d8812 */ /* 0x000fe200078ec0ff */
[----:B------:R-:W-:Y:S01]  /*39f0*/  @!P0 FMUL.FTZ R49, R24, R33 ;  /* 0x0000002118318220 */ /* 0x000fe20000410000 */
[C---:B------:R-:W-:Y:S01]  /*3a00*/  @!P0 LOP3.LUT R41, R60.reuse, 0xffff0000, RZ, 0xc0, !PT ;  /* 0xffff00003c298812 */ /* 0x040fe200078ec0ff */
[----:B------:R-:W-:Y:S01]  /*3a10*/  @!P0 FFMA.FTZ R50, R35, R18, -R50 ;  /* 0x0000001223328223 */ /* 0x000fe20000010832 */
[C---:B------:R-:W-:Y:S01]  /*3a20*/  @!P0 LOP3.LUT R18, R23.reuse, 0xffff0000, RZ, 0xc0, !PT ;  /* 0xffff000017128812 */ /* 0x040fe200078ec0ff */
[----:B------:R-:W-:Y:S02]  /*3a30*/  @!P0 IMAD.U32 R40, R60, 0x10000, RZ ;  /* 0x000100003c288824 */ /* 0x000fe400078e00ff */
[----:B------:R-:W-:Y:S02]  /*3a40*/  @!P0 IMAD.U32 R24, R23, 0x10000, RZ ;  /* 0x0001000017188824 */ /* 0x000fe400078e00ff */
[C---:B------:R-:W-:Y:S01]  /*3a50*/  @!P0 IMAD.U32 R27, R25.reuse, 0x10000, RZ ;  /* 0x00010000191b8824 */ /* 0x040fe200078e00ff */
[----:B------:R-:W-:Y:S01]  /*3a60*/  @!P0 LOP3.LUT R25, R25, 0xffff0000, RZ, 0xc0, !PT ;  /* 0xffff000019198812 */ /* 0x000fe200078ec0ff */
[----:B------:R-:W-:Y:S02]  /*3a70*/  @!P0 FFMA.FTZ R49, R32, R19, -R49 ;  /* 0x0000001320318223 */ /* 0x000fe40000010831 */
[C---:B------:R-:W-:Y:S01]  /*3a80*/  @!P0 IMAD.U32 R19, R13.reuse, 0x10000, RZ ;  /* 0x000100000d138824 */ /* 0x040fe200078e00ff */
[----:B------:R-:W-:Y:S01]  /*3a90*/  @!P0 LOP3.LUT R13, R13, 0xffff0000, RZ, 0xc0, !PT ;  /* 0xffff00000d0d8812 */ /* 0x000fe200078ec0ff */
[----:B------:R-:W-:Y:S01]  /*3aa0*/  @!P0 FMUL.FTZ R141, R28, R40 ;  /* 0x000000281c8d8220 */ /* 0x000fe20000410000 */
[----:B------:R-:W-:Y:S01]  /*3ab0*/  @!P0 F2FP.BF16.PACK_AB R50, R50, R49 ;  /* 0x000000313232823e */ /* 0x000fe200000010ff */
[----:B------:R-:W-:Y:S02]  /*3ac0*/  @!P0 FMUL.FTZ R134, R26, R41 ;  /* 0x000000291a868220 */ /* 0x000fe40000410000 */
[----:B------:R-:W-:Y:S01]  /*3ad0*/  @!P0 FMUL.FTZ R139, R24, R43 ;  /* 0x0000002b188b8220 */ /* 0x000fe20000410000 */
[----:B------:R-:W-:Y:S01]  /*3ae0*/  @!P0 MOV R56, R50 ;  /* 0x0000003200388202 */ /* 0x000fe20000000f00 */
[----:B------:R-:W-:Y:S02]  /*3af0*/  @!P0 FMUL.FTZ R76, R18, R45 ;  /* 0x0000002d124c8220 */ /* 0x000fe40000410000 */
[----:B------:R-:W-:Y:S02]  /*3b00*/  @!P0 FFMA.FTZ R138, R38, R29, -R138 ;  /* 0x0000001d268a8223 */ /* 0x000fe4000001088a */
[----:B------:R-:W-:Y:S02]  /*3b10*/  @!P0 FFMA.FTZ R141, R42, R27, -R141 ;  /* 0x0000001b2a8d8223 */ /* 0x000fe4000001088d */
[----:B------:R-:W-:Y:S01]  /*3b20*/  @!P0 FFMA.FTZ R134, R44, R25, -R134 ;  /* 0x000000192c868223 */ /* 0x000fe20000010886 */
[----:B------:R-:W-:Y:S01]  /*3b30*/  @!P0 F2FP.BF16.PACK_AB R47, R138, R47 ;  /* 0x0000002f8a2f823e */ /* 0x000fe200000010ff */
[----:B------:R-:W-:Y:S02]  /*3b40*/  @!P0 FFMA.FTZ R139, R46, R19, -R139 ;  /* 0x000000132e8b8223 */ /* 0x000fe4000001088b */
[----:B------:R-:W-:Y:S01]  /*3b50*/  @!P0 FFMA.FTZ R76, R48, R13, -R76 ;  /* 0x0000000d304c8223 */ /* 0x000fe2000001084c */
[----:B------:R-:W-:Y:S01]  /*3b60*/  @!P0 F2FP.BF16.PACK_AB R141, R134, R141 ;  /* 0x0000008d868d823e */ /* 0x000fe200000010ff */
[----:B------:R-:W-:Y:S02]  /*3b70*/  @!P0 IMAD.MOV.U32 R57, RZ, RZ, R47 ;  /* 0x000000ffff398224 */ /* 0x000fe400078e002f */
[----:B------:R-:W-:Y:S01]  /*3b80*/  @!P0 FFMA.FTZ R0, R33, R32, R0 ;  /* 0x0000002021008223 */ /* 0x000fe20000010000 */
[----:B------:R-:W-:Y:S01]  /*3b90*/  @!P0 F2FP.BF16.PACK_AB R76, R76, R139 ;  /* 0x0000008b4c4c823e */ /* 0x000fe200000010ff */
[----:B------:R-:W-:Y:S02]  /*3ba0*/  @!P0 IMAD.MOV.U32 R58, RZ, RZ, R141 ;  /* 0x000000ffff3a8224 */ /* 0x000fe400078e008d */
[----:B------:R-:W-:Y:S01]  /*3bb0*/  @!P0 FMUL.FTZ R4, R30, R29 ;  /* 0x0000001d1e048220 */ /* 0x000fe20000410000 */
[----:B------:R-:W-:Y:S01]  /*3bc0*/  @!P0 MOV R59, R76 ;  /* 0x0000004c003b8202 */ /* 0x000fe20000000f00 */
[----:B------:R-:W-:Y:S02]  /*3bd0*/  @!P0 FFMA.FTZ R2, R34, R35, R2 ;  /* 0x0000002322028223 */ /* 0x000fe40000010002 */
[----:B------:R-:W-:Y:S02]  /*3be0*/  @!P0 FMUL.FTZ R5, R28, R27 ;  /* 0x0000001b1c058220 */ /* 0x000fe40000410000 */
[----:B------:R-:W-:Y:S01]  /*3bf0*/  @!P0 FFMA.FTZ R3, R36, R37, R3 ;  /* 0x0000002524038223 */ /* 0x000fe20000010003 */
[----:B------:R1:W-:Y:S01]  /*3c00*/  STG.E.128 [R136.64], R56 ;  /* 0x0000003888007986 */ /* 0x0003e2000c101d0a */
[----:B------:R-:W-:Y:S01]  /*3c10*/  @!P0 FMUL.FTZ R6, R26, R25 ;  /* 0x000000191a068220 */ /* 0x000fe20000410000 */
[----:B------:R-:W-:Y:S01]  /*3c20*/  @!P0 F2FP.BF16.PACK_AB R47, R2, R0 ;  /* 0x00000000022f823e */ /* 0x000fe200000010ff */
[----:B------:R-:W-:Y:S02]  /*3c30*/  @!P0 FFMA.FTZ R4, R39, R38, R4 ;  /* 0x0000002627048223 */ /* 0x000fe40000010004 */
[----:B------:R-:W-:Y:S02]  /*3c40*/  @!P0 FMUL.FTZ R7, R24, R19 ;  /* 0x0000001318078220 */ /* 0x000fe40000410000 */
[----:B------:R-:W-:Y:S01]  /*3c50*/  @!P0 FFMA.FTZ R5, R40, R42, R5 ;  /* 0x0000002a28058223 */ /* 0x000fe20000010005 */
[----:B------:R-:W-:Y:S01]  /*3c60*/  @!P0 F2FP.BF16.PACK_AB R50, R4, R3 ;  /* 0x000000030432823e */ /* 0x000fe200000010ff */
[----:B------:R-:W-:Y:S02]  /*3c70*/  @!P0 FMUL.FTZ R8, R18, R13 ;  /* 0x0000000d12088220 */ /* 0x000fe40000410000 */
[----:B------:R-:W-:Y:S02]  /*3c80*/  @!P0 FFMA.FTZ R6, R41, R44, R6 ;  /* 0x0000002c29068223 */ /* 0x000fe40000010006 */
[----:B------:R-:W-:Y:S02]  /*3c90*/  @!P0 FFMA.FTZ R7, R43, R46, R7 ;  /* 0x0000002e2b078223 */ /* 0x000fe40000010007 */
[----:B------:R-:W-:Y:S01]  /*3ca0*/  @!P0 FFMA.FTZ R8, R45, R48, R8 ;  /* 0x000000302d088223 */ /* 0x000fe20000010008 */
[----:B------:R-:W-:Y:S01]  /*3cb0*/  @!P0 F2FP.BF16.PACK_AB R49, R6, R5 ;  /* 0x000000050631823e */ /* 0x000fe200000010ff */
[----:B------:R-:W-:Y:S02]  /*3cc0*/  @!P0 IMAD.MOV.U32 R20, RZ, RZ, R47 ;  /* 0x000000ffff148224 */ /* 0x000fe400078e002f */
[----:B------:R-:W-:Y:S01]  /*3cd0*/  @!P0 IMAD.MOV.U32 R21, RZ, RZ, R50 ;  /* 0x000000ffff158224 */ /* 0x000fe200078e0032 */
[----:B------:R-:W-:Y:S02]  /*3ce0*/  @!P0 F2FP.BF16.PACK_AB R76, R8, R7 ;  /* 0x00000007084c823e */ /* 0x000fe400000010ff */
[----:B------:R-:W-:Y:S03]  /*3cf0*/  @!P0 MOV R22, R49 ;  /* 0x0000003100168202 */ /* 0x000fe60000000f00 */
[----:B------:R-:W-:Y:S01]  /*3d00*/  @!P0 IMAD.MOV.U32 R23, RZ, RZ, R76 ;  /* 0x000000ffff178224 */ /* 0x000fe200078e004c */
[----:B------:R-:W-:-:S05]  /*3d10*/  @P1 BRA `(.L_x_62) ;  /* 0x0000016000001947 */ /* 0x000fca0003800000 */
[----:B------:R-:W-:Y:S04]  /*3d20*/  IADD3 R135, P1, P0, R128, R135, R98 ;  /* 0x0000008780877210 */ /* 0x000fe8000783e062 */
[----:B------:R-:W-:Y:S02]  /*3d30*/  IADD3.X R74, R79, R74, R86, P1, P0 ;  /* 0x0000004a4f4a7210 */ /* 0x000fe40000fe0456 */
[C---:B------:R-:W-:Y:S04]  /*3d40*/  LEA R2, P0, R135.reuse, c[0x0][0x1c8], 0x1 ;  /* 0x0000720087027a11 */ /* 0x040fe800078008ff */
[----:B------:R-:W-:Y:S05]  /*3d50*/  LEA.HI.X R3, R135, c[0x0][0x1cc], R74, 0x1, P0 ;  /* 0x0000730087037a11 */ /* 0x000fea00000f0c4a */
[----:B------:R2:W-:Y:S01]  /*3d60*/  STG.E.128 [R2.64], R20 ;  /* 0x0000001402007986 */ /* 0x0005e2000c101d0a */
[----:B------:R-:W-:-:S05]  /*3d70*/  BRA `(.L_x_62) ;  /* 0x0000010000007947 */ /* 0x000fca0003800000 */
.L_x_58:
[----:B------:R-:W-:Y:S04]  /*3d80*/  IMNMX R67, R96, 0x20, PT ;  /* 0x0000002060437817 */ /* 0x000fe80003800200 */
[----:B------:R-:W-:Y:S11]  /*3d90*/  ISETP.GE.AND P0, PT, R109, R67, PT ;  /* 0x000000436d00720c */ /* 0x000ff60003f06270 */
[----:B------:R-:W-:Y:S02]  /*3da0*/  @!UPT UIADD3 URZ, URZ, URZ, URZ ;  /* 0x0000003f3f3ff290 */ /* 0x000fe4000fffe03f */
[----:B------:R-:W-:-:S05]  /*3db0*/  @P0 BRA `(.L_x_62) ;  /* 0x000000c000000947 */ /* 0x000fca0003800000 */
[----:B------:R-:W-:Y:S02]  /*3dc0*/  ISETP.GE.AND P3, PT, R16, c[0x0][0x1d4], PT ;  /* 0x0000750010007a0c */ /* 0x000fe40003f66270 */
[----:B------:R-:W-:Y:S02]  /*3dd0*/  ISETP.GE.AND P2, PT, R11, c[0x0][0x1d4], PT ;  /* 0x000075000b007a0c */ /* 0x000fe40003f46270 */
[----:B------:R-:W-:Y:S02]  /*3de0*/  ISETP.GE.AND P1, PT, R108, c[0x0][0x1d4], PT ;  /* 0x000075006c007a0c */ /* 0x000fe40003f26270 */
[----:B------:R-:W-:Y:S07]  /*3df0*/  ISETP.GE.AND P0, PT, R107, c[0x0][0x1d4], PT ;  /* 0x000075006b007a0c */ /* 0x000fee0003f06270 */
[----:B------:R-:W1:Y:S04]  /*3e00*/  @!P3 LDS.128 R28, [R106+0xc080] ;  /* 0x00c080006a1cb984 */ /* 0x000e680000000c00 */
[----:B------:R-:W2:Y:S04]  /*3e10*/  @!P2 LDS.128 R24, [R106+0xd080] ;  /* 0x00d080006a18a984 */ /* 0x000ea80000000c00 */
[----:B------:R-:W3:Y:S04]  /*3e20*/  @!P1 LDS.128 R20, [R106+0xe080] ;  /* 0x00e080006a149984 */ /* 0x000ee80000000c00 */
[----:B------:R-:W4:Y:S04]  /*3e30*/  @!P0 LDS.128 R4, [R106+0xf080] ;  /* 0x00f080006a048984 */ /* 0x000f280000000c00 */
[----:B-1----:R1:W-:Y:S04]  /*3e40*/  @!P3 STG.E.128 [R54.64], R28 ;  /* 0x0000001c3600b986 */ /* 0x0023e8000c101d0a */
[----:B--2---:R1:W-:Y:S04]  /*3e50*/  @!P2 STG.E.128 [R54.64+0x80], R24 ;  /* 0x000080183600a986 */ /* 0x0043e8000c101d0a */
[----:B---3--:R1:W-:Y:S04]  /*3e60*/  @!P1 STG.E.128 [R54.64+0x100], R20 ;  /* 0x0001001436009986 */ /* 0x0083e8000c101d0a */
[----:B----4-:R1:W-:Y:S02]  /*3e70*/  @!P0 STG.E.128 [R54.64+0x180], R4 ;  /* 0x0001800436008986 */ /* 0x0103e4000c101d0a */
.L_x_62:
[----:B------:R-:W-:Y:S05]  /*3e80*/  BSYNC B1 ;  /* 0x0000000000017941 */ /* 0x000fea0003800000 */
.L_x_57:
[----:B------:R-:W-:Y:S01]  /*3e90*/  ISETP.GE.AND P0, PT, R97, 0x1, PT ;  /* 0x000000016100780c */ /* 0x000fe20003f06270 */
[----:B------:R-:W-:Y:S01]  /*3ea0*/  @!UPT UIADD3 URZ, URZ, URZ, URZ ;  /* 0x0000003f3f3ff290 */ /* 0x000fe2000fffe03f */
[----:B------:R-:W-:Y:S11]  /*3eb0*/  BSSY B0, `(.L_x_73) ;  /* 0x000002b000007945 */ /* 0x000ff60003800000 */
[----:B------:R-:W-:Y:S01]  /*3ec0*/  @P0 IMAD.MOV.U32 R76, RZ, RZ, R124 ;  /* 0x000000ffff4c0224 */ /* 0x000fe200078e007c */
[----:B------:R-:W-:Y:S01]  /*3ed0*/  @P0 ISETP.NE.U32.AND P4, PT, R105, RZ, PT ;  /* 0x000000ff6900020c */ /* 0x000fe20003f85070 */
[----:B------:R-:W-:Y:S01]  /*3ee0*/  @P0 IMAD R0, R84, c[0x0][0x258], RZ ;  /* 0x0000960054000a24 */ /* 0x000fe200078e02ff */
[----:B------:R-:W-:Y:S01]  /*3ef0*/  @P0 ISETP.NE.U32.AND P3, PT, R104, RZ, PT ;  /* 0x000000ff6800020c */ /* 0x000fe20003f65070 */
[----:B-12---:R-:W-:Y:S01]  /*3f00*/  @P0 IMAD.WIDE.U32 R2, R87, c[0x0][0x258], R76 ;  /* 0x0000960057020a25 */ /* 0x006fe200078e004c */
[----:B------:R-:W-:Y:S03]  /*3f10*/  @P0 ISETP.NE.U32.AND P2, PT, R103, RZ, PT ;  /* 0x000000ff6700020c */ /* 0x000fe60003f45070 */
[----:B------:R-:W-:Y:S01]  /*3f20*/  @P0 IMAD R0, R87, c[0x0][0x25c], R0 ;  /* 0x0000970057000a24 */ /* 0x000fe200078e0200 */
[C---:B------:R-:W-:Y:S03]  /*3f30*/  @P0 LEA R4, P1, R2.reuse, c[0x0][0x250], 0x1 ;  /* 0x0000940002040a11 */ /* 0x040fe600078208ff */
[----:B------:R-:W-:Y:S05]  /*3f40*/  @P0 IMAD.IADD R0, R3, 0x1, R0 ;  /* 0x0000000103000824 */ /* 0x000fea00078e0200 */
[----:B------:R-:W-:Y:S02]  /*3f50*/  @P0 LEA.HI.X R5, R2, c[0x0][0x254], R0, 0x1, P1 ;  /* 0x0000950002050a11 */ /* 0x000fe400008f0c00 */
[----:B------:R-:W-:Y:S03]  /*3f60*/  @P0 ISETP.NE.U32.AND P1, PT, R102, RZ, PT ;  /* 0x000000ff6600020c */ /* 0x000fe60003f25070 */
[----:B------:R-:W-:Y:S01]  /*3f70*/  @!PT LDS RZ, [RZ] ;  /* 0x00000000fffff984 */ /* 0x000fe20000000800 */
[----:B------:R-:W-:Y:S01]  /*3f80*/  @!PT LDS RZ, [RZ] ;  /* 0x00000000fffff984 */ /* 0x000fe20000000800 */
[----:B------:R-:W-:Y:S01]  /*3f90*/  @!PT LDS RZ, [RZ] ;  /* 0x00000000fffff984 */ /* 0x000fe20000000800 */
[----:B------:R1:W-:Y:S04]  /*3fa0*/  @P0 LDGSTS.E.BYPASS.LTC128B.128 [R106+0x8080], [R4.64], P4 ;  /* 0x08080000046a0fae */ /* 0x0003e8000a101d4a */
[----:B------:R1:W-:Y:S04]  /*3fb0*/  @P0 LDGSTS.E.BYPASS.LTC128B.128 [R106+0x9080], [R4.64+0x80], P3 ;  /* 0x09080080046a0fae */ /* 0x0003e80009901d4a */
[----:B------:R1:W-:Y:S04]  /*3fc0*/  @P0 LDGSTS.E.BYPASS.LTC128B.128 [R106+0xa080], [R4.64+0x100], P2 ;  /* 0x0a080100046a0fae */ /* 0x0003e80009101d4a */
[----:B------:R1:W-:Y:S01]  /*3fd0*/  @P0 LDGSTS.E.BYPASS.LTC128B.128 [R106+0xb080], [R4.64+0x180], P1 ;  /* 0x0b080180046a0fae */ /* 0x0003e20008901d4a */
[----:B------:R-:W-:Y:S03]  /*3fe0*/  ISETP.GE.AND P0, PT, R109, R67, PT ;  /* 0x000000436d00720c */ /* 0x000fe60003f06270 */
[----:B------:R-:W0:Y:S01]  /*3ff0*/  LDGDEPBAR ;  /* 0x00000000000079af */ /* 0x000e220000000000 */
[----:B------:R-:W-:Y:S04]  /*4000*/  DEPBAR.LE SB0, 0x0 ;  /* 0x000080000000791a */ /* 0x000fe80000000000 */
[----:B------:R-:W-:Y:S06]  /*4010*/  BAR.SYNC.DEFER_BLOCKING 0x0 ;  /* 0x0000000000007b1d */ /* 0x000fec0000010000 */
[----:B------:R-:W-:-:S05]  /*4020*/  @P0 BRA `(.L_x_74) ;  /* 0x0000013000000947 */ /* 0x000fca0003800000 */
[----:B-1----:R-:W-:Y:S01]  /*4030*/  ISETP.GE.AND P3, PT, R16, c[0x0][0x1d4], PT ;  /* 0x0000750010007a0c */ /* 0x002fe20003f66270 */
[----:B------:R-:W-:Y:S01]  /*4040*/  IMAD.MOV.U32 R74, RZ, RZ, R122 ;  /* 0x000000ffff4a7224 */ /* 0x000fe200078e007a */
[----:B------:R-:W-:Y:S01]  /*4050*/  ISETP.GE.AND P2, PT, R11, c[0x0][0x1d4], PT ;  /* 0x000075000b007a0c */ /* 0x000fe20003f46270 */
[----:B------:R-:W-:Y:S01]  /*4060*/  IMAD R0, R83, c[0x0][0x208], RZ ;  /* 0x0000820053007a24 */ /* 0x000fe200078e02ff */
[----:B------:R-:W-:Y:S01]  /*4070*/  ISETP.GE.AND P1, PT, R108, c[0x0][0x1d4], PT ;  /* 0x000075006c007a0c */ /* 0x000fe20003f26270 */
[----:B------:R-:W-:Y:S01]  /*4080*/  IMAD.WIDE.U32 R2, R85, c[0x0][0x208], R74 ;  /* 0x0000820055027a25 */ /* 0x000fe200078e004a */
[----:B------:R-:W-:Y:S03]  /*4090*/  ISETP.GE.AND P0, PT, R107, c[0x0][0x1d4], PT ;  /* 0x000075006b007a0c */ /* 0x000fe60003f06270 */
[----:B------:R-:W-:Y:S01]  /*40a0*/  IMAD R0, R85, c[0x0][0x20c], R0 ;  /* 0x0000830055007a24 */ /* 0x000fe200078e0200 */
[C---:B-----5:R-:W-:Y:S03]  /*40b0*/  LEA R18, P4, R2.reuse, c[0x0][0x1f8], 0x1 ;  /* 0x00007e0002127a11 */ /* 0x060fe600078808ff */
[----:B------:R-:W1:Y:S01]  /*40c0*/  @!P3 LDS.128 R28, [R106+0x8080] ;  /* 0x008080006a1cb984 */ /* 0x000e620000000c00 */
[----:B------:R-:W-:Y:S03]  /*40d0*/  IMAD.IADD R0, R3, 0x1, R0 ;  /* 0x0000000103007824 */ /* 0x000fe600078e0200 */
[----:B------:R-:W2:Y:S02]  /*40e0*/  @!P2 LDS.128 R24, [R106+0x9080] ;  /* 0x009080006a18a984 */ /* 0x000ea40000000c00 */
[----:B------:R-:W-:Y:S02]  /*40f0*/  LEA.HI.X R19, R2, c[0x0][0x1fc], R0, 0x1, P4 ;  /* 0x00007f0002137a11 */ /* 0x000fe400020f0c00 */
[----:B------:R-:W3:Y:S04]  /*4100*/  @!P1 LDS.128 R20, [R106+0xa080] ;  /* 0x00a080006a149984 */ /* 0x000ee80000000c00 */
[----:B------:R-:W4:Y:S04]  /*4110*/  @!P0 LDS.128 R4, [R106+0xb080] ;  /* 0x00b080006a048984 */ /* 0x000f280000000c00 */
[----:B-1----:R1:W-:Y:S04]  /*4120*/  @!P3 STG.E.128 [R18.64], R28 ;  /* 0x0000001c1200b986 */ /* 0x0023e8000c101d0a */
[----:B--2---:R1:W-:Y:S04]  /*4130*/  @!P2 STG.E.128 [R18.64+0x80], R24 ;  /* 0x000080181200a986 */ /* 0x0043e8000c101d0a */
[----:B---3--:R1:W-:Y:S04]  /*4140*/  @!P1 STG.E.128 [R18.64+0x100], R20 ;  /* 0x0001001412009986 */ /* 0x0083e8000c101d0a */
[----:B----4-:R1:W-:Y:S02]  /*4150*/  @!P0 STG.E.128 [R18.64+0x180], R4 ;  /* 0x0001800412008986 */ /* 0x0103e4000c101d0a */
.L_x_74:
[----:B-1----:R-:W-:Y:S05]  /*4160*/  BSYNC B0 ;  /* 0x0000000000007941 */ /* 0x002fea0003800000 */
.L_x_73:
[CC--:B------:R-:W-:Y:S02]  /*4170*/  ISETP.GT.AND P0, PT, R82.reuse, R78.reuse, PT ;  /* 0x0000004e5200720c */ /* 0x0c0fe40003f04270 */
[----:B------:R-:W-:Y:S02]  /*4180*/  IADD3 R82, P1, R82, -0x1, RZ ;  /* 0xffffffff52527810 */ /* 0x000fe40007f3e0ff */
[----:B------:R-:W-:Y:S02]  /*4190*/  IADD3 R97, R97, 0x20, RZ ;  /* 0x0000002061617810 */ /* 0x000fe40007ffe0ff */
[----:B------:R-:W-:Y:S02]  /*41a0*/  IADD3.X R81, R81, -0x1, RZ, P1, !PT ;  /* 0xffffffff51517810 */ /* 0x000fe40000ffe4ff */
[----:B------:R-:W-:Y:S05]  /*41b0*/  IADD3 R96, R96, 0x20, RZ ;  /* 0x0000002060607810 */ /* 0x000fea0007ffe0ff */
[----:B------:R-:W-:Y:S01]  /*41c0*/  @P0 ISETP.NE.U32.AND P4, PT, R105, RZ, PT ;  /* 0x000000ff6900020c */ /* 0x000fe20003f85070 */
[----:B------:R-:W-:Y:S01]  /*41d0*/  @P0 IMAD.MOV.U32 R2, RZ, RZ, R126 ;  /* 0x000000ffff020224 */ /* 0x000fe200078e007e */
[----:B------:R-:W-:Y:S01]  /*41e0*/  @P0 ISETP.NE.U32.AND P3, PT, R104, RZ, PT ;  /* 0x000000ff6800020c */ /* 0x000fe20003f65070 */
[----:B------:R-:W-:Y:S01]  /*41f0*/  @P0 IMAD.MOV.U32 R3, RZ, RZ, R131 ;  /* 0x000000ffff030224 */ /* 0x000fe200078e0083 */
[----:B------:R-:W-:Y:S01]  /*4200*/  @P0 ISETP.NE.U32.AND P2, PT, R103, RZ, PT ;  /* 0x000000ff6700020c */ /* 0x000fe20003f45070 */
[C---:B------:R-:W-:Y:S02]  /*4210*/  @P0 IMAD R0, R82.reuse, UR7, RZ ;  /* 0x0000000752000c24 */ /* 0x040fe4000f8e02ff */
[----:B------:R-:W-:Y:S04]  /*4220*/  @P0 IMAD.WIDE.U32 R2, R82, UR8, R2 ;  /* 0x0000000852020c25 */ /* 0x000fe8000f8e0002 */
[----:B------:R-:W-:Y:S01]  /*4230*/  @P0 IMAD R0, R81, UR8, R0 ;  /* 0x0000000851000c24 */ /* 0x000fe2000f8e0200 */
[----:B------:R-:W-:Y:S03]  /*4240*/  @P0 LEA R4, P1, R2, c[0x0][0x220], 0x1 ;  /* 0x0000880002040a11 */ /* 0x000fe600078208ff */
[----:B------:R-:W-:Y:S01]  /*4250*/  @P0 IMAD.IADD R0, R3, 0x1, R0 ;  /* 0x0000000103000824 */ /* 0x000fe200078e0200 */
[----:B------:R-:W-:Y:S04]  /*4260*/  IADD3 R3, R82, 0x1, RZ ;  /* 0x0000000152037810 */ /* 0x000fe80007ffe0ff */
[----:B------:R-:W-:Y:S02]  /*4270*/  @P0 LEA.HI.X R5, R2, c[0x0][0x224], R0, 0x1, P1 ;  /* 0x0000890002050a11 */ /* 0x000fe400008f0c00 */
[----:B------:R-:W-:Y:S03]  /*4280*/  @P0 ISETP.NE.U32.AND P1, PT, R102, RZ, PT ;  /* 0x000000ff6600020c */ /* 0x000fe60003f25070 */
[----:B------:R-:W-:Y:S01]  /*4290*/  @!PT LDS RZ, [RZ] ;  /* 0x00000000fffff984 */ /* 0x000fe20000000800 */
[----:B------:R-:W-:Y:S01]  /*42a0*/  @!PT LDS RZ, [RZ] ;  /* 0x00000000fffff984 */ /* 0x000fe20000000800 */
[----:B------:R-:W-:Y:S01]  /*42b0*/  @!PT LDS RZ, [RZ] ;  /* 0x00000000fffff984 */ /* 0x000fe20000000800 */
[----:B------:R1:W-:Y:S04]  /*42c0*/  @P0 LDGSTS.E.BYPASS.LTC128B.128 [R106+0xc080], [R4.64], P4 ;  /* 0x0c080000046a0fae */ /* 0x0003e8000a101d4a */
[----:B------:R1:W-:Y:S04]  /*42d0*/  @P0 LDGSTS.E.BYPASS.LTC128B.128 [R106+0xd080], [R4.64+0x80], P3 ;  /* 0x0d080080046a0fae */ /* 0x0003e80009901d4a */
[----:B------:R1:W-:Y:S01]  /*42e0*/  @P0 LDGSTS.E.BYPASS.LTC128B.128 [R106+0xe080], [R4.64+0x100], P2 ;  /* 0x0e080100046a0fae */ /* 0x0003e20009101d4a */
[----:B------:R-:W-:Y:S03]  /*42f0*/  ISETP.GT.AND P2, PT, R3, R78, PT ;  /* 0x0000004e0300720c */ /* 0x000fe60003f44270 */
[----:B------:R1:W-:Y:S01]  /*4300*/  @P0 LDGSTS.E.BYPASS.LTC128B.128 [R106+0xf080], [R4.64+0x180], P1 ;  /* 0x0f080180046a0fae */ /* 0x0003e20008901d4a */
[----:B------:R-:W-:Y:S02]  /*4310*/  IADD3 R85, P1, R85, -0x20, RZ ;  /* 0xffffffe055557810 */ /* 0x000fe40007f3e0ff */
[----:B------:R-:W-:Y:S01]  /*4320*/  IADD3 R87, P0, R87, -0x20, RZ ;  /* 0xffffffe057577810 */ /* 0x000fe20007f1e0ff */
[----:B------:R-:W0:Y:S01]  /*4330*/  LDGDEPBAR ;  /* 0x00000000000079af */ /* 0x000e220000000000 */
[----:B------:R-:W-:Y:S02]  /*4340*/  IADD3.X R83, R83, -0x1, RZ, P1, !PT ;  /* 0xffffffff53537810 */ /* 0x000fe40000ffe4ff */
[----:B------:R-:W-:Y:S03]  /*4350*/  IADD3.X R84, R84, -0x1, RZ, P0, !PT ;  /* 0xffffffff54547810 */ /* 0x000fe600007fe4ff */
[----:B------:R-:W-:-:S05]  /*4360*/  @P2 BRA `(.L_x_75) ;  /* 0xffffd47000002947 */ /* 0x000fca000383ffff */
[----:B------:R-:W-:Y:S06]  /*4370*/  BAR.SYNC.DEFER_BLOCKING 0x0 ;  /* 0x0000000000007b1d */ /* 0x000fec0000010000 */
.L_x_54:
[----:B-1----:R-:W-:Y:S01]  /*4380*/  ISETP.GE.AND P0, PT, R63, 0x1, PT ;  /* 0x000000013f00780c */ /* 0x002fe20003f06270 */
[----:B------:R-:W-:Y:S01]  /*4390*/  IMAD.IADD R0, R110, 0x1, R111 ;  /* 0x000000016e007824 */ /* 0x000fe200078e026f */
[----:B------:R-:W-:Y:S01]  /*43a0*/  PLOP3.LUT P2, PT, PT, PT, PT, 0x80, 0x0 ;  /* 0x000000000000781c */ /* 0x000fe20003f4f070 */
        /* <DEDUP_REMOVED lines=38> */
[----:B------:R-:W-:Y:S01]  /*4610*/  MOV R4, RZ ;  /* 0x000000ff00047202 */ /* 0x000fe20000000f00 */
[----:B------:R-:W-:Y:S01]  /*4620*/  CS2R R6, SRZ ;  /* 0x0000000000067805 */ /* 0x000fe2000001ff00 */
[----:B------:R-:W-:Y:S01]  /*4630*/  CS2R R12, SRZ ;  /* 0x00000000000c7805 */ /* 0x000fe2000001ff00 */
[----:B------:R-:W-:Y:S01]  /*4640*/  IMAD.MOV.U32 R62, RZ, RZ, RZ ;  /* 0x000000ffff3e7224 */ /* 0x000fe200078e00ff */
[----:B------:R-:W-:Y:S01]  /*4650*/  CS2R R60, SRZ ;  /* 0x00000000003c7805 */ /* 0x000fe2000001ff00 */
[----:B------:R-:W-:Y:S01]  /*4660*/  CS2R R58, SRZ ;  /* 0x00000000003a7805 */ /* 0x000fe2000001ff00 */
[----:B------:R-:W-:Y:S01]  /*4670*/  CS2R R56, SRZ ;  /* 0x0000000000387805 */ /* 0x000fe2000001ff00 */
[----:B-----5:R-:W-:Y:S01]  /*4680*/  CS2R R54, SRZ ;  /* 0x0000000000367805 */ /* 0x020fe2000001ff00 */
        /* <DEDUP_REMOVED lines=21> */
[----:B------:R-:W-:Y:S05]  /*47e0*/  @!P0 BRA `(.L_x_76) ;  /* 0x0000bfb000008947 */ /* 0x000fea0003800000 */
[----:B------:R-:W-:-:S04]  /*47f0*/  ISETP.NE.U32.AND P0, PT, RZ, c[0x0][0x340], PT ;  /* 0x0000d000ff007a0c */ /* 0x000fc80003f05070 */
[----:B------:R-:W-:-:S13]  /*4800*/  ISETP.NE.AND.EX P2, PT, RZ, c[0x0][0x344], PT, P0 ;  /* 0x0000d100ff007a0c */ /* 0x000fda0003f45300 */
[----:B------:R-:W-:-:S04]  /*4810*/  @P2 IMAD.MOV.U32 R27, RZ, RZ, 0x4 ;  /* 0x00000004ff1b2424 */ /* 0x000fc800078e00ff */
[----:B------:R-:W-:-:S06]  /*4820*/  @P2 IMAD.WIDE R26, R224, R27, c[0x0][0x340] ;  /* 0x0000d000e01a2625 */ /* 0x000fcc00078e021b */
[----:B------:R-:W2:Y:S01]  /*4830*/  @P2 LDG.E R26, [R26.64] ;  /* 0x0000000a1a1a2981 */ /* 0x000ea2000c1e1900 */
[----:B------:R-:W-:Y:S01]  /*4840*/  SHF.R.S32.HI R3, RZ, 0x1f, R112 ;  /* 0x0000001fff037819 */ /* 0x000fe20000011470 */
[C---:B------:R-:W-:Y:S01]  /*4850*/  IMAD.WIDE.U32 R10, R112.reuse, c[0x0][0x178], RZ ;  /* 0x00005e00700a7a25 */ /* 0x040fe200078e00ff */
[----:B------:R-:W-:Y:S01]  /*4860*/  SHF.R.S32.HI R23, RZ, 0x1f, R64 ;  /* 0x0000001fff177819 */ /* 0x000fe20000011440 */
[----:B------:R-:W-:Y:S01]  /*4870*/  BSSY B0, `(.L_x_77) ;  /* 0x00000c0000007945 */ /* 0x000fe20003800000 */
[----:B------:R-:W-:Y:S01]  /*4880*/  ISETP.NE.U32.AND P0, PT, RZ, c[0x0][0x348], PT ;  /* 0x0000d200ff007a0c */ /* 0x000fe20003f05070 */
[----:B------:R-:W-:Y:S01]  /*4890*/  IMAD R3, R3, c[0x0][0x178], RZ ;  /* 0x00005e0003037a24 */ /* 0x000fe200078e02ff */
[----:B------:R-:W-:Y:S01]  /*48a0*/  LEA.HI R21, R23, R64, RZ, 0x3 ;  /* 0x0000004017157211 */ /* 0x000fe200078f18ff */
[----:B------:R-:W-:Y:S01]  /*48b0*/  IMAD.MOV.U32 R2, RZ, RZ, c[0x0][0x2c4] ;  /* 0x0000b100ff027624 */ /* 0x000fe200078e00ff */
[----:B------:R-:W-:Y:S01]  /*48c0*/  ISETP.NE.AND.EX P0, PT, RZ, c[0x0][0x34c], PT, P0 ;  /* 0x0000d300ff007a0c */ /* 0x000fe20003f05300 */
[----:B------:R-:W-:Y:S01]  /*48d0*/  IMAD R3, R112, c[0x0][0x17c], R3 ;  /* 0x00005f0070037a24 */ /* 0x000fe200078e0203 */
[----:B------:R-:W-:Y:S01]  /*48e0*/  SHF.R.S32.HI R28, RZ, 0x1f, R0 ;  /* 0x0000001fff1c7819 */ /* 0x000fe20000011400 */
[----:B------:R-:W-:Y:S01]  /*48f0*/  IMAD R4, R89, c[0x0][0x1b8], RZ ;  /* 0x00006e0059047a24 */ /* 0x000fe200078e02ff */
[----:B------:R-:W-:Y:S01]  /*4900*/  ISETP.NE.AND P1, PT, R2, 0x1, PT ;  /* 0x000000010200780c */ /* 0x000fe20003f25270 */
[----:B------:R-:W-:Y:S01]  /*4910*/  IMAD.IADD R11, R11, 0x1, R3 ;  /* 0x000000010b0b7824 */ /* 0x000fe200078e0203 */
[----:B------:R-:W-:Y:S01]  /*4920*/  LOP3.LUT R3, R21, 0xfffffff8, RZ, 0xc0, !PT ;  /* 0xfffffff815037812 */ /* 0x000fe200078ec0ff */
[C---:B------:R-:W-:Y:S01]  /*4930*/  IMAD R9, R223.reuse, c[0x0][0x1bc], R4 ;  /* 0x00006f00df097a24 */ /* 0x040fe200078e0204 */
[----:B------:R-:W-:Y:S01]  /*4940*/  SHF.R.S32.HI R21, RZ, 0x3, R21 ;  /* 0x00000003ff157819 */ /* 0x000fe20000011415 */
[----:B------:R-:W-:Y:S01]  /*4950*/  IMAD.WIDE.U32 R10, R223, c[0x0][0x1b8], R10 ;  /* 0x00006e00df0a7a25 */ /* 0x000fe200078e000a */
[----:B------:R-:W-:-:S02]  /*4960*/  SEL R8, R224, RZ, !P0 ;  /* 0x000000ffe0087207 */ /* 0x000fc40004000000 */
[----:B------:R-:W-:Y:S01]  /*4970*/  LEA.HI R44, R23, R64, RZ, 0x6 ;  /* 0x00000040172c7211 */ /* 0x000fe200078f30ff */
[----:B------:R-:W-:Y:S01]  /*4980*/  IMAD.IADD R16, R64, 0x1, -R3 ;  /* 0x0000000140107824 */ /* 0x000fe200078e0a03 */
[----:B------:R-:W-:Y:S01]  /*4990*/  SHF.R.S32.HI R3, RZ, 0x1f, R224 ;  /* 0x0000001fff037819 */ /* 0x000fe200000114e0 */
[----:B------:R-:W-:Y:S02]  /*49a0*/  IMAD.IADD R11, R11, 0x1, R9 ;  /* 0x000000010b0b7824 */ /* 0x000fe400078e0209 */
[----:B------:R-:W-:Y:S01]  /*49b0*/  IMAD R2, R16, 0x20, R21 ;  /* 0x0000002010027824 */ /* 0x000fe200078e0215 */
[----:B------:R-:W-:Y:S01]  /*49c0*/  SEL R7, R3, RZ, !P0 ;  /* 0x000000ff03077207 */ /* 0x000fe20004000000 */
[----:B------:R-:W-:Y:S02]  /*49d0*/  IMAD R34, R113, c[0x0][0x2c4], RZ ;  /* 0x0000b10071227a24 */ /* 0x000fe400078e02ff */
[----:B------:R-:W-:Y:S02]  /*49e0*/  IMAD R5, R65, 0x80, R2 ;  /* 0x0000008041057824 */ /* 0x000fe400078e0202 */
[----:B------:R-:W-:-:S02]  /*49f0*/  IMAD R7, R7, c[0x0][0x1c0], RZ ;  /* 0x0000700007077a24 */ /* 0x000fc400078e02ff */
[----:B------:R-:W-:-:S04]  /*4a00*/  @P1 IMAD.HI.U32 R2, R5, c[0x0][0x2c8], RZ ;  /* 0x0000b20005021a27 */ /* 0x000fc800078e00ff */
[----:B------:R-:W-:Y:S01]  /*4a10*/  IMAD.MOV.U32 R4, RZ, RZ, R5 ;  /* 0x000000ffff047224 */ /* 0x000fe200078e0005 */
[----:B------:R-:W-:Y:S01]  /*4a20*/  @P1 SHF.R.U32.HI R4, RZ, c[0x0][0x2cc], R2 ;  /* 0x0000b300ff041a19 */ /* 0x000fe20000011602 */
[C---:B------:R-:W-:Y:S02]  /*4a30*/  IMAD R7, R8.reuse, c[0x0][0x1c4], R7 ;  /* 0x0000710008077a24 */ /* 0x040fe400078e0207 */
[----:B------:R-:W-:Y:S01]  /*4a40*/  IMAD.WIDE.U32 R8, R8, c[0x0][0x1c0], R10 ;  /* 0x0000700008087a25 */ /* 0x000fe200078e000a */
[--C-:B------:R-:W-:Y:S02]  /*4a50*/  SHF.R.S32.HI R15, RZ, 0x1f, R4.reuse ;  /* 0x0000001fff0f7819 */ /* 0x100fe40000011404 */
[----:B------:R-:W-:Y:S01]  /*4a60*/  LEA.HI R11, R23, R64, RZ, 0x4 ;  /* 0x00000040170b7211 */ /* 0x000fe200078f20ff */
[----:B------:R-:W-:Y:S02]  /*4a70*/  IMAD.MOV R24, RZ, RZ, -R4 ;  /* 0x000000ffff187224 */ /* 0x000fe400078e0a04 */
[----:B------:R-:W-:Y:S01]  /*4a80*/  IMAD R15, R15, c[0x0][0x1b0], RZ ;  /* 0x00006c000f0f7a24 */ /* 0x000fe200078e02ff */
[----:B------:R-:W-:Y:S01]  /*4a90*/  SHF.R.S32.HI R2, RZ, 0x4, R11 ;  /* 0x00000004ff027819 */ /* 0x000fe2000001140b */
[----:B------:R-:W-:-:S02]  /*4aa0*/  IMAD.IADD R9, R9, 0x1, R7 ;  /* 0x0000000109097824 */ /* 0x000fc400078e0207 */
[----:B------:R-:W-:Y:S01]  /*4ab0*/  IMAD R24, R24, c[0x0][0x2c4], R5 ;  /* 0x0000b10018187a24 */ /* 0x000fe200078e0205 */
[----:B------:R-:W-:Y:S01]  /*4ac0*/  LEA.HI R19, R11, R2, RZ, 0x1 ;  /* 0x000000020b137211 */ /* 0x000fe200078f08ff */
[----:B------:R-:W-:Y:S01]  /*4ad0*/  IMAD R7, R65, 0x80, R21 ;  /* 0x0000008041077824 */ /* 0x000fe200078e0215 */
[----:B------:R-:W-:Y:S01]  /*4ae0*/  LOP3.LUT R11, R11, 0xfffffff0, RZ, 0xc0, !PT ;  /* 0xfffffff00b0b7812 */ /* 0x000fe200078ec0ff */
[C---:B------:R-:W-:Y:S01]  /*4af0*/  IMAD R15, R4.reuse, c[0x0][0x1b4], R15 ;  /* 0x00006d00040f7a24 */ /* 0x040fe200078e020f */
[----:B------:R-:W-:Y:S01]  /*4b00*/  LOP3.LUT R19, R19, 0xfffffffe, RZ, 0xc0, !PT ;  /* 0xfffffffe13137812 */ /* 0x000fe200078ec0ff */
[----:B------:R-:W-:Y:S01]  /*4b10*/  IMAD.WIDE.U32 R4, R4, c[0x0][0x1b0], R8 ;  /* 0x00006c0004047a25 */ /* 0x000fe200078e0008 */
[----:B------:R-:W-:Y:S02]  /*4b20*/  SHF.R.S32.HI R9, RZ, 0x1f, R24 ;  /* 0x0000001fff097819 */ /* 0x000fe40000011418 */
[----:B------:R-:W-:Y:S01]  /*4b30*/  IADD3 R13, R7, 0x20, RZ ;  /* 0x00000020070d7810 */ /* 0x000fe20007ffe0ff */
[----:B------:R-:W-:Y:S01]  /*4b40*/  IMAD.IADD R5, R5, 0x1, R15 ;  /* 0x0000000105057824 */ /* 0x000fe200078e020f */
[-C--:B------:R-:W-:Y:S01]  /*4b50*/  ISETP.GE.AND P1, PT, R7, R34.reuse, PT ;  /* 0x000000220700720c */ /* 0x080fe20003f26270 */
[----:B------:R-:W-:Y:S01]  /*4b60*/  IMAD R9, R9, c[0x0][0x1a8], RZ ;  /* 0x00006a0009097a24 */ /* 0x000fe200078e02ff */
[----:B------:R-:W-:Y:S01]  /*4b70*/  ISETP.GE.AND P0, PT, R13, R34, PT ;  /* 0x000000220d00720c */ /* 0x000fe20003f06270 */
[----:B------:R-:W-:-:S02]  /*4b80*/  IMAD.IADD R19, R2, 0x1, -R19 ;  /* 0x0000000102137824 */ /* 0x000fc400078e0a13 */
[C---:B------:R-:W-:Y:S01]  /*4b90*/  IMAD R8, R24.reuse, c[0x0][0x1ac], R9 ;  /* 0x00006b0018087a24 */ /* 0x040fe200078e0209 */
[----:B------:R-:W-:Y:S01]  /*4ba0*/  P2R R2, PR, RZ, 0x1 ;  /* 0x00000001ff027803 */ /* 0x000fe20000000000 */
[----:B------:R-:W-:Y:S01]  /*4bb0*/  IMAD.WIDE.U32 R24, R24, c[0x0][0x1a8], R4 ;  /* 0x00006a0018187a25 */ /* 0x000fe200078e0004 */
[----:B------:R-:W-:-:S03]  /*4bc0*/  IADD3 R15, P0, R21, R0, RZ ;  /* 0x00000000150f7210 */ /* 0x000fc60007f1e0ff */
[----:B------:R-:W-:Y:S01]  /*4bd0*/  IMAD.IADD R8, R25, 0x1, R8 ;  /* 0x0000000119087824 */ /* 0x000fe200078e0208 */
[----:B------:R-:W-:Y:S01]  /*4be0*/  LEA.HI.X.SX32 R28, R21, R28, 0x1, P0 ;  /* 0x0000001c151c7211 */ /* 0x000fe200000f0eff */
[----:B------:R-:W-:Y:S01]  /*4bf0*/  IMAD.SHL.U32 R32, R16, 0x8, RZ ;  /* 0x0000000810207824 */ /* 0x000fe200078e00ff */
[----:B------:R-:W-:Y:S01]  /*4c00*/  LEA R9, P0, R24, c[0x0][0x160], 0x1 ;  /* 0x0000580018097a11 */ /* 0x000fe200078008ff */
[----:B------:R-:W-:Y:S02]  /*4c10*/  IMAD.IADD R11, R64, 0x1, -R11 ;  /* 0x00000001400b7824 */ /* 0x000fe400078e0a0b */
[----:B------:R-:W-:Y:S01]  /*4c20*/  IMAD.SHL.U32 R42, R16, 0x8, RZ ;  /* 0x00000008102a7824 */ /* 0x000fe200078e00ff */
[----:B------:R-:W-:Y:S01]  /*4c30*/  LEA.HI.X R8, R24, c[0x0][0x164], R8, 0x1, P0 ;  /* 0x0000590018087a11 */ /* 0x000fe200000f0c08 */
[----:B------:R-:W-:Y:S01]  /*4c40*/  IMAD R30, R28, c[0x0][0x1e0], RZ ;  /* 0x000078001c1e7a24 */ /* 0x000fe200078e02ff */
[----:B------:R-:W1:Y:S01]  /*4c50*/  SHFL.IDX PT, R24, R9, RZ, 0x181f ;  /* 0x00181fff09187589 */ /* 0x000e6200000e0000 */
[----:B------:R-:W-:Y:S01]  /*4c60*/  IADD3 R6, R32, 0x80, RZ ;  /* 0x0000008020067810 */ /* 0x000fe20007ffe0ff */
[----:B------:R-:W-:Y:S01]  /*4c70*/  IMAD R28, R28, c[0x0][0x208], RZ ;  /* 0x000082001c1c7a24 */ /* 0x000fe200078e02ff */
[----:B------:R-:W-:Y:S01]  /*4c80*/  SHF.R.S32.HI R18, RZ, 0x1f, R11 ;  /* 0x0000001fff127819 */ /* 0x000fe2000001140b */
[----:B------:R-:W3:Y:S01]  /*4c90*/  SHFL.IDX PT, R25, R8, RZ, 0x181f ;  /* 0x00181fff08197589 */ /* 0x000ee200000e0000 */
[----:B------:R-:W-:Y:S01]  /*4ca0*/  ISETP.GE.AND P5, PT, R6, c[0x0][0x198], PT ;  /* 0x0000660006007a0c */ /* 0x000fe20003fa6270 */
[C---:B------:R-:W-:Y:S01]  /*4cb0*/  IMAD R30, R15.reuse, c[0x0][0x1e4], R30 ;  /* 0x000079000f1e7a24 */ /* 0x040fe200078e021e */
[----:B------:R-:W-:Y:S01]  /*4cc0*/  LEA.HI R18, R18, R11, RZ, 0x3 ;  /* 0x0000000b12127211 */ /* 0x000fe200078f18ff */
[----:B------:R-:W-:Y:S01]  /*4cd0*/  IMAD R28, R15, c[0x0][0x20c], R28 ;  /* 0x000083000f1c7a24 */ /* 0x000fe200078e021c */
[--C-:B------:R-:W-:Y:S01]  /*4ce0*/  SHF.R.S32.HI R43, RZ, 0x1f, R42.reuse ;  /* 0x0000001fff2b7819 */ /* 0x100fe2000001142a */
[----:B------:R-:W-:Y:S01]  /*4cf0*/  IMAD.SHL.U32 R47, R21, 0x40, RZ ;  /* 0x00000040152f7824 */ /* 0x000fe200078e00ff */
[----:B------:R-:W-:Y:S01]  /*4d00*/  IADD3 R4, R32, 0xc0, RZ ;  /* 0x000000c020047810 */ /* 0x000fe20007ffe0ff */
[----:B------:R-:W-:Y:S01]  /*4d10*/  IMAD.SHL.U32 R44, R44, 0x8, RZ ;  /* 0x000000082c2c7824 */ /* 0x000fe200078e00ff */
[----:B------:R-:W-:Y:S01]  /*4d20*/  P2R R0, PR, RZ, 0x20 ;  /* 0x00000020ff007803 */ /* 0x000fe20000000000 */
[----:B------:R-:W-:Y:S01]  /*4d30*/  IMAD.WIDE.U32 R36, R15, c[0x0][0x1e0], R42 ;  /* 0x000078000f247a25 */ /* 0x000fe200078e002a */
[----:B------:R-:W-:-:S02]  /*4d40*/  LOP3.LUT R0, R18, 0xfffffff8, RZ, 0xc0, !PT ;  /* 0xfffffff812007812 */ /* 0x000fc400078ec0ff */
[----:B------:R-:W-:Y:S01]  /*4d50*/  ISETP.GE.AND P4, PT, R4, c[0x0][0x198], PT ;  /* 0x0000660004007a0c */ /* 0x000fe20003f86270 */
[----:B------:R-:W-:Y:S01]  /*4d60*/  IMAD.WIDE.U32 R14, R15, c[0x0][0x208], R42 ;  /* 0x000082000f0e7a25 */ /* 0x000fe200078e002a */
[----:B------:R-:W-:Y:S02]  /*4d70*/  IADD3 R22, R42, 0x40, RZ ;  /* 0x000000402a167810 */ /* 0x000fe40007ffe0ff */
[----:B------:R-:W-:Y:S01]  /*4d80*/  P2R R10, PR, RZ, 0x10 ;  /* 0x00000010ff0a7803 */ /* 0x000fe20000000000 */
[----:B------:R-:W-:Y:S01]  /*4d90*/  IMAD.IADD R0, R11, 0x1, -R0 ;  /* 0x000000010b007824 */ /* 0x000fe200078e0a00 */
[----:B------:R-:W-:Y:S01]  /*4da0*/  LOP3.LUT R47, R47, 0x1c0, RZ, 0xc0, !PT ;  /* 0x000001c02f2f7812 */ /* 0x000fe200078ec0ff */
[----:B------:R-:W-:Y:S01]  /*4db0*/  IMAD.IADD R31, R37, 0x1, R30 ;  /* 0x00000001251f7824 */ /* 0x000fe200078e021e */
[----:B------:R-:W-:Y:S01]  /*4dc0*/  @!P1 SHF.R.S32.HI R17, RZ, 0x1f, R22 ;  /* 0x0000001fff119819 */ /* 0x000fe20000011416 */
[----:B------:R-:W-:Y:S01]  /*4dd0*/  IMAD.IADD R29, R15, 0x1, R28 ;  /* 0x000000010f1d7824 */ /* 0x000fe200078e021c */
[----:B------:R-:W-:Y:S01]  /*4de0*/  LOP3.LUT P3, RZ, R0, 0x4, RZ, 0xc0, !PT ;  /* 0x0000000400ff7812 */ /* 0x000fe2000786c0ff */
[----:B------:R-:W-:Y:S01]  /*4df0*/  IMAD.MOV.U32 R30, RZ, RZ, R36 ;  /* 0x000000ffff1e7224 */ /* 0x000fe200078e0024 */
[----:B------:R-:W-:Y:S01]  /*4e00*/  @!P1 SHF.R.S32.HI R13, RZ, 0x1f, R6 ;  /* 0x0000001fff0d9819 */ /* 0x000fe20000011406 */
[----:B------:R-:W-:Y:S01]  /*4e10*/  IMAD R10, R89, c[0x0][0x210], RZ ;  /* 0x00008400590a7a24 */ /* 0x000fe200078e02ff */
[----:B------:R-:W-:Y:S01]  /*4e20*/  @!P1 SHF.R.S32.HI R5, RZ, 0x1f, R4 ;  /* 0x0000001fff059819 */ /* 0x000fe20000011404 */
[----:B------:R-:W-:Y:S01]  /*4e30*/  IMAD.MOV.U32 R28, RZ, RZ, R14 ;  /* 0x000000ffff1c7224 */ /* 0x000fe200078e000e */
[----:B------:R-:W-:Y:S01]  /*4e40*/  LOP3.LUT R44, R44, 0xfffffe00, RZ, 0xc0, !PT ;  /* 0xfffffe002c2c7812 */ /* 0x000fe200078ec0ff */
[----:B------:R-:W-:Y:S01]  /*4e50*/  IMAD.SHL.U32 R15, R0, 0x40, RZ ;  /* 0x00000040000f7824 */ /* 0x000fe200078e00ff */
[----:B------:R-:W-:Y:S01]  /*4e60*/  SHF.R.U32.HI R45, RZ, 0x3, R47 ;  /* 0x00000003ff2d7819 */ /* 0x000fe2000001162f */
[----:B------:R-:W-:Y:S01]  /*4e70*/  IMAD R11, R223, c[0x0][0x214], R10 ;  /* 0x00008500df0b7a24 */ /* 0x000fe200078e020a */
[----:B------:R-:W-:Y:S01]  /*4e80*/  @!P1 LEA.HI R13, R13, R6, RZ, 0x3 ;  /* 0x000000060d0d9211 */ /* 0x000fe200078f18ff */
[----:B------:R-:W-:Y:S01]  /*4e90*/  IMAD.WIDE.U32 R36, R223, c[0x0][0x1e8], R30 ;  /* 0x00007a00df247a25 */ /* 0x000fe200078e001e */
[----:B------:R-:W-:-:S02]  /*4ea0*/  LOP3.LUT R15, R15, 0x1c0, RZ, 0xc0, !PT ;  /* 0x000001c00f0f7812 */ /* 0x000fc400078ec0ff */
[----:B------:R-:W-:Y:S01]  /*4eb0*/  @!P1 LEA.HI R5, R5, R4, RZ, 0x3 ;  /* 0x0000000405059211 */ /* 0x000fe200078f18ff */
[----:B------:R-:W-:Y:S01]  /*4ec0*/  IMAD.SHL.U32 R10, R19, 0x8, RZ ;  /* 0x00000008130a7824 */ /* 0x000fe200078e00ff */
[----:B------:R-:W-:Y:S01]  /*4ed0*/  ISETP.GE.AND P6, PT, R22, c[0x0][0x198], PT ;  /* 0x0000660016007a0c */ /* 0x000fe20003fc6270 */
[----:B------:R-:W-:Y:S01]  /*4ee0*/  IMAD.WIDE.U32 R30, R223, c[0x0][0x210], R28 ;  /* 0x00008400df1e7a25 */ /* 0x000fe200078e001c */
[----:B-1----:R-:W-:Y:S02]  /*4ef0*/  @!P1 LEA R28, P0, R32, R24, 0x1 ;  /* 0x00000018201c9211 */ /* 0x002fe400078008ff */
[----:B------:R-:W-:Y:S01]  /*4f00*/  LOP3.LUT R10, R15, 0x8, R10, 0xf8, !PT ;  /* 0x000000080f0a7812 */ /* 0x000fe200078ef80a */
[----:B------:R-:W-:Y:S01]  /*4f10*/  IMAD.SHL.U32 R18, R18, 0x40, RZ ;  /* 0x0000004012127824 */ /* 0x000fe200078e00ff */
[----:B---3--:R-:W-:Y:S01]  /*4f20*/  @!P1 LEA.HI.X R29, R32, R25, R43, 0x1, P0 ;  /* 0x00000019201d9211 */ /* 0x008fe200000f0c2b */
[----:B------:R-:W-:Y:S01]  /*4f30*/  IMAD R230, R89, c[0x0][0x1e8], RZ ;  /* 0x00007a0059e67a24 */ /* 0x000fe200078e02ff */
[----:B------:R-:W-:Y:S01]  /*4f40*/  SHF.R.U32.HI R15, RZ, 0x3, R15 ;  /* 0x00000003ff0f7819 */ /* 0x000fe2000001160f */
[----:B------:R-:W-:Y:S01]  /*4f50*/  IMAD.IADD R11, R11, 0x1, R31 ;  /* 0x000000010b0b7824 */ /* 0x000fe200078e021f */
[----:B------:R-:W-:Y:S01]  /*4f60*/  LOP3.LUT P0, RZ, R0, 0x2, RZ, 0xc0, !PT ;  /* 0x0000000200ff7812 */ /* 0x000fe2000780c0ff */
[----:B------:R-:W-:Y:S01]  /*4f70*/  IMAD.MOV.U32 R0, RZ, RZ, 0x10 ;  /* 0x00000010ff007424 */ /* 0x000fe200078e00ff */
[----:B------:R-:W-:Y:S01]  /*4f80*/  LOP3.LUT R15, R10, R15, RZ, 0x3c, !PT ;  /* 0x0000000f0a0f7212 */ /* 0x000fe200078e3cff */
[----:B------:R-:W-:Y:S01]  /*4f90*/  IMAD R230, R223, c[0x0][0x1ec], R230 ;  /* 0x00007b00dfe67a24 */ /* 0x000fe200078e02e6 */
[----:B------:R-:W-:Y:S01]  /*4fa0*/  @!P1 LOP3.LUT R13, R13, 0xfffffff8, RZ, 0xc0, !PT ;  /* 0xfffffff80d0d9812 */ /* 0x000fe200078ec0ff */
[----:B------:R-:W-:Y:S01]  /*4fb0*/  IMAD.MOV.U32 R10, RZ, RZ, R30 ;  /* 0x000000ffff0a7224 */ /* 0x000fe200078e001e */
[----:B------:R-:W-:Y:S01]  /*4fc0*/  SEL R0, R0, 0xfffffff0, !P0 ;  /* 0xfffffff000007807 */ /* 0x000fe20004000000 */
[----:B------:R-:W-:Y:S01]  /*4fd0*/  IMAD.IADD R231, R230, 0x1, R37 ;  /* 0x00000001e6e77824 */ /* 0x000fe200078e0225 */
[----:B------:R-:W-:Y:S01]  /*4fe0*/  ISETP.NE.AND P0, PT, R2, RZ, PT ;  /* 0x000000ff0200720c */ /* 0x000fe20003f05270 */
[----:B------:R-:W-:Y:S01]  /*4ff0*/  IMAD.MOV.U32 R230, RZ, RZ, R36 ;  /* 0x000000ffffe67224 */ /* 0x000fe200078e0024 */
[----:B------:R-:W-:-:S02]  /*5000*/  LOP3.LUT R2, R15, 0xfffffe00, R18, 0xf8, !PT ;  /* 0xfffffe000f027812 */ /* 0x000fc400078ef812 */
[----:B------:R-:W-:Y:S02]  /*5010*/  @!P1 LOP3.LUT R5, R5, 0xfffffff8, RZ, 0xc0, !PT ;  /* 0xfffffff805059812 */ /* 0x000fe400078ec0ff */
[----:B--2---:R-:W-:Y:S01]  /*5020*/  @P2 SHF.R.S32.HI R27, RZ, 0x1f, R26 ;  /* 0x0000001fff1b2819 */ /* 0x004fe2000001141a */
[----:B------:R-:W-:Y:S02]  /*5030*/  @!P2 IMAD.MOV.U32 R26, RZ, RZ, R224 ;  /* 0x000000ffff1aa224 */ /* 0x000fe400078e00e0 */
[----:B------:R-:W-:Y:S01]  /*5040*/  @!P2 IMAD.MOV.U32 R27, RZ, RZ, R3 ;  /* 0x000000ffff1ba224 */ /* 0x000fe200078e0003 */
[----:B------:R-:W-:Y:S02]  /*5050*/  ISETP.NE.U32.AND P2, PT, RZ, c[0x0][0x350], PT ;  /* 0x0000d400ff007a0c */ /* 0x000fe40003f45070 */
[----:B------:R-:W-:Y:S02]  /*5060*/  LOP3.LUT R3, R47, 0x38, R42, 0xf8, !PT ;  /* 0x000000382f037812 */ /* 0x000fe400078ef82a */
[----:B------:R-:W-:-:S02]  /*5070*/  ISETP.NE.AND.EX P2, PT, RZ, c[0x0][0x354], PT, P2 ;  /* 0x0000d500ff007a0c */ /* 0x000fc40003f45320 */
[----:B------:R-:W-:Y:S02]  /*5080*/  LOP3.LUT R3, R44, R3, R45, 0xf6, !PT ;  /* 0x000000032c037212 */ /* 0x000fe400078ef62d */
[----:B------:R-:W-:Y:S02]  /*5090*/  SEL R226, R26, RZ, !P2 ;  /* 0x000000ff1ae27207 */ /* 0x000fe40005000000 */
[----:B------:R-:W-:Y:S01]  /*50a0*/  SEL R12, R27, RZ, !P2 ;  /* 0x000000ff1b0c7207 */ /* 0x000fe20005000000 */
[----:B------:R1:W2:Y:S01]  /*50b0*/  SHFL.IDX PT, R26, R9, 0x1, 0x181f ;  /* 0x00381f00091a7f89 */ /* 0x0002a200000e0000 */
[----:B------:R-:W-:Y:S01]  /*50c0*/  ISETP.GE.AND P2, PT, R32, c[0x0][0x198], PT ;  /* 0x0000660020007a0c */ /* 0x000fe20003f46270 */
[----:B------:R-:W-:Y:S02]  /*50d0*/  IMAD.WIDE.U32 R230, R226, c[0x0][0x1f0], R230 ;  /* 0x00007c00e2e67a25 */ /* 0x000fe400078e00e6 */
[----:B------:R1:W3:Y:S01]  /*50e0*/  SHFL.IDX PT, R27, R8, 0x1, 0x181f ;  /* 0x00381f00081b7f89 */ /* 0x0002e200000e0000 */
[----:B------:R-:W-:Y:S01]  /*50f0*/  P2R R14, PR, RZ, 0x4 ;  /* 0x00000004ff0e7803 */ /* 0x000fe20000000000 */
[----:B------:R-:W-:Y:S01]  /*5100*/  IMAD R233, R12, c[0x0][0x1f0], RZ ;  /* 0x00007c000ce97a24 */ /* 0x000fe200078e02ff */
[----:B------:R-:W-:Y:S01]  /*5110*/  @!P1 LEA.HI R14, R17, R22, RZ, 0x3 ;  /* 0x00000016110e9211 */ /* 0x000fe200078f18ff */
[----:B------:R-:W-:-:S02]  /*5120*/  @!P1 IMAD.SHL.U32 R17, R3, 0x2, RZ ;  /* 0x0000000203119824 */ /* 0x000fc400078e00ff */
[----:B------:R-:W-:Y:S01]  /*5130*/  IMAD R225, R12, c[0x0][0x218], RZ ;  /* 0x000086000ce17a24 */ /* 0x000fe200078e02ff */
[----:B------:R-:W-:Y:S01]  /*5140*/  @!P1 LOP3.LUT R15, R14, 0xfffffff8, RZ, 0xc0, !PT ;  /* 0xfffffff80e0f9812 */ /* 0x000fe200078ec0ff */
[C---:B------:R-:W-:Y:S02]  /*5150*/  IMAD R233, R226.reuse, c[0x0][0x1f4], R233 ;  /* 0x00007d00e2e97a24 */ /* 0x040fe400078e02e9 */
[----:B------:R-:W-:Y:S01]  /*5160*/  IMAD R225, R226, c[0x0][0x21c], R225 ;  /* 0x00008700e2e17a24 */ /* 0x000fe200078e02e1 */
[----:B------:R4:W-:Y:S01]  /*5170*/  @!P1 LDGSTS.E.BYPASS.LTC128B.128 [R17+0x10080], [R28.64], !P2 ;  /* 0x100800001c119fae */ /* 0x0009e2000d101d4a */
[----:B------:R-:W-:Y:S01]  /*5180*/  @!P1 IMAD.WIDE R30, R15, 0x2, R24 ;  /* 0x000000020f1e9825 */ /* 0x000fe200078e0218 */
[----:B------:R-:W-:-:S03]  /*5190*/  ISETP.GE.AND P2, PT, R42, c[0x0][0x1d4], PT ;  /* 0x000075002a007a0c */ /* 0x000fc60003f46270 */
[--C-:B------:R-:W-:Y:S01]  /*51a0*/  @!P1 IMAD.WIDE R14, R13, 0x2, R24.reuse ;  /* 0x000000020d0e9825 */ /* 0x100fe200078e0218 */
[----:B------:R4:W-:Y:S03]  /*51b0*/  @!P1 LDGSTS.E.BYPASS.LTC128B.128 [R17+0x14080], [R30.64], !P6 ;  /* 0x140800001e119fae */ /* 0x0009e6000f101d4a */
[----:B------:R-:W-:Y:S01]  /*51c0*/  @!P1 IMAD.WIDE R24, R5, 0x2, R24 ;  /* 0x0000000205189825 */ /* 0x000fe200078e0218 */
[----:B------:R4:W-:Y:S01]  /*51d0*/  @!P1 LDGSTS.E.BYPASS.LTC128B.128 [R17+0x18080], [R14.64], !P5 ;  /* 0x180800000e119fae */ /* 0x0009e2000e901d4a */
[----:B------:R-:W-:Y:S02]  /*51e0*/  ISETP.GE.AND P5, PT, R22, c[0x0][0x1d4], PT ;  /* 0x0000750016007a0c */ /* 0x000fe40003fa6270 */
[----:B------:R-:W-:Y:S01]  /*51f0*/  IMAD.MOV.U32 R5, RZ, RZ, 0x20 ;  /* 0x00000020ff057424 */ /* 0x000fe200078e00ff */
[----:B------:R4:W-:Y:S01]  /*5200*/  @!P1 LDGSTS.E.BYPASS.LTC128B.128 [R17+0x1c080], [R24.64], !P4 ;  /* 0x1c08000018119fae */ /* 0x0009e2000e101d4a */
[----:B------:R-:W-:Y:S01]  /*5210*/  IMAD.WIDE.U32 R226, R226, c[0x0][0x218], R10 ;  /* 0x00008600e2e27a25 */ /* 0x000fe200078e000a */
[----:B------:R-:W-:-:S02]  /*5220*/  IADD3 R11, R42, 0x80, RZ ;  /* 0x000000802a0b7810 */ /* 0x000fc40007ffe0ff */
[----:B------:R-:W-:Y:S01]  /*5230*/  IADD3 R10, R42, 0xc0, RZ ;  /* 0x000000c02a0a7810 */ /* 0x000fe20007ffe0ff */
[----:B------:R-:W-:Y:S01]  /*5240*/  IMAD.IADD R233, R231, 0x1, R233 ;  /* 0x00000001e7e97824 */ /* 0x000fe200078e02e9 */
[----:B------:R-:W-:Y:S01]  /*5250*/  SEL R5, R5, 0xffffffe0, !P3 ;  /* 0xffffffe005057807 */ /* 0x000fe20005800000 */
[----:B------:R-:W-:Y:S01]  /*5260*/  IMAD.IADD R225, R227, 0x1, R225 ;  /* 0x00000001e3e17824 */ /* 0x000fe200078e02e1 */
[----:B------:R-:W-:Y:S02]  /*5270*/  ISETP.GE.AND P4, PT, R11, c[0x0][0x1d4], PT ;  /* 0x000075000b007a0c */ /* 0x000fe40003f86270 */
[----:B------:R-:W-:Y:S02]  /*5280*/  ISETP.GE.AND P3, PT, R10, c[0x0][0x1d4], PT ;  /* 0x000075000a007a0c */ /* 0x000fe40003f66270 */
[----:B----4-:R-:W-:Y:S01]  /*5290*/  SEL R17, RZ, 0x1, P2 ;  /* 0x00000001ff117807 */ /* 0x010fe20001000000 */
[----:B------:R-:W-:Y:S05]  /*52a0*/  @P0 BRA `(.L_x_78) ;  /* 0x000001c000000947 */ /* 0x000fea0003800000 */
[C---:B-123--:R-:W-:Y:S01]  /*52b0*/  IADD3 R13, R32.reuse, 0x80, RZ ;  /* 0x00000080200d7810 */ /* 0x04efe20007ffe0ff */
[----:B------:R-:W-:Y:S01]  /*52c0*/  IMAD.SHL.U32 R31, R3, 0x2, RZ ;  /* 0x00000002031f7824 */ /* 0x000fe200078e00ff */
[----:B------:R-:W-:-:S02]  /*52d0*/  IADD3 R11, R32, 0xc0, RZ ;  /* 0x000000c0200b7810 */ /* 0x000fc40007ffe0ff */
[----:B------:R-:W-:Y:S02]  /*52e0*/  SHF.R.S32.HI R25, RZ, 0x1f, R22 ;  /* 0x0000001fff197819 */ /* 0x000fe40000011416 */
[----:B------:R-:W-:Y:S02]  /*52f0*/  SHF.R.S32.HI R12, RZ, 0x1f, R13 ;  /* 0x0000001fff0c7819 */ /* 0x000fe4000001140d */
[----:B------:R-:W-:Y:S02]  /*5300*/  LEA R28, P0, R32, R26, 0x1 ;  /* 0x0000001a201c7211 */ /* 0x000fe400078008ff */
[----:B------:R-:W-:Y:S02]  /*5310*/  SHF.R.S32.HI R10, RZ, 0x1f, R11 ;  /* 0x0000001fff0a7819 */ /* 0x000fe4000001140b */
[----:B------:R-:W-:Y:S02]  /*5320*/  P2R R18, PR, RZ, 0x4 ;  /* 0x00000004ff127803 */ /* 0x000fe40000000000 */
[----:B------:R-:W-:-:S02]  /*5330*/  LEA.HI R14, R25, R22, RZ, 0x3 ;  /* 0x00000016190e7211 */ /* 0x000fc400078f18ff */
[----:B------:R-:W-:Y:S02]  /*5340*/  ISETP.GE.AND P2, PT, R32, c[0x0][0x198], PT ;  /* 0x0000660020007a0c */ /* 0x000fe40003f46270 */
[----:B------:R-:W-:Y:S02]  /*5350*/  P2R R15, PR, RZ, 0x2 ;  /* 0x00000002ff0f7803 */ /* 0x000fe40000000000 */
[----:B------:R-:W-:Y:S02]  /*5360*/  LEA.HI R12, R12, R13, RZ, 0x3 ;  /* 0x0000000d0c0c7211 */ /* 0x000fe400078f18ff */
[----:B------:R-:W-:Y:S02]  /*5370*/  LEA.HI.X R29, R32, R27, R43, 0x1, P0 ;  /* 0x0000001b201d7211 */ /* 0x000fe400000f0c2b */
[----:B------:R-:W-:Y:S02]  /*5380*/  LEA.HI R10, R10, R11, RZ, 0x3 ;  /* 0x0000000b0a0a7211 */ /* 0x000fe400078f18ff */
[----:B------:R-:W-:-:S02]  /*5390*/  ISETP.GE.AND P1, PT, R6, c[0x0][0x198], PT ;  /* 0x0000660006007a0c */ /* 0x000fc40003f26270 */
[----:B------:R-:W-:Y:S01]  /*53a0*/  ISETP.GE.AND P0, PT, R4, c[0x0][0x198], PT ;  /* 0x0000660004007a0c */ /* 0x000fe20003f06270 */
[----:B------:R1:W-:Y:S01]  /*53b0*/  LDGSTS.E.BYPASS.LTC128B.128 [R31+0x11080], [R28.64], !P2 ;  /* 0x110800001c1f7fae */ /* 0x0003e2000d101d4a */
[----:B------:R-:W-:Y:S02]  /*53c0*/  LOP3.LUT R11, R14, 0xfffffff8, RZ, 0xc0, !PT ;  /* 0xfffffff80e0b7812 */ /* 0x000fe400078ec0ff */
[----:B------:R-:W-:Y:S02]  /*53d0*/  LOP3.LUT R13, R12, 0xfffffff8, RZ, 0xc0, !PT ;  /* 0xfffffff80c0d7812 */ /* 0x000fe400078ec0ff */
[----:B------:R-:W-:Y:S01]  /*53e0*/  LOP3.LUT R25, R10, 0xfffffff8, RZ, 0xc0, !PT ;  /* 0xfffffff80a197812 */ /* 0x000fe200078ec0ff */
[----:B------:R-:W-:Y:S01]  /*53f0*/  IMAD.WIDE R10, R11, 0x2, R26 ;  /* 0x000000020b0a7825 */ /* 0x000fe200078e021a */
[----:B------:R-:W-:-:S03]  /*5400*/  ISETP.NE.AND P2, PT, R18, RZ, PT ;  /* 0x000000ff1200720c */ /* 0x000fc60003f45270 */
[--C-:B------:R-:W-:Y:S01]  /*5410*/  IMAD.WIDE R12, R13, 0x2, R26.reuse ;  /* 0x000000020d0c7825 */ /* 0x100fe200078e021a */
[----:B------:R1:W-:Y:S03]  /*5420*/  LDGSTS.E.BYPASS.LTC128B.128 [R31+0x15080], [R10.64], !P6 ;  /* 0x150800000a1f7fae */ /* 0x0003e6000f101d4a */
[----:B------:R-:W-:Y:S01]  /*5430*/  IMAD.WIDE R26, R25, 0x2, R26 ;  /* 0x00000002191a7825 */ /* 0x000fe200078e021a */
[----:B------:R1:W-:Y:S01]  /*5440*/  LDGSTS.E.BYPASS.LTC128B.128 [R31+0x19080], [R12.64], !P1 ;  /* 0x190800000c1f7fae */ /* 0x0003e2000c901d4a */
[----:B------:R-:W-:-:S03]  /*5450*/  ISETP.NE.AND P1, PT, R15, RZ, PT ;  /* 0x000000ff0f00720c */ /* 0x000fc60003f25270 */
[----:B------:R1:W-:Y:S05]  /*5460*/  LDGSTS.E.BYPASS.LTC128B.128 [R31+0x1d080], [R26.64], !P0 ;  /* 0x1d0800001a1f7fae */ /* 0x0003ea000c101d4a */
.L_x_78:
[----:B-123--:R-:W-:Y:S05]  /*5470*/  BSYNC B0 ;  /* 0x0000000000007941 */ /* 0x00efea0003800000 */
.L_x_77:
[----:B------:R-:W-:Y:S01]  /*5480*/  IADD3 R11, R7, 0x40, RZ ;  /* 0x00000040070b7810 */ /* 0x000fe20007ffe0ff */
[----:B------:R1:W2:Y:S01]  /*5490*/  SHFL.IDX PT, R27, R8, 0x2, 0x181f ;  /* 0x00581f00081b7f89 */ /* 0x0002a200000e0000 */
[----:B------:R-:W-:Y:S02]  /*54a0*/  BSSY B0, `(.L_x_79) ;  /* 0x0000021000007945 */ /* 0x000fe40003800000 */
[----:B------:R-:W-:Y:S01]  /*54b0*/  ISETP.GE.AND P0, PT, R11, R34, PT ;  /* 0x000000220b00720c */ /* 0x000fe20003f06270 */
[----:B------:R1:W3:-:S12]  /*54c0*/  SHFL.IDX PT, R26, R9, 0x2, 0x181f ;  /* 0x00581f00091a7f89 */ /* 0x0002d800000e0000 */
[----:B------:R-:W-:Y:S05]  /*54d0*/  @P0 BRA `(.L_x_80) ;  /* 0x000001d000000947 */ /* 0x000fea0003800000 */
[C---:B------:R-:W-:Y:S01]  /*54e0*/  IADD3 R13, R32.reuse, 0x80, RZ ;  /* 0x00000080200d7810 */ /* 0x040fe20007ffe0ff */
[----:B------:R-:W-:Y:S01]  /*54f0*/  IMAD.SHL.U32 R31, R3, 0x2, RZ ;  /* 0x00000002031f7824 */ /* 0x000fe200078e00ff */
[C---:B------:R-:W-:Y:S02]  /*5500*/  IADD3 R11, R32.reuse, 0xc0, RZ ;  /* 0x000000c0200b7810 */ /* 0x040fe40007ffe0ff */
[----:B------:R-:W-:Y:S02]  /*5510*/  SHF.R.S32.HI R25, RZ, 0x1f, R22 ;  /* 0x0000001fff197819 */ /* 0x000fe40000011416 */
[----:B------:R-:W-:Y:S02]  /*5520*/  SHF.R.S32.HI R12, RZ, 0x1f, R13 ;  /* 0x0000001fff0c7819 */ /* 0x000fe4000001140d */
[----:B---3--:R-:W-:Y:S02]  /*5530*/  LEA R28, P0, R32, R26, 0x1 ;  /* 0x0000001a201c7211 */ /* 0x008fe400078008ff */
[----:B------:R-:W-:-:S02]  /*5540*/  SHF.R.S32.HI R10, RZ, 0x1f, R11 ;  /* 0x0000001fff0a7819 */ /* 0x000fc4000001140b */
[----:B------:R-:W-:Y:S02]  /*5550*/  P2R R18, PR, RZ, 0x4 ;  /* 0x00000004ff127803 */ /* 0x000fe40000000000 */
[----:B------:R-:W-:Y:S02]  /*5560*/  LEA.HI R14, R25, R22, RZ, 0x3 ;  /* 0x00000016190e7211 */ /* 0x000fe400078f18ff */
[----:B------:R-:W-:Y:S02]  /*5570*/  ISETP.GE.AND P2, PT, R32, c[0x0][0x198], PT ;  /* 0x0000660020007a0c */ /* 0x000fe40003f46270 */
[----:B------:R-:W-:Y:S02]  /*5580*/  P2R R15, PR, RZ, 0x2 ;  /* 0x00000002ff0f7803 */ /* 0x000fe40000000000 */
[----:B------:R-:W-:Y:S02]  /*5590*/  LEA.HI R12, R12, R13, RZ, 0x3 ;  /* 0x0000000d0c0c7211 */ /* 0x000fe400078f18ff */
[----:B--2---:R-:W-:-:S02]  /*55a0*/  LEA.HI.X R29, R32, R27, R43, 0x1, P0 ;  /* 0x0000001b201d7211 */ /* 0x004fc400000f0c2b */
[----:B------:R-:W-:Y:S02]  /*55b0*/  LEA.HI R10, R10, R11, RZ, 0x3 ;  /* 0x0000000b0a0a7211 */ /* 0x000fe400078f18ff */
[----:B------:R-:W-:Y:S02]  /*55c0*/  ISETP.GE.AND P1, PT, R6, c[0x0][0x198], PT ;  /* 0x0000660006007a0c */ /* 0x000fe40003f26270 */
[----:B------:R-:W-:Y:S01]  /*55d0*/  ISETP.GE.AND P0, PT, R4, c[0x0][0x198], PT ;  /* 0x0000660004007a0c */ /* 0x000fe20003f06270 */
[----:B------:R-:W-:Y:S01]  /*55e0*/  @!PT LDS RZ, [RZ] ;  /* 0x00000000fffff984 */ /* 0x000fe20000000800 */
        /* <DEDUP_REMOVED lines=12> */
.L_x_80:
[----:B------:R-:W-:Y:S05]  /*56b0*/  BSYNC B0 ;  /* 0x0000000000007941 */ /* 0x000fea0003800000 */
.L_x_79:
[----:B------:R-:W-:Y:S01]  /*56c0*/  IADD3 R7, R7, 0x60, RZ ;  /* 0x0000006007077810 */ /* 0x000fe20007ffe0ff */
[----:B--2---:R2:W4:Y:S01]  /*56d0*/  SHFL.IDX PT, R13, R8, 0x3, 0x181f ;  /* 0x00781f00080d7f89 */ /* 0x00452200000e0000 */
[----:B------:R-:W-:Y:S02]  /*56e0*/  BSSY B0, `(.L_x_81) ;  /* 0x000001d000007945 */ /* 0x000fe40003800000 */
[----:B------:R-:W-:Y:S01]  /*56f0*/  ISETP.GE.AND P0, PT, R7, R34, PT ;  /* 0x000000220700720c */ /* 0x000fe20003f06270 */
[----:B------:R2:W1:-:S12]  /*5700*/  SHFL.IDX PT, R12, R9, 0x3, 0x181f ;  /* 0x00781f00090c7f89 */ /* 0x00045800000e0000 */
[----:B------:R-:W-:Y:S05]  /*5710*/  @P0 BRA `(.L_x_82) ;  /* 0x0000019000000947 */ /* 0x000fea0003800000 */
[C---:B-1----:R-:W-:Y:S01]  /*5720*/  LEA R14, P0, R32.reuse, R12, 0x1 ;  /* 0x0000000c200e7211 */ /* 0x042fe200078008ff */
[----:B------:R-:W-:Y:S01]  /*5730*/  IMAD.SHL.U32 R11, R3, 0x2, RZ ;  /* 0x00000002030b7824 */ /* 0x000fe200078e00ff */
[----:B------:R-:W-:Y:S02]  /*5740*/  SHF.R.S32.HI R7, RZ, 0x1f, R22 ;  /* 0x0000001fff077819 */ /* 0x000fe40000011416 */
[C---:B----4-:R-:W-:Y:S02]  /*5750*/  LEA.HI.X R15, R32.reuse, R13, R43, 0x1, P0 ;  /* 0x0000000d200f7211 */ /* 0x050fe400000f0c2b */
[C---:B------:R-:W-:Y:S02]  /*5760*/  ISETP.GE.AND P0, PT, R32.reuse, c[0x0][0x198], PT ;  /* 0x0000660020007a0c */ /* 0x040fe40003f06270 */
[----:B------:R-:W-:Y:S02]  /*5770*/  LEA.HI R7, R7, R22, RZ, 0x3 ;  /* 0x0000001607077211 */ /* 0x000fe400078f18ff */
[----:B------:R-:W-:-:S02]  /*5780*/  IADD3 R10, R32, 0x80, RZ ;  /* 0x00000080200a7810 */ /* 0x000fc40007ffe0ff */
[----:B------:R-:W-:Y:S02]  /*5790*/  LOP3.LUT R7, R7, 0xfffffff8, RZ, 0xc0, !PT ;  /* 0xfffffff807077812 */ /* 0x000fe400078ec0ff */
[----:B--2---:R-:W-:Y:S02]  /*57a0*/  IADD3 R8, R32, 0xc0, RZ ;  /* 0x000000c020087810 */ /* 0x004fe40007ffe0ff */
[----:B------:R-:W-:Y:S01]  /*57b0*/  SHF.R.S32.HI R9, RZ, 0x1f, R10 ;  /* 0x0000001fff097819 */ /* 0x000fe2000001140a */
[----:B------:R-:W-:Y:S01]  /*57c0*/  IMAD.WIDE R24, R7, 0x2, R12 ;  /* 0x0000000207187825 */ /* 0x000fe200078e020c */
[----:B------:R-:W-:Y:S01]  /*57d0*/  SHF.R.S32.HI R7, RZ, 0x1f, R8 ;  /* 0x0000001fff077819 */ /* 0x000fe20000011408 */
[----:B------:R-:W-:Y:S01]  /*57e0*/  @!PT LDS RZ, [RZ] ;  /* 0x00000000fffff984 */ /* 0x000fe20000000800 */
[----:B------:R1:W-:Y:S01]  /*57f0*/  LDGSTS.E.BYPASS.LTC128B.128 [R11+0x13080], [R14.64], !P0 ;  /* 0x130800000e0b7fae */ /* 0x0003e2000c101d4a */
[----:B------:R-:W-:Y:S02]  /*5800*/  LEA.HI R9, R9, R10, RZ, 0x3 ;  /* 0x0000000a09097211 */ /* 0x000fe400078f18ff */
[----:B------:R-:W-:Y:S01]  /*5810*/  LEA.HI R7, R7, R8, RZ, 0x3 ;  /* 0x0000000807077211 */ /* 0x000fe200078f18ff */
[----:B------:R1:W-:Y:S01]  /*5820*/  LDGSTS.E.BYPASS.LTC128B.128 [R11+0x17080], [R24.64], !P6 ;  /* 0x17080000180b7fae */ /* 0x0003e2000f101d4a */
[----:B------:R-:W-:-:S02]  /*5830*/  ISETP.GE.AND P6, PT, R6, c[0x0][0x198], PT ;  /* 0x0000660006007a0c */ /* 0x000fc40003fc6270 */
[----:B------:R-:W-:Y:S02]  /*5840*/  ISETP.GE.AND P0, PT, R4, c[0x0][0x198], PT ;  /* 0x0000660004007a0c */ /* 0x000fe40003f06270 */
[----:B------:R-:W-:Y:S02]  /*5850*/  LOP3.LUT R9, R9, 0xfffffff8, RZ, 0xc0, !PT ;  /* 0xfffffff809097812 */ /* 0x000fe400078ec0ff */
[----:B------:R-:W-:-:S03]  /*5860*/  LOP3.LUT R7, R7, 0xfffffff8, RZ, 0xc0, !PT ;  /* 0xfffffff807077812 */ /* 0x000fc600078ec0ff */
[----:B------:R-:W-:-:S04]  /*5870*/  IMAD.WIDE R8, R9, 0x2, R12 ;  /* 0x0000000209087825 */ /* 0x000fc800078e020c */
[----:B------:R-:W-:Y:S01]  /*5880*/  IMAD.WIDE R12, R7, 0x2, R12 ;  /* 0x00000002070c7825 */ /* 0x000fe200078e020c */
[----:B------:R1:W-:Y:S04]  /*5890*/  LDGSTS.E.BYPASS.LTC128B.128 [R11+0x1b080], [R8.64], !P6 ;  /* 0x1b080000080b7fae */ /* 0x0003e8000f101d4a */
[----:B------:R1:W-:Y:S02]  /*58a0*/  LDGSTS.E.BYPASS.LTC128B.128 [R11+0x1f080], [R12.64], !P0 ;  /* 0x1f0800000c0b7fae */ /* 0x0003e4000c101d4a */
.L_x_82:
[----:B------:R-:W-:Y:S05]  /*58b0*/  BSYNC B0 ;  /* 0x0000000000007941 */ /* 0x000fea0003800000 */
.L_x_81:
[----:B------:R-:W-:Y:S01]  /*58c0*/  LEA.HI.SX32 R18, R149, 0xffffffff, 0x1b ;  /* 0xffffffff95127811 */ /* 0x000fe200078fdaff */
[----:B------:R-:W-:Y:S01]  /*58d0*/  IMAD.IADD R7, R63, 0x1, -R21 ;  /* 0x000000013f077824 */ /* 0x000fe200078e0a15 */
[----:B------:R-:W0:Y:S01]  /*58e0*/  LDGDEPBAR ;  /* 0x00000000000079af */ /* 0x000e220000000000 */
[----:B------:R-:W-:Y:S01]  /*58f0*/  BSSY B0, `(.L_x_83) ;  /* 0x0000019000007945 */ /* 0x000fe20003800000 */
[----:B------:R-:W-:Y:S01]  /*5900*/  SHF.R.S32.HI R20, RZ, 0x1f, R18 ;  /* 0x0000001fff147819 */ /* 0x000fe20000011412 */
[----:B------:R-:W-:-:S02]  /*5910*/  IMAD R4, R18, -0x20, R7 ;  /* 0xffffffe012047824 */ /* 0x000fc400078e0207 */
[----:B------:R-:W-:Y:S01]  /*5920*/  IMAD.MOV.U32 R7, RZ, RZ, c[0x0][0x1e0] ;  /* 0x00007800ff077624 */ /* 0x000fe200078e00ff */
[----:B------:R-:W-:Y:S02]  /*5930*/  BAR.SYNC.DEFER_BLOCKING 0x0 ;  /* 0x0000000000007b1d */ /* 0x000fe40000010000 */
[----:B------:R-:W-:Y:S02]  /*5940*/  ISETP.GE.AND P0, PT, R4, 0x1, PT ;  /* 0x000000010400780c */ /* 0x000fe40003f06270 */
[----:B------:R-:W-:-:S04]  /*5950*/  MOV R4, 0x5 ;  /* 0x0000000500047802 */ /* 0x000fc80000000f00 */
[C---:B------:R-:W-:Y:S01]  /*5960*/  SHF.L.U64.HI R4, R7.reuse, R4, c[0x0][0x1e4] ;  /* 0x0000790007047619 */ /* 0x040fe20000010204 */
[----:B------:R-:W-:-:S06]  /*5970*/  IMAD.SHL.U32 R7, R7, 0x20, RZ ;  /* 0x0000002007077824 */ /* 0x000fcc00078e00ff */
[----:B------:R-:W-:Y:S05]  /*5980*/  @!P0 BRA `(.L_x_84) ;  /* 0x000000f000008947 */ /* 0x000fea0003800000 */
[----:B------:R-:W-:Y:S01]  /*5990*/  MOV R232, R230 ;  /* 0x000000e600e87202 */ /* 0x000fe20000000f00 */
[----:B------:R-:W-:-:S04]  /*59a0*/  IMAD R6, R4, R18, RZ ;  /* 0x0000001204067224 */ /* 0x000fc800078e02ff */
[----:B-12---:R-:W-:-:S04]  /*59b0*/  IMAD.WIDE.U32 R8, R18, R7, R232 ;  /* 0x0000000712087225 */ /* 0x006fc800078e00e8 */
[----:B------:R-:W-:Y:S01]  /*59c0*/  IMAD R6, R20, R7, R6 ;  /* 0x0000000714067224 */ /* 0x000fe200078e0206 */
[----:B------:R-:W-:-:S04]  /*59d0*/  LEA R10, P0, R8, c[0x0][0x1c8], 0x1 ;  /* 0x00007200080a7a11 */ /* 0x000fc800078008ff */
[----:B------:R-:W-:-:S04]  /*59e0*/  IADD3 R6, R9, R6, RZ ;  /* 0x0000000609067210 */ /* 0x000fc80007ffe0ff */
[----:B------:R-:W-:Y:S02]  /*59f0*/  LEA.HI.X R11, R8, c[0x0][0x1cc], R6, 0x1, P0 ;  /* 0x00007300080b7a11 */ /* 0x000fe400000f0c06 */
[----:B------:R-:W-:-:S05]  /*5a00*/  SHF.L.U32 R6, R3, 0x1, RZ ;  /* 0x0000000103067819 */ /* 0x000fca00000006ff */
[----:B------:R-:W-:Y:S01]  /*5a10*/  @!PT LDS RZ, [RZ] ;  /* 0x00000000fffff984 */ /* 0x000fe20000000800 */
[----:B------:R-:W-:Y:S01]  /*5a20*/  @!PT LDS RZ, [RZ] ;  /* 0x00000000fffff984 */ /* 0x000fe20000000800 */
[----:B------:R-:W-:Y:S01]  /*5a30*/  @!PT LDS RZ, [RZ] ;  /* 0x00000000fffff984 */ /* 0x000fe20000000800 */
[----:B------:R1:W-:Y:S04]  /*5a40*/  LDGSTS.E.BYPASS.LTC128B.128 [R6+0xc080], [R10.64], !P2 ;  /* 0x0c0800000a067fae */ /* 0x0003e8000d101d4a */
[----:B------:R1:W-:Y:S04]  /*5a50*/  LDGSTS.E.BYPASS.LTC128B.128 [R6+0xd080], [R10.64+0x80], !P5 ;  /* 0x0d0800800a067fae */ /* 0x0003e8000e901d4a */
[----:B------:R1:W-:Y:S04]  /*5a60*/  LDGSTS.E.BYPASS.LTC128B.128 [R6+0xe080], [R10.64+0x100], !P4 ;  /* 0x0e0801000a067fae */ /* 0x0003e8000e101d4a */
[----:B------:R1:W-:Y:S02]  /*5a70*/  LDGSTS.E.BYPASS.LTC128B.128 [R6+0xf080], [R10.64+0x180], !P3 ;  /* 0x0f0801800a067fae */ /* 0x0003e4000d901d4a */
.L_x_84:
[----:B------:R-:W-:Y:S05]  /*5a80*/  BSYNC B0 ;  /* 0x0000000000007941 */ /* 0x000fea0003800000 */
.L_x_83:
[----:B------:R-:W-:Y:S01]  /*5a90*/  ISETP.LT.AND P0, PT, RZ, c[0x0][0x27c], PT ;  /* 0x00009f00ff007a0c */ /* 0x000fe20003f01270 */
[----:B------:R-:W0:-:S12]  /*5aa0*/  LDGDEPBAR ;  /* 0x00000000000079af */ /* 0x000e180000000000 */
[----:B------:R-:W-:Y:S05]  /*5ab0*/  @P0 BRA `(.L_x_85) ;  /* 0x0000002000000947 */ /* 0x000fea0003800000 */
[----:B------:R-:W-:-:S04]  /*5ac0*/  DEPBAR.LE SB0, 0x1 ;  /* 0x000080400000791a */ /* 0x000fc80000000000 */
[----:B------:R-:W-:Y:S05]  /*5ad0*/  BRA `(.L_x_86) ;  /* 0x00006c1000007947 */ /* 0x000fea0003800000 */
.L_x_85:
[----:B-12---:R-:W-:Y:S01]  /*5ae0*/  SHF.R.S32.HI R9, RZ, 0x1f, R66 ;  /* 0x0000001fff097819 */ /* 0x006fe20000011442 */
[----:B------:R-:W-:Y:S01]  /*5af0*/  ULDC.U8 UR4, c[0x0][0x298] ;  /* 0x0000a60000047ab9 */ /* 0x000fe20000000000 */
[----:B----4-:R-:W-:Y:S01]  /*5b00*/  IMAD.WIDE.U32 R12, R66, c[0x0][0x280], RZ ;  /* 0x0000a000420c7a25 */ /* 0x010fe200078e00ff */
[----:B------:R-:W-:Y:S01]  /*5b10*/  ISETP.NE.AND P6, PT, RZ, UR4, PT ;  /* 0x00000004ff007c0c */ /* 0x000fe2000bfc5270 */
[----:B------:R-:W-:Y:S02]  /*5b20*/  BSSY B2, `(.L_x_86) ;  /* 0x00006bc000027945 */ /* 0x000fe40003800000 */
[C---:B------:R-:W-:Y:S01]  /*5b30*/  IMAD R11, R9.reuse, c[0x0][0x280], RZ ;  /* 0x0000a000090b7a24 */ /* 0x040fe200078e02ff */
[----:B------:R-:W-:Y:S01]  /*5b40*/  LEA R36, P0, R12, c[0x0][0x270], 0x1 ;  /* 0x00009c000c247a11 */ /* 0x000fe200078008ff */
[----:B------:R-:W-:Y:S02]  /*5b50*/  IMAD R9, R9, c[0x0][0x290], RZ ;  /* 0x0000a40009097a24 */ /* 0x000fe400078e02ff */
[----:B------:R-:W-:-:S02]  /*5b60*/  IMAD R6, R66, c[0x0][0x284], R11 ;  /* 0x0000a10042067a24 */ /* 0x000fc400078e020b */
[----:B------:R-:W-:-:S03]  /*5b70*/  IMAD.WIDE.U32 R10, R66, c[0x0][0x290], RZ ;  /* 0x0000a400420a7a25 */ /* 0x000fc600078e00ff */
[----:B------:R-:W-:Y:S01]  /*5b80*/  IADD3 R6, R6, R13, RZ ;  /* 0x0000000d06067210 */ /* 0x000fe20007ffe0ff */
[----:B------:R-:W-:-:S03]  /*5b90*/  IMAD R66, R66, c[0x0][0x294], R9 ;  /* 0x0000a50042427a24 */ /* 0x000fc600078e0209 */
[----:B------:R-:W-:Y:S02]  /*5ba0*/  LEA.HI.X R37, R12, c[0x0][0x274], R6, 0x1, P0 ;  /* 0x00009d000c257a11 */ /* 0x000fe400000f0c06 */
[----:B------:R-:W-:Y:S02]  /*5bb0*/  LEA R38, P0, R10, c[0x0][0x288], 0x1 ;  /* 0x0000a2000a267a11 */ /* 0x000fe400078008ff */
[----:B------:R-:W-:Y:S02]  /*5bc0*/  IADD3 R66, R66, R11, RZ ;  /* 0x0000000b42427210 */ /* 0x000fe40007ffe0ff */
[----:B------:R-:W-:Y:S02]  /*5bd0*/  SHF.L.U32 R6, R3, 0x1, RZ ;  /* 0x0000000103067819 */ /* 0x000fe400000006ff */
[----:B------:R-:W-:Y:S01]  /*5be0*/  LEA.HI.X R39, R10, c[0x0][0x28c], R66, 0x1, P0 ;  /* 0x0000a3000a277a11 */ /* 0x000fe200000f0c42 */
[----:B------:R-:W-:Y:S05]  /*5bf0*/  @!P6 BRA `(.L_x_87) ;  /* 0x000031e00000e947 */ /* 0x000fea0003800000 */
[----:B------:R-:W-:Y:S01]  /*5c00*/  BSSY B0, `(.L_x_88) ;  /* 0x0000033000007945 */ /* 0x000fe20003800000 */
[----:B------:R-:W-:Y:S01]  /*5c10*/  SHF.L.U32 R12, R16, 0x2, RZ ;  /* 0x00000002100c7819 */ /* 0x000fe200000006ff */
[----:B------:R-:W-:Y:S01]  /*5c20*/  CS2R R14, SRZ ;  /* 0x00000000000e7805 */ /* 0x000fe2000001ff00 */
[----:B------:R-:W-:Y:S01]  /*5c30*/  CS2R R28, SRZ ;  /* 0x00000000001c7805 */ /* 0x000fe2000001ff00 */
[----:B------:R-:W-:Y:S01]  /*5c40*/  CS2R R32, SRZ ;  /* 0x0000000000207805 */ /* 0x000fe2000001ff00 */
[----:B---3--:R-:W-:Y:S01]  /*5c50*/  CS2R R26, SRZ ;  /* 0x00000000001a7805 */ /* 0x008fe2000001ff00 */
[----:B------:R-:W-:Y:S01]  /*5c60*/  CS2R R50, SRZ ;  /* 0x0000000000327805 */ /* 0x000fe2000001ff00 */
[----:B------:R-:W-:Y:S01]  /*5c70*/  CS2R R8, SRZ ;  /* 0x0000000000087805 */ /* 0x000fe2000001ff00 */
[----:B------:R-:W-:Y:S01]  /*5c80*/  CS2R R10, SRZ ;  /* 0x00000000000a7805 */ /* 0x000fe2000001ff00 */
[----:B------:R-:W-:Y:S01]  /*5c90*/  CS2R R24, SRZ ;  /* 0x0000000000187805 */ /* 0x000fe2000001ff00 */
[----:B------:R-:W-:Y:S05]  /*5ca0*/  @P1 BRA `(.L_x_89) ;  /* 0x0000028000001947 */ /* 0x000fea0003800000 */
[C---:B------:R-:W-:Y:S01]  /*5cb0*/  ISETP.GE.AND P0, PT, R12.reuse, c[0x0][0x27c], PT ;  /* 0x00009f000c007a0c */ /* 0x040fe20003f06270 */
[----:B------:R-:W-:Y:S01]  /*5cc0*/  CS2R R26, SRZ ;  /* 0x00000000001a7805 */ /* 0x000fe2000001ff00 */
[----:B------:R-:W-:Y:S01]  /*5cd0*/  CS2R R24, SRZ ;  /* 0x0000000000187805 */ /* 0x000fe2000001ff00 */
[----:B------:R-:W-:-:S02]  /*5ce0*/  IADD3 R10, R12, 0x20, RZ ;  /* 0x000000200c0a7810 */ /* 0x000fc40007ffe0ff */
[C---:B------:R-:W-:Y:S02]  /*5cf0*/  IADD3 R9, R12.reuse, 0x40, RZ ;  /* 0x000000400c097810 */ /* 0x040fe40007ffe0ff */
[----:B------:R-:W-:-:S06]  /*5d00*/  IADD3 R8, R12, 0x60, RZ ;  /* 0x000000600c087810 */ /* 0x000fcc0007ffe0ff */
[----:B------:R-:W-:-:S04]  /*5d10*/  @!P0 IMAD.WIDE R30, R12, 0x2, R36 ;  /* 0x000000020c1e8825 */ /* 0x000fc800078e0224 */
[----:B------:R-:W-:Y:S01]  /*5d20*/  @!P0 IMAD.WIDE R28, R12, 0x2, R38 ;  /* 0x000000020c1c8825 */ /* 0x000fe200078e0226 */
[----:B------:R1:W5:Y:S01]  /*5d30*/  @!P0 LD.E.64 R26, [R30.64] ;  /* 0x0000000a1e1a8980 */ /* 0x000362000c101b00 */
[----:B------:R-:W-:Y:S02]  /*5d40*/  ISETP.GE.AND P6, PT, R10, c[0x0][0x27c], PT ;  /* 0x00009f000a007a0c */ /* 0x000fe40003fc6270 */
[----:B------:R-:W-:Y:S01]  /*5d50*/  ISETP.GE.AND P1, PT, R9, c[0x0][0x27c], PT ;  /* 0x00009f0009007a0c */ /* 0x000fe20003f26270 */
[----:B------:R2:W5:Y:S01]  /*5d60*/  @!P0 LD.E.64 R24, [R28.64] ;  /* 0x0000000a1c188980 */ /* 0x000562000c101b00 */
[----:B------:R-:W-:Y:S01]  /*5d70*/  ISETP.GE.AND P0, PT, R8, c[0x0][0x27c], PT ;  /* 0x00009f0008007a0c */ /* 0x000fe20003f06270 */
[----:B------:R-:W-:-:S08]  /*5d80*/  CS2R R32, SRZ ;  /* 0x0000000000207805 */ /* 0x000fd0000001ff00 */
[----:B------:R-:W-:Y:S02]  /*5d90*/  @!P6 SHF.R.S32.HI R13, RZ, 0x1f, R10 ;  /* 0x0000001fff0de819 */ /* 0x000fe4000001140a */
[----:B------:R-:W-:Y:S02]  /*5da0*/  @!P1 SHF.R.S32.HI R14, RZ, 0x1f, R9 ;  /* 0x0000001fff0e9819 */ /* 0x000fe40000011409 */
[----:B------:R-:W-:Y:S02]  /*5db0*/  @!P0 SHF.R.S32.HI R11, RZ, 0x1f, R8 ;  /* 0x0000001fff0b8819 */ /* 0x000fe40000011408 */
[----:B------:R-:W-:Y:S02]  /*5dc0*/  @!P6 LEA.HI R13, R13, R10, RZ, 0x2 ;  /* 0x0000000a0d0de211 */ /* 0x000fe400078f10ff */
[----:B------:R-:W-:Y:S02]  /*5dd0*/  @!P1 LEA.HI R14, R14, R9, RZ, 0x2 ;  /* 0x000000090e0e9211 */ /* 0x000fe400078f10ff */
[----:B------:R-:W-:-:S02]  /*5de0*/  @!P0 LEA.HI R9, R11, R8, RZ, 0x2 ;  /* 0x000000080b098211 */ /* 0x000fc400078f10ff */
[----:B------:R-:W-:Y:S02]  /*5df0*/  @!P6 LOP3.LUT R13, R13, 0xfffffffc, RZ, 0xc0, !PT ;  /* 0xfffffffc0d0de812 */ /* 0x000fe400078ec0ff */
[----:B------:R-:W-:Y:S02]  /*5e00*/  @!P1 LOP3.LUT R11, R14, 0xfffffffc, RZ, 0xc0, !PT ;  /* 0xfffffffc0e0b9812 */ /* 0x000fe400078ec0ff */
[----:B------:R-:W-:Y:S01]  /*5e10*/  @!P0 LOP3.LUT R9, R9, 0xfffffffc, RZ, 0xc0, !PT ;  /* 0xfffffffc09098812 */ /* 0x000fe200078ec0ff */
[--C-:B------:R-:W-:Y:S01]  /*5e20*/  @!P6 IMAD.WIDE R44, R13, 0x2, R36.reuse ;  /* 0x000000020d2ce825 */ /* 0x100fe200078e0224 */
[----:B--2---:R-:W-:Y:S01]  /*5e30*/  CS2R R28, SRZ ;  /* 0x00000000001c7805 */ /* 0x004fe2000001ff00 */
[----:B------:R-:W-:Y:S02]  /*5e40*/  CS2R R14, SRZ ;  /* 0x00000000000e7805 */ /* 0x000fe4000001ff00 */
[----:B-1----:R-:W-:Y:S01]  /*5e50*/  @!P1 IMAD.WIDE R30, R11, 0x2, R36 ;  /* 0x000000020b1e9825 */ /* 0x002fe200078e0224 */
[----:B------:R-:W-:Y:S01]  /*5e60*/  CS2R R50, SRZ ;  /* 0x0000000000327805 */ /* 0x000fe2000001ff00 */
[----:B------:R1:W5:Y:S02]  /*5e70*/  @!P6 LD.E.64 R32, [R44.64] ;  /* 0x0000000a2c20e980 */ /* 0x000364000c101b00 */
[----:B------:R-:W-:-:S02]  /*5e80*/  @!P6 IMAD.WIDE R40, R13, 0x2, R38 ;  /* 0x000000020d28e825 */ /* 0x000fc400078e0226 */
[----:B------:R1:W5:Y:S02]  /*5e90*/  @!P1 LD.E.64 R28, [R30.64] ;  /* 0x0000000a1e1c9980 */ /* 0x000364000c101b00 */
[----:B------:R-:W-:Y:S02]  /*5ea0*/  @!P1 IMAD.WIDE R42, R11, 0x2, R38 ;  /* 0x000000020b2a9825 */ /* 0x000fe400078e0226 */
[----:B------:R-:W-:Y:S02]  /*5eb0*/  CS2R R10, SRZ ;  /* 0x00000000000a7805 */ /* 0x000fe4000001ff00 */
[----:B------:R-:W-:-:S04]  /*5ec0*/  @!P0 IMAD.WIDE R36, R9, 0x2, R36 ;  /* 0x0000000209248825 */ /* 0x000fc800078e0224 */
[----:B------:R-:W-:Y:S01]  /*5ed0*/  @!P0 IMAD.WIDE R38, R9, 0x2, R38 ;  /* 0x0000000209268825 */ /* 0x000fe200078e0226 */
[----:B------:R1:W5:Y:S01]  /*5ee0*/  @!P6 LD.E.64 R10, [R40.64] ;  /* 0x0000000a280ae980 */ /* 0x000362000c101b00 */
[----:B------:R-:W-:-:S03]  /*5ef0*/  CS2R R8, SRZ ;  /* 0x0000000000087805 */ /* 0x000fc6000001ff00 */
[----:B------:R1:W5:Y:S04]  /*5f00*/  @!P0 LD.E.64 R14, [R36.64] ;  /* 0x0000000a240e8980 */ /* 0x000368000c101b00 */
[----:B------:R1:W5:Y:S04]  /*5f10*/  @!P1 LD.E.64 R8, [R42.64] ;  /* 0x0000000a2a089980 */ /* 0x000368000c101b00 */
[----:B------:R1:W5:Y:S02]  /*5f20*/  @!P0 LD.E.64 R50, [R38.64] ;  /* 0x0000000a26328980 */ /* 0x000364000c101b00 */
.L_x_89:
[----:B------:R-:W-:Y:S05]  /*5f30*/  BSYNC B0 ;  /* 0x0000000000007941 */ /* 0x000fea0003800000 */
.L_x_88:
[----:B-1---5:R-:W-:Y:S01]  /*5f40*/  IMAD.MOV.U32 R44, RZ, RZ, R32 ;  /* 0x000000ffff2c7224 */ /* 0x022fe200078e0020 */
[----:B------:R-:W-:Y:S01]  /*5f50*/  SHF.R.U64 R31, R32, 0x10, R33 ;  /* 0x00000010201f7819 */ /* 0x000fe20000001221 */
[--C-:B------:R-:W-:Y:S01]  /*5f60*/  IMAD.MOV.U32 R46, RZ, RZ, R27.reuse ;  /* 0x000000ffff2e7224 */ /* 0x100fe200078e001b */
[--C-:B------:R-:W-:Y:S01]  /*5f70*/  SHF.R.U64 R36, R26, 0x10, R27.reuse ;  /* 0x000000101a247819 */ /* 0x100fe2000000121b */
[----:B------:R-:W-:Y:S01]  /*5f80*/  IMAD.MOV.U32 R32, RZ, RZ, R28 ;  /* 0x000000ffff207224 */ /* 0x000fe200078e001c */
[----:B------:R-:W-:Y:S01]  /*5f90*/  SHF.R.U32.HI R35, RZ, 0x10, R27 ;  /* 0x00000010ff237819 */ /* 0x000fe2000001161b */
[----:B------:R-:W-:Y:S01]  /*5fa0*/  IMAD R34, R65, -0x80, R34 ;  /* 0xffffff8041227824 */ /* 0x000fe200078e0222 */
[----:B------:R-:W-:Y:S01]  /*5fb0*/  SHF.R.U64 R27, R28, 0x10, R29 ;  /* 0x000000101c1b7819 */ /* 0x000fe2000000121d */
[----:B------:R-:W-:Y:S01]  /*5fc0*/  IMAD.MOV.U32 R48, RZ, RZ, R26 ;  /* 0x000000ffff307224 */ /* 0x000fe200078e001a */
[--C-:B------:R-:W-:Y:S01]  /*5fd0*/  SHF.R.U32.HI R30, RZ, 0x10, R33.reuse ;  /* 0x00000010ff1e7819 */ /* 0x100fe20000011621 */
[----:B------:R-:W-:Y:S01]  /*5fe0*/  IMAD.MOV.U32 R47, RZ, RZ, R33 ;  /* 0x000000ffff2f7224 */ /* 0x000fe200078e0021 */
[----:B------:R-:W-:Y:S01]  /*5ff0*/  PRMT R27, R32, 0x5410, R27 ;  /* 0x00005410201b7816 */ /* 0x000fe2000000001b */
[--C-:B------:R-:W-:Y:S01]  /*6000*/  IMAD.MOV.U32 R45, RZ, RZ, R29.reuse ;  /* 0x000000ffff2d7224 */ /* 0x100fe200078e001d */
[----:B------:R-:W-:Y:S01]  /*6010*/  IMNMX R32, R34, 0x80, PT ;  /* 0x0000008022207817 */ /* 0x000fe20003800200 */
[----:B------:R-:W-:Y:S01]  /*6020*/  IMAD.MOV.U32 R41, RZ, RZ, R24 ;  /* 0x000000ffff297224 */ /* 0x000fe200078e0018 */
[----:B------:R-:W-:Y:S01]  /*6030*/  SHF.R.U32.HI R26, RZ, 0x10, R29 ;  /* 0x00000010ff1a7819 */ /* 0x000fe2000001161d */
[--C-:B------:R-:W-:Y:S01]  /*6040*/  IMAD.MOV.U32 R39, RZ, RZ, R25.reuse ;  /* 0x000000ffff277224 */ /* 0x100fe200078e0019 */
[----:B------:R-:W-:Y:S01]  /*6050*/  ISETP.GE.AND P0, PT, R21, R32, PT ;  /* 0x000000201500720c */ /* 0x000fe20003f06270 */
[----:B------:R-:W-:Y:S01]  /*6060*/  IMAD.MOV.U32 R38, RZ, RZ, R10 ;  /* 0x000000ffff267224 */ /* 0x000fe200078e000a */
[----:B------:R-:W-:Y:S01]  /*6070*/  SHF.R.U64 R40, R24, 0x10, R25 ;  /* 0x0000001018287819 */ /* 0x000fe20000001219 */
[----:B------:R-:W-:Y:S01]  /*6080*/  IMAD.MOV.U32 R37, RZ, RZ, R11 ;  /* 0x000000ffff257224 */ /* 0x000fe200078e000b */
[----:B------:R-:W-:Y:S01]  /*6090*/  SHF.R.U32.HI R33, RZ, 0x10, R25 ;  /* 0x00000010ff217819 */ /* 0x000fe20000011619 */
[----:B------:R-:W-:Y:S01]  /*60a0*/  IMAD.MOV.U32 R43, RZ, RZ, R14 ;  /* 0x000000ffff2b7224 */ /* 0x000fe200078e000e */
[--C-:B------:R-:W-:Y:S01]  /*60b0*/  SHF.R.U64 R29, R10, 0x10, R11.reuse ;  /* 0x000000100a1d7819 */ /* 0x100fe2000000120b */
[----:B------:R-:W-:Y:S01]  /*60c0*/  IMAD.MOV.U32 R10, RZ, RZ, R8 ;  /* 0x000000ffff0a7224 */ /* 0x000fe200078e0008 */
[----:B------:R-:W-:Y:S01]  /*60d0*/  SHF.R.U32.HI R28, RZ, 0x10, R11 ;  /* 0x00000010ff1c7819 */ /* 0x000fe2000001160b */
[--C-:B------:R-:W-:Y:S01]  /*60e0*/  IMAD.MOV.U32 R11, RZ, RZ, R9.reuse ;  /* 0x000000ffff0b7224 */ /* 0x100fe200078e0009 */
[----:B------:R-:W-:Y:S01]  /*60f0*/  SHF.R.U64 R25, R8, 0x10, R9 ;  /* 0x0000001008197819 */ /* 0x000fe20000001209 */
[----:B------:R-:W-:Y:S01]  /*6100*/  IMAD.MOV.U32 R42, RZ, RZ, R15 ;  /* 0x000000ffff2a7224 */ /* 0x000fe200078e000f */
[----:B------:R-:W-:Y:S01]  /*6110*/  SHF.R.U32.HI R24, RZ, 0x10, R9 ;  /* 0x00000010ff187819 */ /* 0x000fe20000011609 */
[----:B------:R-:W-:Y:S01]  /*6120*/  IMAD.MOV.U32 R9, RZ, RZ, R50 ;  /* 0x000000ffff097224 */ /* 0x000fe200078e0032 */
[----:B------:R-:W-:Y:S01]  /*6130*/  SHF.R.U64 R22, R14, 0x10, R15 ;  /* 0x000000100e167819 */ /* 0x000fe2000000120f */
[----:B------:R-:W-:Y:S01]  /*6140*/  IMAD.MOV.U32 R8, RZ, RZ, R51 ;  /* 0x000000ffff087224 */ /* 0x000fe200078e0033 */
[----:B------:R-:W-:Y:S01]  /*6150*/  SHF.R.U32.HI R15, RZ, 0x10, R15 ;  /* 0x00000010ff0f7819 */ /* 0x000fe2000001160f */
[----:B------:R-:W-:-:S04]  /*6160*/  DEPBAR.LE SB0, 0x1 ;  /* 0x000080400000791a */ /* 0x000fc80000000000 */
[--C-:B------:R-:W-:Y:S01]  /*6170*/  SHF.R.U64 R14, R50, 0x10, R51.reuse ;  /* 0x00000010320e7819 */ /* 0x100fe20000001233 */
[----:B------:R-:W-:Y:S01]  /*6180*/  BSSY B1, `(.L_x_90) ;  /* 0x00000bc000017945 */ /* 0x000fe20003800000 */
[----:B------:R-:W-:Y:S02]  /*6190*/  SHF.R.U32.HI R13, RZ, 0x10, R51 ;  /* 0x00000010ff0d7819 */ /* 0x000fe40000011633 */
[----:B------:R-:W-:Y:S02]  /*61a0*/  PRMT R36, R48, 0x5410, R36 ;  /* 0x0000541030247816 */ /* 0x000fe40000000024 */
[----:B------:R-:W-:Y:S02]  /*61b0*/  PRMT R35, R46, 0x5410, R35 ;  /* 0x000054102e237816 */ /* 0x000fe40000000023 */
[----:B------:R-:W-:Y:S02]  /*61c0*/  PRMT R31, R44, 0x5410, R31 ;  /* 0x000054102c1f7816 */ /* 0x000fe4000000001f */
[----:B------:R-:W-:-:S02]  /*61d0*/  PRMT R30, R47, 0x5410, R30 ;  /* 0x000054102f1e7816 */ /* 0x000fc4000000001e */
[----:B------:R-:W-:Y:S02]  /*61e0*/  PRMT R26, R45, 0x5410, R26 ;  /* 0x000054102d1a7816 */ /* 0x000fe4000000001a */
[----:B------:R-:W-:Y:S02]  /*61f0*/  PRMT R22, R43, 0x5410, R22 ;  /* 0x000054102b167816 */ /* 0x000fe40000000016 */
        /* <DEDUP_REMOVED lines=8> */
[----:B------:R-:W-:Y:S01]  /*6280*/  PRMT R13, R8, 0x5410, R13 ;  /* 0x00005410080d7816 */ /* 0x000fe2000000000d */
[----:B------:R-:W-:Y:S06]  /*6290*/  BAR.SYNC.DEFER_BLOCKING 0x0 ;  /* 0x0000000000007b1d */ /* 0x000fec0000010000 */
[----:B------:R-:W-:Y:S05]  /*62a0*/  @P0 BRA `(.L_x_91) ;  /* 0x00000a9000000947 */ /* 0x000fea0003800000 */
[----:B------:R-:W-:Y:S01]  /*62b0*/  ISETP.GE.AND P0, PT, R12, c[0x0][0x27c], PT ;  /* 0x00009f000c007a0c */ /* 0x000fe20003f06270 */
[----:B------:R-:W-:-:S12]  /*62c0*/  BSSY B0, `(.L_x_92) ;  /* 0x0000028000007945 */ /* 0x000fd80003800000 */
[----:B------:R-:W-:Y:S05]  /*62d0*/  @P0 BRA `(.L_x_93) ;  /* 0x0000026000000947 */ /* 0x000fea0003800000 */
[----:B------:R-:W1:Y:S01]  /*62e0*/  LDS.128 R8, [R6+0x10080] ;  /* 0x0100800006087984 */ /* 0x000e620000000c00 */
[----:B------:R-:W-:Y:S01]  /*62f0*/  SHF.L.U32 R42, R36, 0x10, RZ ;  /* 0x00000010242a7819 */ /* 0x000fe200000006ff */
[C---:B------:R-:W-:Y:S01]  /*6300*/  IMAD.U32 R40, R34.reuse, 0x10000, RZ ;  /* 0x0001000022287824 */ /* 0x040fe200078e00ff */
[----:B------:R-:W-:Y:S02]  /*6310*/  LOP3.LUT R39, R34, 0xffff0000, RZ, 0xc0, !PT ;  /* 0xffff000022277812 */ /* 0x000fe400078ec0ff */
[----:B------:R-:W-:Y:S02]  /*6320*/  LOP3.LUT R41, R36, 0xffff0000, RZ, 0xc0, !PT ;  /* 0xffff000024297812 */ /* 0x000fe400078ec0ff */
[C---:B-1----:R-:W-:Y:S02]  /*6330*/  LOP3.LUT R37, R8.reuse, 0xffff0000, RZ, 0xc0, !PT ;  /* 0xffff000008257812 */ /* 0x042fe400078ec0ff */
[----:B------:R-:W-:Y:S02]  /*6340*/  LOP3.LUT R46, R9, 0xffff0000, RZ, 0xc0, !PT ;  /* 0xffff0000092e7812 */ /* 0x000fe400078ec0ff */
[----:B------:R-:W-:-:S02]  /*6350*/  SHF.L.U32 R38, R8, 0x10, RZ ;  /* 0x0000001008267819 */ /* 0x000fc400000006ff */
[----:B------:R-:W-:Y:S01]  /*6360*/  SHF.L.U32 R8, R9, 0x10, RZ ;  /* 0x0000001009087819 */ /* 0x000fe200000006ff */
[C---:B------:R-:W-:Y:S01]  /*6370*/  FMUL.FTZ R9, R37.reuse, R40 ;  /* 0x0000002825097220 */ /* 0x040fe20000410000 */
[C---:B------:R-:W-:Y:S01]  /*6380*/  SHF.L.U32 R44, R10.reuse, 0x10, RZ ;  /* 0x000000100a2c7819 */ /* 0x040fe200000006ff */
[-C--:B------:R-:W-:Y:S01]  /*6390*/  FMUL.FTZ R37, R37, R42.reuse ;  /* 0x0000002a25257220 */ /* 0x080fe20000410000 */
[----:B------:R-:W-:Y:S01]  /*63a0*/  LOP3.LUT R43, R10, 0xffff0000, RZ, 0xc0, !PT ;  /* 0xffff00000a2b7812 */ /* 0x000fe200078ec0ff */
[C---:B------:R-:W-:Y:S01]  /*63b0*/  IMAD.U32 R10, R11.reuse, 0x10000, RZ ;  /* 0x000100000b0a7824 */ /* 0x040fe200078e00ff */
[----:B------:R-:W-:Y:S01]  /*63c0*/  LOP3.LUT R45, R11, 0xffff0000, RZ, 0xc0, !PT ;  /* 0xffff00000b2d7812 */ /* 0x000fe200078ec0ff */
[----:B------:R-:W-:Y:S02]  /*63d0*/  FMUL.FTZ R11, R46, R39 ;  /* 0x000000272e0b7220 */ /* 0x000fe40000410000 */
[C---:B------:R-:W-:Y:S01]  /*63e0*/  FFMA.FTZ R9, R38.reuse, R42, -R9 ;  /* 0x0000002a26097223 */ /* 0x040fe20000010809 */
[----:B------:R-:W-:Y:S01]  /*63f0*/  SHF.L.U32 R42, R35, 0x10, RZ ;  /* 0x00000010232a7819 */ /* 0x000fe200000006ff */
[----:B------:R-:W-:Y:S01]  /*6400*/  FFMA.FTZ R38, R38, R40, R37 ;  /* 0x0000002826267223 */ /* 0x000fe20000010025 */
[C---:B------:R-:W-:Y:S01]  /*6410*/  SHF.L.U32 R40, R33.reuse, 0x10, RZ ;  /* 0x0000001021287819 */ /* 0x040fe200000006ff */
[-C--:B------:R-:W-:Y:S01]  /*6420*/  FMUL.FTZ R46, R46, R41.reuse ;  /* 0x000000292e2e7220 */ /* 0x080fe20000410000 */
[----:B------:R-:W-:Y:S01]  /*6430*/  LOP3.LUT R37, R33, 0xffff0000, RZ, 0xc0, !PT ;  /* 0xffff000021257812 */ /* 0x000fe200078ec0ff */
[C---:B------:R-:W-:Y:S01]  /*6440*/  FFMA.FTZ R11, R8.reuse, R41, -R11 ;  /* 0x00000029080b7223 */ /* 0x040fe2000001080b */
[----:B------:R-:W-:Y:S01]  /*6450*/  LOP3.LUT R41, R35, 0xffff0000, RZ, 0xc0, !PT ;  /* 0xffff000023297812 */ /* 0x000fe200078ec0ff */
[----:B------:R-:W-:-:S02]  /*6460*/  FFMA.FTZ R46, R8, R39, R46 ;  /* 0x00000027082e7223 */ /* 0x000fc4000001002e */
[----:B------:R-:W-:Y:S02]  /*6470*/  FMUL.FTZ R39, R43, R40 ;  /* 0x000000282b277220 */ /* 0x000fe40000410000 */
[----:B------:R-:W-:Y:S02]  /*6480*/  FMUL.FTZ R8, R45, R37 ;  /* 0x000000252d087220 */ /* 0x000fe40000410000 */
[-C--:B------:R-:W-:Y:S02]  /*6490*/  FMUL.FTZ R43, R43, R42.reuse ;  /* 0x0000002a2b2b7220 */ /* 0x080fe40000410000 */
[----:B------:R-:W-:Y:S02]  /*64a0*/  FMUL.FTZ R45, R45, R41 ;  /* 0x000000292d2d7220 */ /* 0x000fe40000410000 */
[C---:B------:R-:W-:Y:S02]  /*64b0*/  FFMA.FTZ R39, R44.reuse, R42, -R39 ;  /* 0x0000002a2c277223 */ /* 0x040fe40000010827 */
[----:B------:R-:W-:-:S02]  /*64c0*/  FFMA.FTZ R40, R44, R40, R43 ;  /* 0x000000282c287223 */ /* 0x000fc4000001002b */
[----:B------:R-:W-:Y:S01]  /*64d0*/  FFMA.FTZ R41, R10, R41, -R8 ;  /* 0x000000290a297223 */ /* 0x000fe20000010808 */
[----:B------:R-:W-:Y:S01]  /*64e0*/  F2FP.BF16.PACK_AB R8, R38, R9 ;  /* 0x000000092608723e */ /* 0x000fe200000010ff */
[----:B------:R-:W-:Y:S01]  /*64f0*/  FFMA.FTZ R42, R10, R37, R45 ;  /* 0x000000250a2a7223 */ /* 0x000fe2000001002d */
[----:B------:R-:W-:Y:S02]  /*6500*/  F2FP.BF16.PACK_AB R9, R46, R11 ;  /* 0x0000000b2e09723e */ /* 0x000fe400000010ff */
[----:B------:R-:W-:Y:S02]  /*6510*/  F2FP.BF16.PACK_AB R10, R40, R39 ;  /* 0x00000027280a723e */ /* 0x000fe400000010ff */
[----:B------:R-:W-:-:S05]  /*6520*/  F2FP.BF16.PACK_AB R11, R42, R41 ;  /* 0x000000292a0b723e */ /* 0x000fca00000010ff */
[----:B------:R1:W-:Y:S02]  /*6530*/  STS.128 [R6+0x10080], R8 ;  /* 0x0100800806007388 */ /* 0x0003e40000000c00 */
.L_x_93:
[----:B------:R-:W-:Y:S05]  /*6540*/  BSYNC B0 ;  /* 0x0000000000007941 */ /* 0x000fea0003800000 */
.L_x_92:
[----:B-1----:R-:W-:Y:S01]  /*6550*/  IADD3 R8, R12, 0x20, RZ ;  /* 0x000000200c087810 */ /* 0x002fe20007ffe0ff */
[----:B------:R-:W-:Y:S03]  /*6560*/  BSSY B0, `(.L_x_94) ;  /* 0x0000029000007945 */ /* 0x000fe60003800000 */
[----:B------:R-:W-:-:S13]  /*6570*/  ISETP.GE.AND P0, PT, R8, c[0x0][0x27c], PT ;  /* 0x00009f0008007a0c */ /* 0x000fda0003f06270 */
        /* <DEDUP_REMOVED lines=17> */
[----:B------:R-:W-:Y:S01]  /*6690*/  FFMA.FTZ R9, R38, R42, -R9 ;  /* 0x0000002a26097223 */ /* 0x000fe20000010809 */
[----:B------:R-:W-:Y:S01]  /*66a0*/  SHF.L.U32 R42, R30, 0x10, RZ ;  /* 0x000000101e2a7819 */ /* 0x000fe200000006ff */
[----:B------:R-:W-:Y:S01]  /*66b0*/  FFMA.FTZ R38, R38, R40, R37 ;  /* 0x0000002826267223 */ /* 0x000fe20000010025 */
[----:B------:R-:W-:Y:S01]  /*66c0*/  SHF.L.U32 R40, R28, 0x10, RZ ;  /* 0x000000101c287819 */ /* 0x000fe200000006ff */
[-C--:B------:R-:W-:Y:S01]  /*66d0*/  FMUL.FTZ R46, R46, R41.reuse ;  /* 0x000000292e2e7220 */ /* 0x080fe20000410000 */
[----:B------:R-:W-:Y:S01]  /*66e0*/  LOP3.LUT R37, R28, 0xffff0000, RZ, 0xc0, !PT ;  /* 0xffff00001c257812 */ /* 0x000fe200078ec0ff */
[----:B------:R-:W-:Y:S01]  /*66f0*/  FFMA.FTZ R11, R8, R41, -R11 ;  /* 0x00000029080b7223 */ /* 0x000fe2000001080b */
        /* <DEDUP_REMOVED lines=15> */
.L_x_95:
[----:B------:R-:W-:Y:S05]  /*67f0*/  BSYNC B0 ;  /* 0x0000000000007941 */ /* 0x000fea0003800000 */
.L_x_94:
        /* <DEDUP_REMOVED lines=42> */
.L_x_97:
[----:B------:R-:W-:Y:S05]  /*6aa0*/  BSYNC B0 ;  /* 0x0000000000007941 */ /* 0x000fea0003800000 */
.L_x_96:
[----:B-1----:R-:W-:-:S04]  /*6ab0*/  IADD3 R8, R12, 0x60, RZ ;  /* 0x000000600c087810 */ /* 0x002fc80007ffe0ff */
        /* <DEDUP_REMOVED lines=40> */
.L_x_91:
[----:B------:R-:W-:Y:S05]  /*6d40*/  BSYNC B1 ;  /* 0x0000000000017941 */ /* 0x000fea0003800000 */
.L_x_90:
[----:B-1----:R-:W-:Y:S01]  /*6d50*/  IADD3 R9, R21, 0x20, RZ ;  /* 0x0000002015097810 */ /* 0x002fe20007ffe0ff */
[----:B------:R-:W-:Y:S03]  /*6d60*/  BSSY B1, `(.L_x_98) ;  /* 0x00000ac000017945 */ /* 0x000fe60003800000 */
[----:B------:R-:W-:-:S13]  /*6d70*/  ISETP.GE.AND P0, PT, R9, R32, PT ;  /* 0x000000200900720c */ /* 0x000fda0003f06270 */
[----:B------:R-:W-:Y:S05]  /*6d80*/  @P0 BRA `(.L_x_99) ;  /* 0x00000a9000000947 */ /* 0x000fea0003800000 */
[----:B------:R-:W-:Y:S01]  /*6d90*/  ISETP.GE.AND P0, PT, R12, c[0x0][0x27c], PT ;  /* 0x00009f000c007a0c */ /* 0x000fe20003f06270 */
[----:B------:R-:W-:-:S12]  /*6da0*/  BSSY B0, `(.L_x_100) ;  /* 0x0000028000007945 */ /* 0x000fd80003800000 */
[----:B------:R-:W-:Y:S05]  /*6db0*/  @P0 BRA `(.L_x_101) ;  /* 0x0000026000000947 */ /* 0x000fea0003800000 */
[----:B------:R-:W1:Y:S01]  /*6dc0*/  LDS.128 R8, [R6+0x11080] ;  /* 0x0110800006087984 */ /* 0x000e620000000c00 */
[----:B------:R-:W-:Y:S01]  /*6dd0*/  SHF.L.U32 R40, R36, 0x10, RZ ;  /* 0x0000001024287819 */ /* 0x000fe200000006ff */
[----:B------:R-:W-:Y:S01]  /*6de0*/  IMAD.U32 R39, R34, 0x10000, RZ ;  /* 0x0001000022277824 */ /* 0x000fe200078e00ff */
[----:B------:R-:W-:Y:S02]  /*6df0*/  LOP3.LUT R41, R36, 0xffff0000, RZ, 0xc0, !PT ;  /* 0xffff000024297812 */ /* 0x000fe400078ec0ff */
[C---:B-1----:R-:W-:Y:S02]  /*6e00*/  SHF.L.U32 R38, R8.reuse, 0x10, RZ ;  /* 0x0000001008267819 */ /* 0x042fe400000006ff */
[----:B------:R-:W-:Y:S02]  /*6e10*/  LOP3.LUT R37, R8, 0xffff0000, RZ, 0xc0, !PT ;  /* 0xffff000008257812 */ /* 0x000fe400078ec0ff */
[C---:B------:R-:W-:Y:S02]  /*6e20*/  SHF.L.U32 R8, R9.reuse, 0x10, RZ ;  /* 0x0000001009087819 */ /* 0x040fe400000006ff */
[----:B------:R-:W-:Y:S01]  /*6e30*/  LOP3.LUT R46, R9, 0xffff0000, RZ, 0xc0, !PT ;  /* 0xffff0000092e7812 */ /* 0x000fe200078ec0ff */
[-C--:B------:R-:W-:Y:S01]  /*6e40*/  FMUL.FTZ R43, R39, R37.reuse ;  /* 0x00000025272b7220 */ /* 0x080fe20000410000 */
[----:B------:R-:W-:Y:S01]  /*6e50*/  LOP3.LUT R9, R34, 0xffff0000, RZ, 0xc0, !PT ;  /* 0xffff000022097812 */ /* 0x000fe200078ec0ff */
[----:B------:R-:W-:Y:S01]  /*6e60*/  FMUL.FTZ R37, R40, R37 ;  /* 0x0000002528257220 */ /* 0x000fe20000410000 */
[----:B------:R-:W-:Y:S01]  /*6e70*/  SHF.L.U32 R44, R10, 0x10, RZ ;  /* 0x000000100a2c7819 */ /* 0x000fe200000006ff */
[----:B------:R-:W-:Y:S01]  /*6e80*/  FFMA.FTZ R43, R40, R38, -R43 ;  /* 0x00000026282b7223 */ /* 0x000fe2000001082b */
[----:B------:R-:W-:Y:S01]  /*6e90*/  LOP3.LUT R42, R10, 0xffff0000, RZ, 0xc0, !PT ;  /* 0xffff00000a2a7812 */ /* 0x000fe200078ec0ff */
[C---:B------:R-:W-:Y:S01]  /*6ea0*/  IMAD.U32 R10, R11.reuse, 0x10000, RZ ;  /* 0x000100000b0a7824 */ /* 0x040fe200078e00ff */
[----:B------:R-:W-:Y:S01]  /*6eb0*/  LOP3.LUT R45, R11, 0xffff0000, RZ, 0xc0, !PT ;  /* 0xffff00000b2d7812 */ /* 0x000fe200078ec0ff */
[----:B------:R-:W-:Y:S01]  /*6ec0*/  FMUL.FTZ R11, R9, R46 ;  /* 0x0000002e090b7220 */ /* 0x000fe20000410000 */
[----:B------:R-:W-:Y:S01]  /*6ed0*/  LOP3.LUT R40, R35, 0xffff0000, RZ, 0xc0, !PT ;  /* 0xffff000023287812 */ /* 0x000fe200078ec0ff */
[----:B------:R-:W-:Y:S01]  /*6ee0*/  FFMA.FTZ R38, R39, R38, R37 ;  /* 0x0000002627267223 */ /* 0x000fe20000010025 */
[----:B------:R-:W-:Y:S01]  /*6ef0*/  SHF.L.U32 R39, R33, 0x10, RZ ;  /* 0x0000001021277819 */ /* 0x000fe200000006ff */
[----:B------:R-:W-:Y:S01]  /*6f00*/  FMUL.FTZ R46, R41, R46 ;  /* 0x0000002e292e7220 */ /* 0x000fe20000410000 */
[----:B------:R-:W-:Y:S01]  /*6f10*/  LOP3.LUT R37, R33, 0xffff0000, RZ, 0xc0, !PT ;  /* 0xffff000021257812 */ /* 0x000fe200078ec0ff */
[-C--:B------:R-:W-:Y:S01]  /*6f20*/  FFMA.FTZ R11, R41, R8.reuse, -R11 ;  /* 0x00000008290b7223 */ /* 0x080fe2000001080b */
[----:B------:R-:W-:Y:S01]  /*6f30*/  SHF.L.U32 R41, R35, 0x10, RZ ;  /* 0x0000001023297819 */ /* 0x000fe200000006ff */
[----:B------:R-:W-:-:S02]  /*6f40*/  FFMA.FTZ R46, R9, R8, R46 ;  /* 0x00000008092e7223 */ /* 0x000fc4000001002e */
[-C--:B------:R-:W-:Y:S02]  /*6f50*/  FMUL.FTZ R8, R39, R42.reuse ;  /* 0x0000002a27087220 */ /* 0x080fe40000410000 */
[-C--:B------:R-:W-:Y:S02]  /*6f60*/  FMUL.FTZ R9, R37, R45.reuse ;  /* 0x0000002d25097220 */ /* 0x080fe40000410000 */
[C---:B------:R-:W-:Y:S02]  /*6f70*/  FMUL.FTZ R42, R41.reuse, R42 ;  /* 0x0000002a292a7220 */ /* 0x040fe40000410000 */
[----:B------:R-:W-:Y:S02]  /*6f80*/  FMUL.FTZ R45, R40, R45 ;  /* 0x0000002d282d7220 */ /* 0x000fe40000410000 */
[-C--:B------:R-:W-:Y:S01]  /*6f90*/  FFMA.FTZ R41, R41, R44.reuse, -R8 ;  /* 0x0000002c29297223 */ /* 0x080fe20000010808 */
[----:B------:R-:W-:Y:S01]  /*6fa0*/  F2FP.BF16.PACK_AB R8, R38, R43 ;  /* 0x0000002b2608723e */ /* 0x000fe200000010ff */
[----:B------:R-:W-:-:S02]  /*6fb0*/  FFMA.FTZ R42, R39, R44, R42 ;  /* 0x0000002c272a7223 */ /* 0x000fc4000001002a */
[-C--:B------:R-:W-:Y:S01]  /*6fc0*/  FFMA.FTZ R40, R40, R10.reuse, -R9 ;  /* 0x0000000a28287223 */ /* 0x080fe20000010809 */
[----:B------:R-:W-:Y:S01]  /*6fd0*/  F2FP.BF16.PACK_AB R9, R46, R11 ;  /* 0x0000000b2e09723e */ /* 0x000fe200000010ff */
[----:B------:R-:W-:Y:S01]  /*6fe0*/  FFMA.FTZ R45, R37, R10, R45 ;  /* 0x0000000a252d7223 */ /* 0x000fe2000001002d */
[----:B------:R-:W-:-:S04]  /*6ff0*/  F2FP.BF16.PACK_AB R10, R42, R41 ;  /* 0x000000292a0a723e */ /* 0x000fc800000010ff */
[----:B------:R-:W-:-:S05]  /*7000*/  F2FP.BF16.PACK_AB R11, R45, R40 ;  /* 0x000000282d0b723e */ /* 0x000fca00000010ff */
[----:B------:R1:W-:Y:S02]  /*7010*/  STS.128 [R6+0x11080], R8 ;  /* 0x0110800806007388 */ /* 0x0003e40000000c00 */
.L_x_101:
[----:B------:R-:W-:Y:S05]  /*7020*/  BSYNC B0 ;  /* 0x0000000000007941 */ /* 0x000fea0003800000 */
.L_x_100:
[----:B-1----:R-:W-:Y:S01]  /*7030*/  IADD3 R8, R12, 0x20, RZ ;  /* 0x000000200c087810 */ /* 0x002fe20007ffe0ff */
[----:B------:R-:W-:Y:S03]  /*7040*/  BSSY B0, `(.L_x_102) ;  /* 0x0000029000007945 */ /* 0x000fe60003800000 */
[----:B------:R-:W-:-:S13]  /*7050*/  ISETP.GE.AND P0, PT, R8, c[0x0][0x27c], PT ;  /* 0x00009f0008007a0c */ /* 0x000fda0003f06270 */
        /* <DEDUP_REMOVED lines=20> */
[C---:B------:R-:W-:Y:S01]  /*71a0*/  SHF.L.U32 R39, R28.reuse, 0x10, RZ ;  /* 0x000000101c277819 */ /* 0x040fe200000006ff */
[C---:B------:R-:W-:Y:S01]  /*71b0*/  FMUL.FTZ R46, R41.reuse, R46 ;  /* 0x0000002e292e7220 */ /* 0x040fe20000410000 */
        /* <DEDUP_REMOVED lines=17> */
.L_x_103:
[----:B------:R-:W-:Y:S05]  /*72d0*/  BSYNC B0 ;  /* 0x0000000000007941 */ /* 0x000fea0003800000 */
.L_x_102:
        /* <DEDUP_REMOVED lines=42> */
.L_x_105:
[----:B------:R-:W-:Y:S05]  /*7580*/  BSYNC B0 ;  /* 0x0000000000007941 */ /* 0x000fea0003800000 */
.L_x_104:
[----:B-1----:R-:W-:-:S04]  /*7590*/  IADD3 R8, R12, 0x60, RZ ;  /* 0x000000600c087810 */ /* 0x002fc80007ffe0ff */
        /* <DEDUP_REMOVED lines=40> */
.L_x_99:
[----:B------:R-:W-:Y:S05]  /*7820*/  BSYNC B1 ;  /* 0x0000000000017941 */ /* 0x000fea0003800000 */
.L_x_98:
        /* <DEDUP_REMOVED lines=45> */
.L_x_109:
[----:B------:R-:W-:Y:S05]  /*7b00*/  BSYNC B0 ;  /* 0x0000000000007941 */ /* 0x000fea0003800000 */
.L_x_108:
        /* <DEDUP_REMOVED lines=42> */
.L_x_111:
[----:B------:R-:W-:Y:S05]  /*7db0*/  BSYNC B0 ;  /* 0x0000000000007941 */ /* 0x000fea0003800000 */
.L_x_110:
        /* <DEDUP_REMOVED lines=42> */
.L_x_113:
[----:B------:R-:W-:Y:S05]  /*8060*/  BSYNC B0 ;  /* 0x0000000000007941 */ /* 0x000fea0003800000 */
.L_x_112:
        /* <DEDUP_REMOVED lines=41> */
.L_x_107:
[----:B------:R-:W-:Y:S05]  /*8300*/  BSYNC B1 ;  /* 0x0000000000017941 */ /* 0x000fea0003800000 */
.L_x_106:
[----:B-1----:R-:W-:-:S04]  /*8310*/  IADD3 R9, R21, 0x60, RZ ;  /* 0x0000006015097810 */ /* 0x002fc80007ffe0ff */
[----:B------:R-:W-:-:S13]  /*8320*/  ISETP.GE.AND P0, PT, R9, R32, PT ;  /* 0x000000200900720c */ /* 0x000fda0003f06270 */
[----:B------:R-:W-:Y:S05]  /*8330*/  @P0 BRA `(.L_x_114) ;  /* 0x000043a000000947 */ /* 0x000fea0003800000 */
[----:B------:R-:W-:Y:S01]  /*8340*/  ISETP.GE.AND P0, PT, R12, c[0x0][0x27c], PT ;  /* 0x00009f000c007a0c */ /* 0x000fe20003f06270 */
[----:B------:R-:W-:-:S12]  /*8350*/  BSSY B0, `(.L_x_115) ;  /* 0x0000028000007945 */ /* 0x000fd80003800000 */
[----:B------:R-:W-:Y:S05]  /*8360*/  @P0 BRA `(.L_x_116) ;  /* 0x0000026000000947 */ /* 0x000fea0003800000 */
[----:B------:R-:W1:Y:S01]  /*8370*/  LDS.128 R8, [R6+0x13080] ;  /* 0x0130800006087984 */ /* 0x000e620000000c00 */
[----:B------:R-:W-:Y:S02]  /*8380*/  LOP3.LUT R39, R36, 0xffff0000, RZ, 0xc0, !PT ;  /* 0xffff000024277812 */ /* 0x000fe400078ec0ff */
[----:B------:R-:W-:Y:S02]  /*8390*/  LOP3.LUT R41, R34, 0xffff0000, RZ, 0xc0, !PT ;  /* 0xffff000022297812 */ /* 0x000fe400078ec0ff */
[C---:B-1----:R-:W-:Y:S02]  /*83a0*/  SHF.L.U32 R37, R8.reuse, 0x10, RZ ;  /* 0x0000001008257819 */ /* 0x042fe400000006ff */
[----:B------:R-:W-:Y:S02]  /*83b0*/  LOP3.LUT R32, R8, 0xffff0000, RZ, 0xc0, !PT ;  /* 0xffff000008207812 */ /* 0x000fe400078ec0ff */
[C---:B------:R-:W-:Y:S02]  /*83c0*/  SHF.L.U32 R8, R9.reuse, 0x10, RZ ;  /* 0x0000001009087819 */ /* 0x040fe400000006ff */
[----:B------:R-:W-:-:S02]  /*83d0*/  LOP3.LUT R38, R9, 0xffff0000, RZ, 0xc0, !PT ;  /* 0xffff000009267812 */ /* 0x000fc400078ec0ff */
[----:B------:R-:W-:Y:S01]  /*83e0*/  SHF.L.U32 R9, R36, 0x10, RZ ;  /* 0x0000001024097819 */ /* 0x000fe200000006ff */
[----:B------:R-:W-:Y:S01]  /*83f0*/  IMAD.U32 R36, R34, 0x10000, RZ ;  /* 0x0001000022247824 */ /* 0x000fe200078e00ff */
[C---:B------:R-:W-:Y:S01]  /*8400*/  SHF.L.U32 R42, R10.reuse, 0x10, RZ ;  /* 0x000000100a2a7819 */ /* 0x040fe200000006ff */
[C---:B------:R-:W-:Y:S01]  /*8410*/  IMAD.U32 R34, R11.reuse, 0x10000, RZ ;  /* 0x000100000b227824 */ /* 0x040fe200078e00ff */
[----:B------:R-:W-:Y:S01]  /*8420*/  LOP3.LUT R40, R10, 0xffff0000, RZ, 0xc0, !PT ;  /* 0xffff00000a287812 */ /* 0x000fe200078ec0ff */
[----:B------:R-:W-:Y:S01]  /*8430*/  FMUL.FTZ R10, R36, R32 ;  /* 0x00000020240a7220 */ /* 0x000fe20000410000 */
[----:B------:R-:W-:Y:S01]  /*8440*/  LOP3.LUT R43, R11, 0xffff0000, RZ, 0xc0, !PT ;  /* 0xffff00000b2b7812 */ /* 0x000fe200078ec0ff */
[----:B------:R-:W-:Y:S02]  /*8450*/  FMUL.FTZ R11, R41, R38 ;  /* 0x00000026290b7220 */ /* 0x000fe40000410000 */
[C---:B------:R-:W-:Y:S02]  /*8460*/  FMUL.FTZ R32, R9.reuse, R32 ;  /* 0x0000002009207220 */ /* 0x040fe40000410000 */
[----:B------:R-:W-:-:S02]  /*8470*/  FFMA.FTZ R10, R9, R37, -R10 ;  /* 0x00000025090a7223 */ /* 0x000fc4000001080a */
[----:B------:R-:W-:Y:S01]  /*8480*/  FFMA.FTZ R9, R39, R8, -R11 ;  /* 0x0000000827097223 */ /* 0x000fe2000001080b */
[----:B------:R-:W-:Y:S01]  /*8490*/  SHF.L.U32 R11, R33, 0x10, RZ ;  /* 0x00000010210b7819 */ /* 0x000fe200000006ff */
[----:B------:R-:W-:Y:S01]  /*84a0*/  FMUL.FTZ R38, R39, R38 ;  /* 0x0000002627267220 */ /* 0x000fe20000410000 */
[----:B------:R-:W-:Y:S01]  /*84b0*/  SHF.L.U32 R39, R35, 0x10, RZ ;  /* 0x0000001023277819 */ /* 0x000fe200000006ff */
[----:B------:R-:W-:Y:S01]  /*84c0*/  FFMA.FTZ R37, R36, R37, R32 ;  /* 0x0000002524257223 */ /* 0x000fe20000010020 */
[----:B------:R-:W-:Y:S01]  /*84d0*/  LOP3.LUT R33, R33, 0xffff0000, RZ, 0xc0, !PT ;  /* 0xffff000021217812 */ /* 0x000fe200078ec0ff */
[----:B------:R-:W-:Y:S01]  /*84e0*/  FFMA.FTZ R38, R41, R8, R38 ;  /* 0x0000000829267223 */ /* 0x000fe20000010026 */
[----:B------:R-:W-:Y:S01]  /*84f0*/  LOP3.LUT R35, R35, 0xffff0000, RZ, 0xc0, !PT ;  /* 0xffff000023237812 */ /* 0x000fe200078ec0ff */
[-C--:B------:R-:W-:Y:S02]  /*8500*/  FMUL.FTZ R8, R11, R40.reuse ;  /* 0x000000280b087220 */ /* 0x080fe40000410000 */
[----:B------:R-:W-:Y:S01]  /*8510*/  FMUL.FTZ R40, R39, R40 ;  /* 0x0000002827287220 */ /* 0x000fe20000410000 */
[----:B------:R-:W-:Y:S01]  /*8520*/  F2FP.BF16.PACK_AB R9, R38, R9 ;  /* 0x000000092609723e */ /* 0x000fe200000010ff */
[----:B------:R-:W-:-:S02]  /*8530*/  FMUL.FTZ R32, R33, R43 ;  /* 0x0000002b21207220 */ /* 0x000fc40000410000 */
[----:B------:R-:W-:Y:S02]  /*8540*/  FMUL.FTZ R43, R35, R43 ;  /* 0x0000002b232b7220 */ /* 0x000fe40000410000 */
[----:B------:R-:W-:Y:S02]  /*8550*/  FFMA.FTZ R40, R11, R42, R40 ;  /* 0x0000002a0b287223 */ /* 0x000fe40000010028 */
[----:B------:R-:W-:Y:S02]  /*8560*/  FFMA.FTZ R11, R35, R34, -R32 ;  /* 0x00000022230b7223 */ /* 0x000fe40000010820 */
[----:B------:R-:W-:Y:S01]  /*8570*/  FFMA.FTZ R39, R39, R42, -R8 ;  /* 0x0000002a27277223 */ /* 0x000fe20000010808 */
[----:B------:R-:W-:Y:S01]  /*8580*/  F2FP.BF16.PACK_AB R8, R37, R10 ;  /* 0x0000000a2508723e */ /* 0x000fe200000010ff */
[----:B------:R-:W-:-:S03]  /*8590*/  FFMA.FTZ R34, R33, R34, R43 ;  /* 0x0000002221227223 */ /* 0x000fc6000001002b */
[----:B------:R-:W-:Y:S02]  /*85a0*/  F2FP.BF16.PACK_AB R10, R40, R39 ;  /* 0x00000027280a723e */ /* 0x000fe400000010ff */
[----:B------:R-:W-:-:S05]  /*85b0*/  F2FP.BF16.PACK_AB R11, R34, R11 ;  /* 0x0000000b220b723e */ /* 0x000fca00000010ff */
[----:B------:R1:W-:Y:S02]  /*85c0*/  STS.128 [R6+0x13080], R8 ;  /* 0x0130800806007388 */ /* 0x0003e40000000c00 */
.L_x_116:
[----:B------:R-:W-:Y:S05]  /*85d0*/  BSYNC B0 ;  /* 0x0000000000007941 */ /* 0x000fea0003800000 */
.L_x_115:
[----:B-1----:R-:W-:Y:S01]  /*85e0*/  IADD3 R8, R12, 0x20, RZ ;  /* 0x000000200c087810 */ /* 0x002fe20007ffe0ff */
[----:B------:R-:W-:Y:S03]  /*85f0*/  BSSY B0, `(.L_x_117) ;  /* 0x0000029000007945 */ /* 0x000fe60003800000 */
[----:B------:R-:W-:-:S13]  /*8600*/  ISETP.GE.AND P0, PT, R8, c[0x0][0x27c], PT ;  /* 0x00009f0008007a0c */ /* 0x000fda0003f06270 */
[----:B------:R-:W-:Y:S05]  /*8610*/  @P0 BRA `(.L_x_118) ;  /* 0x0000026000000947 */ /* 0x000fea0003800000 */
[----:B------:R-:W1:Y:S01]  /*8620*/  LDS.128 R8, [R6+0x17080] ;  /* 0x0170800006087984 */ /* 0x000e620000000c00 */
[----:B------:R-:W-:Y:S02]  /*8630*/  LOP3.LUT R35, R31, 0xffff0000, RZ, 0xc0, !PT ;  /* 0xffff00001f237812 */ /* 0x000fe400078ec0ff */
[C---:B-1----:R-:W-:Y:S01]  /*8640*/  SHF.L.U32 R33, R8.reuse, 0x10, RZ ;  /* 0x0000001008217819 */ /* 0x042fe200000006ff */
[----:B------:R-:W-:Y:S01]  /*8650*/  IMAD.U32 R36, R11, 0x10000, RZ ;  /* 0x000100000b247824 */ /* 0x000fe200078e00ff */
[----:B------:R-:W-:Y:S02]  /*8660*/  LOP3.LUT R32, R8, 0xffff0000, RZ, 0xc0, !PT ;  /* 0xffff000008207812 */ /* 0x000fe400078ec0ff */
[C---:B------:R-:W-:Y:S02]  /*8670*/  SHF.L.U32 R8, R9.reuse, 0x10, RZ ;  /* 0x0000001009087819 */ /* 0x040fe400000006ff */
[----:B------:R-:W-:Y:S02]  /*8680*/  LOP3.LUT R34, R9, 0xffff0000, RZ, 0xc0, !PT ;  /* 0xffff000009227812 */ /* 0x000fe400078ec0ff */
[----:B------:R-:W-:Y:S01]  /*8690*/  SHF.L.U32 R9, R31, 0x10, RZ ;  /* 0x000000101f097819 */ /* 0x000fe200000006ff */
[C---:B------:R-:W-:Y:S01]  /*86a0*/  IMAD.U32 R31, R29.reuse, 0x10000, RZ ;  /* 0x000100001d1f7824 */ /* 0x040fe200078e00ff */
[----:B------:R-:W-:-:S02]  /*86b0*/  LOP3.LUT R29, R29, 0xffff0000, RZ, 0xc0, !PT ;  /* 0xffff00001d1d7812 */ /* 0x000fc400078ec0ff */
[C---:B------:R-:W-:Y:S02]  /*86c0*/  SHF.L.U32 R38, R10.reuse, 0x10, RZ ;  /* 0x000000100a267819 */ /* 0x040fe400000006ff */
[----:B------:R-:W-:Y:S01]  /*86d0*/  LOP3.LUT R37, R10, 0xffff0000, RZ, 0xc0, !PT ;  /* 0xffff00000a257812 */ /* 0x000fe200078ec0ff */
[----:B------:R-:W-:Y:S01]  /*86e0*/  FMUL.FTZ R10, R31, R32 ;  /* 0x000000201f0a7220 */ /* 0x000fe20000410000 */
[----:B------:R-:W-:Y:S01]  /*86f0*/  LOP3.LUT R39, R11, 0xffff0000, RZ, 0xc0, !PT ;  /* 0xffff00000b277812 */ /* 0x000fe200078ec0ff */
[----:B------:R-:W-:Y:S02]  /*8700*/  FMUL.FTZ R11, R29, R34 ;  /* 0x000000221d0b7220 */ /* 0x000fe40000410000 */
[C---:B------:R-:W-:Y:S02]  /*8710*/  FMUL.FTZ R32, R9.reuse, R32 ;  /* 0x0000002009207220 */ /* 0x040fe40000410000 */
[-C--:B------:R-:W-:Y:S02]  /*8720*/  FFMA.FTZ R10, R9, R33.reuse, -R10 ;  /* 0x00000021090a7223 */ /* 0x080fe4000001080a */
[----:B------:R-:W-:Y:S01]  /*8730*/  FFMA.FTZ R9, R35, R8, -R11 ;  /* 0x0000000823097223 */ /* 0x000fe2000001080b */
[----:B------:R-:W-:Y:S01]  /*8740*/  SHF.L.U32 R11, R28, 0x10, RZ ;  /* 0x000000101c0b7819 */ /* 0x000fe200000006ff */
[----:B------:R-:W-:Y:S01]  /*8750*/  FFMA.FTZ R31, R31, R33, R32 ;  /* 0x000000211f1f7223 */ /* 0x000fe20000010020 */
[----:B------:R-:W-:Y:S01]  /*8760*/  SHF.L.U32 R32, R30, 0x10, RZ ;  /* 0x000000101e207819 */ /* 0x000fe200000006ff */
[----:B------:R-:W-:Y:S01]  /*8770*/  FMUL.FTZ R34, R35, R34 ;  /* 0x0000002223227220 */ /* 0x000fe20000410000 */
[----:B------:R-:W-:-:S02]  /*8780*/  LOP3.LUT R28, R28, 0xffff0000, RZ, 0xc0, !PT ;  /* 0xffff00001c1c7812 */ /* 0x000fc400078ec0ff */
[----:B------:R-:W-:Y:S01]  /*8790*/  LOP3.LUT R30, R30, 0xffff0000, RZ, 0xc0, !PT ;  /* 0xffff00001e1e7812 */ /* 0x000fe200078ec0ff */
[----:B------:R-:W-:Y:S01]  /*87a0*/  FFMA.FTZ R34, R29, R8, R34 ;  /* 0x000000081d227223 */ /* 0x000fe20000010022 */
[----:B------:R-:W-:Y:S01]  /*87b0*/  F2FP.BF16.PACK_AB R8, R31, R10 ;  /* 0x0000000a1f08723e */ /* 0x000fe200000010ff */
[-C--:B------:R-:W-:Y:S02]  /*87c0*/  FMUL.FTZ R29, R11, R37.reuse ;  /* 0x000000250b1d7220 */ /* 0x080fe40000410000 */
[----:B------:R-:W-:Y:S01]  /*87d0*/  FMUL.FTZ R37, R32, R37 ;  /* 0x0000002520257220 */ /* 0x000fe20000410000 */
[----:B------:R-:W-:Y:S01]  /*87e0*/  F2FP.BF16.PACK_AB R9, R34, R9 ;  /* 0x000000092209723e */ /* 0x000fe200000010ff */
[-C--:B------:R-:W-:Y:S02]  /*87f0*/  FMUL.FTZ R33, R28, R39.reuse ;  /* 0x000000271c217220 */ /* 0x080fe40000410000 */
[----:B------:R-:W-:Y:S02]  /*8800*/  FMUL.FTZ R39, R30, R39 ;  /* 0x000000271e277220 */ /* 0x000fe40000410000 */
[----:B------:R-:W-:-:S02]  /*8810*/  FFMA.FTZ R29, R32, R38, -R29 ;  /* 0x00000026201d7223 */ /* 0x000fc4000001081d */
[----:B------:R-:W-:Y:S02]  /*8820*/  FFMA.FTZ R38, R11, R38, R37 ;  /* 0x000000260b267223 */ /* 0x000fe40000010025 */
[-C--:B------:R-:W-:Y:S02]  /*8830*/  FFMA.FTZ R11, R30, R36.reuse, -R33 ;  /* 0x000000241e0b7223 */ /* 0x080fe40000010821 */
[----:B------:R-:W-:Y:S01]  /*8840*/  FFMA.FTZ R28, R28, R36, R39 ;  /* 0x000000241c1c7223 */ /* 0x000fe20000010027 */
[----:B------:R-:W-:-:S04]  /*8850*/  F2FP.BF16.PACK_AB R10, R38, R29 ;  /* 0x0000001d260a723e */ /* 0x000fc800000010ff */
[----:B------:R-:W-:-:S05]  /*8860*/  F2FP.BF16.PACK_AB R11, R28, R11 ;  /* 0x0000000b1c0b723e */ /* 0x000fca00000010ff */
[----:B------:R1:W-:Y:S02]  /*8870*/  STS.128 [R6+0x17080], R8 ;  /* 0x0170800806007388 */ /* 0x0003e40000000c00 */
.L_x_118:
[----:B------:R-:W-:Y:S05]  /*8880*/  BSYNC B0 ;  /* 0x0000000000007941 */ /* 0x000fea0003800000 */
.L_x_117:
        /* <DEDUP_REMOVED lines=42> */
.L_x_120:
[----:B------:R-:W-:Y:S05]  /*8b30*/  BSYNC B0 ;  /* 0x0000000000007941 */ /* 0x000fea0003800000 */
.L_x_119:
[----:B------:R-:W-:-:S04]  /*8b40*/  IADD3 R12, R12, 0x60, RZ ;  /* 0x000000600c0c7810 */ /* 0x000fc80007ffe0ff */
[----:B------:R-:W-:-:S13]  /*8b50*/  ISETP.GE.AND P0, PT, R12, c[0x0][0x27c], PT ;  /* 0x00009f000c007a0c */ /* 0x000fda0003f06270 */
[----:B------:R-:W-:Y:S05]  /*8b60*/  @P0 BRA `(.L_x_114) ;  /* 0x00003b7000000947 */ /* 0x000fea0003800000 */
[----:B-1----:R-:W1:Y:S01]  /*8b70*/  LDS.128 R8, [R6+0x1f080] ;  /* 0x01f0800006087984 */ /* 0x002e620000000c00 */
[C---:B------:R-:W-:Y:S01]  /*8b80*/  IMAD.U32 R27, R14.reuse, 0x10000, RZ ;  /* 0x000100000e1b7824 */ /* 0x040fe200078e00ff */
[----:B------:R-:W-:Y:S02]  /*8b90*/  LOP3.LUT R14, R14, 0xffff0000, RZ, 0xc0, !PT ;  /* 0xffff00000e0e7812 */ /* 0x000fe400078ec0ff */
[C---:B-1----:R-:W-:Y:S01]  /*8ba0*/  SHF.L.U32 R24, R8.reuse, 0x10, RZ ;  /* 0x0000001008187819 */ /* 0x042fe200000006ff */
[----:B------:R-:W-:Y:S01]  /*8bb0*/  IMAD.U32 R26, R11, 0x10000, RZ ;  /* 0x000100000b1a7824 */ /* 0x000fe200078e00ff */
[----:B------:R-:W-:Y:S02]  /*8bc0*/  LOP3.LUT R12, R8, 0xffff0000, RZ, 0xc0, !PT ;  /* 0xffff0000080c7812 */ /* 0x000fe400078ec0ff */
[C---:B------:R-:W-:Y:S02]  /*8bd0*/  SHF.L.U32 R8, R9.reuse, 0x10, RZ ;  /* 0x0000001009087819 */ /* 0x040fe400000006ff */
[----:B------:R-:W-:-:S02]  /*8be0*/  LOP3.LUT R25, R9, 0xffff0000, RZ, 0xc0, !PT ;  /* 0xffff000009197812 */ /* 0x000fc400078ec0ff */
[----:B------:R-:W-:Y:S02]  /*8bf0*/  SHF.L.U32 R9, R22, 0x10, RZ ;  /* 0x0000001016097819 */ /* 0x000fe400000006ff */
[C---:B------:R-:W-:Y:S02]  /*8c00*/  SHF.L.U32 R29, R10.reuse, 0x10, RZ ;  /* 0x000000100a1d7819 */ /* 0x040fe400000006ff */
[----:B------:R-:W-:Y:S01]  /*8c10*/  LOP3.LUT R28, R10, 0xffff0000, RZ, 0xc0, !PT ;  /* 0xffff00000a1c7812 */ /* 0x000fe200078ec0ff */
[-C--:B------:R-:W-:Y:S01]  /*8c20*/  FMUL.FTZ R10, R27, R12.reuse ;  /* 0x0000000c1b0a7220 */ /* 0x080fe20000410000 */
[----:B------:R-:W-:Y:S01]  /*8c30*/  LOP3.LUT R22, R22, 0xffff0000, RZ, 0xc0, !PT ;  /* 0xffff000016167812 */ /* 0x000fe200078ec0ff */
[----:B------:R-:W-:Y:S01]  /*8c40*/  FMUL.FTZ R12, R9, R12 ;  /* 0x0000000c090c7220 */ /* 0x000fe20000410000 */
[----:B------:R-:W-:Y:S01]  /*8c50*/  LOP3.LUT R30, R11, 0xffff0000, RZ, 0xc0, !PT ;  /* 0xffff00000b1e7812 */ /* 0x000fe200078ec0ff */
[----:B------:R-:W-:Y:S02]  /*8c60*/  FMUL.FTZ R11, R14, R25 ;  /* 0x000000190e0b7220 */ /* 0x000fe40000410000 */
[----:B------:R-:W-:-:S02]  /*8c70*/  FFMA.FTZ R10, R9, R24, -R10 ;  /* 0x00000018090a7223 */ /* 0x000fc4000001080a */
[C---:B------:R-:W-:Y:S01]  /*8c80*/  FFMA.FTZ R9, R22.reuse, R8, -R11 ;  /* 0x0000000816097223 */ /* 0x040fe2000001080b */
[----:B------:R-:W-:Y:S01]  /*8c90*/  SHF.L.U32 R11, R13, 0x10, RZ ;  /* 0x000000100d0b7819 */ /* 0x000fe200000006ff */
[----:B------:R-:W-:Y:S01]  /*8ca0*/  FFMA.FTZ R27, R27, R24, R12 ;  /* 0x000000181b1b7223 */ /* 0x000fe2000001000c */
[----:B------:R-:W-:Y:S01]  /*8cb0*/  SHF.L.U32 R12, R15, 0x10, RZ ;  /* 0x000000100f0c7819 */ /* 0x000fe200000006ff */
[----:B------:R-:W-:Y:S01]  /*8cc0*/  FMUL.FTZ R25, R22, R25 ;  /* 0x0000001916197220 */ /* 0x000fe20000410000 */
[----:B------:R-:W-:Y:S02]  /*8cd0*/  LOP3.LUT R13, R13, 0xffff0000, RZ, 0xc0, !PT ;  /* 0xffff00000d0d7812 */ /* 0x000fe400078ec0ff */
[----:B------:R-:W-:Y:S01]  /*8ce0*/  LOP3.LUT R15, R15, 0xffff0000, RZ, 0xc0, !PT ;  /* 0xffff00000f0f7812 */ /* 0x000fe200078ec0ff */
[----:B------:R-:W-:Y:S02]  /*8cf0*/  FFMA.FTZ R14, R14, R8, R25 ;  /* 0x000000080e0e7223 */ /* 0x000fe40000010019 */
[----:B------:R-:W-:-:S02]  /*8d00*/  FMUL.FTZ R8, R11, R28 ;  /* 0x0000001c0b087220 */ /* 0x000fc40000410000 */
[----:B------:R-:W-:Y:S01]  /*8d10*/  FMUL.FTZ R28, R12, R28 ;  /* 0x0000001c0c1c7220 */ /* 0x000fe20000410000 */
[----:B------:R-:W-:Y:S01]  /*8d20*/  F2FP.BF16.PACK_AB R9, R14, R9 ;  /* 0x000000090e09723e */ /* 0x000fe200000010ff */
[-C--:B------:R-:W-:Y:S02]  /*8d30*/  FMUL.FTZ R22, R13, R30.reuse ;  /* 0x0000001e0d167220 */ /* 0x080fe40000410000 */
[----:B------:R-:W-:Y:S02]  /*8d40*/  FMUL.FTZ R30, R15, R30 ;  /* 0x0000001e0f1e7220 */ /* 0x000fe40000410000 */
[-C--:B------:R-:W-:Y:S01]  /*8d50*/  FFMA.FTZ R12, R12, R29.reuse, -R8 ;  /* 0x0000001d0c0c7223 */ /* 0x080fe20000010808 */
[----:B------:R-:W-:Y:S01]  /*8d60*/  F2FP.BF16.PACK_AB R8, R27, R10 ;  /* 0x0000000a1b08723e */ /* 0x000fe200000010ff */
[----:B------:R-:W-:Y:S02]  /*8d70*/  FFMA.FTZ R11, R11, R29, R28 ;  /* 0x0000001d0b0b7223 */ /* 0x000fe4000001001c */
[----:B------:R-:W-:-:S02]  /*8d80*/  FFMA.FTZ R22, R15, R26, -R22 ;  /* 0x0000001a0f167223 */ /* 0x000fc40000010816 */
[----:B------:R-:W-:Y:S01]  /*8d90*/  FFMA.FTZ R13, R13, R26, R30 ;  /* 0x0000001a0d0d7223 */ /* 0x000fe2000001001e */
[----:B------:R-:W-:-:S04]  /*8da0*/  F2FP.BF16.PACK_AB R10, R11, R12 ;  /* 0x0000000c0b0a723e */ /* 0x000fc800000010ff */
[----:B------:R-:W-:-:S05]  /*8db0*/  F2FP.BF16.PACK_AB R11, R13, R22 ;  /* 0x000000160d0b723e */ /* 0x000fca00000010ff */
[----:B------:R1:W-:Y:S01]  /*8dc0*/  STS.128 [R6+0x1f080], R8 ;  /* 0x01f0800806007388 */ /* 0x0003e20000000c00 */
[----:B------:R-:W-:Y:S05]  /*8dd0*/  BRA `(.L_x_114) ;  /* 0x0000390000007947 */ /* 0x000fea0003800000 */
.L_x_87:
[----:B------:R-:W-:Y:S01]  /*8de0*/  BSSY B0, `(.L_x_121) ;  /* 0x000001f000007945 */ /* 0x000fe20003800000 */
[----:B------:R-:W-:Y:S01]  /*8df0*/  CS2R R30, SRZ ;  /* 0x00000000001e7805 */ /* 0x000fe2000001ff00 */
[----:B------:R-:W-:Y:S01]  /*8e00*/  CS2R R28, SRZ ;  /* 0x00000000001c7805 */ /* 0x000fe2000001ff00 */
[----:B---3--:R-:W-:Y:S01]  /*8e10*/  CS2R R26, SRZ ;  /* 0x00000000001a7805 */ /* 0x008fe2000001ff00 */
[----:B------:R-:W-:Y:S01]  /*8e20*/  CS2R R24, SRZ ;  /* 0x0000000000187805 */ /* 0x000fe2000001ff00 */
[----:B------:R-:W-:Y:S01]  /*8e30*/  CS2R R14, SRZ ;  /* 0x00000000000e7805 */ /* 0x000fe2000001ff00 */
[----:B------:R-:W-:Y:S01]  /*8e40*/  CS2R R12, SRZ ;  /* 0x00000000000c7805 */ /* 0x000fe2000001ff00 */
[----:B------:R-:W-:Y:S01]  /*8e50*/  CS2R R10, SRZ ;  /* 0x00000000000a7805 */ /* 0x000fe2000001ff00 */
[----:B------:R-:W-:Y:S01]  /*8e60*/  CS2R R8, SRZ ;  /* 0x0000000000087805 */ /* 0x000fe2000001ff00 */
[----:B------:R-:W-:Y:S05]  /*8e70*/  @P1 BRA `(.L_x_122) ;  /* 0x0000015000001947 */ /* 0x000fea0003800000 */
[----:B------:R-:W-:Y:S01]  /*8e80*/  ISETP.GE.AND P0, PT, R32, c[0x0][0x27c], PT ;  /* 0x00009f0020007a0c */ /* 0x000fe20003f06270 */
[----:B------:R-:W-:Y:S01]  /*8e90*/  CS2R R30, SRZ ;  /* 0x00000000001e7805 */ /* 0x000fe2000001ff00 */
[----:B------:R-:W-:-:S11]  /*8ea0*/  ISETP.GE.AND P1, PT, R22, c[0x0][0x27c], PT ;  /* 0x00009f0016007a0c */ /* 0x000fd60003f26270 */
[C---:B------:R-:W-:Y:S01]  /*8eb0*/  @!P0 IMAD.SHL.U32 R15, R32.reuse, 0x2, RZ ;  /* 0x00000002200f8824 */ /* 0x040fe200078e00ff */
[----:B------:R-:W-:Y:S02]  /*8ec0*/  @!P0 SHF.L.U64.HI R13, R32, 0x1, R43 ;  /* 0x00000001200d8819 */ /* 0x000fe4000001022b */
[----:B------:R-:W-:Y:S02]  /*8ed0*/  @!P1 SHF.R.S32.HI R29, RZ, 0x1f, R22 ;  /* 0x0000001fff1d9819 */ /* 0x000fe40000011416 */
[----:B------:R-:W-:Y:S02]  /*8ee0*/  @!P0 IADD3 R40, P6, R15, R36, RZ ;  /* 0x000000240f288210 */ /* 0x000fe40007fde0ff */
[----:B------:R-:W-:Y:S02]  /*8ef0*/  @!P1 LEA.HI R12, R29, R22, RZ, 0x3 ;  /* 0x000000161d0c9211 */ /* 0x000fe400078f18ff */
[----:B------:R-:W-:Y:S01]  /*8f00*/  CS2R R28, SRZ ;  /* 0x00000000001c7805 */ /* 0x000fe2000001ff00 */
[----:B------:R-:W-:Y:S01]  /*8f10*/  @!P0 IMAD.X R41, R13, 0x1, R37, P6 ;  /* 0x000000010d298824 */ /* 0x000fe200030e0625 */
[----:B------:R-:W-:-:S02]  /*8f20*/  @!P0 IADD3 R48, P6, R15, R38, RZ ;  /* 0x000000260f308210 */ /* 0x000fc40007fde0ff */
[----:B------:R-:W-:Y:S01]  /*8f30*/  @!P1 LOP3.LUT R12, R12, 0xfffffff8, RZ, 0xc0, !PT ;  /* 0xfffffff80c0c9812 */ /* 0x000fe200078ec0ff */
[----:B------:R-:W-:Y:S01]  /*8f40*/  CS2R R14, SRZ ;  /* 0x00000000000e7805 */ /* 0x000fe2000001ff00 */
[----:B------:R1:W5:Y:S01]  /*8f50*/  @!P0 LD.E.128 R24, [R40.64] ;  /* 0x0000000a28188980 */ /* 0x000362000c101d00 */
[----:B------:R-:W-:Y:S02]  /*8f60*/  @!P0 IMAD.X R49, R13, 0x1, R39, P6 ;  /* 0x000000010d318824 */ /* 0x000fe400030e0627 */
[----:B------:R-:W-:-:S03]  /*8f70*/  @!P1 IMAD.WIDE R36, R12, 0x2, R36 ;  /* 0x000000020c249825 */ /* 0x000fc600078e0224 */
[----:B------:R1:W5:Y:S01]  /*8f80*/  @!P0 LD.E.128 R8, [R48.64] ;  /* 0x0000000a30088980 */ /* 0x000362000c101d00 */
[----:B------:R-:W-:Y:S02]  /*8f90*/  @!P1 IMAD.WIDE R38, R12, 0x2, R38 ;  /* 0x000000020c269825 */ /* 0x000fe400078e0226 */
[----:B------:R-:W-:Y:S01]  /*8fa0*/  CS2R R12, SRZ ;  /* 0x00000000000c7805 */ /* 0x000fe2000001ff00 */
[----:B------:R1:W5:Y:S05]  /*8fb0*/  @!P1 LD.E.128 R28, [R36.64] ;  /* 0x0000000a241c9980 */ /* 0x00036a000c101d00 */
[----:B------:R1:W5:Y:S02]  /*8fc0*/  @!P1 LD.E.128 R12, [R38.64] ;  /* 0x0000000a260c9980 */ /* 0x000364000c101d00 */
.L_x_122:
[----:B------:R-:W-:Y:S05]  /*8fd0*/  BSYNC B0 ;  /* 0x0000000000007941 */ /* 0x000fea0003800000 */
.L_x_121:
[----:B------:R-:W-:Y:S01]  /*8fe0*/  IMAD R34, R65, -0x80, R34 ;  /* 0xffffff8041227824 */ /* 0x000fe200078e0222 */
[--C-:B-1---5:R-:W-:Y:S01]  /*8ff0*/  SHF.R.U64 R41, R24, 0x10, R25.reuse ;  /* 0x0000001018297819 */ /* 0x122fe20000001219 */
[--C-:B------:R-:W-:Y:S01]  /*9000*/  IMAD.MOV.U32 R40, RZ, RZ, R25.reuse ;  /* 0x000000ffff287224 */ /* 0x100fe200078e0019 */
[----:B------:R-:W-:Y:S01]  /*9010*/  SHF.R.U32.HI R55, RZ, 0x10, R25 ;  /* 0x00000010ff377819 */ /* 0x000fe20000011619 */
[----:B------:R-:W-:Y:S01]  /*9020*/  IMAD.MOV.U32 R56, RZ, RZ, R24 ;  /* 0x000000ffff387224 */ /* 0x000fe200078e0018 */
[----:B------:R-:W-:Y:S01]  /*9030*/  IMNMX R34, R34, 0x80, PT ;  /* 0x0000008022227817 */ /* 0x000fe20003800200 */
[----:B------:R-:W-:Y:S01]  /*9040*/  IMAD.MOV.U32 R58, RZ, RZ, R26 ;  /* 0x000000ffff3a7224 */ /* 0x000fe200078e001a */
[--C-:B------:R-:W-:Y:S01]  /*9050*/  SHF.R.U64 R39, R26, 0x10, R27.reuse ;  /* 0x000000101a277819 */ /* 0x100fe2000000121b */
[--C-:B------:R-:W-:Y:S01]  /*9060*/  IMAD.MOV.U32 R38, RZ, RZ, R27.reuse ;  /* 0x000000ffff267224 */ /* 0x100fe200078e001b */
[----:B------:R-:W-:Y:S01]  /*9070*/  ISETP.GE.AND P0, PT, R21, R34, PT ;  /* 0x000000221500720c */ /* 0x000fe20003f06270 */
[----:B------:R-:W-:Y:S01]  /*9080*/  IMAD.MOV.U32 R60, RZ, RZ, R28 ;  /* 0x000000ffff3c7224 */ /* 0x000fe200078e001c */
[----:B------:R-:W-:Y:S01]  /*9090*/  SHF.R.U32.HI R57, RZ, 0x10, R27 ;  /* 0x00000010ff397819 */ /* 0x000fe2000001161b */
[--C-:B------:R-:W-:Y:S01]  /*90a0*/  IMAD.MOV.U32 R25, RZ, RZ, R29.reuse ;  /* 0x000000ffff197224 */ /* 0x100fe200078e001d */
[----:B------:R-:W-:Y:S01]  /*90b0*/  SHF.R.U64 R49, R28, 0x10, R29 ;  /* 0x000000101c317819 */ /* 0x000fe2000000121d */
[--C-:B------:R-:W-:Y:S01]  /*90c0*/  IMAD.MOV.U32 R36, RZ, RZ, R9.reuse ;  /* 0x000000ffff247224 */ /* 0x100fe200078e0009 */
[--C-:B------:R-:W-:Y:S01]  /*90d0*/  SHF.R.U64 R37, R8, 0x10, R9.reuse ;  /* 0x0000001008257819 */ /* 0x100fe20000001209 */
[----:B------:R-:W-:Y:S01]  /*90e0*/  IMAD.MOV.U32 R48, RZ, RZ, R10 ;  /* 0x000000ffff307224 */ /* 0x000fe200078e000a */
[----:B------:R-:W-:Y:S01]  /*90f0*/  SHF.R.U32.HI R53, RZ, 0x10, R9 ;  /* 0x00000010ff357819 */ /* 0x000fe20000011609 */
[--C-:B------:R-:W-:Y:S01]  /*9100*/  IMAD.MOV.U32 R33, RZ, RZ, R11.reuse ;  /* 0x000000ffff217224 */ /* 0x100fe200078e000b */
[--C-:B------:R-:W-:Y:S01]  /*9110*/  SHF.R.U64 R35, R10, 0x10, R11.reuse ;  /* 0x000000100a237819 */ /* 0x100fe2000000120b */
[----:B------:R-:W-:Y:S01]  /*9120*/  IMAD.MOV.U32 R50, RZ, RZ, R30 ;  /* 0x000000ffff327224 */ /* 0x000fe200078e001e */
[----:B------:R-:W-:Y:S01]  /*9130*/  SHF.R.U32.HI R54, RZ, 0x10, R11 ;  /* 0x00000010ff367819 */ /* 0x000fe2000001160b */
[----:B------:R-:W-:Y:S01]  /*9140*/  IMAD.MOV.U32 R28, RZ, RZ, R31 ;  /* 0x000000ffff1c7224 */ /* 0x000fe200078e001f */
[----:B------:R-:W-:Y:S01]  /*9150*/  SHF.R.U32.HI R52, RZ, 0x10, R29 ;  /* 0x00000010ff347819 */ /* 0x000fe2000001161d */
[----:B------:R-:W-:Y:S01]  /*9160*/  IMAD.MOV.U32 R46, RZ, RZ, R8 ;  /* 0x000000ffff2e7224 */ /* 0x000fe200078e0008 */
[--C-:B------:R-:W-:Y:S01]  /*9170*/  SHF.R.U64 R27, R12, 0x10, R13.reuse ;  /* 0x000000100c1b7819 */ /* 0x100fe2000000120d */
[----:B------:R-:W-:Y:S01]  /*9180*/  IMAD.MOV.U32 R10, RZ, RZ, R12 ;  /* 0x000000ffff0a7224 */ /* 0x000fe200078e000c */
[--C-:B------:R-:W-:Y:S01]  /*9190*/  SHF.R.U32.HI R11, RZ, 0x10, R13.reuse ;  /* 0x00000010ff0b7819 */ /* 0x100fe2000001160d */
[----:B------:R-:W-:Y:S01]  /*91a0*/  IMAD.MOV.U32 R26, RZ, RZ, R13 ;  /* 0x000000ffff1a7224 */ /* 0x000fe200078e000d */
[--C-:B------:R-:W-:Y:S01]  /*91b0*/  SHF.R.U64 R29, R30, 0x10, R31.reuse ;  /* 0x000000101e1d7819 */ /* 0x100fe2000000121f */
[----:B------:R-:W-:Y:S01]  /*91c0*/  IMAD.MOV.U32 R9, RZ, RZ, R14 ;  /* 0x000000ffff097224 */ /* 0x000fe200078e000e */
[----:B------:R-:W-:Y:S01]  /*91d0*/  SHF.R.U32.HI R51, RZ, 0x10, R31 ;  /* 0x00000010ff337819 */ /* 0x000fe2000001161f */
[--C-:B------:R-:W-:Y:S01]  /*91e0*/  IMAD.MOV.U32 R24, RZ, RZ, R15.reuse ;  /* 0x000000ffff187224 */ /* 0x100fe200078e000f */
[----:B------:R-:W-:Y:S01]  /*91f0*/  SHF.R.U64 R8, R14, 0x10, R15 ;  /* 0x000000100e087819 */ /* 0x000fe2000000120f */
[----:B------:R-:W-:-:S04]  /*9200*/  DEPBAR.LE SB0, 0x1 ;  /* 0x000080400000791a */ /* 0x000fc80000000000 */
[----:B------:R-:W-:Y:S01]  /*9210*/  SHF.R.U32.HI R13, RZ, 0x10, R15 ;  /* 0x00000010ff0d7819 */ /* 0x000fe2000001160f */
[----:B------:R-:W-:Y:S01]  /*9220*/  BSSY B1, `(.L_x_123) ;  /* 0x00000d1000017945 */ /* 0x000fe20003800000 */
        /* <DEDUP_REMOVED lines=21> */
[----:B------:R-:W-:Y:S01]  /*9380*/  MOV R9, c[0x0][0x27c] ;  /* 0x00009f0000097a02 */ /* 0x000fe20000000f00 */
[----:B------:R-:W1:Y:S01]  /*9390*/  LDS.128 R12, [R6+0x10080] ;  /* 0x01008000060c7984 */ /* 0x000e620000000c00 */
[----:B------:R-:W-:Y:S01]  /*93a0*/  SHF.L.U32 R56, R37, 0x10, RZ ;  /* 0x0000001025387819 */ /* 0x000fe200000006ff */
[----:B------:R-:W-:Y:S01]  /*93b0*/  IMAD.U32 R68, R41, 0x10000, RZ ;  /* 0x0001000029447824 */ /* 0x000fe200078e00ff */
[----:B------:R-:W-:Y:S02]  /*93c0*/  LEA.HI R9, R9, R16, RZ, 0x1d ;  /* 0x0000001009097211 */ /* 0x000fe400078fe8ff */
[----:B------:R-:W-:Y:S02]  /*93d0*/  LOP3.LUT R61, R40, 0xffff0000, RZ, 0xc0, !PT ;  /* 0xffff0000283d7812 */ /* 0x000fe400078ec0ff */
[----:B------:R-:W-:Y:S01]  /*93e0*/  SHF.R.S32.HI R8, RZ, 0x1f, R9 ;  /* 0x0000001fff087819 */ /* 0x000fe20000011409 */
[----:B------:R-:W-:-:S03]  /*93f0*/  IMAD.SHL.U32 R10, R9, 0x8, RZ ;  /* 0x00000008090a7824 */ /* 0x000fc600078e00ff */
[----:B------:R-:W-:Y:S02]  /*9400*/  LEA.HI R8, R8, R9, RZ, 0x3 ;  /* 0x0000000908087211 */ /* 0x000fe400078f18ff */
[----:B------:R-:W-:Y:S02]  /*9410*/  LOP3.LUT R10, R47, 0x38, R10, 0xf8, !PT ;  /* 0x000000382f0a7812 */ /* 0x000fe400078ef80a */
[----:B------:R-:W-:Y:S02]  /*9420*/  SHF.L.U32 R8, R8, 0xa, RZ ;  /* 0x0000000a08087819 */ /* 0x000fe400000006ff */
[----:B------:R-:W-:Y:S02]  /*9430*/  LOP3.LUT R9, R10, R45, RZ, 0x3c, !PT ;  /* 0x0000002d0a097212 */ /* 0x000fe400078e3cff */
[----:B------:R-:W-:-:S04]  /*9440*/  LOP3.LUT R8, R8, 0x7fffe000, RZ, 0xc0, !PT ;  /* 0x7fffe00008087812 */ /* 0x000fc800078ec0ff */
[----:B------:R-:W-:-:S05]  /*9450*/  IADD3 R46, R9, R8, R44 ;  /* 0x00000008092e7210 */ /* 0x000fca0007ffe02c */
[----:B------:R-:W-:-:S05]  /*9460*/  IMAD.SHL.U32 R46, R46, 0x2, RZ ;  /* 0x000000022e2e7824 */ /* 0x000fca00078e00ff */
[----:B------:R-:W2:Y:S01]  /*9470*/  LDS.128 R8, [R46+0x10080] ;  /* 0x010080002e087984 */ /* 0x000ea20000000c00 */
[C---:B-1----:R-:W-:Y:S01]  /*9480*/  SHF.L.U32 R49, R12.reuse, 0x10, RZ ;  /* 0x000000100c317819 */ /* 0x042fe200000006ff */
[C---:B------:R-:W-:Y:S01]  /*9490*/  IMAD.U32 R50, R13.reuse, 0x10000, RZ ;  /* 0x000100000d327824 */ /* 0x040fe200078e00ff */
[----:B------:R-:W-:Y:S02]  /*94a0*/  LOP3.LUT R52, R12, 0xffff0000, RZ, 0xc0, !PT ;  /* 0xffff00000c347812 */ /* 0x000fe400078ec0ff */
[----:B------:R-:W-:Y:S01]  /*94b0*/  LOP3.LUT R12, R13, 0xffff0000, RZ, 0xc0, !PT ;  /* 0xffff00000d0c7812 */ /* 0x000fe200078ec0ff */
[C---:B------:R-:W-:Y:S01]  /*94c0*/  IMAD.U32 R13, R15.reuse, 0x10000, RZ ;  /* 0x000100000f0d7824 */ /* 0x040fe200078e00ff */
[C---:B------:R-:W-:Y:S02]  /*94d0*/  SHF.L.U32 R51, R14.reuse, 0x10, RZ ;  /* 0x000000100e337819 */ /* 0x040fe400000006ff */
[----:B------:R-:W-:Y:S02]  /*94e0*/  LOP3.LUT R48, R14, 0xffff0000, RZ, 0xc0, !PT ;  /* 0xffff00000e307812 */ /* 0x000fe400078ec0ff */
[----:B------:R-:W-:-:S02]  /*94f0*/  LOP3.LUT R14, R15, 0xffff0000, RZ, 0xc0, !PT ;  /* 0xffff00000f0e7812 */ /* 0x000fc400078ec0ff */
[C---:B--2---:R-:W-:Y:S01]  /*9500*/  SHF.L.U32 R55, R8.reuse, 0x10, RZ ;  /* 0x0000001008377819 */ /* 0x044fe200000006ff */
[C---:B------:R-:W-:Y:S01]  /*9510*/  IMAD.U32 R62, R11.reuse, 0x10000, RZ ;  /* 0x000100000b3e7824 */ /* 0x040fe200078e00ff */
[----:B------:R-:W-:Y:S02]  /*9520*/  LOP3.LUT R58, R11, 0xffff0000, RZ, 0xc0, !PT ;  /* 0xffff00000b3a7812 */ /* 0x000fe400078ec0ff */
[----:B------:R-:W-:Y:S01]  /*9530*/  LOP3.LUT R53, R8, 0xffff0000, RZ, 0xc0, !PT ;  /* 0xffff000008357812 */ /* 0x000fe200078ec0ff */
[----:B------:R-:W-:Y:S01]  /*9540*/  FMUL.FTZ R54, R55, R56 ;  /* 0x0000003837367220 */ /* 0x000fe20000410000 */
[----:B------:R-:W-:Y:S01]  /*9550*/  LOP3.LUT R11, R37, 0xffff0000, RZ, 0xc0, !PT ;  /* 0xffff0000250b7812 */ /* 0x000fe200078ec0ff */
[-C--:B------:R-:W-:Y:S01]  /*9560*/  FMUL.FTZ R55, R55, R68.reuse ;  /* 0x0000004437377220 */ /* 0x080fe20000410000 */
[C---:B------:R-:W-:Y:S01]  /*9570*/  SHF.L.U32 R66, R10.reuse, 0x10, RZ ;  /* 0x000000100a427819 */ /* 0x040fe200000006ff */
[----:B------:R-:W-:Y:S01]  /*9580*/  IMAD.U32 R8, R9, 0x10000, RZ ;  /* 0x0001000009087824 */ /* 0x000fe200078e00ff */
[----:B------:R-:W-:Y:S01]  /*9590*/  LOP3.LUT R15, R10, 0xffff0000, RZ, 0xc0, !PT ;  /* 0xffff00000a0f7812 */ /* 0x000fe200078ec0ff */
[----:B------:R-:W-:Y:S01]  /*95a0*/  FFMA.FTZ R54, R49, R68, -R54 ;  /* 0x0000004431367223 */ /* 0x000fe20000010836 */
[----:B------:R-:W-:Y:S01]  /*95b0*/  LOP3.LUT R60, R9, 0xffff0000, RZ, 0xc0, !PT ;  /* 0xffff0000093c7812 */ /* 0x000fe200078ec0ff */
[----:B------:R-:W-:Y:S01]  /*95c0*/  FMUL.FTZ R59, R53, R11 ;  /* 0x0000000b353b7220 */ /* 0x000fe20000410000 */
[----:B------:R-:W-:Y:S01]  /*95d0*/  LOP3.LUT R10, R41, 0xffff0000, RZ, 0xc0, !PT ;  /* 0xffff0000290a7812 */ /* 0x000fe200078ec0ff */
[----:B------:R-:W-:Y:S01]  /*95e0*/  FFMA.FTZ R49, R49, R56, R55 ;  /* 0x0000003831317223 */ /* 0x000fe20000010037 */
[----:B------:R-:W-:Y:S01]  /*95f0*/  SHF.L.U32 R9, R36, 0x10, RZ ;  /* 0x0000001024097819 */ /* 0x000fe200000006ff */
[----:B------:R-:W-:-:S02]  /*9600*/  IMAD.U32 R55, R40, 0x10000, RZ ;  /* 0x0001000028377824 */ /* 0x000fc400078e00ff */
[-C--:B------:R-:W-:Y:S02]  /*9610*/  FMUL.FTZ R57, R53, R10.reuse ;  /* 0x0000000a35397220 */ /* 0x080fe40000410000 */
[----:B------:R-:W-:Y:S02]  /*9620*/  FMUL.FTZ R56, R8, R9 ;  /* 0x0000000908387220 */ /* 0x000fe40000410000 */
[----:B------:R-:W-:Y:S01]  /*9630*/  FFMA.FTZ R53, R52, R10, -R59 ;  /* 0x0000000a34357223 */ /* 0x000fe2000001083b */
[----:B------:R-:W-:Y:S01]  /*9640*/  SHF.L.U32 R59, R35, 0x10, RZ ;  /* 0x00000010233b7819 */ /* 0x000fe200000006ff */
[----:B------:R-:W-:Y:S02]  /*9650*/  FMUL.FTZ R10, R8, R55 ;  /* 0x00000037080a7220 */ /* 0x000fe40000410000 */
[----:B------:R-:W-:Y:S01]  /*9660*/  FFMA.FTZ R8, R52, R11, R57 ;  /* 0x0000000b34087223 */ /* 0x000fe20000010039 */
[----:B------:R-:W-:Y:S01]  /*9670*/  LOP3.LUT R57, R39, 0xffff0000, RZ, 0xc0, !PT ;  /* 0xffff000027397812 */ /* 0x000fe200078ec0ff */
[----:B------:R-:W-:Y:S01]  /*9680*/  FFMA.FTZ R52, R50, R55, -R56 ;  /* 0x0000003732347223 */ /* 0x000fe20000010838 */
[----:B------:R-:W-:Y:S01]  /*9690*/  SHF.L.U32 R11, R33, 0x10, RZ ;  /* 0x00000010210b7819 */ /* 0x000fe200000006ff */
[----:B------:R-:W-:Y:S01]  /*96a0*/  IMAD.U32 R56, R39, 0x10000, RZ ;  /* 0x0001000027387824 */ /* 0x000fe200078e00ff */
[----:B------:R-:W-:Y:S01]  /*96b0*/  F2FP.BF16.PACK_AB R8, R8, R49 ;  /* 0x000000310808723e */ /* 0x000fe200000010ff */
[----:B------:R-:W-:Y:S01]  /*96c0*/  FFMA.FTZ R50, R50, R9, R10 ;  /* 0x0000000932327223 */ /* 0x000fe2000001000a */
[----:B------:R-:W-:Y:S01]  /*96d0*/  LOP3.LUT R10, R35, 0xffff0000, RZ, 0xc0, !PT ;  /* 0xffff0000230a7812 */ /* 0x000fe200078ec0ff */
[----:B------:R-:W-:-:S02]  /*96e0*/  FMUL.FTZ R9, R66, R59 ;  /* 0x0000003b42097220 */ /* 0x000fc40000410000 */
[-C--:B------:R-:W-:Y:S02]  /*96f0*/  FMUL.FTZ R66, R66, R56.reuse ;  /* 0x0000003842427220 */ /* 0x080fe40000410000 */
[----:B------:R-:W-:Y:S01]  /*9700*/  FFMA.FTZ R56, R51, R56, -R9 ;  /* 0x0000003833387223 */ /* 0x000fe20000010809 */
[----:B------:R-:W-:Y:S01]  /*9710*/  SHF.L.U32 R9, R38, 0x10, RZ ;  /* 0x0000001026097819 */ /* 0x000fe200000006ff */
[C---:B------:R-:W-:Y:S02]  /*9720*/  FMUL.FTZ R55, R15.reuse, R10 ;  /* 0x0000000a0f377220 */ /* 0x040fe40000410000 */
[----:B------:R-:W-:Y:S02]  /*9730*/  FMUL.FTZ R15, R15, R57 ;  /* 0x000000390f0f7220 */ /* 0x000fe40000410000 */
[----:B------:R-:W-:Y:S02]  /*9740*/  FFMA.FTZ R51, R51, R59, R66 ;  /* 0x0000003b33337223 */ /* 0x000fe40000010042 */
[----:B------:R-:W-:-:S02]  /*9750*/  FMUL.FTZ R66, R62, R11 ;  /* 0x0000000b3e427220 */ /* 0x000fc40000410000 */
[C---:B------:R-:W-:Y:S01]  /*9760*/  FFMA.FTZ R55, R48.reuse, R57, -R55 ;  /* 0x0000003930377223 */ /* 0x040fe20000010837 */
[----:B------:R-:W-:Y:S01]  /*9770*/  LOP3.LUT R57, R33, 0xffff0000, RZ, 0xc0, !PT ;  /* 0xffff000021397812 */ /* 0x000fe200078ec0ff */
[----:B------:R-:W-:Y:S01]  /*9780*/  FFMA.FTZ R10, R48, R10, R15 ;  /* 0x0000000a300a7223 */ /* 0x000fe2000001000f */
[----:B------:R-:W-:Y:S01]  /*9790*/  LOP3.LUT R15, R38, 0xffff0000, RZ, 0xc0, !PT ;  /* 0xffff0000260f7812 */ /* 0x000fe200078ec0ff */
[-C--:B------:R-:W-:Y:S02]  /*97a0*/  FMUL.FTZ R62, R62, R9.reuse ;  /* 0x000000093e3e7220 */ /* 0x080fe40000410000 */
[C---:B------:R-:W-:Y:S01]  /*97b0*/  FFMA.FTZ R48, R13.reuse, R9, -R66 ;  /* 0x000000090d307223 */ /* 0x040fe20000010842 */
[----:B------:R-:W-:Y:S01]  /*97c0*/  LOP3.LUT R9, R36, 0xffff0000, RZ, 0xc0, !PT ;  /* 0xffff000024097812 */ /* 0x000fe200078ec0ff */
[----:B------:R-:W-:Y:S01]  /*97d0*/  FFMA.FTZ R11, R13, R11, R62 ;  /* 0x0000000b0d0b7223 */ /* 0x000fe2000001003e */
[----:B------:R-:W-:Y:S01]  /*97e0*/  F2FP.BF16.PACK_AB R10, R10, R51 ;  /* 0x000000330a0a723e */ /* 0x000fe200000010ff */
[----:B------:R-:W-:-:S02]  /*97f0*/  FMUL.FTZ R59, R58, R57 ;  /* 0x000000393a3b7220 */ /* 0x000fc40000410000 */
[C---:B------:R-:W-:Y:S02]  /*9800*/  FMUL.FTZ R13, R60.reuse, R9 ;  /* 0x000000093c0d7220 */ /* 0x040fe40000410000 */
[----:B------:R-:W-:Y:S02]  /*9810*/  FMUL.FTZ R60, R60, R61 ;  /* 0x0000003d3c3c7220 */ /* 0x000fe40000410000 */
[----:B------:R-:W-:Y:S02]  /*9820*/  FMUL.FTZ R58, R58, R15 ;  /* 0x0000000f3a3a7220 */ /* 0x000fe40000410000 */
[----:B------:R-:W-:Y:S02]  /*9830*/  FFMA.FTZ R13, R12, R61, -R13 ;  /* 0x0000003d0c0d7223 */ /* 0x000fe4000001080d */
[----:B------:R-:W-:Y:S02]  /*9840*/  FFMA.FTZ R15, R14, R15, -R59 ;  /* 0x0000000f0e0f7223 */ /* 0x000fe4000001083b */
[----:B------:R-:W-:Y:S01]  /*9850*/  FFMA.FTZ R9, R12, R9, R60 ;  /* 0x000000090c097223 */ /* 0x000fe2000001003c */
[----:B------:R-:W-:Y:S01]  /*9860*/  F2FP.BF16.PACK_AB R12, R53, R54 ;  /* 0x00000036350c723e */ /* 0x000fe200000010ff */
[----:B------:R-:W-:Y:S01]  /*9870*/  FFMA.FTZ R58, R14, R57, R58 ;  /* 0x000000390e3a7223 */ /* 0x000fe2000001003a */
[----:B------:R-:W-:-:S02]  /*9880*/  F2FP.BF16.PACK_AB R14, R55, R56 ;  /* 0x00000038370e723e */ /* 0x000fc400000010ff */
[----:B------:R-:W-:Y:S02]  /*9890*/  F2FP.BF16.PACK_AB R13, R13, R52 ;  /* 0x000000340d0d723e */ /* 0x000fe400000010ff */
[----:B------:R-:W-:Y:S02]  /*98a0*/  F2FP.BF16.PACK_AB R15, R15, R48 ;  /* 0x000000300f0f723e */ /* 0x000fe400000010ff */
[----:B------:R-:W-:Y:S02]  /*98b0*/  F2FP.BF16.PACK_AB R9, R9, R50 ;  /* 0x000000320909723e */ /* 0x000fe400000010ff */
[----:B------:R-:W-:Y:S01]  /*98c0*/  F2FP.BF16.PACK_AB R11, R58, R11 ;  /* 0x0000000b3a0b723e */ /* 0x000fe200000010ff */
[----:B------:R1:W-:Y:S04]  /*98d0*/  STS.128 [R6+0x10080], R12 ;  /* 0x0100800c06007388 */ /* 0x0003e80000000c00 */
[----:B------:R1:W-:Y:S02]  /*98e0*/  STS.128 [R46+0x10080], R8 ;  /* 0x010080082e007388 */ /* 0x0003e40000000c00 */
.L_x_126:
[----:B------:R-:W-:Y:S05]  /*98f0*/  BSYNC B0 ;  /* 0x0000000000007941 */ /* 0x000fea0003800000 */
.L_x_125:
[----:B------:R-:W-:-:S13]  /*9900*/  ISETP.GE.AND P0, PT, R22, c[0x0][0x27c], PT ;  /* 0x00009f0016007a0c */ /* 0x000fda0003f06270 */
[----:B------:R-:W-:Y:S05]  /*9910*/  @P0 BRA `(.L_x_124) ;  /* 0x0000061000000947 */ /* 0x000fea0003800000 */
[----:B-1----:R-:W-:Y:S01]  /*9920*/  SHF.R.S32.HI R11, RZ, 0x1f, R22 ;  /* 0x0000001fff0b7819 */ /* 0x002fe20000011416 */
[----:B------:R-:W-:Y:S01]  /*9930*/  IMAD.MOV.U32 R9, RZ, RZ, c[0x0][0x27c] ;  /* 0x00009f00ff097624 */ /* 0x000fe200078e00ff */
[----:B------:R-:W-:Y:S01]  /*9940*/  SHF.L.U32 R50, R31, 0x10, RZ ;  /* 0x000000101f327819 */ /* 0x000fe200000006ff */
[----:B------:R-:W-:Y:S01]  /*9950*/  IMAD.U32 R52, R27, 0x10000, RZ ;  /* 0x000100001b347824 */ /* 0x000fe200078e00ff */
[CC--:B------:R-:W-:Y:S01]  /*9960*/  LEA.HI R8, R11.reuse, R22.reuse, RZ, 0x3 ;  /* 0x000000160b087211 */ /* 0x0c0fe200078f18ff */
[----:B------:R-:W-:Y:S01]  /*9970*/  IMAD.U32 R60, R24, 0x10000, RZ ;  /* 0x00010000183c7824 */ /* 0x000fe200078e00ff */
[----:B------:R-:W-:Y:S02]  /*9980*/  LEA.HI R10, R11, R22, RZ, 0x6 ;  /* 0x000000160b0a7211 */ /* 0x000fe400078f30ff */
[--C-:B------:R-:W-:Y:S02]  /*9990*/  SHF.R.S32.HI R6, RZ, 0x3, R8.reuse ;  /* 0x00000003ff067819 */ /* 0x100fe40000011408 */
[----:B------:R-:W-:Y:S01]  /*99a0*/  LOP3.LUT R8, R47, 0x38, R8, 0xf8, !PT ;  /* 0x000000382f087812 */ /* 0x000fe200078ef808 */
[----:B------:R-:W-:Y:S01]  /*99b0*/  IMAD.SHL.U32 R10, R10, 0x80, RZ ;  /* 0x000000800a0a7824 */ /* 0x000fe200078e00ff */
[----:B------:R-:W-:-:S02]  /*99c0*/  LEA.HI R9, R9, R6, RZ, 0x1d ;  /* 0x0000000609097211 */ /* 0x000fc400078fe8ff */
[----:B------:R-:W-:Y:S02]  /*99d0*/  LOP3.LUT R11, R8, R45, RZ, 0x3c, !PT ;  /* 0x0000002d080b7212 */ /* 0x000fe400078e3cff */
[----:B------:R-:W-:Y:S02]  /*99e0*/  SHF.R.S32.HI R6, RZ, 0x1f, R9 ;  /* 0x0000001fff067819 */ /* 0x000fe40000011409 */
[----:B------:R-:W-:Y:S02]  /*99f0*/  SHF.L.U32 R8, R9, 0x3, RZ ;  /* 0x0000000309087819 */ /* 0x000fe400000006ff */
[----:B------:R-:W-:Y:S02]  /*9a00*/  LEA.HI R6, R6, R9, RZ, 0x3 ;  /* 0x0000000906067211 */ /* 0x000fe400078f18ff */
[----:B------:R-:W-:Y:S02]  /*9a10*/  LOP3.LUT R8, R47, 0x38, R8, 0xf8, !PT ;  /* 0x000000382f087812 */ /* 0x000fe400078ef808 */
[----:B------:R-:W-:Y:S01]  /*9a20*/  LOP3.LUT R10, R10, 0x7fffe000, RZ, 0xc0, !PT ;  /* 0x7fffe0000a0a7812 */ /* 0x000fe200078ec0ff */
[----:B------:R-:W-:Y:S01]  /*9a30*/  IMAD.SHL.U32 R9, R6, 0x400, RZ ;  /* 0x0000040006097824 */ /* 0x000fe200078e00ff */
[----:B------:R-:W-:-:S02]  /*9a40*/  LOP3.LUT R45, R8, R45, RZ, 0x3c, !PT ;  /* 0x0000002d082d7212 */ /* 0x000fc400078e3cff */
[--C-:B------:R-:W-:Y:S02]  /*9a50*/  IADD3 R10, R11, R10, R44.reuse ;  /* 0x0000000a0b0a7210 */ /* 0x100fe40007ffe02c */
[----:B------:R-:W-:Y:S02]  /*9a60*/  LOP3.LUT R9, R9, 0x7fffe000, RZ, 0xc0, !PT ;  /* 0x7fffe00009097812 */ /* 0x000fe400078ec0ff */
[----:B------:R-:W-:Y:S01]  /*9a70*/  LOP3.LUT R51, R31, 0xffff0000, RZ, 0xc0, !PT ;  /* 0xffff00001f337812 */ /* 0x000fe200078ec0ff */
[----:B------:R-:W-:Y:S01]  /*9a80*/  IMAD.SHL.U32 R6, R10, 0x2, RZ ;  /* 0x000000020a067824 */ /* 0x000fe200078e00ff */
[----:B------:R-:W-:Y:S02]  /*9a90*/  IADD3 R44, R45, R9, R44 ;  /* 0x000000092d2c7210 */ /* 0x000fe40007ffe02c */
[----:B------:R-:W-:Y:S02]  /*9aa0*/  SHF.L.U32 R62, R28, 0x10, RZ ;  /* 0x000000101c3e7819 */ /* 0x000fe400000006ff */
[----:B------:R-:W-:Y:S01]  /*9ab0*/  SHF.L.U32 R44, R44, 0x1, RZ ;  /* 0x000000012c2c7819 */ /* 0x000fe200000006ff */
[----:B------:R-:W1:Y:S01]  /*9ac0*/  LDS.128 R12, [R6+0x10080] ;  /* 0x01008000060c7984 */ /* 0x000e620000000c00 */
[----:B------:R-:W-:-:S03]  /*9ad0*/  LOP3.LUT R59, R30, 0xffff0000, RZ, 0xc0, !PT ;  /* 0xffff00001e3b7812 */ /* 0x000fc600078ec0ff */
[----:B------:R-:W2:Y:S01]  /*9ae0*/  LDS.128 R8, [R44+0x10080] ;  /* 0x010080002c087984 */ /* 0x000ea20000000c00 */
[C---:B-1----:R-:W-:Y:S01]  /*9af0*/  IMAD.U32 R45, R12.reuse, 0x10000, RZ ;  /* 0x000100000c2d7824 */ /* 0x042fe200078e00ff */
[----:B------:R-:W-:Y:S01]  /*9b00*/  LOP3.LUT R49, R12, 0xffff0000, RZ, 0xc0, !PT ;  /* 0xffff00000c317812 */ /* 0x000fe200078ec0ff */
[C---:B------:R-:W-:Y:S01]  /*9b10*/  IMAD.U32 R48, R13.reuse, 0x10000, RZ ;  /* 0x000100000d307824 */ /* 0x040fe200078e00ff */
[----:B------:R-:W-:Y:S01]  /*9b20*/  LOP3.LUT R12, R13, 0xffff0000, RZ, 0xc0, !PT ;  /* 0xffff00000d0c7812 */ /* 0x000fe200078ec0ff */
[----:B--2---:R-:W-:Y:S01]  /*9b30*/  IMAD.U32 R57, R8, 0x10000, RZ ;  /* 0x0001000008397824 */ /* 0x004fe200078e00ff */
[C---:B------:R-:W-:Y:S01]  /*9b40*/  SHF.L.U32 R47, R14.reuse, 0x10, RZ ;  /* 0x000000100e2f7819 */ /* 0x040fe200000006ff */
[----:B------:R-:W-:Y:S01]  /*9b50*/  IMAD.U32 R13, R15, 0x10000, RZ ;  /* 0x000100000f0d7824 */ /* 0x000fe200078e00ff */
[----:B------:R-:W-:Y:S01]  /*9b60*/  LOP3.LUT R46, R14, 0xffff0000, RZ, 0xc0, !PT ;  /* 0xffff00000e2e7812 */ /* 0x000fe200078ec0ff */
[----:B------:R-:W-:Y:S01]  /*9b70*/  FMUL.FTZ R54, R57, R52 ;  /* 0x0000003439367220 */ /* 0x000fe20000410000 */
[----:B------:R-:W-:Y:S01]  /*9b80*/  LOP3.LUT R14, R15, 0xffff0000, RZ, 0xc0, !PT ;  /* 0xffff00000f0e7812 */ /* 0x000fe200078ec0ff */
[-C--:B------:R-:W-:Y:S01]  /*9b90*/  FMUL.FTZ R57, R57, R50.reuse ;  /* 0x0000003239397220 */ /* 0x080fe20000410000 */
[----:B------:R-:W-:Y:S01]  /*9ba0*/  SHF.L.U32 R15, R9, 0x10, RZ ;  /* 0x00000010090f7819 */ /* 0x000fe200000006ff */
[----:B------:R-:W-:Y:S01]  /*9bb0*/  FFMA.FTZ R54, R45, R50, -R54 ;  /* 0x000000322d367223 */ /* 0x000fe20000010836 */
[----:B------:R-:W-:Y:S01]  /*9bc0*/  LOP3.LUT R56, R9, 0xffff0000, RZ, 0xc0, !PT ;  /* 0xffff000009387812 */ /* 0x000fe200078ec0ff */
[----:B------:R-:W-:Y:S01]  /*9bd0*/  IMAD.U32 R53, R10, 0x10000, RZ ;  /* 0x000100000a357824 */ /* 0x000fe200078e00ff */
[----:B------:R-:W-:Y:S01]  /*9be0*/  SHF.L.U32 R9, R11, 0x10, RZ ;  /* 0x000000100b097819 */ /* 0x000fe200000006ff */
[----:B------:R-:W-:Y:S01]  /*9bf0*/  FFMA.FTZ R45, R45, R52, R57 ;  /* 0x000000342d2d7223 */ /* 0x000fe20000010039 */
[----:B------:R-:W-:Y:S01]  /*9c00*/  LOP3.LUT R58, R11, 0xffff0000, RZ, 0xc0, !PT ;  /* 0xffff00000b3a7812 */ /* 0x000fe200078ec0ff */
[----:B------:R-:W-:Y:S01]  /*9c10*/  IMAD.U32 R50, R25, 0x10000, RZ ;  /* 0x0001000019327824 */ /* 0x000fe200078e00ff */
[----:B------:R-:W-:-:S02]  /*9c20*/  LOP3.LUT R8, R8, 0xffff0000, RZ, 0xc0, !PT ;  /* 0xffff000008087812 */ /* 0x000fc400078ec0ff */
[----:B------:R-:W-:Y:S01]  /*9c30*/  LOP3.LUT R11, R27, 0xffff0000, RZ, 0xc0, !PT ;  /* 0xffff00001b0b7812 */ /* 0x000fe200078ec0ff */
[----:B------:R-:W-:Y:S01]  /*9c40*/  FMUL.FTZ R57, R53, R50 ;  /* 0x0000003235397220 */ /* 0x000fe20000410000 */
[----:B------:R-:W-:Y:S02]  /*9c50*/  LOP3.LUT R55, R10, 0xffff0000, RZ, 0xc0, !PT ;  /* 0xffff00000a377812 */ /* 0x000fe400078ec0ff */
[----:B------:R-:W-:Y:S01]  /*9c60*/  SHF.L.U32 R52, R29, 0x10, RZ ;  /* 0x000000101d347819 */ /* 0x000fe200000006ff */
[C---:B------:R-:W-:Y:S02]  /*9c70*/  FMUL.FTZ R10, R8.reuse, R11 ;  /* 0x0000000b080a7220 */ /* 0x040fe40000410000 */
[-C--:B------:R-:W-:Y:S02]  /*9c80*/  FMUL.FTZ R8, R8, R51.reuse ;  /* 0x0000003308087220 */ /* 0x080fe40000410000 */
[----:B------:R-:W-:Y:S01]  /*9c90*/  FFMA.FTZ R51, R49, R51, -R10 ;  /* 0x0000003331337223 */ /* 0x000fe2000001080a */
[----:B------:R-:W-:Y:S01]  /*9ca0*/  LOP3.LUT R10, R25, 0xffff0000, RZ, 0xc0, !PT ;  /* 0xffff0000190a7812 */ /* 0x000fe200078ec0ff */
[----:B------:R-:W-:-:S02]  /*9cb0*/  FMUL.FTZ R53, R53, R52 ;  /* 0x0000003435357220 */ /* 0x000fc40000410000 */
[----:B------:R-:W-:Y:S01]  /*9cc0*/  FFMA.FTZ R8, R49, R11, R8 ;  /* 0x0000000b31087223 */ /* 0x000fe20000010008 */
[----:B------:R-:W-:Y:S01]  /*9cd0*/  LOP3.LUT R49, R29, 0xffff0000, RZ, 0xc0, !PT ;  /* 0xffff00001d317812 */ /* 0x000fe200078ec0ff */
[C---:B------:R-:W-:Y:S01]  /*9ce0*/  FFMA.FTZ R52, R47.reuse, R52, -R57 ;  /* 0x000000342f347223 */ /* 0x040fe20000010839 */
[----:B------:R-:W-:Y:S01]  /*9cf0*/  SHF.L.U32 R11, R26, 0x10, RZ ;  /* 0x000000101a0b7819 */ /* 0x000fe200000006ff */
[----:B------:R-:W-:Y:S01]  /*9d00*/  FFMA.FTZ R47, R47, R50, R53 ;  /* 0x000000322f2f7223 */ /* 0x000fe20000010035 */
[----:B------:R-:W-:Y:S01]  /*9d10*/  F2FP.BF16.PACK_AB R8, R8, R45 ;  /* 0x0000002d0808723e */ /* 0x000fe200000010ff */
[C---:B------:R-:W-:Y:S02]  /*9d20*/  FMUL.FTZ R53, R55.reuse, R10 ;  /* 0x0000000a37357220 */ /* 0x040fe40000410000 */
[----:B------:R-:W-:Y:S02]  /*9d30*/  IMAD.U32 R50, R30, 0x10000, RZ ;  /* 0x000100001e327824 */ /* 0x000fe400078e00ff */
[----:B------:R-:W-:-:S02]  /*9d40*/  FMUL.FTZ R55, R55, R49 ;  /* 0x0000003137377220 */ /* 0x000fc40000410000 */
[----:B------:R-:W-:Y:S02]  /*9d50*/  FFMA.FTZ R49, R46, R49, -R53 ;  /* 0x000000312e317223 */ /* 0x000fe40000010835 */
[CC--:B------:R-:W-:Y:S02]  /*9d60*/  FMUL.FTZ R53, R15.reuse, R11.reuse ;  /* 0x0000000b0f357220 */ /* 0x0c0fe40000410000 */
[-C--:B------:R-:W-:Y:S02]  /*9d70*/  FMUL.FTZ R15, R15, R50.reuse ;  /* 0x000000320f0f7220 */ /* 0x080fe40000410000 */
[----:B------:R-:W-:Y:S01]  /*9d80*/  FFMA.FTZ R50, R48, R50, -R53 ;  /* 0x0000003230327223 */ /* 0x000fe20000010835 */
[----:B------:R-:W-:Y:S01]  /*9d90*/  LOP3.LUT R53, R24, 0xffff0000, RZ, 0xc0, !PT ;  /* 0xffff000018357812 */ /* 0x000fe200078ec0ff */
[----:B------:R-:W-:Y:S02]  /*9da0*/  FFMA.FTZ R10, R46, R10, R55 ;  /* 0x0000000a2e0a7223 */ /* 0x000fe40000010037 */
[----:B------:R-:W-:Y:S01]  /*9db0*/  FFMA.FTZ R48, R48, R11, R15 ;  /* 0x0000000b30307223 */ /* 0x000fe2000001000f */
[----:B------:R-:W-:Y:S01]  /*9dc0*/  LOP3.LUT R15, R28, 0xffff0000, RZ, 0xc0, !PT ;  /* 0xffff00001c0f7812 */ /* 0x000fe200078ec0ff */
[C---:B------:R-:W-:Y:S01]  /*9dd0*/  FMUL.FTZ R46, R9.reuse, R60 ;  /* 0x0000003c092e7220 */ /* 0x040fe20000410000 */
[----:B------:R-:W-:Y:S01]  /*9de0*/  F2FP.BF16.PACK_AB R10, R10, R47 ;  /* 0x0000002f0a0a723e */ /* 0x000fe200000010ff */
[-C--:B------:R-:W-:Y:S01]  /*9df0*/  FMUL.FTZ R11, R9, R62.reuse ;  /* 0x0000003e090b7220 */ /* 0x080fe20000410000 */
[----:B------:R-:W-:Y:S01]  /*9e00*/  LOP3.LUT R9, R26, 0xffff0000, RZ, 0xc0, !PT ;  /* 0xffff00001a097812 */ /* 0x000fe200078ec0ff */
[----:B------:R-:W-:-:S02]  /*9e10*/  FFMA.FTZ R46, R13, R62, -R46 ;  /* 0x0000003e0d2e7223 */ /* 0x000fc4000001082e */
[----:B------:R-:W-:Y:S02]  /*9e20*/  FFMA.FTZ R11, R13, R60, R11 ;  /* 0x0000003c0d0b7223 */ /* 0x000fe4000001000b */
[C---:B------:R-:W-:Y:S02]  /*9e30*/  FMUL.FTZ R13, R56.reuse, R9 ;  /* 0x00000009380d7220 */ /* 0x040fe40000410000 */
[----:B------:R-:W-:Y:S02]  /*9e40*/  FMUL.FTZ R57, R56, R59 ;  /* 0x0000003b38397220 */ /* 0x000fe40000410000 */
[C---:B------:R-:W-:Y:S02]  /*9e50*/  FMUL.FTZ R56, R58.reuse, R53 ;  /* 0x000000353a387220 */ /* 0x040fe40000410000 */
[----:B------:R-:W-:Y:S02]  /*9e60*/  FMUL.FTZ R55, R58, R15 ;  /* 0x0000000f3a377220 */ /* 0x000fe40000410000 */
[----:B------:R-:W-:-:S02]  /*9e70*/  FFMA.FTZ R13, R12, R59, -R13 ;  /* 0x0000003b0c0d7223 */ /* 0x000fc4000001080d */
[----:B------:R-:W-:Y:S02]  /*9e80*/  FFMA.FTZ R15, R14, R15, -R56 ;  /* 0x0000000f0e0f7223 */ /* 0x000fe40000010838 */
[----:B------:R-:W-:Y:S01]  /*9e90*/  FFMA.FTZ R9, R12, R9, R57 ;  /* 0x000000090c097223 */ /* 0x000fe20000010039 */
[----:B------:R-:W-:Y:S01]  /*9ea0*/  F2FP.BF16.PACK_AB R12, R51, R54 ;  /* 0x00000036330c723e */ /* 0x000fe200000010ff */
[----:B------:R-:W-:Y:S01]  /*9eb0*/  FFMA.FTZ R56, R14, R53, R55 ;  /* 0x000000350e387223 */ /* 0x000fe20000010037 */
[----:B------:R-:W-:Y:S02]  /*9ec0*/  F2FP.BF16.PACK_AB R14, R49, R52 ;  /* 0x00000034310e723e */ /* 0x000fe400000010ff */
[----:B------:R-:W-:Y:S02]  /*9ed0*/  F2FP.BF16.PACK_AB R13, R13, R50 ;  /* 0x000000320d0d723e */ /* 0x000fe400000010ff */
[----:B------:R-:W-:Y:S02]  /*9ee0*/  F2FP.BF16.PACK_AB R15, R15, R46 ;  /* 0x0000002e0f0f723e */ /* 0x000fe400000010ff */
[----:B------:R-:W-:-:S02]  /*9ef0*/  F2FP.BF16.PACK_AB R9, R9, R48 ;  /* 0x000000300909723e */ /* 0x000fc400000010ff */
[----:B------:R-:W-:Y:S01]  /*9f00*/  F2FP.BF16.PACK_AB R11, R56, R11 ;  /* 0x0000000b380b723e */ /* 0x000fe200000010ff */
[----:B------:R1:W-:Y:S04]  /*9f10*/  STS.128 [R6+0x10080], R12 ;  /* 0x0100800c06007388 */ /* 0x0003e80000000c00 */
[----:B------:R1:W-:Y:S02]  /*9f20*/  STS.128 [R44+0x10080], R8 ;  /* 0x010080082c007388 */ /* 0x0003e40000000c00 */
.L_x_124:
[----:B------:R-:W-:Y:S05]  /*9f30*/  BSYNC B1 ;  /* 0x0000000000017941 */ /* 0x000fea0003800000 */
.L_x_123:
[----:B------:R-:W-:Y:S01]  /*9f40*/  IADD3 R45, R21, 0x20, RZ ;  /* 0x00000020152d7810 */ /* 0x000fe20007ffe0ff */
[----:B------:R-:W-:Y:S03]  /*9f50*/  BSSY B1, `(.L_x_127) ;  /* 0x00000d2000017945 */ /* 0x000fe60003800000 */
[----:B------:R-:W-:-:S13]  /*9f60*/  ISETP.GE.AND P0, PT, R45, R34, PT ;  /* 0x000000222d00720c */ /* 0x000fda0003f06270 */
[----:B------:R-:W-:Y:S05]  /*9f70*/  @P0 BRA `(.L_x_128) ;  /* 0x00000cf000000947 */ /* 0x000fea0003800000 */
[----:B------:R-:W-:Y:S01]  /*9f80*/  ISETP.GE.AND P0, PT, R32, c[0x0][0x27c], PT ;  /* 0x00009f0020007a0c */ /* 0x000fe20003f06270 */
[----:B------:R-:W-:-:S12]  /*9f90*/  BSSY B0, `(.L_x_129) ;  /* 0x0000063000007945 */ /* 0x000fd80003800000 */
[----:B------:R-:W-:Y:S05]  /*9fa0*/  @P0 BRA `(.L_x_130) ;  /* 0x0000061000000947 */ /* 0x000fea0003800000 */
[----:B-1----:R-:W-:Y:S01]  /*9fb0*/  IMAD.MOV.U32 R11, RZ, RZ, c[0x0][0x27c] ;  /* 0x00009f00ff0b7624 */ /* 0x002fe200078e00ff */
[----:B------:R-:W-:Y:S01]  /*9fc0*/  SHF.R.S32.HI R6, RZ, 0x1f, R45 ;  /* 0x0000001fff067819 */ /* 0x000fe2000001142d */
[----:B------:R-:W-:Y:S01]  /*9fd0*/  IMAD.SHL.U32 R12, R45, 0x40, RZ ;  /* 0x000000402d0c7824 */ /* 0x000fe200078e00ff */
[----:B------:R-:W-:Y:S01]  /*9fe0*/  SHF.L.U32 R62, R38, 0x10, RZ ;  /* 0x00000010263e7819 */ /* 0x000fe200000006ff */
[----:B------:R-:W-:Y:S01]  /*9ff0*/  IMAD.U32 R52, R35, 0x10000, RZ ;  /* 0x0001000023347824 */ /* 0x000fe200078e00ff */
[----:B------:R-:W-:Y:S01]  /*a000*/  LEA.HI R11, R11, R16, RZ, 0x1d ;  /* 0x000000100b0b7211 */ /* 0x000fe200078fe8ff */
[----:B------:R-:W-:Y:S01]  /*a010*/  IMAD.U32 R54, R39, 0x10000, RZ ;  /* 0x0001000027367824 */ /* 0x000fe200078e00ff */
[----:B------:R-:W-:Y:S01]  /*a020*/  LEA.HI R6, R6, R45, RZ, 0x3 ;  /* 0x0000002d06067211 */ /* 0x000fe200078f18ff */
[----:B------:R-:W-:Y:S01]  /*a030*/  IMAD.U32 R60, R37, 0x10000, RZ ;  /* 0x00010000253c7824 */ /* 0x000fe200078e00ff */
[----:B------:R-:W-:Y:S01]  /*a040*/  SHF.R.S32.HI R8, RZ, 0x1f, R11 ;  /* 0x0000001fff087819 */ /* 0x000fe2000001140b */
[----:B------:R-:W-:Y:S01]  /*a050*/  IMAD.SHL.U32 R9, R11, 0x8, RZ ;  /* 0x000000080b097824 */ /* 0x000fe200078e00ff */
[----:B------:R-:W-:-:S02]  /*a060*/  LOP3.LUT R12, R12, 0x1c0, RZ, 0xc0, !PT ;  /* 0x000001c00c0c7812 */ /* 0x000fc400078ec0ff */
[----:B------:R-:W-:Y:S02]  /*a070*/  LEA.HI R8, R8, R11, RZ, 0x3 ;  /* 0x0000000b08087211 */ /* 0x000fe400078f18ff */
[----:B------:R-:W-:Y:S02]  /*a080*/  SHF.L.U32 R6, R6, 0x6, RZ ;  /* 0x0000000606067819 */ /* 0x000fe400000006ff */
[----:B------:R-:W-:Y:S01]  /*a090*/  LOP3.LUT R10, R12, 0x38, R42, 0xf8, !PT ;  /* 0x000000380c0a7812 */ /* 0x000fe200078ef82a */
[----:B------:R-:W-:Y:S01]  /*a0a0*/  IMAD.SHL.U32 R8, R8, 0x400, RZ ;  /* 0x0000040008087824 */ /* 0x000fe200078e00ff */
[----:B------:R-:W-:Y:S02]  /*a0b0*/  SHF.R.U32.HI R13, RZ, 0x3, R12 ;  /* 0x00000003ff0d7819 */ /* 0x000fe4000001160c */
[----:B------:R-:W-:Y:S02]  /*a0c0*/  LOP3.LUT R6, R6, 0xfffffe00, RZ, 0xc0, !PT ;  /* 0xfffffe0006067812 */ /* 0x000fe400078ec0ff */
[----:B------:R-:W-:-:S02]  /*a0d0*/  LOP3.LUT R12, R12, 0x38, R9, 0xf8, !PT ;  /* 0x000000380c0c7812 */ /* 0x000fc400078ef809 */
[----:B------:R-:W-:Y:S02]  /*a0e0*/  LOP3.LUT R10, R6, R10, R13, 0xf6, !PT ;  /* 0x0000000a060a7212 */ /* 0x000fe400078ef60d */
[----:B------:R-:W-:Y:S02]  /*a0f0*/  LOP3.LUT R13, R12, R13, RZ, 0x3c, !PT ;  /* 0x0000000d0c0d7212 */ /* 0x000fe400078e3cff */
[----:B------:R-:W-:Y:S02]  /*a100*/  LOP3.LUT R8, R8, 0x7fffe000, RZ, 0xc0, !PT ;  /* 0x7fffe00008087812 */ /* 0x000fe400078ec0ff */
[----:B------:R-:W-:Y:S02]  /*a110*/  SHF.L.U32 R44, R10, 0x1, RZ ;  /* 0x000000010a2c7819 */ /* 0x000fe400000006ff */
[----:B------:R-:W-:-:S03]  /*a120*/  IADD3 R6, R13, R8, R6 ;  /* 0x000000080d067210 */ /* 0x000fc60007ffe006 */
[----:B------:R-:W1:Y:S02]  /*a130*/  LDS.128 R12, [R44+0x10080] ;  /* 0x010080002c0c7984 */ /* 0x000e640000000c00 */
[----:B------:R-:W-:-:S05]  /*a140*/  IMAD.SHL.U32 R6, R6, 0x2, RZ ;  /* 0x0000000206067824 */ /* 0x000fca00078e00ff */
[----:B------:R-:W2:Y:S01]  /*a150*/  LDS.128 R8, [R6+0x10080] ;  /* 0x0100800006087984 */ /* 0x000ea20000000c00 */
[----:B-1----:R-:W-:Y:S01]  /*a160*/  IMAD.U32 R51, R14, 0x10000, RZ ;  /* 0x000100000e337824 */ /* 0x002fe200078e00ff */
[C---:B------:R-:W-:Y:S01]  /*a170*/  LOP3.LUT R46, R12.reuse, 0xffff0000, RZ, 0xc0, !PT ;  /* 0xffff00000c2e7812 */ /* 0x040fe200078ec0ff */
[----:B------:R-:W-:Y:S01]  /*a180*/  IMAD.U32 R47, R12, 0x10000, RZ ;  /* 0x000100000c2f7824 */ /* 0x000fe200078e00ff */
[C---:B------:R-:W-:Y:S02]  /*a190*/  SHF.L.U32 R48, R13.reuse, 0x10, RZ ;  /* 0x000000100d307819 */ /* 0x040fe400000006ff */
[----:B------:R-:W-:Y:S02]  /*a1a0*/  LOP3.LUT R12, R13, 0xffff0000, RZ, 0xc0, !PT ;  /* 0xffff00000d0c7812 */ /* 0x000fe400078ec0ff */
[C---:B--2---:R-:W-:Y:S02]  /*a1b0*/  SHF.L.U32 R57, R10.reuse, 0x10, RZ ;  /* 0x000000100a397819 */ /* 0x044fe400000006ff */
[----:B------:R-:W-:-:S02]  /*a1c0*/  LOP3.LUT R53, R10, 0xffff0000, RZ, 0xc0, !PT ;  /* 0xffff00000a357812 */ /* 0x000fc400078ec0ff */
[----:B------:R-:W-:Y:S01]  /*a1d0*/  LOP3.LUT R49, R14, 0xffff0000, RZ, 0xc0, !PT ;  /* 0xffff00000e317812 */ /* 0x000fe200078ec0ff */
[-C--:B------:R-:W-:Y:S01]  /*a1e0*/  FMUL.FTZ R55, R52, R57.reuse ;  /* 0x0000003934377220 */ /* 0x080fe20000410000 */
[----:B------:R-:W-:Y:S01]  /*a1f0*/  LOP3.LUT R10, R35, 0xffff0000, RZ, 0xc0, !PT ;  /* 0xffff0000230a7812 */ /* 0x000fe200078ec0ff */
[C---:B------:R-:W-:Y:S01]  /*a200*/  FMUL.FTZ R57, R54.reuse, R57 ;  /* 0x0000003936397220 */ /* 0x040fe20000410000 */
[C---:B------:R-:W-:Y:S01]  /*a210*/  SHF.L.U32 R13, R15.reuse, 0x10, RZ ;  /* 0x000000100f0d7819 */ /* 0x040fe200000006ff */
[-C--:B------:R-:W-:Y:S01]  /*a220*/  FFMA.FTZ R55, R54, R51.reuse, -R55 ;  /* 0x0000003336377223 */ /* 0x080fe20000010837 */
[----:B------:R-:W-:Y:S01]  /*a230*/  LOP3.LUT R14, R15, 0xffff0000, RZ, 0xc0, !PT ;  /* 0xffff00000f0e7812 */ /* 0x000fe200078ec0ff */
[C---:B------:R-:W-:Y:S01]  /*a240*/  IMAD.U32 R15, R8.reuse, 0x10000, RZ ;  /* 0x00010000080f7824 */ /* 0x040fe200078e00ff */
[----:B------:R-:W-:Y:S01]  /*a250*/  LOP3.LUT R50, R8, 0xffff0000, RZ, 0xc0, !PT ;  /* 0xffff000008327812 */ /* 0x000fe200078ec0ff */
[----:B------:R-:W-:Y:S01]  /*a260*/  FFMA.FTZ R51, R52, R51, R57 ;  /* 0x0000003334337223 */ /* 0x000fe20000010039 */
[----:B------:R-:W-:-:S02]  /*a270*/  SHF.L.U32 R8, R9, 0x10, RZ ;  /* 0x0000001009087819 */ /* 0x000fc400000006ff */
[----:B------:R-:W-:Y:S02]  /*a280*/  LOP3.LUT R58, R9, 0xffff0000, RZ, 0xc0, !PT ;  /* 0xffff0000093a7812 */ /* 0x000fe400078ec0ff */
[----:B------:R-:W-:Y:S02]  /*a290*/  LOP3.LUT R54, R39, 0xffff0000, RZ, 0xc0, !PT ;  /* 0xffff000027367812 */ /* 0x000fe400078ec0ff */
[C---:B------:R-:W-:Y:S02]  /*a2a0*/  SHF.L.U32 R9, R11.reuse, 0x10, RZ ;  /* 0x000000100b097819 */ /* 0x040fe400000006ff */
[----:B------:R-:W-:Y:S01]  /*a2b0*/  LOP3.LUT R56, R11, 0xffff0000, RZ, 0xc0, !PT ;  /* 0xffff00000b387812 */ /* 0x000fe200078ec0ff */
[-C--:B------:R-:W-:Y:S01]  /*a2c0*/  FMUL.FTZ R11, R10, R53.reuse ;  /* 0x000000350a0b7220 */ /* 0x080fe20000410000 */
[----:B------:R-:W-:Y:S01]  /*a2d0*/  SHF.L.U32 R52, R41, 0x10, RZ ;  /* 0x0000001029347819 */ /* 0x000fe200000006ff */
[C---:B------:R-:W-:Y:S01]  /*a2e0*/  FMUL.FTZ R53, R54.reuse, R53 ;  /* 0x0000003536357220 */ /* 0x040fe20000410000 */
[----:B------:R-:W-:Y:S01]  /*a2f0*/  LOP3.LUT R57, R37, 0xffff0000, RZ, 0xc0, !PT ;  /* 0xffff000025397812 */ /* 0x000fe200078ec0ff */
[----:B------:R-:W-:-:S02]  /*a300*/  FFMA.FTZ R54, R54, R49, -R11 ;  /* 0x0000003136367223 */ /* 0x000fc4000001080b */
[-C--:B------:R-:W-:Y:S02]  /*a310*/  FMUL.FTZ R11, R60, R15.reuse ;  /* 0x0000000f3c0b7220 */ /* 0x080fe40000410000 */
[----:B------:R-:W-:Y:S02]  /*a320*/  FMUL.FTZ R15, R52, R15 ;  /* 0x0000000f340f7220 */ /* 0x000fe40000410000 */
[----:B------:R-:W-:Y:S01]  /*a330*/  FFMA.FTZ R10, R10, R49, R53 ;  /* 0x000000310a0a7223 */ /* 0x000fe20000010035 */
[----:B------:R-:W-:Y:S01]  /*a340*/  LOP3.LUT R49, R41, 0xffff0000, RZ, 0xc0, !PT ;  /* 0xffff000029317812 */ /* 0x000fe200078ec0ff */
[-C--:B------:R-:W-:Y:S01]  /*a350*/  FFMA.FTZ R52, R52, R47.reuse, -R11 ;  /* 0x0000002f34347223 */ /* 0x080fe2000001080b */
[----:B------:R-:W-:Y:S01]  /*a360*/  SHF.L.U32 R11, R36, 0x10, RZ ;  /* 0x00000010240b7819 */ /* 0x000fe200000006ff */
[----:B------:R-:W-:Y:S01]  /*a370*/  FFMA.FTZ R47, R60, R47, R15 ;  /* 0x0000002f3c2f7223 */ /* 0x000fe2000001000f */
[----:B------:R-:W-:Y:S01]  /*a380*/  F2FP.BF16.PACK_AB R10, R10, R51 ;  /* 0x000000330a0a723e */ /* 0x000fe200000010ff */
[----:B------:R-:W-:-:S02]  /*a390*/  FMUL.FTZ R53, R57, R50 ;  /* 0x0000003239357220 */ /* 0x000fc40000410000 */
[----:B------:R-:W-:Y:S02]  /*a3a0*/  IMAD.U32 R15, R40, 0x10000, RZ ;  /* 0x00010000280f7824 */ /* 0x000fe400078e00ff */
[C---:B------:R-:W-:Y:S02]  /*a3b0*/  FMUL.FTZ R59, R49.reuse, R50 ;  /* 0x00000032313b7220 */ /* 0x040fe40000410000 */
[----:B------:R-:W-:Y:S02]  /*a3c0*/  FFMA.FTZ R49, R49, R46, -R53 ;  /* 0x0000002e31317223 */ /* 0x000fe40000010835 */
[-C--:B------:R-:W-:Y:S02]  /*a3d0*/  FMUL.FTZ R50, R11, R8.reuse ;  /* 0x000000080b327220 */ /* 0x080fe40000410000 */
[----:B------:R-:W-:Y:S02]  /*a3e0*/  FMUL.FTZ R53, R15, R8 ;  /* 0x000000080f357220 */ /* 0x000fe40000410000 */
[----:B------:R-:W-:-:S02]  /*a3f0*/  IMAD.U32 R60, R33, 0x10000, RZ ;  /* 0x00010000213c7824 */ /* 0x000fc400078e00ff */
[----:B------:R-:W-:Y:S01]  /*a400*/  FFMA.FTZ R50, R15, R48, -R50 ;  /* 0x000000300f327223 */ /* 0x000fe20000010832 */
[----:B------:R-:W-:Y:S01]  /*a410*/  LOP3.LUT R15, R38, 0xffff0000, RZ, 0xc0, !PT ;  /* 0xffff0000260f7812 */ /* 0x000fe200078ec0ff */
[----:B------:R-:W-:Y:S01]  /*a420*/  FFMA.FTZ R8, R57, R46, R59 ;  /* 0x0000002e39087223 */ /* 0x000fe2000001003b */
[----:B------:R-:W-:Y:S01]  /*a430*/  LOP3.LUT R59, R40, 0xffff0000, RZ, 0xc0, !PT ;  /* 0xffff0000283b7812 */ /* 0x000fe200078ec0ff */
[----:B------:R-:W-:Y:S01]  /*a440*/  FFMA.FTZ R48, R11, R48, R53 ;  /* 0x000000300b307223 */ /* 0x000fe20000010035 */
[----:B------:R-:W-:Y:S01]  /*a450*/  LOP3.LUT R53, R33, 0xffff0000, RZ, 0xc0, !PT ;  /* 0xffff000021357812 */ /* 0x000fe200078ec0ff */
[----:B------:R-:W-:Y:S01]  /*a460*/  FMUL.FTZ R46, R60, R9 ;  /* 0x000000093c2e7220 */ /* 0x000fe20000410000 */
[----:B------:R-:W-:Y:S01]  /*a470*/  F2FP.BF16.PACK_AB R8, R8, R47 ;  /* 0x0000002f0808723e */ /* 0x000fe200000010ff */
[----:B------:R-:W-:Y:S01]  /*a480*/  FMUL.FTZ R11, R62, R9 ;  /* 0x000000093e0b7220 */ /* 0x000fe20000410000 */
[----:B------:R-:W-:Y:S01]  /*a490*/  LOP3.LUT R9, R36, 0xffff0000, RZ, 0xc0, !PT ;  /* 0xffff000024097812 */ /* 0x000fe200078ec0ff */
[----:B------:R-:W-:-:S02]  /*a4a0*/  FFMA.FTZ R46, R62, R13, -R46 ;  /* 0x0000000d3e2e7223 */ /* 0x000fc4000001082e */
[----:B------:R-:W-:Y:S02]  /*a4b0*/  FFMA.FTZ R11, R60, R13, R11 ;  /* 0x0000000d3c0b7223 */ /* 0x000fe4000001000b */
[----:B------:R-:W-:Y:S02]  /*a4c0*/  FMUL.FTZ R13, R9, R58 ;  /* 0x0000003a090d7220 */ /* 0x000fe40000410000 */
[----:B------:R-:W-:Y:S02]  /*a4d0*/  FMUL.FTZ R57, R53, R56 ;  /* 0x0000003835397220 */ /* 0x000fe40000410000 */
[----:B------:R-:W-:Y:S02]  /*a4e0*/  FMUL.FTZ R58, R59, R58 ;  /* 0x0000003a3b3a7220 */ /* 0x000fe40000410000 */
        /* <DEDUP_REMOVED lines=13> */
.L_x_130:
[----:B------:R-:W-:Y:S05]  /*a5c0*/  BSYNC B0 ;  /* 0x0000000000007941 */ /* 0x000fea0003800000 */
.L_x_129:
[----:B------:R-:W-:-:S13]  /*a5d0*/  ISETP.GE.AND P0, PT, R22, c[0x0][0x27c], PT ;  /* 0x00009f0016007a0c */ /* 0x000fda0003f06270 */
[----:B------:R-:W-:Y:S05]  /*a5e0*/  @P0 BRA `(.L_x_128) ;  /* 0x0000068000000947 */ /* 0x000fea0003800000 */
[----:B-1----:R-:W-:Y:S01]  /*a5f0*/  SHF.R.S32.HI R11, RZ, 0x1f, R22 ;  /* 0x0000001fff0b7819 */ /* 0x002fe20000011416 */
[----:B------:R-:W-:Y:S01]  /*a600*/  IMAD.MOV.U32 R12, RZ, RZ, c[0x0][0x27c] ;  /* 0x00009f00ff0c7624 */ /* 0x000fe200078e00ff */
[----:B------:R-:W-:Y:S01]  /*a610*/  SHF.R.S32.HI R8, RZ, 0x1f, R45 ;  /* 0x0000001fff087819 */ /* 0x000fe2000001142d */
[----:B------:R-:W-:Y:S01]  /*a620*/  IMAD.SHL.U32 R13, R45, 0x40, RZ ;  /* 0x000000402d0d7824 */ /* 0x000fe200078e00ff */
[----:B------:R-:W-:Y:S01]  /*a630*/  LEA.HI R6, R11, R22, RZ, 0x3 ;  /* 0x000000160b067211 */ /* 0x000fe200078f18ff */
[----:B------:R-:W-:Y:S01]  /*a640*/  IMAD.U32 R55, R27, 0x10000, RZ ;  /* 0x000100001b377824 */ /* 0x000fe200078e00ff */
[----:B------:R-:W-:Y:S01]  /*a650*/  LEA.HI R8, R8, R45, RZ, 0x3 ;  /* 0x0000002d08087211 */ /* 0x000fe200078f18ff */
[----:B------:R-:W-:Y:S01]  /*a660*/  IMAD.U32 R53, R31, 0x10000, RZ ;  /* 0x000100001f357824 */ /* 0x000fe200078e00ff */
[----:B------:R-:W-:Y:S02]  /*a670*/  SHF.R.S32.HI R9, RZ, 0x3, R6 ;  /* 0x00000003ff097819 */ /* 0x000fe40000011406 */
[----:B------:R-:W-:Y:S01]  /*a680*/  LOP3.LUT R13, R13, 0x1c0, RZ, 0xc0, !PT ;  /* 0x000001c00d0d7812 */ /* 0x000fe200078ec0ff */
[----:B------:R-:W-:Y:S01]  /*a690*/  IMAD.SHL.U32 R8, R8, 0x40, RZ ;  /* 0x0000004008087824 */ /* 0x000fe200078e00ff */
[----:B------:R-:W-:-:S02]  /*a6a0*/  LEA.HI R12, R12, R9, RZ, 0x1d ;  /* 0x000000090c0c7211 */ /* 0x000fc400078fe8ff */
[----:B------:R-:W-:Y:S02]  /*a6b0*/  LOP3.LUT R15, R13, 0x38, R6, 0xf8, !PT ;  /* 0x000000380d0f7812 */ /* 0x000fe400078ef806 */
[----:B------:R-:W-:Y:S01]  /*a6c0*/  SHF.R.S32.HI R9, RZ, 0x1f, R12 ;  /* 0x0000001fff097819 */ /* 0x000fe2000001140c */
[----:B------:R-:W-:Y:S01]  /*a6d0*/  IMAD.SHL.U32 R10, R12, 0x8, RZ ;  /* 0x000000080c0a7824 */ /* 0x000fe200078e00ff */
[----:B------:R-:W-:Y:S02]  /*a6e0*/  SHF.R.U32.HI R6, RZ, 0x3, R13 ;  /* 0x00000003ff067819 */ /* 0x000fe4000001160d */
[----:B------:R-:W-:Y:S02]  /*a6f0*/  LEA.HI R9, R9, R12, RZ, 0x3 ;  /* 0x0000000c09097211 */ /* 0x000fe400078f18ff */
[----:B------:R-:W-:Y:S02]  /*a700*/  LEA.HI R11, R11, R22, RZ, 0x6 ;  /* 0x000000160b0b7211 */ /* 0x000fe400078f30ff */
[----:B------:R-:W-:Y:S01]  /*a710*/  LOP3.LUT R13, R13, 0x38, R10, 0xf8, !PT ;  /* 0x000000380d0d7812 */ /* 0x000fe200078ef80a */
[----:B------:R-:W-:Y:S01]  /*a720*/  IMAD.SHL.U32 R9, R9, 0x400, RZ ;  /* 0x0000040009097824 */ /* 0x000fe200078e00ff */
[----:B------:R-:W-:-:S02]  /*a730*/  SHF.L.U32 R11, R11, 0x7, RZ ;  /* 0x000000070b0b7819 */ /* 0x000fc400000006ff */
[-C--:B------:R-:W-:Y:S02]  /*a740*/  LOP3.LUT R14, R15, R6.reuse, RZ, 0x3c, !PT ;  /* 0x000000060f0e7212 */ /* 0x080fe400078e3cff */
[----:B------:R-:W-:Y:S02]  /*a750*/  LOP3.LUT R13, R13, R6, RZ, 0x3c, !PT ;  /* 0x000000060d0d7212 */ /* 0x000fe400078e3cff */
[----:B------:R-:W-:Y:S02]  /*a760*/  LOP3.LUT R8, R8, 0xfffffe00, RZ, 0xc0, !PT ;  /* 0xfffffe0008087812 */ /* 0x000fe400078ec0ff */
[----:B------:R-:W-:Y:S02]  /*a770*/  LOP3.LUT R6, R9, 0x7fffe000, RZ, 0xc0, !PT ;  /* 0x7fffe00009067812 */ /* 0x000fe400078ec0ff */
[----:B------:R-:W-:Y:S02]  /*a780*/  LOP3.LUT R11, R11, 0x7fffe000, RZ, 0xc0, !PT ;  /* 0x7fffe0000b0b7812 */ /* 0x000fe400078ec0ff */
[----:B------:R-:W-:-:S02]  /*a790*/  IADD3 R6, R13, R6, R8 ;  /* 0x000000060d067210 */ /* 0x000fc40007ffe008 */
[----:B------:R-:W-:Y:S02]  /*a7a0*/  IADD3 R11, R14, R11, R8 ;  /* 0x0000000b0e0b7210 */ /* 0x000fe40007ffe008 */
[----:B------:R-:W-:Y:S02]  /*a7b0*/  SHF.L.U32 R6, R6, 0x1, RZ ;  /* 0x0000000106067819 */ /* 0x000fe400000006ff */
[----:B------:R-:W-:Y:S01]  /*a7c0*/  LOP3.LUT R57, R31, 0xffff0000, RZ, 0xc0, !PT ;  /* 0xffff00001f397812 */ /* 0x000fe200078ec0ff */
[----:B------:R-:W-:Y:S02]  /*a7d0*/  IMAD.SHL.U32 R44, R11, 0x2, RZ ;  /* 0x000000020b2c7824 */ /* 0x000fe400078e00ff */
[----:B------:R-:W1:Y:S04]  /*a7e0*/  LDS.128 R8, [R6+0x10080] ;  /* 0x0100800006087984 */ /* 0x000e680000000c00 */
[----:B------:R-:W2:Y:S01]  /*a7f0*/  LDS.128 R12, [R44+0x10080] ;  /* 0x010080002c0c7984 */ /* 0x000ea20000000c00 */
[C---:B-1----:R-:W-:Y:S01]  /*a800*/  IMAD.U32 R54, R8.reuse, 0x10000, RZ ;  /* 0x0001000008367824 */ /* 0x042fe200078e00ff */
[C---:B------:R-:W-:Y:S01]  /*a810*/  LOP3.LUT R59, R11.reuse, 0xffff0000, RZ, 0xc0, !PT ;  /* 0xffff00000b3b7812 */ /* 0x040fe200078ec0ff */
[----:B------:R-:W-:Y:S01]  /*a820*/  IMAD.U32 R47, R11, 0x10000, RZ ;  /* 0x000100000b2f7824 */ /* 0x000fe200078e00ff */
[----:B------:R-:W-:Y:S01]  /*a830*/  LOP3.LUT R49, R8, 0xffff0000, RZ, 0xc0, !PT ;  /* 0xffff000008317812 */ /* 0x000fe200078ec0ff */
[C---:B--2---:R-:W-:Y:S01]  /*a840*/  IMAD.U32 R46, R12.reuse, 0x10000, RZ ;  /* 0x000100000c2e7824 */ /* 0x044fe200078e00ff */
[----:B------:R-:W-:Y:S01]  /*a850*/  LOP3.LUT R11, R27, 0xffff0000, RZ, 0xc0, !PT ;  /* 0xffff00001b0b7812 */ /* 0x000fe200078ec0ff */
[-C--:B------:R-:W-:Y:S01]  /*a860*/  FMUL.FTZ R58, R55, R54.reuse ;  /* 0x00000036373a7220 */ /* 0x080fe20000410000 */
[----:B------:R-:W-:Y:S01]  /*a870*/  LOP3.LUT R50, R12, 0xffff0000, RZ, 0xc0, !PT ;  /* 0xffff00000c327812 */ /* 0x000fe200078ec0ff */
[----:B------:R-:W-:Y:S01]  /*a880*/  FMUL.FTZ R54, R53, R54 ;  /* 0x0000003635367220 */ /* 0x000fe20000410000 */
[----:B------:R-:W-:Y:S01]  /*a890*/  SHF.L.U32 R8, R9, 0x10, RZ ;  /* 0x0000001009087819 */ /* 0x000fe200000006ff */
[-C--:B------:R-:W-:Y:S01]  /*a8a0*/  FFMA.FTZ R58, R53, R46.reuse, -R58 ;  /* 0x0000002e353a7223 */ /* 0x080fe2000001083a */
[----:B------:R-:W-:Y:S01]  /*a8b0*/  LOP3.LUT R48, R9, 0xffff0000, RZ, 0xc0, !PT ;  /* 0xffff000009307812 */ /* 0x000fe200078ec0ff */
[----:B------:R-:W-:Y:S01]  /*a8c0*/  FFMA.FTZ R46, R55, R46, R54 ;  /* 0x0000002e372e7223 */ /* 0x000fe20000010036 */
[C---:B------:R-:W-:Y:S01]  /*a8d0*/  SHF.L.U32 R9, R10.reuse, 0x10, RZ ;  /* 0x000000100a097819 */ /* 0x040fe200000006ff */
[-C--:B------:R-:W-:Y:S01]  /*a8e0*/  FMUL.FTZ R53, R11, R49.reuse ;  /* 0x000000310b357220 */ /* 0x080fe20000410000 */
[----:B------:R-:W-:Y:S01]  /*a8f0*/  LOP3.LUT R52, R10, 0xffff0000, RZ, 0xc0, !PT ;  /* 0xffff00000a347812 */ /* 0x000fe200078ec0ff */
[----:B------:R-:W-:Y:S01]  /*a900*/  IMAD.U32 R10, R25, 0x10000, RZ ;  /* 0x00010000190a7824 */ /* 0x000fe200078e00ff */
[----:B------:R-:W-:Y:S01]  /*a910*/  SHF.L.U32 R54, R29, 0x10, RZ ;  /* 0x000000101d367819 */ /* 0x000fe200000006ff */
[C---:B------:R-:W-:Y:S01]  /*a920*/  FMUL.FTZ R56, R57.reuse, R49 ;  /* 0x0000003139387220 */ /* 0x040fe20000410000 */
[----:B------:R-:W-:Y:S01]  /*a930*/  SHF.L.U32 R51, R14, 0x10, RZ ;  /* 0x000000100e337819 */ /* 0x000fe200000006ff */
[-C--:B------:R-:W-:Y:S01]  /*a940*/  FFMA.FTZ R57, R57, R50.reuse, -R53 ;  /* 0x0000003239397223 */ /* 0x080fe20000010835 */
[----:B------:R-:W-:Y:S01]  /*a950*/  LOP3.LUT R49, R25, 0xffff0000, RZ, 0xc0, !PT ;  /* 0xffff000019317812 */ /* 0x000fe200078ec0ff */
[-C--:B------:R-:W-:Y:S01]  /*a960*/  FMUL.FTZ R55, R10, R9.reuse ;  /* 0x000000090a377220 */ /* 0x080fe20000410000 */
[----:B------:R-:W-:Y:S01]  /*a970*/  LOP3.LUT R14, R14, 0xffff0000, RZ, 0xc0, !PT ;  /* 0xffff00000e0e7812 */ /* 0x000fe200078ec0ff */
[C---:B------:R-:W-:Y:S01]  /*a980*/  FMUL.FTZ R53, R54.reuse, R9 ;  /* 0x0000000936357220 */ /* 0x040fe20000410000 */
[----:B------:R-:W-:Y:S01]  /*a990*/  LOP3.LUT R45, R13, 0xffff0000, RZ, 0xc0, !PT ;  /* 0xffff00000d2d7812 */ /* 0x000fe200078ec0ff */
[----:B------:R-:W-:Y:S01]  /*a9a0*/  FFMA.FTZ R9, R11, R50, R56 ;  /* 0x000000320b097223 */ /* 0x000fe20000010038 */
[----:B------:R-:W-:Y:S01]  /*a9b0*/  LOP3.LUT R11, R29, 0xffff0000, RZ, 0xc0, !PT ;  /* 0xffff00001d0b7812 */ /* 0x000fe200078ec0ff */
[----:B------:R-:W-:-:S02]  /*a9c0*/  FFMA.FTZ R50, R54, R51, -R55 ;  /* 0x0000003336327223 */ /* 0x000fc40000010837 */
[----:B------:R-:W-:Y:S02]  /*a9d0*/  FFMA.FTZ R10, R10, R51, R53 ;  /* 0x000000330a0a7223 */ /* 0x000fe40000010035 */
[----:B------:R-:W-:Y:S02]  /*a9e0*/  IMAD.U32 R51, R26, 0x10000, RZ ;  /* 0x000100001a337824 */ /* 0x000fe400078e00ff */
[----:B------:R-:W-:Y:S02]  /*a9f0*/  IMAD.U32 R53, R30, 0x10000, RZ ;  /* 0x000100001e357824 */ /* 0x000fe400078e00ff */
[-C--:B------:R-:W-:Y:S02]  /*aa00*/  FMUL.FTZ R54, R49, R52.reuse ;  /* 0x0000003431367220 */ /* 0x080fe40000410000 */
[----:B------:R-:W-:Y:S01]  /*aa10*/  FMUL.FTZ R55, R11, R52 ;  /* 0x000000340b377220 */ /* 0x000fe20000410000 */
[----:B------:R-:W-:Y:S01]  /*aa20*/  SHF.L.U32 R52, R24, 0x10, RZ ;  /* 0x0000001018347819 */ /* 0x000fe200000006ff */
[----:B------:R-:W-:-:S02]  /*aa30*/  FMUL.FTZ R56, R51, R8 ;  /* 0x0000000833387220 */ /* 0x000fc40000410000 */
[----:B------:R-:W-:Y:S02]  /*aa40*/  IMAD.U32 R12, R13, 0x10000, RZ ;  /* 0x000100000d0c7824 */ /* 0x000fe400078e00ff */
[----:B------:R-:W-:Y:S02]  /*aa50*/  FMUL.FTZ R8, R53, R8 ;  /* 0x0000000835087220 */ /* 0x000fe40000410000 */
[-C--:B------:R-:W-:Y:S02]  /*aa60*/  FFMA.FTZ R11, R11, R14.reuse, -R54 ;  /* 0x0000000e0b0b7223 */ /* 0x080fe40000010836 */
[----:B------:R-:W-:Y:S02]  /*aa70*/  IMAD.U32 R54, R28, 0x10000, RZ ;  /* 0x000100001c367824 */ /* 0x000fe400078e00ff */
[----:B------:R-:W-:Y:S01]  /*aa80*/  FFMA.FTZ R55, R49, R14, R55 ;  /* 0x0000000e31377223 */ /* 0x000fe20000010037 */
[----:B------:R-:W-:Y:S01]  /*aa90*/  LOP3.LUT R49, R30, 0xffff0000, RZ, 0xc0, !PT ;  /* 0xffff00001e317812 */ /* 0x000fe200078ec0ff */
[C---:B------:R-:W-:Y:S01]  /*aaa0*/  IMAD.U32 R13, R15.reuse, 0x10000, RZ ;  /* 0x000100000f0d7824 */ /* 0x040fe200078e00ff */
[----:B------:R-:W-:Y:S01]  /*aab0*/  LOP3.LUT R15, R15, 0xffff0000, RZ, 0xc0, !PT ;  /* 0xffff00000f0f7812 */ /* 0x000fe200078ec0ff */
[----:B------:R-:W-:Y:S01]  /*aac0*/  FMUL.FTZ R14, R52, R47 ;  /* 0x0000002f340e7220 */ /* 0x000fe20000410000 */
[----:B------:R-:W-:Y:S01]  /*aad0*/  F2FP.BF16.PACK_AB R10, R55, R10 ;  /* 0x0000000a370a723e */ /* 0x000fe200000010ff */
[----:B------:R-:W-:-:S02]  /*aae0*/  FFMA.FTZ R56, R53, R12, -R56 ;  /* 0x0000000c35387223 */ /* 0x000fc40000010838 */
[----:B------:R-:W-:Y:S01]  /*aaf0*/  FFMA.FTZ R51, R51, R12, R8 ;  /* 0x0000000c33337223 */ /* 0x000fe20000010008 */
[----:B------:R-:W-:Y:S01]  /*ab00*/  LOP3.LUT R12, R26, 0xffff0000, RZ, 0xc0, !PT ;  /* 0xffff00001a0c7812 */ /* 0x000fe200078ec0ff */
[----:B------:R-:W-:Y:S01]  /*ab10*/  FMUL.FTZ R47, R54, R47 ;  /* 0x0000002f362f7220 */ /* 0x000fe20000410000 */
[----:B------:R-:W-:Y:S01]  /*ab20*/  LOP3.LUT R8, R24, 0xffff0000, RZ, 0xc0, !PT ;  /* 0xffff000018087812 */ /* 0x000fe200078ec0ff */
[-C--:B------:R-:W-:Y:S01]  /*ab30*/  FFMA.FTZ R54, R54, R13.reuse, -R14 ;  /* 0x0000000d36367223 */ /* 0x080fe2000001080e */
[----:B------:R-:W-:Y:S01]  /*ab40*/  LOP3.LUT R14, R28, 0xffff0000, RZ, 0xc0, !PT ;  /* 0xffff00001c0e7812 */ /* 0x000fe200078ec0ff */
[-C--:B------:R-:W-:Y:S02]  /*ab50*/  FMUL.FTZ R60, R12, R48.reuse ;  /* 0x000000300c3c7220 */ /* 0x080fe40000410000 */
[----:B------:R-:W-:Y:S02]  /*ab60*/  FFMA.FTZ R52, R52, R13, R47 ;  /* 0x0000000d34347223 */ /* 0x000fe4000001002f */
[----:B------:R-:W-:-:S02]  /*ab70*/  FMUL.FTZ R48, R49, R48 ;  /* 0x0000003031307220 */ /* 0x000fc40000410000 */
[-C--:B------:R-:W-:Y:S02]  /*ab80*/  FMUL.FTZ R47, R8, R59.reuse ;  /* 0x0000003b082f7220 */ /* 0x080fe40000410000 */
[----:B------:R-:W-:Y:S02]  /*ab90*/  FMUL.FTZ R59, R14, R59 ;  /* 0x0000003b0e3b7220 */ /* 0x000fe40000410000 */
[-C--:B------:R-:W-:Y:S02]  /*aba0*/  FFMA.FTZ R13, R49, R45.reuse, -R60 ;  /* 0x0000002d310d7223 */ /* 0x080fe4000001083c */
[----:B------:R-:W-:Y:S01]  /*abb0*/  FFMA.FTZ R48, R12, R45, R48 ;  /* 0x0000002d0c307223 */ /* 0x000fe20000010030 */
[----:B------:R-:W-:Y:S01]  /*abc0*/  F2FP.BF16.PACK_AB R12, R57, R58 ;  /* 0x0000003a390c723e */ /* 0x000fe200000010ff */
[-C--:B------:R-:W-:Y:S01]  /*abd0*/  FFMA.FTZ R45, R14, R15.reuse, -R47 ;  /* 0x0000000f0e2d7223 */ /* 0x080fe2000001082f */
        /* <DEDUP_REMOVED lines=9> */
.L_x_128:
[----:B------:R-:W-:Y:S05]  /*ac70*/  BSYNC B1 ;  /* 0x0000000000017941 */ /* 0x000fea0003800000 */
.L_x_127:
        /* <DEDUP_REMOVED lines=104> */
.L_x_134:
[----:B------:R-:W-:Y:S05]  /*b300*/  BSYNC B0 ;  /* 0x0000000000007941 */ /* 0x000fea0003800000 */
.L_x_133:
        /* <DEDUP_REMOVED lines=106> */
.L_x_132:
[----:B------:R-:W-:Y:S05]  /*b9b0*/  BSYNC B1 ;  /* 0x0000000000017941 */ /* 0x000fea0003800000 */
.L_x_131:
[----:B------:R-:W-:-:S04]  /*b9c0*/  IADD3 R45, R21, 0x60, RZ ;  /* 0x00000060152d7810 */ /* 0x000fc80007ffe0ff */
        /* <DEDUP_REMOVED lines=10> */
[----:B------:R-:W-:Y:S02]  /*ba70*/  LEA.HI R6, R11, R16, RZ, 0x1d ;  /* 0x000000100b067211 */ /* 0x000fe400078fe8ff */
[----:B------:R-:W-:Y:S02]  /*ba80*/  LEA.HI R8, R8, R45, RZ, 0x3 ;  /* 0x0000002d08087211 */ /* 0x000fe400078f18ff */
        /* <DEDUP_REMOVED lines=14> */
[----:B------:R-:W-:Y:S02]  /*bb70*/  IADD3 R6, R13, R6, R8 ;  /* 0x000000060d067210 */ /* 0x000fe40007ffe008 */
[----:B------:R-:W-:Y:S01]  /*bb80*/  LOP3.LUT R41, R41, 0xffff0000, RZ, 0xc0, !PT ;  /* 0xffff000029297812 */ /* 0x000fe200078ec0ff */
[----:B------:R-:W1:Y:S01]  /*bb90*/  LDS.128 R12, [R32+0x10080] ;  /* 0x01008000200c7984 */ /* 0x000e620000000c00 */
[----:B------:R-:W-:Y:S01]  /*bba0*/  LOP3.LUT R35, R35, 0xffff0000, RZ, 0xc0, !PT ;  /* 0xffff000023237812 */ /* 0x000fe200078ec0ff */
[----:B------:R-:W-:-:S05]  /*bbb0*/  IMAD.SHL.U32 R6, R6, 0x2, RZ ;  /* 0x0000000206067824 */ /* 0x000fca00078e00ff */
[----:B------:R-:W2:Y:S01]  /*bbc0*/  LDS.128 R8, [R6+0x10080] ;  /* 0x0100800006087984 */ /* 0x000ea20000000c00 */
[C---:B-1----:R-:W-:Y:S01]  /*bbd0*/  IMAD.U32 R42, R12.reuse, 0x10000, RZ ;  /* 0x000100000c2a7824 */ /* 0x042fe200078e00ff */
[----:B------:R-:W-:Y:S01]  /*bbe0*/  LOP3.LUT R34, R12, 0xffff0000, RZ, 0xc0, !PT ;  /* 0xffff00000c227812 */ /* 0x000fe200078ec0ff */
[----:B------:R-:W-:Y:S01]  /*bbf0*/  IMAD.U32 R43, R14, 0x10000, RZ ;  /* 0x000100000e2b7824 */ /* 0x000fe200078e00ff */
[C---:B------:R-:W-:Y:S02]  /*bc00*/  SHF.L.U32 R12, R13.reuse, 0x10, RZ ;  /* 0x000000100d0c7819 */ /* 0x040fe400000006ff */
[----:B------:R-:W-:Y:S02]  /*bc10*/  LOP3.LUT R44, R13, 0xffff0000, RZ, 0xc0, !PT ;  /* 0xffff00000d2c7812 */ /* 0x000fe400078ec0ff */
[C---:B------:R-:W-:Y:S01]  /*bc20*/  SHF.L.U32 R13, R15.reuse, 0x10, RZ ;  /* 0x000000100f0d7819 */ /* 0x040fe200000006ff */
[----:B--2---:R-:W-:Y:S01]  /*bc30*/  IMAD.U32 R46, R8, 0x10000, RZ ;  /* 0x00010000082e7824 */ /* 0x004fe200078e00ff */
[----:B------:R-:W-:Y:S01]  /*bc40*/  LOP3.LUT R47, R15, 0xffff0000, RZ, 0xc0, !PT ;  /* 0xffff00000f2f7812 */ /* 0x000fe200078ec0ff */
[----:B------:R-:W-:Y:S01]  /*bc50*/  IMAD.U32 R51, R10, 0x10000, RZ ;  /* 0x000100000a337824 */ /* 0x000fe200078e00ff */
[----:B------:R-:W-:-:S02]  /*bc60*/  LOP3.LUT R15, R8, 0xffff0000, RZ, 0xc0, !PT ;  /* 0xffff0000080f7812 */ /* 0x000fc400078ec0ff */
[C---:B------:R-:W-:Y:S02]  /*bc70*/  SHF.L.U32 R8, R9.reuse, 0x10, RZ ;  /* 0x0000001009087819 */ /* 0x040fe400000006ff */
[----:B------:R-:W-:Y:S01]  /*bc80*/  LOP3.LUT R52, R9, 0xffff0000, RZ, 0xc0, !PT ;  /* 0xffff000009347812 */ /* 0x000fe200078ec0ff */
[C---:B------:R-:W-:Y:S01]  /*bc90*/  IMAD.U32 R9, R37.reuse, 0x10000, RZ ;  /* 0x0001000025097824 */ /* 0x040fe200078e00ff */
[----:B------:R-:W-:Y:S02]  /*bca0*/  LOP3.LUT R50, R10, 0xffff0000, RZ, 0xc0, !PT ;  /* 0xffff00000a327812 */ /* 0x000fe400078ec0ff */
[----:B------:R-:W-:Y:S01]  /*bcb0*/  LOP3.LUT R37, R37, 0xffff0000, RZ, 0xc0, !PT ;  /* 0xffff000025257812 */ /* 0x000fe200078ec0ff */
[-C--:B------:R-:W-:Y:S01]  /*bcc0*/  FMUL.FTZ R10, R9, R46.reuse ;  /* 0x0000002e090a7220 */ /* 0x080fe20000410000 */
[----:B------:R-:W-:Y:S01]  /*bcd0*/  LOP3.LUT R14, R14, 0xffff0000, RZ, 0xc0, !PT ;  /* 0xffff00000e0e7812 */ /* 0x000fe200078ec0ff */
[----:B------:R-:W-:Y:S01]  /*bce0*/  FMUL.FTZ R46, R49, R46 ;  /* 0x0000002e312e7220 */ /* 0x000fe20000410000 */
[----:B------:R-:W-:Y:S01]  /*bcf0*/  SHF.L.U32 R48, R11, 0x10, RZ ;  /* 0x000000100b307819 */ /* 0x000fe200000006ff */
[----:B------:R-:W-:Y:S01]  /*bd00*/  FFMA.FTZ R10, R49, R42, -R10 ;  /* 0x0000002a310a7223 */ /* 0x000fe2000001080a */
[----:B------:R-:W-:Y:S01]  /*bd10*/  LOP3.LUT R11, R11, 0xffff0000, RZ, 0xc0, !PT ;  /* 0xffff00000b0b7812 */ /* 0x000fe200078ec0ff */
[----:B------:R-:W-:-:S02]  /*bd20*/  FMUL.FTZ R49, R37, R15 ;  /* 0x0000000f25317220 */ /* 0x000fc40000410000 */
[----:B------:R-:W-:Y:S01]  /*bd30*/  FFMA.FTZ R46, R9, R42, R46 ;  /* 0x0000002a092e7223 */ /* 0x000fe2000001002e */
[----:B------:R-:W-:Y:S01]  /*bd40*/  SHF.L.U32 R42, R39, 0x10, RZ ;  /* 0x00000010272a7819 */ /* 0x000fe200000006ff */
[----:B------:R-:W-:Y:S01]  /*bd50*/  FMUL.FTZ R15, R41, R15 ;  /* 0x0000000f290f7220 */ /* 0x000fe20000410000 */
[----:B------:R-:W-:Y:S01]  /*bd60*/  LOP3.LUT R39, R39, 0xffff0000, RZ, 0xc0, !PT ;  /* 0xffff000027277812 */ /* 0x000fe200078ec0ff */
[-C--:B------:R-:W-:Y:S02]  /*bd70*/  FMUL.FTZ R9, R54, R51.reuse ;  /* 0x0000003336097220 */ /* 0x080fe40000410000 */
[-C--:B------:R-:W-:Y:S01]  /*bd80*/  FFMA.FTZ R15, R37, R34.reuse, R15 ;  /* 0x00000022250f7223 */ /* 0x080fe2000001000f */
[----:B------:R-:W-:Y:S01]  /*bd90*/  SHF.L.U32 R37, R36, 0x10, RZ ;  /* 0x0000001024257819 */ /* 0x000fe200000006ff */
[----:B------:R-:W-:Y:S02]  /*bda0*/  FFMA.FTZ R49, R41, R34, -R49 ;  /* 0x0000002229317223 */ /* 0x000fe40000010831 */
[----:B------:R-:W-:-:S02]  /*bdb0*/  FMUL.FTZ R51, R42, R51 ;  /* 0x000000332a337220 */ /* 0x000fc40000410000 */
[-C--:B------:R-:W-:Y:S02]  /*bdc0*/  FMUL.FTZ R34, R35, R50.reuse ;  /* 0x0000003223227220 */ /* 0x080fe40000410000 */
[----:B------:R-:W-:Y:S02]  /*bdd0*/  IMAD.U32 R41, R40, 0x10000, RZ ;  /* 0x0001000028297824 */ /* 0x000fe400078e00ff */
[-C--:B------:R-:W-:Y:S01]  /*bde0*/  FFMA.FTZ R9, R42, R43.reuse, -R9 ;  /* 0x0000002b2a097223 */ /* 0x080fe20000010809 */
[----:B------:R-:W-:Y:S01]  /*bdf0*/  SHF.L.U32 R42, R38, 0x10, RZ ;  /* 0x00000010262a7819 */ /* 0x000fe200000006ff */
[----:B------:R-:W-:Y:S01]  /*be00*/  FFMA.FTZ R51, R54, R43, R51 ;  /* 0x0000002b36337223 */ /* 0x000fe20000010033 */
[----:B------:R-:W-:Y:S01]  /*be10*/  LOP3.LUT R38, R38, 0xffff0000, RZ, 0xc0, !PT ;  /* 0xffff000026267812 */ /* 0x000fe200078ec0ff */
[C---:B------:R-:W-:Y:S02]  /*be20*/  FMUL.FTZ R50, R39.reuse, R50 ;  /* 0x0000003227327220 */ /* 0x040fe40000410000 */
[----:B------:R-:W-:-:S02]  /*be30*/  FFMA.FTZ R34, R39, R14, -R34 ;  /* 0x0000000e27227223 */ /* 0x000fc40000010822 */
[-C--:B------:R-:W-:Y:S02]  /*be40*/  FMUL.FTZ R43, R37, R8.reuse ;  /* 0x00000008252b7220 */ /* 0x080fe40000410000 */
[----:B------:R-:W-:Y:S02]  /*be50*/  IMAD.U32 R39, R33, 0x10000, RZ ;  /* 0x0001000021277824 */ /* 0x000fe400078e00ff */
[----:B------:R-:W-:Y:S02]  /*be60*/  FMUL.FTZ R8, R41, R8 ;  /* 0x0000000829087220 */ /* 0x000fe40000410000 */
[----:B------:R-:W-:Y:S01]  /*be70*/  FFMA.FTZ R50, R35, R14, R50 ;  /* 0x0000000e23327223 */ /* 0x000fe20000010032 */
[----:B------:R-:W-:Y:S01]  /*be80*/  LOP3.LUT R35, R36, 0xffff0000, RZ, 0xc0, !PT ;  /* 0xffff000024237812 */ /* 0x000fe200078ec0ff */
[----:B------:R-:W-:Y:S02]  /*be90*/  FMUL.FTZ R14, R39, R48 ;  /* 0x00000030270e7220 */ /* 0x000fe40000410000 */
[-C--:B------:R-:W-:Y:S01]  /*bea0*/  FFMA.FTZ R37, R37, R12.reuse, R8 ;  /* 0x0000000c25257223 */ /* 0x080fe20000010008 */
[----:B------:R-:W-:Y:S01]  /*beb0*/  LOP3.LUT R8, R33, 0xffff0000, RZ, 0xc0, !PT ;  /* 0xffff000021087812 */ /* 0x000fe200078ec0ff */
[----:B------:R-:W-:Y:S01]  /*bec0*/  FFMA.FTZ R43, R41, R12, -R43 ;  /* 0x0000000c292b7223 */ /* 0x000fe2000001082b */
[----:B------:R-:W-:Y:S01]  /*bed0*/  LOP3.LUT R41, R40, 0xffff0000, RZ, 0xc0, !PT ;  /* 0xffff000028297812 */ /* 0x000fe200078ec0ff */
[----:B------:R-:W-:-:S02]  /*bee0*/  FMUL.FTZ R48, R42, R48 ;  /* 0x000000302a307220 */ /* 0x000fc40000410000 */
[----:B------:R-:W-:Y:S01]  /*bef0*/  FFMA.FTZ R42, R42, R13, -R14 ;  /* 0x0000000d2a2a7223 */ /* 0x000fe2000001080e */
[----:B------:R-:W-:Y:S01]  /*bf00*/  F2FP.BF16.PACK_AB R14, R34, R9 ;  /* 0x00000009220e723e */ /* 0x000fe200000010ff */
[----:B------:R-:W-:Y:S02]  /*bf10*/  FFMA.FTZ R48, R39, R13, R48 ;  /* 0x0000000d27307223 */ /* 0x000fe40000010030 */
[-C--:B------:R-:W-:Y:S02]  /*bf20*/  FMUL.FTZ R36, R35, R52.reuse ;  /* 0x0000003423247220 */ /* 0x080fe40000410000 */
[-C--:B------:R-:W-:Y:S02]  /*bf30*/  FMUL.FTZ R13, R8, R11.reuse ;  /* 0x0000000b080d7220 */ /* 0x080fe40000410000 */
[----:B------:R-:W-:Y:S02]  /*bf40*/  FMUL.FTZ R52, R41, R52 ;  /* 0x0000003429347220 */ /* 0x000fe40000410000 */
[----:B------:R-:W-:-:S02]  /*bf50*/  FMUL.FTZ R12, R38, R11 ;  /* 0x0000000b260c7220 */ /* 0x000fc40000410000 */
[-C--:B------:R-:W-:Y:S02]  /*bf60*/  FFMA.FTZ R36, R41, R44.reuse, -R36 ;  /* 0x0000002c29247223 */ /* 0x080fe40000010824 */
[----:B------:R-:W-:Y:S02]  /*bf70*/  FFMA.FTZ R11, R38, R47, -R13 ;  /* 0x0000002f260b7223 */ /* 0x000fe4000001080d */
[----:B------:R-:W-:Y:S01]  /*bf80*/  FFMA.FTZ R44, R35, R44, R52 ;  /* 0x0000002c232c7223 */ /* 0x000fe20000010034 */
[----:B------:R-:W-:Y:S01]  /*bf90*/  F2FP.BF16.PACK_AB R13, R36, R43 ;  /* 0x0000002b240d723e */ /* 0x000fe200000010ff */
[----:B------:R-:W-:Y:S01]  /*bfa0*/  FFMA.FTZ R47, R8, R47, R12 ;  /* 0x0000002f082f7223 */ /* 0x000fe2000001000c */
[----:B------:R-:W-:Y:S02]  /*bfb0*/  F2FP.BF16.PACK_AB R8, R15, R46 ;  /* 0x0000002e0f08723e */ /* 0x000fe400000010ff */
[----:B------:R-:W-:Y:S02]  /*bfc0*/  F2FP.BF16.PACK_AB R12, R49, R10 ;  /* 0x0000000a310c723e */ /* 0x000fe400000010ff */
[----:B------:R-:W-:-:S02]  /*bfd0*/  F2FP.BF16.PACK_AB R15, R11, R42 ;  /* 0x0000002a0b0f723e */ /* 0x000fc400000010ff */
[----:B------:R-:W-:Y:S02]  /*bfe0*/  F2FP.BF16.PACK_AB R10, R50, R51 ;  /* 0x00000033320a723e */ /* 0x000fe400000010ff */
[----:B------:R-:W-:Y:S01]  /*bff0*/  F2FP.BF16.PACK_AB R9, R44, R37 ;  /* 0x000000252c09723e */ /* 0x000fe200000010ff */
[----:B------:R1:W-:Y:S01]  /*c000*/  STS.128 [R32+0x10080], R12 ;  /* 0x0100800c20007388 */ /* 0x0003e20000000c00 */
[----:B------:R-:W-:-:S05]  /*c010*/  F2FP.BF16.PACK_AB R11, R47, R48 ;  /* 0x000000302f0b723e */ /* 0x000fca00000010ff */
[----:B------:R1:W-:Y:S02]  /*c020*/  STS.128 [R6+0x10080], R8 ;  /* 0x0100800806007388 */ /* 0x0003e40000000c00 */
.L_x_136:
[----:B------:R-:W-:Y:S05]  /*c030*/  BSYNC B0 ;  /* 0x0000000000007941 */ /* 0x000fea0003800000 */
.L_x_135:
[----:B------:R-:W-:-:S13]  /*c040*/  ISETP.GE.AND P0, PT, R22, c[0x0][0x27c], PT ;  /* 0x00009f0016007a0c */ /* 0x000fda0003f06270 */
[----:B------:R-:W-:Y:S05]  /*c050*/  @P0 BRA `(.L_x_114) ;  /* 0x0000068000000947 */ /* 0x000fea0003800000 */
[----:B-1----:R-:W-:Y:S01]  /*c060*/  SHF.R.S32.HI R11, RZ, 0x1f, R22 ;  /* 0x0000001fff0b7819 */ /* 0x002fe20000011416 */
[----:B------:R-:W-:Y:S01]  /*c070*/  IMAD.SHL.U32 R12, R45, 0x40, RZ ;  /* 0x000000402d0c7824 */ /* 0x000fe200078e00ff */
[----:B------:R-:W-:Y:S01]  /*c080*/  SHF.R.S32.HI R6, RZ, 0x1f, R45 ;  /* 0x0000001fff067819 */ /* 0x000fe2000001142d */
[----:B------:R-:W-:Y:S01]  /*c090*/  IMAD.MOV.U32 R10, RZ, RZ, c[0x0][0x27c] ;  /* 0x00009f00ff0a7624 */ /* 0x000fe200078e00ff */
[----:B------:R-:W-:Y:S02]  /*c0a0*/  LEA.HI R13, R11, R22, RZ, 0x3 ;  /* 0x000000160b0d7211 */ /* 0x000fe400078f18ff */
[----:B------:R-:W-:Y:S02]  /*c0b0*/  LOP3.LUT R12, R12, 0x1c0, RZ, 0xc0, !PT ;  /* 0x000001c00c0c7812 */ /* 0x000fe400078ec0ff */
[--C-:B------:R-:W-:Y:S02]  /*c0c0*/  SHF.R.S32.HI R9, RZ, 0x3, R13.reuse ;  /* 0x00000003ff097819 */ /* 0x100fe4000001140d */
[----:B------:R-:W-:-:S02]  /*c0d0*/  LOP3.LUT R13, R12, 0x38, R13, 0xf8, !PT ;  /* 0x000000380c0d7812 */ /* 0x000fc400078ef80d */
[----:B------:R-:W-:Y:S02]  /*c0e0*/  LEA.HI R10, R10, R9, RZ, 0x1d ;  /* 0x000000090a0a7211 */ /* 0x000fe400078fe8ff */
[----:B------:R-:W-:Y:S02]  /*c0f0*/  SHF.R.U32.HI R8, RZ, 0x3, R12 ;  /* 0x00000003ff087819 */ /* 0x000fe4000001160c */
[----:B------:R-:W-:Y:S02]  /*c100*/  SHF.R.S32.HI R9, RZ, 0x1f, R10 ;  /* 0x0000001fff097819 */ /* 0x000fe4000001140a */
[----:B------:R-:W-:Y:S02]  /*c110*/  LEA.HI R11, R11, R22, RZ, 0x6 ;  /* 0x000000160b0b7211 */ /* 0x000fe400078f30ff */
[----:B------:R-:W-:Y:S02]  /*c120*/  LEA.HI R6, R6, R45, RZ, 0x3 ;  /* 0x0000002d06067211 */ /* 0x000fe400078f18ff */
[----:B------:R-:W-:Y:S01]  /*c130*/  LOP3.LUT R14, R13, R8, RZ, 0x3c, !PT ;  /* 0x000000080d0e7212 */ /* 0x000fe200078e3cff */
[----:B------:R-:W-:Y:S01]  /*c140*/  IMAD.SHL.U32 R13, R10, 0x8, RZ ;  /* 0x000000080a0d7824 */ /* 0x000fe200078e00ff */
[----:B------:R-:W-:Y:S01]  /*c150*/  LEA.HI R9, R9, R10, RZ, 0x3 ;  /* 0x0000000a09097211 */ /* 0x000fe200078f18ff */
[----:B------:R-:W-:Y:S01]  /*c160*/  IMAD.SHL.U32 R11, R11, 0x80, RZ ;  /* 0x000000800b0b7824 */ /* 0x000fe200078e00ff */
[----:B------:R-:W-:-:S02]  /*c170*/  SHF.L.U32 R6, R6, 0x6, RZ ;  /* 0x0000000606067819 */ /* 0x000fc400000006ff */
[----:B------:R-:W-:Y:S01]  /*c180*/  LOP3.LUT R13, R12, 0x38, R13, 0xf8, !PT ;  /* 0x000000380c0d7812 */ /* 0x000fe200078ef80d */
[----:B------:R-:W-:Y:S01]  /*c190*/  IMAD.SHL.U32 R9, R9, 0x400, RZ ;  /* 0x0000040009097824 */ /* 0x000fe200078e00ff */
[----:B------:R-:W-:Y:S02]  /*c1a0*/  LOP3.LUT R11, R11, 0x7fffe000, RZ, 0xc0, !PT ;  /* 0x7fffe0000b0b7812 */ /* 0x000fe400078ec0ff */
[----:B------:R-:W-:Y:S02]  /*c1b0*/  LOP3.LUT R6, R6, 0xfffffe00, RZ, 0xc0, !PT ;  /* 0xfffffe0006067812 */ /* 0x000fe400078ec0ff */
[----:B------:R-:W-:Y:S02]  /*c1c0*/  LOP3.LUT R8, R13, R8, RZ, 0x3c, !PT ;  /* 0x000000080d087212 */ /* 0x000fe400078e3cff */
[----:B------:R-:W-:Y:S02]  /*c1d0*/  LOP3.LUT R9, R9, 0x7fffe000, RZ, 0xc0, !PT ;  /* 0x7fffe00009097812 */ /* 0x000fe400078ec0ff */
[----:B------:R-:W-:-:S02]  /*c1e0*/  IADD3 R11, R14, R11, R6 ;  /* 0x0000000b0e0b7210 */ /* 0x000fc40007ffe006 */
[----:B------:R-:W-:-:S03]  /*c1f0*/  IADD3 R6, R8, R9, R6 ;  /* 0x0000000908067210 */ /* 0x000fc60007ffe006 */
[----:B------:R-:W-:Y:S01]  /*c200*/  IMAD.SHL.U32 R22, R11, 0x2, RZ ;  /* 0x000000020b167824 */ /* 0x000fe200078e00ff */
[----:B------:R-:W-:-:S04]  /*c210*/  SHF.L.U32 R6, R6, 0x1, RZ ;  /* 0x0000000106067819 */ /* 0x000fc800000006ff */
[----:B------:R-:W1:Y:S04]  /*c220*/  LDS.128 R12, [R22+0x10080] ;  /* 0x01008000160c7984 */ /* 0x000e680000000c00 */
[----:B------:R-:W2:Y:S01]  /*c230*/  LDS.128 R8, [R6+0x10080] ;  /* 0x0100800006087984 */ /* 0x000ea20000000c00 */
[C---:B-1----:R-:W-:Y:S01]  /*c240*/  IMAD.U32 R33, R12.reuse, 0x10000, RZ ;  /* 0x000100000c217824 */ /* 0x042fe200078e00ff */
[----:B------:R-:W-:Y:S01]  /*c250*/  LOP3.LUT R32, R12, 0xffff0000, RZ, 0xc0, !PT ;  /* 0xffff00000c207812 */ /* 0x000fe200078ec0ff */
[C---:B------:R-:W-:Y:S01]  /*c260*/  IMAD.U32 R12, R13.reuse, 0x10000, RZ ;  /* 0x000100000d0c7824 */ /* 0x040fe200078e00ff */
[----:B------:R-:W-:Y:S01]  /*c270*/  LOP3.LUT R35, R13, 0xffff0000, RZ, 0xc0, !PT ;  /* 0xffff00000d237812 */ /* 0x000fe200078ec0ff */
[C---:B--2---:R-:W-:Y:S01]  /*c280*/  IMAD.U32 R38, R8.reuse, 0x10000, RZ ;  /* 0x0001000008267824 */ /* 0x044fe200078e00ff */
[----:B------:R-:W-:Y:S01]  /*c290*/  LOP3.LUT R37, R8, 0xffff0000, RZ, 0xc0, !PT ;  /* 0xffff000008257812 */ /* 0x000fe200078ec0ff */
[C---:B------:R-:W-:Y:S01]  /*c2a0*/  IMAD.U32 R13, R15.reuse, 0x10000, RZ ;  /* 0x000100000f0d7824 */ /* 0x040fe200078e00ff */
[----:B------:R-:W-:Y:S01]  /*c2b0*/  LOP3.LUT R39, R15, 0xffff0000, RZ, 0xc0, !PT ;  /* 0xffff00000f277812 */ /* 0x000fe200078ec0ff */
[----:B------:R-:W-:Y:S01]  /*c2c0*/  IMAD.U32 R8, R9, 0x10000, RZ ;  /* 0x0001000009087824 */ /* 0x000fe200078e00ff */
[----:B------:R-:W-:Y:S01]  /*c2d0*/  SHF.L.U32 R36, R10, 0x10, RZ ;  /* 0x000000100a247819 */ /* 0x000fe200000006ff */
[----:B------:R-:W-:Y:S01]  /*c2e0*/  IMAD.U32 R15, R25, 0x10000, RZ ;  /* 0x00010000190f7824 */ /* 0x000fe200078e00ff */
[----:B------:R-:W-:Y:S01]  /*c2f0*/  LOP3.LUT R42, R9, 0xffff0000, RZ, 0xc0, !PT ;  /* 0xffff0000092a7812 */ /* 0x000fe200078ec0ff */
[----:B------:R-:W-:Y:S01]  /*c300*/  IMAD.U32 R40, R11, 0x10000, RZ ;  /* 0x000100000b287824 */ /* 0x000fe200078e00ff */
[----:B------:R-:W-:-:S02]  /*c310*/  SHF.L.U32 R9, R29, 0x10, RZ ;  /* 0x000000101d097819 */ /* 0x000fc400000006ff */
[----:B------:R-:W-:Y:S01]  /*c320*/  LOP3.LUT R41, R10, 0xffff0000, RZ, 0xc0, !PT ;  /* 0xffff00000a297812 */ /* 0x000fe200078ec0ff */
[-C--:B------:R-:W-:Y:S01]  /*c330*/  FMUL.FTZ R10, R15, R36.reuse ;  /* 0x000000240f0a7220 */ /* 0x080fe20000410000 */
[C---:B------:R-:W-:Y:S01]  /*c340*/  SHF.L.U32 R34, R14.reuse, 0x10, RZ ;  /* 0x000000100e227819 */ /* 0x040fe200000006ff */
[----:B------:R-:W-:Y:S01]  /*c350*/  FMUL.FTZ R36, R9, R36 ;  /* 0x0000002409247220 */ /* 0x000fe20000410000 */
[----:B------:R-:W-:Y:S02]  /*c360*/  LOP3.LUT R25, R25, 0xffff0000, RZ, 0xc0, !PT ;  /* 0xffff000019197812 */ /* 0x000fe400078ec0ff */
[----:B------:R-:W-:Y:S01]  /*c370*/  LOP3.LUT R29, R29, 0xffff0000, RZ, 0xc0, !PT ;  /* 0xffff00001d1d7812 */ /* 0x000fe200078ec0ff */
[-C--:B------:R-:W-:Y:S01]  /*c380*/  FFMA.FTZ R10, R9, R34.reuse, -R10 ;  /* 0x00000022090a7223 */ /* 0x080fe2000001080a */
[----:B------:R-:W-:Y:S01]  /*c390*/  LOP3.LUT R14, R14, 0xffff0000, RZ, 0xc0, !PT ;  /* 0xffff00000e0e7812 */ /* 0x000fe200078ec0ff */
[----:B------:R-:W-:Y:S01]  /*c3a0*/  FFMA.FTZ R36, R15, R34, R36 ;  /* 0x000000220f247223 */ /* 0x000fe20000010024 */
[----:B------:R-:W-:Y:S01]  /*c3b0*/  SHF.L.U32 R15, R31, 0x10, RZ ;  /* 0x000000101f0f7819 */ /* 0x000fe200000006ff */
[C---:B------:R-:W-:Y:S01]  /*c3c0*/  IMAD.U32 R9, R27.reuse, 0x10000, RZ ;  /* 0x000100001b097824 */ /* 0x040fe200078e00ff */
[----:B------:R-:W-:Y:S01]  /*c3d0*/  LOP3.LUT R27, R27, 0xffff0000, RZ, 0xc0, !PT ;  /* 0xffff00001b1b7812 */ /* 0x000fe200078ec0ff */
[-C--:B------:R-:W-:Y:S01]  /*c3e0*/  FMUL.FTZ R43, R25, R41.reuse ;  /* 0x00000029192b7220 */ /* 0x080fe20000410000 */
[----:B------:R-:W-:Y:S01]  /*c3f0*/  LOP3.LUT R31, R31, 0xffff0000, RZ, 0xc0, !PT ;  /* 0xffff00001f1f7812 */ /* 0x000fe200078ec0ff */
[----:B------:R-:W-:Y:S01]  /*c400*/  FMUL.FTZ R41, R29, R41 ;  /* 0x000000291d297220 */ /* 0x000fe20000410000 */
[----:B------:R-:W-:Y:S01]  /*c410*/  LOP3.LUT R11, R11, 0xffff0000, RZ, 0xc0, !PT ;  /* 0xffff00000b0b7812 */ /* 0x000fe200078ec0ff */
[----:B------:R-:W-:-:S02]  /*c420*/  FMUL.FTZ R34, R9, R38 ;  /* 0x0000002609227220 */ /* 0x000fc40000410000 */
[----:B------:R-:W-:Y:S02]  /*c430*/  FMUL.FTZ R38, R15, R38 ;  /* 0x000000260f267220 */ /* 0x000fe40000410000 */
[-C--:B------:R-:W-:Y:S02]  /*c440*/  FFMA.FTZ R43, R29, R14.reuse, -R43 ;  /* 0x0000000e1d2b7223 */ /* 0x080fe4000001082b */
[----:B------:R-:W-:Y:S02]  /*c450*/  FFMA.FTZ R41, R25, R14, R41 ;  /* 0x0000000e19297223 */ /* 0x000fe40000010029 */
[----:B------:R-:W-:Y:S02]  /*c460*/  FFMA.FTZ R38, R9, R33, R38 ;  /* 0x0000002109267223 */ /* 0x000fe40000010026 */
[----:B------:R-:W-:Y:S02]  /*c470*/  FMUL.FTZ R14, R27, R37 ;  /* 0x000000251b0e7220 */ /* 0x000fe40000410000 */
[----:B------:R-:W-:-:S02]  /*c480*/  FFMA.FTZ R34, R15, R33, -R34 ;  /* 0x000000210f227223 */ /* 0x000fc40000010822 */
[C---:B------:R-:W-:Y:S01]  /*c490*/  IMAD.U32 R9, R26.reuse, 0x10000, RZ ;  /* 0x000100001a097824 */ /* 0x040fe200078e00ff */
[----:B------:R-:W-:Y:S01]  /*c4a0*/  LOP3.LUT R26, R26, 0xffff0000, RZ, 0xc0, !PT ;  /* 0xffff00001a1a7812 */ /* 0x000fe200078ec0ff */
[C---:B------:R-:W-:Y:S01]  /*c4b0*/  IMAD.U32 R15, R30.reuse, 0x10000, RZ ;  /* 0x000100001e0f7824 */ /* 0x040fe200078e00ff */
[----:B------:R-:W-:Y:S01]  /*c4c0*/  LOP3.LUT R30, R30, 0xffff0000, RZ, 0xc0, !PT ;  /* 0xffff00001e1e7812 */ /* 0x000fe200078ec0ff */
[C---:B------:R-:W-:Y:S02]  /*c4d0*/  FMUL.FTZ R37, R31.reuse, R37 ;  /* 0x000000251f257220 */ /* 0x040fe40000410000 */
[----:B------:R-:W-:Y:S01]  /*c4e0*/  FFMA.FTZ R31, R31, R32, -R14 ;  /* 0x000000201f1f7223 */ /* 0x000fe2000001080e */
[C---:B------:R-:W-:Y:S01]  /*c4f0*/  SHF.L.U32 R14, R24.reuse, 0x10, RZ ;  /* 0x00000010180e7819 */ /* 0x040fe200000006ff */
[-C--:B------:R-:W-:Y:S01]  /*c500*/  FMUL.FTZ R29, R9, R8.reuse ;  /* 0x00000008091d7220 */ /* 0x080fe20000410000 */
[----:B------:R-:W-:Y:S01]  /*c510*/  LOP3.LUT R24, R24, 0xffff0000, RZ, 0xc0, !PT ;  /* 0xffff000018187812 */ /* 0x000fe200078ec0ff */
[C---:B------:R-:W-:Y:S01]  /*c520*/  IMAD.U32 R25, R28.reuse, 0x10000, RZ ;  /* 0x000100001c197824 */ /* 0x040fe200078e00ff */
[----:B------:R-:W-:Y:S01]  /*c530*/  LOP3.LUT R28, R28, 0xffff0000, RZ, 0xc0, !PT ;  /* 0xffff00001c1c7812 */ /* 0x000fe200078ec0ff */
[----:B------:R-:W-:-:S02]  /*c540*/  FMUL.FTZ R8, R15, R8 ;  /* 0x000000080f087220 */ /* 0x000fc40000410000 */
[----:B------:R-:W-:Y:S02]  /*c550*/  FFMA.FTZ R37, R27, R32, R37 ;  /* 0x000000201b257223 */ /* 0x000fe40000010025 */
[-C--:B------:R-:W-:Y:S02]  /*c560*/  FFMA.FTZ R29, R15, R12.reuse, -R29 ;  /* 0x0000000c0f1d7223 */ /* 0x080fe4000001081d */
[----:B------:R-:W-:Y:S02]  /*c570*/  FFMA.FTZ R9, R9, R12, R8 ;  /* 0x0000000c09097223 */ /* 0x000fe40000010008 */
[----:B------:R-:W-:Y:S02]  /*c580*/  FMUL.FTZ R32, R14, R40 ;  /* 0x000000280e207220 */ /* 0x000fe40000410000 */
[----:B------:R-:W-:Y:S02]  /*c590*/  FMUL.FTZ R12, R26, R42 ;  /* 0x0000002a1a0c7220 */ /* 0x000fe40000410000 */
[----:B------:R-:W-:-:S02]  /*c5a0*/  FMUL.FTZ R8, R24, R11 ;  /* 0x0000000b18087220 */ /* 0x000fc40000410000 */
[C---:B------:R-:W-:Y:S02]  /*c5b0*/  FMUL.FTZ R40, R25.reuse, R40 ;  /* 0x0000002819287220 */ /* 0x040fe40000410000 */
[----:B------:R-:W-:Y:S02]  /*c5c0*/  FMUL.FTZ R42, R30, R42 ;  /* 0x0000002a1e2a7220 */ /* 0x000fe40000410000 */
[----:B------:R-:W-:Y:S02]  /*c5d0*/  FMUL.FTZ R11, R28, R11 ;  /* 0x0000000b1c0b7220 */ /* 0x000fe40000410000 */
[----:B------:R-:W-:Y:S02]  /*c5e0*/  FFMA.FTZ R15, R25, R13, -R32 ;  /* 0x0000000d190f7223 */ /* 0x000fe40000010820 */
[----:B------:R-:W-:Y:S01]  /*c5f0*/  FFMA.FTZ R30, R30, R35, -R12 ;  /* 0x000000231e1e7223 */ /* 0x000fe2000001080c */
[----:B------:R-:W-:Y:S01]  /*c600*/  F2FP.BF16.PACK_AB R12, R31, R34 ;  /* 0x000000221f0c723e */ /* 0x000fe200000010ff */
[----:B------:R-:W-:Y:S01]  /*c610*/  FFMA.FTZ R28, R28, R39, -R8 ;  /* 0x000000271c1c7223 */ /* 0x000fe20000010808 */
[----:B------:R-:W-:Y:S01]  /*c620*/  F2FP.BF16.PACK_AB R8, R37, R38 ;  /* 0x000000262508723e */ /* 0x000fe200000010ff */
[----:B------:R-:W-:Y:S01]  /*c630*/  FFMA.FTZ R40, R14, R13, R40 ;  /* 0x0000000d0e287223 */ /* 0x000fe20000010028 */
[----:B------:R-:W-:Y:S01]  /*c640*/  F2FP.BF16.PACK_AB R14, R43, R10 ;  /* 0x0000000a2b0e723e */ /* 0x000fe200000010ff */
[----:B------:R-:W-:Y:S01]  /*c650*/  FFMA.FTZ R26, R26, R35, R42 ;  /* 0x000000231a1a7223 */ /* 0x000fe2000001002a */
[----:B------:R-:W-:Y:S01]  /*c660*/  F2FP.BF16.PACK_AB R13, R30, R29 ;  /* 0x0000001d1e0d723e */ /* 0x000fe200000010ff */
[----:B------:R-:W-:Y:S01]  /*c670*/  FFMA.FTZ R11, R24, R39, R11 ;  /* 0x00000027180b7223 */ /* 0x000fe2000001000b */
[----:B------:R-:W-:-:S02]  /*c680*/  F2FP.BF16.PACK_AB R15, R28, R15 ;  /* 0x0000000f1c0f723e */ /* 0x000fc400000010ff */
[----:B------:R-:W-:Y:S02]  /*c690*/  F2FP.BF16.PACK_AB R10, R41, R36 ;  /* 0x00000024290a723e */ /* 0x000fe400000010ff */
[----:B------:R-:W-:Y:S01]  /*c6a0*/  F2FP.BF16.PACK_AB R9, R26, R9 ;  /* 0x000000091a09723e */ /* 0x000fe200000010ff */
[----:B------:R1:W-:Y:S01]  /*c6b0*/  STS.128 [R22+0x10080], R12 ;  /* 0x0100800c16007388 */ /* 0x0003e20000000c00 */
[----:B------:R-:W-:-:S05]  /*c6c0*/  F2FP.BF16.PACK_AB R11, R11, R40 ;  /* 0x000000280b0b723e */ /* 0x000fca00000010ff */
[----:B------:R1:W-:Y:S02]  /*c6d0*/  STS.128 [R6+0x10080], R8 ;  /* 0x0100800806007388 */ /* 0x0003e40000000c00 */
.L_x_114:
[----:B------:R-:W-:Y:S05]  /*c6e0*/  BSYNC B2 ;  /* 0x0000000000027941 */ /* 0x000fea0003800000 */
.L_x_86:
[----:B-1----:R-:W-:Y:S01]  /*c6f0*/  IMAD.SHL.U32 R11, R16, 0x40, RZ ;  /* 0x00000040100b7824 */ /* 0x002fe200078e00ff */
[----:B------:R-:W-:-:S04]  /*c700*/  DEPBAR.LE SB0, 0x0 ;  /* 0x000080000000791a */ /* 0x000fc80000000000 */
[----:B------:R-:W-:Y:S01]  /*c710*/  LEA.HI R6, R23, R64, RZ, 0x5 ;  /* 0x0000004017067211 */ /* 0x000fe200078f28ff */
[----:B--2---:R-:W-:Y:S01]  /*c720*/  IMAD.SHL.U32 R8, R21, 0x8, RZ ;  /* 0x0000000815087824 */ /* 0x004fe200078e00ff */
[----:B------:R-:W-:Y:S01]  /*c730*/  LOP3.LUT R11, R11, 0x1c0, RZ, 0xc0, !PT ;  /* 0x000001c00b0b7812 */ /* 0x000fe200078ec0ff */
[----:B------:R-:W-:Y:S01]  /*c740*/  IMAD.WIDE.U32 R14, R18, c[0x0][0x208], RZ ;  /* 0x00008200120e7a25 */ /* 0x000fe200078e00ff */
[----:B------:R-:W-:Y:S01]  /*c750*/  BAR.SYNC.DEFER_BLOCKING 0x0 ;  /* 0x0000000000007b1d */ /* 0x000fe20000010000 */
[----:B------:R-:W-:Y:S02]  /*c760*/  LOP3.LUT P1, RZ, R16, 0x2, RZ, 0xc0, !PT ;  /* 0x0000000210ff7812 */ /* 0x000fe4000782c0ff */
[----:B------:R-:W-:Y:S01]  /*c770*/  IMAD.SHL.U32 R9, R6, 0x20, RZ ;  /* 0x0000002006097824 */ /* 0x000fe200078e00ff */
[----:B------:R-:W-:Y:S01]  /*c780*/  LOP3.LUT R8, R11, 0x8, R8, 0xf8, !PT ;  /* 0x000000080b087812 */ /* 0x000fe200078ef808 */
[----:B------:R-:W-:Y:S01]  /*c790*/  IMAD R56, R18, -0x20, R63 ;  /* 0xffffffe012387824 */ /* 0x000fe200078e023f */
[----:B------:R-:W-:Y:S01]  /*c7a0*/  SHF.R.U32.HI R11, RZ, 0x3, R11 ;  /* 0x00000003ff0b7819 */ /* 0x000fe2000001160b */
[----:B------:R-:W-:Y:S01]  /*c7b0*/  IMAD.SHL.U32 R228, R3, 0x2, RZ ;  /* 0x0000000203e47824 */ /* 0x000fe200078e00ff */
[----:B------:R-:W-:Y:S01]  /*c7c0*/  LOP3.LUT R9, R9, 0x7ffffc00, RZ, 0xc0, !PT ;  /* 0x7ffffc0009097812 */ /* 0x000fe200078ec0ff */
[----:B------:R-:W-:Y:S01]  /*c7d0*/  IMAD.SHL.U32 R219, R2, 0x2, RZ ;  /* 0x0000000202db7824 */ /* 0x000fe200078e00ff */
[----:B------:R-:W-:-:S02]  /*c7e0*/  LOP3.LUT R8, R8, R11, RZ, 0x3c, !PT ;  /* 0x0000000b08087212 */ /* 0x000fc400078e3cff */
[----:B------:R-:W-:Y:S01]  /*c7f0*/  SEL R11, RZ, 0x2, P5 ;  /* 0x00000002ff0b7807 */ /* 0x000fe20002800000 */
[----:B------:R-:W-:Y:S01]  /*c800*/  IMAD.IADD R222, R2, 0x1, R9 ;  /* 0x0000000102de7824 */ /* 0x000fe200078e0209 */
[----:B------:R-:W-:Y:S01]  /*c810*/  SEL R12, RZ, 0x4, P4 ;  /* 0x00000004ff0c7807 */ /* 0x000fe20002000000 */
[----:B------:R-:W-:Y:S01]  /*c820*/  IMAD R221, R19, 0x200, R8 ;  /* 0x0000020013dd7824 */ /* 0x000fe200078e0208 */
[----:B------:R-:W-:Y:S01]  /*c830*/  LEA R8, P0, R14, R226, 0x5 ;  /* 0x000000e20e087211 */ /* 0x000fe200078028ff */
[----:B------:R-:W-:Y:S01]  /*c840*/  IMAD R9, R20, c[0x0][0x208], RZ ;  /* 0x0000820014097a24 */ /* 0x000fe200078e02ff */
[----:B------:R-:W-:Y:S01]  /*c850*/  IADD3 R12, R12, R11, R17 ;  /* 0x0000000b0c0c7210 */ /* 0x000fe20007ffe011 */
[----:B------:R-:W-:Y:S01]  /*c860*/  IMAD.SHL.U32 R222, R222, 0x2, RZ ;  /* 0x00000002dede7824 */ /* 0x000fe200078e00ff */
[----:B------:R-:W-:Y:S01]  /*c870*/  ISETP.LE.OR P6, PT, R56, R21, P2 ;  /* 0x000000153800720c */ /* 0x000fe200017c3670 */
[----:B------:R-:W-:Y:S02]  /*c880*/  IMAD.SHL.U32 R221, R221, 0x2, RZ ;  /* 0x00000002dddd7824 */ /* 0x000fe400078e00ff */
[----:B------:R-:W-:Y:S01]  /*c890*/  IMAD R9, R18, c[0x0][0x20c], R9 ;  /* 0x0000830012097a24 */ /* 0x000fe200078e0209 */
[----:B------:R-:W-:Y:S01]  /*c8a0*/  LDSM.16.M88.4 R48, [R222+0x10080] ;  /* 0x01008000de30783b */ /* 0x000fe20000000200 */
[--C-:B------:R-:W-:Y:S01]  /*c8b0*/  IMAD R218, R0, 0x2, R222.reuse ;  /* 0x0000000200da7824 */ /* 0x100fe200078e02de */
[----:B------:R-:W-:Y:S01]  /*c8c0*/  IADD3 R220, R221, 0xc0a0, RZ ;  /* 0x0000c0a0dddc7810 */ /* 0x000fe20007ffe0ff */
[----:B------:R-:W-:Y:S01]  /*c8d0*/  IMAD.IADD R10, R15, 0x1, R9 ;  /* 0x000000010f0a7824 */ /* 0x000fe200078e0209 */
[----:B---3--:R-:W1:Y:S01]  /*c8e0*/  LDSM.16.M88.4 R24, [R221+0xc080] ;  /* 0x00c08000dd18783b */ /* 0x008e620000000200 */
[----:B------:R-:W-:Y:S01]  /*c8f0*/  IADD3 R9, R221, 0xc080, RZ ;  /* 0x0000c080dd097810 */ /* 0x000fe20007ffe0ff */
[----:B------:R-:W-:-:S02]  /*c900*/  IMAD R217, R5, 0x2, R222 ;  /* 0x0000000205d97824 */ /* 0x000fc400078e02de */
[----:B------:R-:W2:Y:S01]  /*c910*/  LDSM.16.M88.4 R36, [R221+0xc880] ;  /* 0x00c88000dd24783b */ /* 0x000ea20000000200 */
[----:B------:R-:W-:Y:S01]  /*c920*/  @P1 IADD3 R220, R9, -0x20, RZ ;  /* 0xffffffe009dc1810 */ /* 0x000fe20007ffe0ff */
[----:B------:R-:W-:Y:S01]  /*c930*/  IMAD R215, R5, 0x2, R218 ;  /* 0x0000000205d77824 */ /* 0x000fe200078e02da */
[----:B------:R-:W-:Y:S01]  /*c940*/  SEL R9, RZ, 0x8, P3 ;  /* 0x00000008ff097807 */ /* 0x000fe20001800000 */
[--C-:B------:R-:W-:Y:S01]  /*c950*/  IMAD R214, R0, 0x2, R219.reuse ;  /* 0x0000000200d67824 */ /* 0x100fe200078e02db */
[----:B------:R-:W-:Y:S01]  /*c960*/  LOP3.LUT P1, RZ, R16, 0x4, RZ, 0xc0, !PT ;  /* 0x0000000410ff7812 */ /* 0x000fe2000782c0ff */
[----:B------:R-:W-:Y:S01]  /*c970*/  LDSM.16.M88.4 R32, [R220+0x800] ;  /* 0x00080000dc20783b */ /* 0x000fe20000000200 */
[----:B------:R-:W-:Y:S01]  /*c980*/  LEA.HI.X R11, R14, R225, R10, 0x5, P0 ;  /* 0x000000e10e0b7211 */ /* 0x000fe200000f2c0a */
[----:B------:R-:W-:Y:S01]  /*c990*/  IMAD.IADD R12, R9, 0x1, R12 ;  /* 0x00000001090c7824 */ /* 0x000fe200078e020c */
[C---:B------:R-:W-:Y:S01]  /*c9a0*/  LEA R40, P0, R8.reuse, c[0x0][0x1f8], 0x1 ;  /* 0x00007e0008287a11 */ /* 0x040fe200078008ff */
[----:B------:R-:W-:Y:S01]  /*c9b0*/  IMAD.MOV.U32 R9, RZ, RZ, 0x40 ;  /* 0x00000040ff097424 */ /* 0x000fe200078e00ff */
[----:B------:R-:W-:Y:S01]  /*c9c0*/  LDSM.16.M88.4 R16, [R218+0x10080] ;  /* 0x01008000da10783b */ /* 0x000fe20000000200 */
[C---:B------:R-:W-:Y:S01]  /*c9d0*/  IMAD R213, R5.reuse, 0x2, R219 ;  /* 0x0000000205d57824 */ /* 0x040fe200078e02db */
[----:B------:R-:W-:Y:S01]  /*c9e0*/  LEA.HI.X R41, R8, c[0x0][0x1fc], R11, 0x1, P0 ;  /* 0x00007f0008297a11 */ /* 0x000fe200000f0c0b */
[----:B------:R-:W-:Y:S01]  /*c9f0*/  IMAD R212, R5, 0x2, R214 ;  /* 0x0000000205d47824 */ /* 0x000fe200078e02d6 */
[----:B------:R-:W-:-:S02]  /*ca00*/  SEL R3, R9, 0xffffffc0, !P1 ;  /* 0xffffffc009037807 */ /* 0x000fc40004800000 */
[C---:B------:R-:W-:Y:S01]  /*ca10*/  LOP3.LUT P1, RZ, R12.reuse, 0x2, RZ, 0xc0, !PT ;  /* 0x000000020cff7812 */ /* 0x040fe2000782c0ff */
[----:B------:R-:W3:Y:S01]  /*ca20*/  LDSM.16.M88.4 R8, [R220] ;  /* 0x00000000dc08783b */ /* 0x000ee20000000200 */
[----:B------:R-:W-:Y:S01]  /*ca30*/  LOP3.LUT P0, RZ, R12, 0x4, RZ, 0xc0, !PT ;  /* 0x000000040cff7812 */ /* 0x000fe2000780c0ff */
[----:B------:R-:W-:Y:S01]  /*ca40*/  IMAD.IADD R216, R221, 0x1, R3 ;  /* 0x00000001ddd87824 */ /* 0x000fe200078e0203 */
[-C--:B------:R-:W-:Y:S01]  /*ca50*/  ISETP.LE.OR P1, PT, R56, R21.reuse, !P1 ;  /* 0x000000153800720c */ /* 0x080fe20004f23670 */
[----:B------:R-:W-:Y:S01]  /*ca60*/  @!PT LDS RZ, [RZ] ;  /* 0x00000000fffff984 */ /* 0x000fe20000000800 */
[----:B------:R-:W-:Y:S01]  /*ca70*/  @!PT LDS RZ, [RZ] ;  /* 0x00000000fffff984 */ /* 0x000fe20000000800 */
[----:B------:R-:W-:Y:S01]  /*ca80*/  @!PT LDS RZ, [RZ] ;  /* 0x00000000fffff984 */ /* 0x000fe20000000800 */
[----:B------:R5:W-:Y:S01]  /*ca90*/  LDGSTS.E.BYPASS.LTC128B.128 [R228+0x8080], [R40.64], !P6 ;  /* 0x0808000028e47fae */ /* 0x000be2000f101d4a */
[----:B------:R-:W-:Y:S01]  /*caa0*/  LOP3.LUT P6, RZ, R12, 0x8, RZ, 0xc0, !PT ;  /* 0x000000080cff7812 */ /* 0x000fe200078cc0ff */
[----:B------:R-:W-:Y:S01]  /*cab0*/  IMAD.IADD R210, R3, 0x1, R220 ;  /* 0x0000000103d27824 */ /* 0x000fe200078e02dc */
[----:B------:R-:W-:Y:S02]  /*cac0*/  P2R R12, PR, RZ, 0x2 ;  /* 0x00000002ff0c7803 */ /* 0x000fe40000000000 */
[----:B------:R-:W-:-:S02]  /*cad0*/  ISETP.LE.OR P1, PT, R56, R21, !P0 ;  /* 0x000000153800720c */ /* 0x000fc40004723670 */
[----:B------:R-:W-:Y:S02]  /*cae0*/  ISETP.LE.OR P0, PT, R56, R21, !P6 ;  /* 0x000000153800720c */ /* 0x000fe40007703670 */
[----:B------:R-:W-:Y:S02]  /*caf0*/  ISETP.NE.AND P6, PT, R12, RZ, PT ;  /* 0x000000ff0c00720c */ /* 0x000fe40003fc5270 */
[----:B------:R-:W-:Y:S01]  /*cb00*/  LOP3.LUT R3, R6, 0xffffffe0, RZ, 0xc0, !PT ;  /* 0xffffffe006037812 */ /* 0x000fe200078ec0ff */
[----:B-1----:R-:W-:Y:S04]  /*cb10*/  HMMA.16816.F32.BF16 R28, R48, R24, RZ ;  /* 0x00000018301c723c */ /* 0x002fe800000418ff */
[----:B------:R-:W-:-:S05]  /*cb20*/  IMAD.IADD R64, R64, 0x1, -R3 ;  /* 0x0000000140407824 */ /* 0x000fca00078e0a03 */
[----:B------:R-:W-:Y:S01]  /*cb30*/  SHF.R.S32.HI R3, RZ, 0x1f, R64 ;  /* 0x0000001fff037819 */ /* 0x000fe20000011440 */
[C---:B------:R-:W-:Y:S01]  /*cb40*/  HMMA.16816.F32.BF16 R24, R48.reuse, R26, RZ ;  /* 0x0000001a3018723c */ /* 0x040fe200000418ff */
[----:B------:R5:W-:Y:S02]  /*cb50*/  LDGSTS.E.BYPASS.LTC128B.128 [R228+0x9080], [R40.64+0x80], !P6 ;  /* 0x0908008028e47fae */ /* 0x000be4000f101d4a */
[----:B------:R-:W-:Y:S02]  /*cb60*/  LEA.HI R3, R3, R64, RZ, 0x2 ;  /* 0x0000004003037211 */ /* 0x000fe400078f10ff */
[----:B------:R5:W-:Y:S02]  /*cb70*/  LDGSTS.E.BYPASS.LTC128B.128 [R228+0xa080], [R40.64+0x100], !P1 ;  /* 0x0a08010028e47fae */ /* 0x000be4000c901d4a */
[----:B------:R-:W-:Y:S01]  /*cb80*/  LOP3.LUT R3, R3, 0x7ffffffc, RZ, 0xc0, !PT ;  /* 0x7ffffffc03037812 */ /* 0x000fe200078ec0ff */
[C---:B--2---:R-:W-:Y:S01]  /*cb90*/  HMMA.16816.F32.BF16 R20, R48.reuse, R36, RZ ;  /* 0x000000243014723c */ /* 0x044fe200000418ff */
[----:B------:R5:W-:Y:S03]  /*cba0*/  LDGSTS.E.BYPASS.LTC128B.128 [R228+0xb080], [R40.64+0x180], !P0 ;  /* 0x0b08018028e47fae */ /* 0x000be6000c101d4a */
[----:B------:R-:W-:Y:S01]  /*cbb0*/  IMAD.IADD R3, R64, 0x1, -R3 ;  /* 0x0000000140037824 */ /* 0x000fe200078e0a03 */
[----:B------:R-:W-:Y:S03]  /*cbc0*/  LDSM.16.M88.4 R44, [R217+0x10080] ;  /* 0x01008000d92c783b */ /* 0x000fe60000000200 */
[----:B------:R-:W-:Y:S01]  /*cbd0*/  HMMA.16816.F32.BF16 R48, R48, R38, RZ ;  /* 0x000000263030723c */ /* 0x000fe200000418ff */
[----:B----4-:R-:W1:Y:S01]  /*cbe0*/  LDSM.16.M88.4 R12, [R216+0xc080] ;  /* 0x00c08000d80c783b */ /* 0x010e620000000200 */
[----:B------:R-:W-:-:S03]  /*cbf0*/  IMAD R56, R3, -0x2, R56 ;  /* 0xfffffffe03387824 */ /* 0x000fc600078e0238 */
[----:B------:R-:W2:Y:S02]  /*cc00*/  LDSM.16.M88.4 R52, [R216+0xc880] ;  /* 0x00c88000d834783b */ /* 0x000ea40000000200 */
[C---:B------:R-:W-:Y:S01]  /*cc10*/  ISETP.GT.AND P0, PT, R56.reuse, RZ, PT ;  /* 0x000000ff3800720c */ /* 0x040fe20003f04270 */
[C---:B---3--:R-:W-:Y:S01]  /*cc20*/  HMMA.16816.F32.BF16 R28, R16.reuse, R8, R28 ;  /* 0x00000008101c723c */ /* 0x048fe2000004181c */
[----:B------:R-:W-:Y:S01]  /*cc30*/  LDSM.16.M88.4 R36, [R215+0x10080] ;  /* 0x01008000d724783b */ /* 0x000fe20000000200 */
[C---:B------:R-:W-:Y:S02]  /*cc40*/  ISETP.GT.AND P1, PT, R56.reuse, 0x1, PT ;  /* 0x000000013800780c */ /* 0x040fe40003f24270 */
[----:B------:R-:W-:Y:S01]  /*cc50*/  ISETP.GT.AND P6, PT, R56, 0x8, PT ;  /* 0x000000083800780c */ /* 0x000fe20003fc4270 */
[----:B------:R-:W0:Y:S03]  /*cc60*/  LDGDEPBAR ;  /* 0x00000000000079af */ /* 0x000e260000000000 */
[C---:B------:R-:W-:Y:S01]  /*cc70*/  HMMA.16816.F32.BF16 R24, R16.reuse, R10, R24 ;  /* 0x0000000a1018723c */ /* 0x040fe20000041818 */
[----:B------:R-:W3:Y:S04]  /*cc80*/  LDSM.16.M88.4 R8, [R210] ;  /* 0x00000000d208783b */ /* 0x000ee80000000200 */
[----:B-----5:R-:W4:Y:S03]  /*cc90*/  LDSM.16.M88.4 R40, [R210+0x800] ;  /* 0x00080000d228783b */ /* 0x020f260000000200 */
[C---:B------:R-:W-:Y:S08]  /*cca0*/  HMMA.16816.F32.BF16 R20, R16.reuse, R32, R20 ;  /* 0x000000201014723c */ /* 0x040ff00000041814 */
[----:B------:R-:W-:Y:S01]  /*ccb0*/  HMMA.16816.F32.BF16 R48, R16, R34, R48 ;  /* 0x000000221030723c */ /* 0x000fe20000041830 */
[----:B------:R-:W-:Y:S04]  /*ccc0*/  LDSM.16.M88.4 R32, [R221+0xd080] ;  /* 0x00d08000dd20783b */ /* 0x000fe80000000200 */
[----:B------:R-:W-:Y:S03]  /*ccd0*/  LDSM.16.M88.4 R16, [R221+0xd880] ;  /* 0x00d88000dd10783b */ /* 0x000fe60000000200 */
[C---:B-1----:R-:W-:Y:S08]  /*cce0*/  HMMA.16816.F32.BF16 R28, R44.reuse, R12, R28 ;  /* 0x0000000c2c1c723c */ /* 0x042ff0000004181c */
[C---:B------:R-:W-:Y:S01]  /*ccf0*/  HMMA.16816.F32.BF16 R24, R44.reuse, R14, R24 ;  /* 0x0000000e2c18723c */ /* 0x040fe20000041818 */
[----:B------:R-:W1:Y:S07]  /*cd00*/  LDSM.16.M88.4 R12, [R222+0x14080] ;  /* 0x01408000de0c783b */ /* 0x000e6e0000000200 */
[C---:B--2---:R-:W-:Y:S08]  /*cd10*/  HMMA.16816.F32.BF16 R20, R44.reuse, R52, R20 ;  /* 0x000000342c14723c */ /* 0x044ff00000041814 */
[----:B------:R-:W-:Y:S01]  /*cd20*/  HMMA.16816.F32.BF16 R44, R44, R54, R48 ;  /* 0x000000362c2c723c */ /* 0x000fe20000041830 */
[----:B------:R-:W-:Y:S04]  /*cd30*/  LDSM.16.M88.4 R48, [R218+0x14080] ;  /* 0x01408000da30783b */ /* 0x000fe80000000200 */
[----:B------:R-:W-:Y:S03]  /*cd40*/  LDSM.16.M88.4 R52, [R220+0x1800] ;  /* 0x00180000dc34783b */ /* 0x000fe60000000200 */
[C---:B---3--:R-:W-:Y:S08]  /*cd50*/  HMMA.16816.F32.BF16 R28, R36.reuse, R8, R28 ;  /* 0x00000008241c723c */ /* 0x048ff0000004181c */
[C---:B------:R-:W-:Y:S01]  /*cd60*/  HMMA.16816.F32.BF16 R24, R36.reuse, R10, R24 ;  /* 0x0000000a2418723c */ /* 0x040fe20000041818 */
[----:B------:R-:W2:Y:S07]  /*cd70*/  LDSM.16.M88.4 R8, [R220+0x1000] ;  /* 0x00100000dc08783b */ /* 0x000eae0000000200 */
[C---:B----4-:R-:W-:Y:S08]  /*cd80*/  HMMA.16816.F32.BF16 R20, R36.reuse, R40, R20 ;  /* 0x000000282414723c */ /* 0x050ff00000041814 */
[----:B------:R-:W-:Y:S01]  /*cd90*/  HMMA.16816.F32.BF16 R44, R36, R42, R44 ;  /* 0x0000002a242c723c */ /* 0x000fe2000004182c */
[----:B------:R-:W-:Y:S04]  /*cda0*/  LDSM.16.M88.4 R40, [R217+0x14080] ;  /* 0x01408000d928783b */ /* 0x000fe80000000200 */
[----:B------:R-:W3:Y:S03]  /*cdb0*/  LDSM.16.M88.4 R36, [R216+0xd080] ;  /* 0x00d08000d824783b */ /* 0x000ee60000000200 */
[C---:B-1----:R-:W-:Y:S08]  /*cdc0*/  HMMA.16816.F32.BF16 R28, R12.reuse, R32, R28 ;  /* 0x000000200c1c723c */ /* 0x042ff0000004181c */
[C---:B------:R-:W-:Y:S01]  /*cdd0*/  HMMA.16816.F32.BF16 R24, R12.reuse, R34, R24 ;  /* 0x000000220c18723c */ /* 0x040fe20000041818 */
[----:B------:R-:W1:Y:S07]  /*cde0*/  LDSM.16.M88.4 R32, [R216+0xd880] ;  /* 0x00d88000d820783b */ /* 0x000e6e0000000200 */
[C---:B------:R-:W-:Y:S08]  /*cdf0*/  HMMA.16816.F32.BF16 R20, R12.reuse, R16, R20 ;  /* 0x000000100c14723c */ /* 0x040ff00000041814 */
[----:B------:R-:W-:Y:S01]  /*ce00*/  HMMA.16816.F32.BF16 R44, R12, R18, R44 ;  /* 0x000000120c2c723c */ /* 0x000fe2000004182c */
[----:B------:R-:W-:Y:S04]  /*ce10*/  LDSM.16.M88.4 R16, [R215+0x14080] ;  /* 0x01408000d710783b */ /* 0x000fe80000000200 */
[----:B------:R-:W4:Y:S03]  /*ce20*/  LDSM.16.M88.4 R12, [R210+0x1000] ;  /* 0x00100000d20c783b */ /* 0x000f260000000200 */
[C---:B--2---:R-:W-:Y:S08]  /*ce30*/  HMMA.16816.F32.BF16 R28, R48.reuse, R8, R28 ;  /* 0x00000008301c723c */ /* 0x044ff0000004181c */
[C---:B------:R-:W-:Y:S01]  /*ce40*/  HMMA.16816.F32.BF16 R24, R48.reuse, R10, R24 ;  /* 0x0000000a3018723c */ /* 0x040fe20000041818 */
[----:B------:R-:W2:Y:S07]  /*ce50*/  LDSM.16.M88.4 R8, [R210+0x1800] ;  /* 0x00180000d208783b */ /* 0x000eae0000000200 */
[C---:B------:R-:W-:Y:S08]  /*ce60*/  HMMA.16816.F32.BF16 R20, R48.reuse, R52, R20 ;  /* 0x000000343014723c */ /* 0x040ff00000041814 */
[----:B------:R-:W-:Y:S08]  /*ce70*/  HMMA.16816.F32.BF16 R44, R48, R54, R44 ;  /* 0x00000036302c723c */ /* 0x000ff0000004182c */
[C---:B---3--:R-:W-:Y:S08]  /*ce80*/  HMMA.16816.F32.BF16 R28, R40.reuse, R36, R28 ;  /* 0x00000024281c723c */ /* 0x048ff0000004181c */
[C---:B------:R-:W-:Y:S01]  /*ce90*/  HMMA.16816.F32.BF16 R24, R40.reuse, R38, R24 ;  /* 0x000000262818723c */ /* 0x040fe20000041818 */
[----:B------:R-:W-:Y:S07]  /*cea0*/  LDSM.16.M88.4 R36, [R222+0x18080] ;  /* 0x01808000de24783b */ /* 0x000fee0000000200 */
[C---:B-1----:R-:W-:Y:S01]  /*ceb0*/  HMMA.16816.F32.BF16 R48, R40.reuse, R32, R20 ;  /* 0x000000202830723c */ /* 0x042fe20000041814 */
[----:B------:R-:W1:Y:S07]  /*cec0*/  LDSM.16.M88.4 R20, [R221+0xe080] ;  /* 0x00e08000dd14783b */ /* 0x000e6e0000000200 */
[----:B------:R-:W-:Y:S01]  /*ced0*/  HMMA.16816.F32.BF16 R44, R40, R34, R44 ;  /* 0x00000022282c723c */ /* 0x000fe2000004182c */
[----:B------:R-:W3:Y:S04]  /*cee0*/  LDSM.16.M88.4 R32, [R221+0xe880] ;  /* 0x00e88000dd20783b */ /* 0x000ee80000000200 */
[----:B------:R-:W-:Y:S03]  /*cef0*/  LDSM.16.M88.4 R40, [R218+0x18080] ;  /* 0x01808000da28783b */ /* 0x000fe60000000200 */
[C---:B----4-:R-:W-:Y:S08]  /*cf00*/  HMMA.16816.F32.BF16 R28, R16.reuse, R12, R28 ;  /* 0x0000000c101c723c */ /* 0x050ff0000004181c */
[C---:B------:R-:W-:Y:S01]  /*cf10*/  HMMA.16816.F32.BF16 R24, R16.reuse, R14, R24 ;  /* 0x0000000e1018723c */ /* 0x040fe20000041818 */
[----:B------:R-:W4:Y:S07]  /*cf20*/  LDSM.16.M88.4 R12, [R220+0x2000] ;  /* 0x00200000dc0c783b */ /* 0x000f2e0000000200 */
[C---:B--2---:R-:W-:Y:S08]  /*cf30*/  HMMA.16816.F32.BF16 R48, R16.reuse, R8, R48 ;  /* 0x000000081030723c */ /* 0x044ff00000041830 */
[----:B------:R-:W-:Y:S01]  /*cf40*/  HMMA.16816.F32.BF16 R44, R16, R10, R44 ;  /* 0x0000000a102c723c */ /* 0x000fe2000004182c */
[----:B------:R-:W2:Y:S04]  /*cf50*/  LDSM.16.M88.4 R8, [R220+0x2800] ;  /* 0x00280000dc08783b */ /* 0x000ea80000000200 */
[----:B------:R-:W-:Y:S03]  /*cf60*/  LDSM.16.M88.4 R16, [R216+0xe080] ;  /* 0x00e08000d810783b */ /* 0x000fe60000000200 */
[C---:B-1----:R-:W-:Y:S08]  /*cf70*/  HMMA.16816.F32.BF16 R28, R36.reuse, R20, R28 ;  /* 0x00000014241c723c */ /* 0x042ff0000004181c */
[C---:B------:R-:W-:Y:S01]  /*cf80*/  HMMA.16816.F32.BF16 R24, R36.reuse, R22, R24 ;  /* 0x000000162418723c */ /* 0x040fe20000041818 */
[----:B------:R-:W1:Y:S07]  /*cf90*/  LDSM.16.M88.4 R20, [R217+0x18080] ;  /* 0x01808000d914783b */ /* 0x000e6e0000000200 */
[C---:B---3--:R-:W-:Y:S08]  /*cfa0*/  HMMA.16816.F32.BF16 R48, R36.reuse, R32, R48 ;  /* 0x000000202430723c */ /* 0x048ff00000041830 */
        /* <DEDUP_REMOVED lines=19> */
[----:B------:R-:W-:Y:S07]  /*d0e0*/  LDSM.16.M88.4 R12, [R218+0x1c080] ;  /* 0x01c08000da0c783b */ /* 0x000fee0000000200 */
        /* <DEDUP_REMOVED lines=9> */
[----:B------:R-:W-:Y:S04]  /*d180*/  LDSM.16.M88.4 R40, [R215+0x1c080] ;  /* 0x01c08000d728783b */ /* 0x000fe80000000200 */
[----:B------:R-:W-:Y:S03]  /*d190*/  LDSM.16.M88.4 R20, [R210+0x3000] ;  /* 0x00300000d214783b */ /* 0x000fe60000000200 */
[C---:B--2---:R-:W-:Y:S08]  /*d1a0*/  HMMA.16816.F32.BF16 R28, R12.reuse, R8, R28 ;  /* 0x000000080c1c723c */ /* 0x044ff0000004181c */
[C---:B------:R-:W-:Y:S01]  /*d1b0*/  HMMA.16816.F32.BF16 R24, R12.reuse, R10, R24 ;  /* 0x0000000a0c18723c */ /* 0x040fe20000041818 */
[----:B------:R-:W2:Y:S07]  /*d1c0*/  LDSM.16.M88.4 R8, [R216+0xf880] ;  /* 0x00f88000d808783b */ /* 0x000eae0000000200 */
[C---:B------:R-:W-:Y:S08]  /*d1d0*/  HMMA.16816.F32.BF16 R48, R12.reuse, R32, R48 ;  /* 0x000000200c30723c */ /* 0x040ff00000041830 */
[----:B------:R-:W-:Y:S01]  /*d1e0*/  HMMA.16816.F32.BF16 R44, R12, R34, R44 ;  /* 0x000000220c2c723c */ /* 0x000fe2000004182c */
[----:B------:R-:W3:Y:S01]  /*d1f0*/  LDSM.16.M88.4 R12, [R210+0x3800] ;  /* 0x00380000d20c783b */ /* 0x000ee20000000200 */
[----:B------:R-:W-:-:S06]  /*d200*/  DEPBAR.LE SB0, 0x0 ;  /* 0x000080000000791a */ /* 0x000fcc0000000000 */
[C---:B-1----:R-:W-:Y:S08]  /*d210*/  HMMA.16816.F32.BF16 R28, R36.reuse, R16, R28 ;  /* 0x00000010241c723c */ /* 0x042ff0000004181c */
[C---:B------:R-:W-:Y:S08]  /*d220*/  HMMA.16816.F32.BF16 R24, R36.reuse, R18, R24 ;  /* 0x000000122418723c */ /* 0x040ff00000041818 */
[C---:B--2---:R-:W-:Y:S08]  /*d230*/  HMMA.16816.F32.BF16 R48, R36.reuse, R8, R48 ;  /* 0x000000082430723c */ /* 0x044ff00000041830 */
[----:B------:R-:W-:Y:S08]  /*d240*/  HMMA.16816.F32.BF16 R44, R36, R10, R44 ;  /* 0x0000000a242c723c */ /* 0x000ff0000004182c */
[C---:B------:R-:W-:Y:S08]  /*d250*/  HMMA.16816.F32.BF16 R28, R40.reuse, R20, R28 ;  /* 0x00000014281c723c */ /* 0x040ff0000004181c */
[C---:B------:R-:W-:Y:S08]  /*d260*/  HMMA.16816.F32.BF16 R24, R40.reuse, R22, R24 ;  /* 0x000000162818723c */ /* 0x040ff00000041818 */
[C---:B---3--:R-:W-:Y:S08]  /*d270*/  HMMA.16816.F32.BF16 R48, R40.reuse, R12, R48 ;  /* 0x0000000c2830723c */ /* 0x048ff00000041830 */
[----:B------:R-:W-:Y:S01]  /*d280*/  HMMA.16816.F32.BF16 R44, R40, R14, R44 ;  /* 0x0000000e282c723c */ /* 0x000fe2000004182c */
[----:B------:R-:W-:-:S02]  /*d290*/  FSEL R28, R28, -INF , P0 ;  /* 0xff8000001c1c7808 */ /* 0x000fc40000000000 */
[----:B------:R-:W-:Y:S02]  /*d2a0*/  FSEL R29, R29, -INF , P1 ;  /* 0xff8000001d1d7808 */ /* 0x000fe40000800000 */
[----:B------:R-:W-:Y:S01]  /*d2b0*/  FSEL R30, R30, -INF , P0 ;  /* 0xff8000001e1e7808 */ /* 0x000fe20000000000 */
[----:B------:R-:W-:Y:S01]  /*d2c0*/  BAR.SYNC.DEFER_BLOCKING 0x0 ;  /* 0x0000000000007b1d */ /* 0x000fe20000010000 */
[----:B------:R-:W-:Y:S02]  /*d2d0*/  ISETP.GT.AND P0, PT, R56, 0x9, PT ;  /* 0x000000093800780c */ /* 0x000fe40003f04270 */
[----:B------:R-:W-:Y:S02]  /*d2e0*/  FSEL R3, R24, -INF , P6 ;  /* 0xff80000018037808 */ /* 0x000fe40003000000 */
[----:B------:R-:W-:Y:S02]  /*d2f0*/  FMNMX.FTZ R8, R28, R29, !PT ;  /* 0x0000001d1c087209 */ /* 0x000fe40007810000 */
[----:B------:R-:W-:-:S02]  /*d300*/  ISETP.GT.AND P6, PT, R56, 0x10, PT ;  /* 0x000000103800780c */ /* 0x000fc40003fc4270 */
[----:B------:R-:W-:Y:S02]  /*d310*/  FSEL R25, R25, -INF , P0 ;  /* 0xff80000019197808 */ /* 0x000fe40000000000 */
[----:B------:R-:W-:Y:S02]  /*d320*/  FMNMX.FTZ R8, R3, R8, !PT ;  /* 0x0000000803087209 */ /* 0x000fe40007810000 */
[----:B------:R-:W-:Y:S02]  /*d330*/  FSEL R20, R31, -INF , P1 ;  /* 0xff8000001f147808 */ /* 0x000fe40000800000 */
[----:B------:R-:W-:Y:S02]  /*d340*/  ISETP.GT.AND P1, PT, R56, 0x8, PT ;  /* 0x000000083800780c */ /* 0x000fe40003f24270 */
[----:B------:R-:W-:Y:S02]  /*d350*/  FSEL R6, R27, -INF , P0 ;  /* 0xff8000001b067808 */ /* 0x000fe40000000000 */
[----:B------:R-:W-:-:S02]  /*d360*/  FSEL R17, R48, -INF , P6 ;  /* 0xff80000030117808 */ /* 0x000fc40003000000 */
[----:B------:R-:W-:Y:S02]  /*d370*/  FMNMX.FTZ R8, R25, R8, !PT ;  /* 0x0000000819087209 */ /* 0x000fe40007810000 */
[----:B------:R-:W-:Y:S02]  /*d380*/  ISETP.GT.AND P0, PT, R56, 0x11, PT ;  /* 0x000000113800780c */ /* 0x000fe40003f04270 */
[----:B------:R-:W-:Y:S02]  /*d390*/  FSEL R18, R26, -INF , P1 ;  /* 0xff8000001a127808 */ /* 0x000fe40000800000 */
[----:B------:R-:W-:Y:S02]  /*d3a0*/  ISETP.GT.AND P1, PT, R56, 0x18, PT ;  /* 0x000000183800780c */ /* 0x000fe40003f24270 */
[----:B------:R-:W-:Y:S02]  /*d3b0*/  FSEL R15, R49, -INF , P0 ;  /* 0xff800000310f7808 */ /* 0x000fe40000000000 */
[----:B------:R-:W-:-:S02]  /*d3c0*/  FMNMX.FTZ R8, R17, R8, !PT ;  /* 0x0000000811087209 */ /* 0x000fc40007810000 */
[----:B------:R-:W-:Y:S02]  /*d3d0*/  ISETP.GT.AND P0, PT, R56, 0x19, PT ;  /* 0x000000193800780c */ /* 0x000fe40003f04270 */
[----:B------:R-:W-:Y:S02]  /*d3e0*/  FSEL R13, R44, -INF , P1 ;  /* 0xff8000002c0d7808 */ /* 0x000fe40000800000 */
[----:B------:R-:W-:Y:S02]  /*d3f0*/  FMNMX.FTZ R8, R15, R8, !PT ;  /* 0x000000080f087209 */ /* 0x000fe40007810000 */
[----:B------:R-:W-:Y:S02]  /*d400*/  FMNMX.FTZ R19, R30, R20, !PT ;  /* 0x000000141e137209 */ /* 0x000fe40007810000 */
[----:B------:R-:W-:Y:S02]  /*d410*/  FSEL R11, R45, -INF , P0 ;  /* 0xff8000002d0b7808 */ /* 0x000fe40000000000 */
[----:B------:R-:W-:-:S02]  /*d420*/  FMNMX.FTZ R8, R13, R8, !PT ;  /* 0x000000080d087209 */ /* 0x000fc40007810000 */
[----:B------:R-:W-:Y:S02]  /*d430*/  FMNMX.FTZ R19, R18, R19, !PT ;  /* 0x0000001312137209 */ /* 0x000fe40007810000 */
[----:B------:R-:W-:Y:S02]  /*d440*/  FSEL R14, R50, -INF , P6 ;  /* 0xff800000320e7808 */ /* 0x000fe40003000000 */
[----:B------:R-:W-:Y:S02]  /*d450*/  FMNMX.FTZ R16, R11, R8, !PT ;  /* 0x000000080b107209 */ /* 0x000fe40007810000 */
[----:B------:R-:W-:Y:S02]  /*d460*/  ISETP.GT.AND P6, PT, R56, 0x11, PT ;  /* 0x000000113800780c */ /* 0x000fe40003fc4270 */
[----:B------:R-:W-:Y:S01]  /*d470*/  FMNMX.FTZ R19, R6, R19, !PT ;  /* 0x0000001306137209 */ /* 0x000fe20007810000 */
[----:B------:R-:W1:Y:S01]  /*d480*/  SHFL.BFLY PT, R9, R16, 0x2, 0x1f ;  /* 0x0c401f0010097f89 */ /* 0x000e6200000e0000 */
[----:B------:R-:W-:-:S02]  /*d490*/  FSEL R12, R51, -INF , P6 ;  /* 0xff800000330c7808 */ /* 0x000fc40003000000 */
[----:B------:R-:W-:Y:S02]  /*d4a0*/  FMNMX.FTZ R19, R14, R19, !PT ;  /* 0x000000130e137209 */ /* 0x000fe40007810000 */
[----:B------:R-:W-:Y:S02]  /*d4b0*/  FSEL R10, R46, -INF , P1 ;  /* 0xff8000002e0a7808 */ /* 0x000fe40000800000 */
[----:B------:R-:W-:Y:S02]  /*d4c0*/  FMNMX.FTZ R19, R12, R19, !PT ;  /* 0x000000130c137209 */ /* 0x000fe40007810000 */
[----:B------:R-:W-:Y:S02]  /*d4d0*/  FSEL R8, R47, -INF , P0 ;  /* 0xff8000002f087808 */ /* 0x000fe40000000000 */
[----:B------:R-:W-:Y:S02]  /*d4e0*/  FMNMX.FTZ R19, R10, R19, !PT ;  /* 0x000000130a137209 */ /* 0x000fe40007810000 */
[----:B------:R-:W-:-:S02]  /*d4f0*/  ISETP.GE.AND P0, PT, R63, 0x21, PT ;  /* 0x000000213f00780c */ /* 0x000fc40003f06270 */
[----:B------:R-:W-:-:S05]  /*d500*/  FMNMX.FTZ R19, R8, R19, !PT ;  /* 0x0000001308137209 */ /* 0x000fca0007810000 */
[----:B------:R-:W2:Y:S01]  /*d510*/  SHFL.BFLY PT, R22, R19, 0x2, 0x1f ;  /* 0x0c401f0013167f89 */ /* 0x000ea200000e0000 */
[----:B-1----:R-:W-:-:S05]  /*d520*/  FMNMX.FTZ R21, R16, R9, !PT ;  /* 0x0000000910157209 */ /* 0x002fca0007810000 */
[----:B------:R-:W-:Y:S01]  /*d530*/  @P0 LEA.HI.SX32 R26, R149, 0xfffffffe, 0x1b ;  /* 0xfffffffe951a0811 */ /* 0x000fe200078fdaff */
[----:B------:R-:W-:Y:S01]  /*d540*/  @P0 IMAD.MOV.U32 R32, RZ, RZ, R230 ;  /* 0x000000ffff200224 */ /* 0x000fe200078e00e6 */
[----:B------:R-:W1:Y:S02]  /*d550*/  SHFL.BFLY PT, R148, R21, 0x1, 0x1f ;  /* 0x0c201f0015947f89 */ /* 0x000e6400000e0000 */
[----:B------:R-:W-:Y:S01]  /*d560*/  @P0 SHF.R.S32.HI R24, RZ, 0x1f, R26 ;  /* 0x0000001fff180819 */ /* 0x000fe2000001141a */
[----:B------:R-:W-:Y:S02]  /*d570*/  @P0 IMAD.MOV.U32 R33, RZ, RZ, R233 ;  /* 0x000000ffff210224 */ /* 0x000fe400078e00e9 */
[----:B------:R-:W-:Y:S02]  /*d580*/  @P0 IMAD R4, R4, R26, RZ ;  /* 0x0000001a04040224 */ /* 0x000fe400078e02ff */
[----:B------:R-:W-:-:S04]  /*d590*/  @P0 IMAD.WIDE.U32 R26, R26, R7, R32 ;  /* 0x000000071a1a0225 */ /* 0x000fc800078e0020 */
[----:B------:R-:W-:-:S04]  /*d5a0*/  @P0 IMAD R4, R24, R7, R4 ;  /* 0x0000000718040224 */ /* 0x000fc800078e0204 */
[----:B------:R-:W-:Y:S01]  /*d5b0*/  @P0 IMAD.IADD R4, R27, 0x1, R4 ;  /* 0x000000011b040824 */ /* 0x000fe200078e0204 */
[----:B--2---:R-:W-:-:S05]  /*d5c0*/  FMNMX.FTZ R22, R22, R19, !PT ;  /* 0x0000001316167209 */ /* 0x004fca0007810000 */
[----:B------:R-:W2:Y:S01]  /*d5d0*/  SHFL.BFLY PT, R9, R22, 0x1, 0x1f ;  /* 0x0c201f0016097f89 */ /* 0x000ea200000e0000 */
[----:B-1----:R-:W-:-:S04]  /*d5e0*/  FMNMX.FTZ R148, R21, R148, !PT ;  /* 0x0000009415947209 */ /* 0x002fc80007810000 */
[C---:B------:R-:W-:Y:S01]  /*d5f0*/  FSETP.NEU.FTZ.AND P1, PT, R148.reuse, -INF , PT ;  /* 0xff8000009400780b */ /* 0x040fe20003f3d000 */
[----:B------:R-:W-:-:S05]  /*d600*/  FMUL.FTZ R16, R148, c[0x0][0x2d0] ;  /* 0x0000b40094107a20 */ /* 0x000fca0000410000 */
[----:B------:R-:W-:-:S05]  /*d610*/  FSEL R16, R16, RZ, P1 ;  /* 0x000000ff10107208 */ /* 0x000fca0000800000 */
[--C-:B------:R-:W-:Y:S02]  /*d620*/  FFMA.FTZ R151, R3, c[0x0][0x2d0], -R16.reuse ;  /* 0x0000b40003977a23 */ /* 0x100fe40000010810 */
[--C-:B------:R-:W-:Y:S01]  /*d630*/  FFMA.FTZ R205, R28, c[0x0][0x2d0], -R16.reuse ;  /* 0x0000b4001ccd7a23 */ /* 0x100fe20000010810 */
[----:B------:R-:W-:Y:S01]  /*d640*/  @P0 LEA R28, P1, R26, c[0x0][0x1c8], 0x1 ;  /* 0x000072001a1c0a11 */ /* 0x000fe200078208ff */
[--C-:B------:R-:W-:Y:S01]  /*d650*/  FFMA.FTZ R150, R29, c[0x0][0x2d0], -R16.reuse ;  /* 0x0000b4001d967a23 */ /* 0x100fe20000010810 */
[----:B--2---:R-:W-:Y:S01]  /*d660*/  FMNMX.FTZ R3, R22, R9, !PT ;  /* 0x0000000916037209 */ /* 0x004fe20007810000 */
[----:B------:R-:W-:Y:S01]  /*d670*/  FFMA.FTZ R25, R25, c[0x0][0x2d0], -R16 ;  /* 0x0000b40019197a23 */ /* 0x000fe20000010810 */
[----:B------:R-:W-:Y:S01]  /*d680*/  @P0 LEA.HI.X R29, R26, c[0x0][0x1cc], R4, 0x1, P1 ;  /* 0x000073001a1d0a11 */ /* 0x000fe200008f0c04 */
[----:B------:R-:W-:Y:S01]  /*d690*/  MUFU.EX2 R205, R205 ;  /* 0x000000cd00cd7308 */ /* 0x000fe20000000800 */
[C---:B------:R-:W-:Y:S01]  /*d6a0*/  FSETP.NEU.FTZ.AND P1, PT, R3.reuse, -INF , PT ;  /* 0xff8000000300780b */ /* 0x040fe20003f3d000 */
[----:B------:R-:W-:-:S02]  /*d6b0*/  FMUL.FTZ R9, R3, c[0x0][0x2d0] ;  /* 0x0000b40003097a20 */ /* 0x000fc40000410000 */
[----:B------:R1:W-:Y:S01]  /*d6c0*/  @P0 LDGSTS.E.BYPASS.LTC128B.128 [R228+0xc080], [R28.64], !P2 ;  /* 0x0c0800001ce40fae */ /* 0x0003e2000d101d4a */
[--C-:B------:R-:W-:Y:S02]  /*d6d0*/  FFMA.FTZ R206, R17, c[0x0][0x2d0], -R16.reuse ;  /* 0x0000b40011ce7a23 */ /* 0x100fe40000010810 */
[----:B------:R-:W-:Y:S01]  /*d6e0*/  FSEL R9, R9, RZ, P1 ;  /* 0x000000ff09097208 */ /* 0x000fe20000800000 */
[----:B------:R1:W-:Y:S01]  /*d6f0*/  @P0 LDGSTS.E.BYPASS.LTC128B.128 [R228+0xd080], [R28.64+0x80], !P5 ;  /* 0x0d0800801ce40fae */ /* 0x0003e2000e901d4a */
[----:B------:R2:W-:Y:S01]  /*d700*/  MUFU.EX2 R0, R25 ;  /* 0x0000001900007308 */ /* 0x0005e20000000800 */
[--C-:B------:R-:W-:Y:S02]  /*d710*/  FFMA.FTZ R211, R15, c[0x0][0x2d0], -R16.reuse ;  /* 0x0000b4000fd37a23 */ /* 0x100fe40000010810 */
[----:B------:R1:W-:Y:S01]  /*d720*/  @P0 LDGSTS.E.BYPASS.LTC128B.128 [R228+0xe080], [R28.64+0x100], !P4 ;  /* 0x0e0801001ce40fae */ /* 0x0003e2000e101d4a */
[--C-:B------:R-:W-:Y:S02]  /*d730*/  FFMA.FTZ R2, R6, c[0x0][0x2d0], -R9.reuse ;  /* 0x0000b40006027a23 */ /* 0x100fe40000010809 */
[--C-:B------:R-:W-:Y:S01]  /*d740*/  FFMA.FTZ R209, R30, c[0x0][0x2d0], -R9.reuse ;  /* 0x0000b4001ed17a23 */ /* 0x100fe20000010809 */
[----:B------:R1:W-:Y:S01]  /*d750*/  @P0 LDGSTS.E.BYPASS.LTC128B.128 [R228+0xf080], [R28.64+0x180], !P3 ;  /* 0x0f0801801ce40fae */ /* 0x0003e2000d901d4a */
[--C-:B------:R-:W-:Y:S01]  /*d760*/  FFMA.FTZ R204, R20, c[0x0][0x2d0], -R9.reuse ;  /* 0x0000b40014cc7a23 */ /* 0x100fe20000010809 */
[----:B------:R-:W3:Y:S01]  /*d770*/  MUFU.EX2 R150, R150 ;  /* 0x0000009600967308 */ /* 0x000ee20000000800 */
[----:B------:R-:W-:Y:S01]  /*d780*/  FFMA.FTZ R207, R18, c[0x0][0x2d0], -R9 ;  /* 0x0000b40012cf7a23 */ /* 0x000fe20000010809 */
[----:B------:R-:W4:Y:S01]  /*d790*/  LDSM.16.MT88.4 R140, [R219+0x8080] ;  /* 0x00808000db8c783b */ /* 0x000f220000004200 */
[----:B------:R-:W-:-:S02]  /*d7a0*/  FFMA.FTZ R208, R13, c[0x0][0x2d0], -R16 ;  /* 0x0000b4000dd07a23 */ /* 0x000fc40000010810 */
[----:B------:R-:W-:Y:S01]  /*d7b0*/  FFMA.FTZ R237, R11, c[0x0][0x2d0], -R16 ;  /* 0x0000b4000bed7a23 */ /* 0x000fe20000010810 */
[----:B------:R-:W-:Y:S01]  /*d7c0*/  LDSM.16.MT88.4 R32, [R213+0x8080] ;  /* 0x00808000d520783b */ /* 0x000fe20000004200 */
[--C-:B------:R-:W-:Y:S01]  /*d7d0*/  FFMA.FTZ R229, R14, c[0x0][0x2d0], -R9.reuse ;  /* 0x0000b4000ee57a23 */ /* 0x100fe20000010809 */
[----:B------:R-:W5:Y:S01]  /*d7e0*/  MUFU.EX2 R151, R151 ;  /* 0x0000009700977308 */ /* 0x000f620000000800 */
[--C-:B------:R-:W-:Y:S01]  /*d7f0*/  FFMA.FTZ R234, R12, c[0x0][0x2d0], -R9.reuse ;  /* 0x0000b4000cea7a23 */ /* 0x100fe20000010809 */
[----:B--2---:R-:W2:Y:S01]  /*d800*/  LDSM.16.MT88.4 R24, [R214+0x8080] ;  /* 0x00808000d618783b */ /* 0x004ea20000004200 */
[--C-:B------:R-:W-:Y:S02]  /*d810*/  FFMA.FTZ R235, R10, c[0x0][0x2d0], -R9.reuse ;  /* 0x0000b4000aeb7a23 */ /* 0x100fe40000010809 */
[----:B------:R-:W-:Y:S01]  /*d820*/  FFMA.FTZ R236, R8, c[0x0][0x2d0], -R9 ;  /* 0x0000b40008ec7a23 */ /* 0x000fe20000010809 */
[----:B------:R-:W1:Y:S02]  /*d830*/  LDSM.16.MT88.4 R40, [R212+0x8080] ;  /* 0x00808000d428783b */ /* 0x000e640000004200 */
[----:B------:R-:W-:Y:S01]  /*d840*/  MUFU.EX2 R209, R209 ;  /* 0x000000d100d17308 */ /* 0x000fe20000000800 */
[----:B---3--:R-:W-:Y:S01]  /*d850*/  F2FP.BF16.PACK_AB R128, R150, R205 ;  /* 0x000000cd9680723e */ /* 0x008fe200000010ff */
[----:B------:R-:W3:Y:S01]  /*d860*/  LDSM.16.MT88.4 R48, [R219+0x9080] ;  /* 0x00908000db30783b */ /* 0x000ee20000004200 */
[----:B------:R-:W-:-:S03]  /*d870*/  FADD.FTZ R150, R205, R150 ;  /* 0x00000096cd967221 */ /* 0x000fc60000010000 */
[----:B------:R-:W1:Y:S02]  /*d880*/  LDSM.16.MT88.4 R56, [R214+0x9080] ;  /* 0x00908000d638783b */ /* 0x000e640000004200 */
[----:B------:R-:W4:Y:S01]  /*d890*/  MUFU.EX2 R204, R204 ;  /* 0x000000cc00cc7308 */ /* 0x000f220000000800 */
[----:B-----5:R-:W-:Y:S01]  /*d8a0*/  F2FP.BF16.PACK_AB R130, R0, R151 ;  /* 0x000000970082723e */ /* 0x020fe200000010ff */
[----:B------:R-:W5:Y:S01]  /*d8b0*/  LDSM.16.MT88.4 R64, [R213+0x9080] ;  /* 0x00908000d540783b */ /* 0x000f620000004200 */
[----:B------:R-:W-:-:S03]  /*d8c0*/  FADD.FTZ R151, R151, R150 ;  /* 0x0000009697977221 */ /* 0x000fc60000010000 */
[----:B------:R-:W1:Y:S01]  /*d8d0*/  LDSM.16.MT88.4 R72, [R212+0x9080] ;  /* 0x00908000d448783b */ /* 0x000e620000004200 */
[----:B------:R-:W-:Y:S01]  /*d8e0*/  FADD.FTZ R151, R0, R151 ;  /* 0x0000009700977221 */ /* 0x000fe20000010000 */
[----:B------:R-:W-:Y:S02]  /*d8f0*/  MUFU.EX2 R207, R207 ;  /* 0x000000cf00cf7308 */ /* 0x000fe40000000800 */
[----:B------:R-:W1:Y:S04]  /*d900*/  LDSM.16.MT88.4 R80, [R219+0xa080] ;  /* 0x00a08000db50783b */ /* 0x000e680000004200 */
[----:B------:R-:W1:Y:S02]  /*d910*/  LDSM.16.MT88.4 R88, [R214+0xa080] ;  /* 0x00a08000d658783b */ /* 0x000e640000004200 */
[----:B------:R-:W2:Y:S01]  /*d920*/  MUFU.EX2 R2, R2 ;  /* 0x0000000200027308 */ /* 0x000ea20000000800 */
[----:B----4-:R-:W-:Y:S01]  /*d930*/  F2FP.BF16.PACK_AB R129, R204, R209 ;  /* 0x000000d1cc81723e */ /* 0x010fe200000010ff */
[----:B------:R-:W4:Y:S01]  /*d940*/  LDSM.16.MT88.4 R96, [R213+0xa080] ;  /* 0x00a08000d560783b */ /* 0x000f220000004200 */
[----:B------:R-:W-:-:S03]  /*d950*/  FADD.FTZ R204, R209, R204 ;  /* 0x000000ccd1cc7221 */ /* 0x000fc60000010000 */
[----:B------:R-:W3:Y:S02]  /*d960*/  LDSM.16.MT88.4 R104, [R212+0xa080] ;  /* 0x00a08000d468783b */ /* 0x000ee40000004200 */
[----:B------:R-:W-:Y:S02]  /*d970*/  MUFU.EX2 R206, R206 ;  /* 0x000000ce00ce7308 */ /* 0x000fe40000000800 */
[----:B------:R-:W3:Y:S04]  /*d980*/  LDSM.16.MT88.4 R112, [R219+0xb080] ;  /* 0x00b08000db70783b */ /* 0x000ee80000004200 */
[----:B------:R-:W3:Y:S01]  /*d990*/  LDSM.16.MT88.4 R116, [R214+0xb080] ;  /* 0x00b08000d674783b */ /* 0x000ee20000004200 */
[----:B--2---:R-:W-:Y:S01]  /*d9a0*/  F2FP.BF16.PACK_AB R131, R2, R207 ;  /* 0x000000cf0283723e */ /* 0x004fe200000010ff */
[----:B------:R-:W2:Y:S02]  /*d9b0*/  MUFU.EX2 R211, R211 ;  /* 0x000000d300d37308 */ /* 0x000ea40000000800 */
[----:B------:R-:W2:Y:S01]  /*d9c0*/  LDSM.16.MT88.4 R124, [R213+0xb080] ;  /* 0x00b08000d57c783b */ /* 0x000ea20000004200 */
[----:B------:R-:W-:-:S03]  /*d9d0*/  FADD.FTZ R207, R207, R204 ;  /* 0x000000cccfcf7221 */ /* 0x000fc60000010000 */
[----:B------:R-:W2:Y:S01]  /*d9e0*/  LDSM.16.MT88.4 R4, [R212+0xb080] ;  /* 0x00b08000d404783b */ /* 0x000ea20000004200 */
[C---:B------:R-:W-:Y:S01]  /*d9f0*/  HMMA.16816.F32.BF16 R144, R128.reuse, R140, RZ ;  /* 0x0000008c8090723c */ /* 0x040fe200000418ff */
[----:B------:R-:W-:Y:S01]  /*da00*/  FADD.FTZ R2, R2, R207 ;  /* 0x000000cf02027221 */ /* 0x000fe20000010000 */
[----:B------:R-:W-:Y:S01]  /*da10*/  MUFU.EX2 R229, R229 ;  /* 0x000000e500e57308 */ /* 0x000fe20000000800 */
[----:B------:R-:W2:Y:S04]  /*da20*/  LDSM.16.MT88.4 R200, [R219+0x8880] ;  /* 0x00888000dbc8783b */ /* 0x000ea80000004200 */
[----:B------:R-:W2:Y:S01]  /*da30*/  LDSM.16.MT88.4 R196, [R214+0x8880] ;  /* 0x00888000d6c4783b */ /* 0x000ea20000004200 */
[C---:B------:R-:W-:Y:S02]  /*da40*/  HMMA.16816.F32.BF16 R20, R128.reuse, R24, RZ ;  /* 0x000000188014723c */ /* 0x040fe400000418ff */
[----:B------:R-:W2:Y:S01]  /*da50*/  MUFU.EX2 R234, R234 ;  /* 0x000000ea00ea7308 */ /* 0x000ea20000000800 */
[----:B------:R-:W2:Y:S04]  /*da60*/  LDSM.16.MT88.4 R192, [R213+0x8880] ;  /* 0x00888000d5c0783b */ /* 0x000ea80000004200 */
[----:B------:R-:W2:Y:S01]  /*da70*/  LDSM.16.MT88.4 R188, [R212+0x8880] ;  /* 0x00888000d4bc783b */ /* 0x000ea20000004200 */
[C---:B-1----:R-:W-:Y:S02]  /*da80*/  HMMA.16816.F32.BF16 R28, R128.reuse, R32, RZ ;  /* 0x00000020801c723c */ /* 0x042fe400000418ff */
[----:B------:R-:W-:Y:S01]  /*da90*/  MUFU.EX2 R208, R208 ;  /* 0x000000d000d07308 */ /* 0x000fe20000000800 */
[----:B------:R-:W1:Y:S04]  /*daa0*/  LDSM.16.MT88.4 R184, [R219+0x9880] ;  /* 0x00988000dbb8783b */ /* 0x000e680000004200 */
[----:B------:R-:W1:Y:S01]  /*dab0*/  LDSM.16.MT88.4 R180, [R214+0x9880] ;  /* 0x00988000d6b4783b */ /* 0x000e620000004200 */
[C---:B------:R-:W-:Y:S02]  /*dac0*/  HMMA.16816.F32.BF16 R36, R128.reuse, R40, RZ ;  /* 0x000000288024723c */ /* 0x040fe400000418ff */
[----:B------:R-:W1:Y:S01]  /*dad0*/  MUFU.EX2 R237, R237 ;  /* 0x000000ed00ed7308 */ /* 0x000e620000000800 */
[----:B------:R-:W1:Y:S04]  /*dae0*/  LDSM.16.MT88.4 R176, [R213+0x9880] ;  /* 0x00988000d5b0783b */ /* 0x000e680000004200 */
[----:B------:R-:W1:Y:S01]  /*daf0*/  LDSM.16.MT88.4 R172, [R212+0x9880] ;  /* 0x00988000d4ac783b */ /* 0x000e620000004200 */
[C---:B---3--:R-:W-:Y:S02]  /*db00*/  HMMA.16816.F32.BF16 R44, R128.reuse, R48, RZ ;  /* 0x00000030802c723c */ /* 0x048fe400000418ff */
[----:B------:R-:W-:Y:S01]  /*db10*/  MUFU.EX2 R235, R235 ;  /* 0x000000eb00eb7308 */ /* 0x000fe20000000800 */
[----:B------:R-:W3:Y:S04]  /*db20*/  LDSM.16.MT88.4 R168, [R219+0xa880] ;  /* 0x00a88000dba8783b */ /* 0x000ee80000004200 */
[----:B------:R-:W1:Y:S01]  /*db30*/  LDSM.16.MT88.4 R164, [R214+0xa880] ;  /* 0x00a88000d6a4783b */ /* 0x000e620000004200 */
[C---:B------:R-:W-:Y:S02]  /*db40*/  HMMA.16816.F32.BF16 R52, R128.reuse, R56, RZ ;  /* 0x000000388034723c */ /* 0x040fe400000418ff */
[----:B------:R-:W1:Y:S01]  /*db50*/  MUFU.EX2 R236, R236 ;  /* 0x000000ec00ec7308 */ /* 0x000e620000000800 */
[----:B------:R-:W1:Y:S04]  /*db60*/  LDSM.16.MT88.4 R160, [R213+0xa880] ;  /* 0x00a88000d5a0783b */ /* 0x000e680000004200 */
[----:B------:R-:W1:Y:S01]  /*db70*/  LDSM.16.MT88.4 R156, [R212+0xa880] ;  /* 0x00a88000d49c783b */ /* 0x000e620000004200 */
[C---:B-----5:R-:W-:Y:S03]  /*db80*/  HMMA.16816.F32.BF16 R60, R128.reuse, R64, RZ ;  /* 0x00000040803c723c */ /* 0x060fe600000418ff */
[----:B------:R-:W5:Y:S04]  /*db90*/  LDSM.16.MT88.4 R152, [R219+0xb880] ;  /* 0x00b88000db98783b */ /* 0x000f680000004200 */
[----:B------:R-:W1:Y:S01]  /*dba0*/  LDSM.16.MT88.4 R16, [R214+0xb880] ;  /* 0x00b88000d610783b */ /* 0x000e620000004200 */
[C---:B------:R-:W-:Y:S03]  /*dbb0*/  HMMA.16816.F32.BF16 R68, R128.reuse, R72, RZ ;  /* 0x000000488044723c */ /* 0x040fe600000418ff */
[----:B------:R-:W1:Y:S04]  /*dbc0*/  LDSM.16.MT88.4 R12, [R213+0xb880] ;  /* 0x00b88000d50c783b */ /* 0x000e680000004200 */
[----:B------:R-:W1:Y:S01]  /*dbd0*/  LDSM.16.MT88.4 R8, [R212+0xb880] ;  /* 0x00b88000d408783b */ /* 0x000e620000004200 */
[C---:B------:R-:W-:Y:S03]  /*dbe0*/  HMMA.16816.F32.BF16 R76, R128.reuse, R80, RZ ;  /* 0x00000050804c723c */ /* 0x040fe600000418ff */
[----:B------:R-:W0:Y:S05]  /*dbf0*/  LDGDEPBAR ;  /* 0x00000000000079af */ /* 0x000e2a0000000000 */
[C---:B------:R-:W-:Y:S08]  /*dc00*/  HMMA.16816.F32.BF16 R84, R128.reuse, R88, RZ ;  /* 0x000000588054723c */ /* 0x040ff000000418ff */
[C---:B----4-:R-:W-:Y:S08]  /*dc10*/  HMMA.16816.F32.BF16 R92, R128.reuse, R96, RZ ;  /* 0x00000060805c723c */ /* 0x050ff000000418ff */
[C---:B------:R-:W-:Y:S08]  /*dc20*/  HMMA.16816.F32.BF16 R100, R128.reuse, R104, RZ ;  /* 0x000000688064723c */ /* 0x040ff000000418ff */
[C---:B------:R-:W-:Y:S08]  /*dc30*/  HMMA.16816.F32.BF16 R108, R128.reuse, R112, RZ ;  /* 0x00000070806c723c */ /* 0x040ff000000418ff */
[C---:B------:R-:W-:Y:S08]  /*dc40*/  HMMA.16816.F32.BF16 R136, R128.reuse, R116, RZ ;  /* 0x000000748088723c */ /* 0x040ff000000418ff */
[C---:B--2---:R-:W-:Y:S08]  /*dc50*/  HMMA.16816.F32.BF16 R120, R128.reuse, R124, RZ ;  /* 0x0000007c8078723c */ /* 0x044ff000000418ff */
[C---:B------:R-:W-:Y:S08]  /*dc60*/  HMMA.16816.F32.BF16 R140, R128.reuse, R142, RZ ;  /* 0x0000008e808c723c */ /* 0x040ff000000418ff */
        /* <DEDUP_REMOVED lines=14> */
[C---:B------:R-:W-:Y:S07]  /*dd50*/  HMMA.16816.F32.BF16 R132, R128.reuse, R4, RZ ;  /* 0x000000048084723c */ /* 0x040fee00000418ff */
[----:B------:R-:W-:Y:S01]  /*dd60*/  F2FP.BF16.PACK_AB R4, R211, R206 ;  /* 0x000000ced304723e */ /* 0x000fe200000010ff */
[----:B------:R-:W-:Y:S01]  /*dd70*/  HMMA.16816.F32.BF16 R128, R128, R6, RZ ;  /* 0x000000068080723c */ /* 0x000fe200000418ff */
[----:B------:R-:W-:Y:S01]  /*dd80*/  F2FP.BF16.PACK_AB R5, R234, R229 ;  /* 0x000000e5ea05723e */ /* 0x000fe200000010ff */
[----:B------:R-:W-:-:S02]  /*dd90*/  FADD.FTZ R206, R206, R151 ;  /* 0x00000097cece7221 */ /* 0x000fc40000010000 */
[----:B------:R-:W-:Y:S02]  /*dda0*/  FADD.FTZ R229, R229, R2 ;  /* 0x00000002e5e57221 */ /* 0x000fe40000010000 */
[----:B------:R-:W-:Y:S01]  /*ddb0*/  FADD.FTZ R211, R211, R206 ;  /* 0x000000ced3d37221 */ /* 0x000fe20000010000 */
[----:B-1----:R-:W-:Y:S01]  /*ddc0*/  F2FP.BF16.PACK_AB R6, R237, R208 ;  /* 0x000000d0ed06723e */ /* 0x002fe200000010ff */
[----:B------:R-:W-:Y:S01]  /*ddd0*/  FADD.FTZ R234, R234, R229 ;  /* 0x000000e5eaea7221 */ /* 0x000fe20000010000 */
[----:B------:R-:W-:Y:S01]  /*dde0*/  F2FP.BF16.PACK_AB R7, R236, R235 ;  /* 0x000000ebec07723e */ /* 0x000fe200000010ff */
[----:B------:R-:W-:Y:S02]  /*ddf0*/  FADD.FTZ R208, R208, R211 ;  /* 0x000000d3d0d07221 */ /* 0x000fe40000010000 */
[----:B------:R-:W-:Y:S02]  /*de00*/  FADD.FTZ R235, R235, R234 ;  /* 0x000000eaebeb7221 */ /* 0x000fe40000010000 */
[----:B------:R-:W-:-:S02]  /*de10*/  FADD.FTZ R237, R237, R208 ;  /* 0x000000d0eded7221 */ /* 0x000fc40000010000 */
[----:B------:R-:W-:Y:S01]  /*de20*/  HMMA.16816.F32.BF16 R144, R4, R200, R144 ;  /* 0x000000c80490723c */ /* 0x000fe20000041890 */
[----:B------:R-:W-:-:S07]  /*de30*/  FADD.FTZ R235, R236, R235 ;  /* 0x000000ebeceb7221 */ /* 0x000fce0000010000 */
[C---:B------:R-:W-:Y:S08]  /*de40*/  HMMA.16816.F32.BF16 R140, R4.reuse, R202, R140 ;  /* 0x000000ca048c723c */ /* 0x040ff0000004188c */
        /* <DEDUP_REMOVED lines=14> */
[C---:B---3--:R-:W-:Y:S08]  /*df30*/  HMMA.16816.F32.BF16 R76, R4.reuse, R168, R76 ;  /* 0x000000a8044c723c */ /* 0x048ff0000004184c */
[C---:B------:R-:W-:Y:S08]  /*df40*/  HMMA.16816.F32.BF16 R80, R4.reuse, R170, R80 ;  /* 0x000000aa0450723c */ /* 0x040ff00000041850 */
[C---:B------:R-:W-:Y:S08]  /*df50*/  HMMA.16816.F32.BF16 R84, R4.reuse, R164, R84 ;  /* 0x000000a40454723c */ /* 0x040ff00000041854 */
[C---:B------:R-:W-:Y:S08]  /*df60*/  HMMA.16816.F32.BF16 R88, R4.reuse, R166, R88 ;  /* 0x000000a60458723c */ /* 0x040ff00000041858 */
[C---:B------:R-:W-:Y:S08]  /*df70*/  HMMA.16816.F32.BF16 R92, R4.reuse, R160, R92 ;  /* 0x000000a0045c723c */ /* 0x040ff0000004185c */
[C---:B------:R-:W-:Y:S08]  /*df80*/  HMMA.16816.F32.BF16 R96, R4.reuse, R162, R96 ;  /* 0x000000a20460723c */ /* 0x040ff00000041860 */
[C---:B------:R-:W-:Y:S08]  /*df90*/  HMMA.16816.F32.BF16 R100, R4.reuse, R156, R100 ;  /* 0x0000009c0464723c */ /* 0x040ff00000041864 */
[C---:B------:R-:W-:Y:S08]  /*dfa0*/  HMMA.16816.F32.BF16 R104, R4.reuse, R158, R104 ;  /* 0x0000009e0468723c */ /* 0x040ff00000041868 */
[C---:B-----5:R-:W-:Y:S08]  /*dfb0*/  HMMA.16816.F32.BF16 R108, R4.reuse, R152, R108 ;  /* 0x00000098046c723c */ /* 0x060ff0000004186c */
[C---:B------:R-:W-:Y:S08]  /*dfc0*/  HMMA.16816.F32.BF16 R112, R4.reuse, R154, R112 ;  /* 0x0000009a0470723c */ /* 0x040ff00000041870 */
[C---:B------:R-:W-:Y:S08]  /*dfd0*/  HMMA.16816.F32.BF16 R136, R4.reuse, R16, R136 ;  /* 0x000000100488723c */ /* 0x040ff00000041888 */
[C---:B------:R-:W-:Y:S08]  /*dfe0*/  HMMA.16816.F32.BF16 R116, R4.reuse, R18, R116 ;  /* 0x000000120474723c */ /* 0x040ff00000041874 */
[C---:B------:R-:W-:Y:S08]  /*dff0*/  HMMA.16816.F32.BF16 R120, R4.reuse, R12, R120 ;  /* 0x0000000c0478723c */ /* 0x040ff00000041878 */
[C---:B------:R-:W-:Y:S08]  /*e000*/  HMMA.16816.F32.BF16 R124, R4.reuse, R14, R124 ;  /* 0x0000000e047c723c */ /* 0x040ff0000004187c */
[C---:B------:R-:W-:Y:S08]  /*e010*/  HMMA.16816.F32.BF16 R132, R4.reuse, R8, R132 ;  /* 0x000000080484723c */ /* 0x040ff00000041884 */
[----:B------:R-:W-:Y:S01]  /*e020*/  HMMA.16816.F32.BF16 R128, R4, R10, R128 ;  /* 0x0000000a0480723c */ /* 0x000fe20000041880 */
[----:B------:R-:W-:Y:S07]  /*e030*/  @!P0 BRA `(.L_x_137) ;  /* 0x00001db000008947 */ /* 0x000fee0003800000 */
[----:B------:R-:W-:Y:S01]  /*e040*/  LEA.HI.SX32 R229, R149, 0xfffffffe, 0x1b ;  /* 0xfffffffe95e57811 */ /* 0x000fe200078fdaff */
[----:B------:R-:W-:Y:S01]  /*e050*/  IMAD.MOV.U32 R0, RZ, RZ, R3 ;  /* 0x000000ffff007224 */ /* 0x000fe200078e0003 */
[C---:B------:R-:W-:Y:S01]  /*e060*/  IADD3 R211, R220.reuse, 0x800, RZ ;  /* 0x00000800dcd37810 */ /* 0x040fe20007ffe0ff */
[----:B------:R-:W-:Y:S01]  /*e070*/  IMAD.MOV.U32 R149, RZ, RZ, R148 ;  /* 0x000000ffff957224 */ /* 0x000fe200078e0094 */
[C---:B------:R-:W-:Y:S01]  /*e080*/  IADD3 R209, R220.reuse, 0x1000, RZ ;  /* 0x00001000dcd17810 */ /* 0x040fe20007ffe0ff */
[----:B------:R-:W-:Y:S01]  /*e090*/  ULDC.64 UR4, c[0x0][0x118] ;  /* 0x0000460000047ab9 */ /* 0x000fe20000000a00 */
[----:B------:R-:W-:-:S02]  /*e0a0*/  IADD3 R208, R220, 0x1800, RZ ;  /* 0x00001800dcd07810 */ /* 0x000fc40007ffe0ff */
[C---:B------:R-:W-:Y:S02]  /*e0b0*/  IADD3 R207, R220.reuse, 0x2000, RZ ;  /* 0x00002000dccf7810 */ /* 0x040fe40007ffe0ff */
[C---:B------:R-:W-:Y:S02]  /*e0c0*/  IADD3 R206, R220.reuse, 0x2800, RZ ;  /* 0x00002800dcce7810 */ /* 0x040fe40007ffe0ff */
[C---:B------:R-:W-:Y:S02]  /*e0d0*/  IADD3 R205, R220.reuse, 0x3000, RZ ;  /* 0x00003000dccd7810 */ /* 0x040fe40007ffe0ff */
[----:B------:R-:W-:Y:S02]  /*e0e0*/  IADD3 R204, R220, 0x3800, RZ ;  /* 0x00003800dccc7810 */ /* 0x000fe40007ffe0ff */
.L_x_138:
[----:B------:R-:W-:Y:S04]  /*e0f0*/  DEPBAR.LE SB0, 0x0 ;  /* 0x000080000000791a */ /* 0x000fe80000000000 */
[----:B------:R-:W-:Y:S01]  /*e100*/  BAR.SYNC.DEFER_BLOCKING 0x0 ;  /* 0x0000000000007b1d */ /* 0x000fe20000010000 */
[----:B------:R-:W-:Y:S01]  /*e110*/  SHF.R.S32.HI R148, RZ, 0x1f, R229 ;  /* 0x0000001fff947819 */ /* 0x000fe200000114e5 */
[C---:B------:R-:W-:Y:S04]  /*e120*/  IMAD.WIDE.U32 R2, R229.reuse, c[0x0][0x208], RZ ;  /* 0x00008200e5027a25 */ /* 0x040fe800078e00ff */
[----:B------:R-:W-:Y:S01]  /*e130*/  IMAD R148, R148, c[0x0][0x208], RZ ;  /* 0x0000820094947a24 */ /* 0x000fe200078e02ff */
[C---:B------:R-:W-:Y:S03]  /*e140*/  LEA R151, P0, R2.reuse, R226, 0x5 ;  /* 0x000000e202977211 */ /* 0x040fe600078028ff */
[----:B------:R-:W-:Y:S05]  /*e150*/  IMAD R148, R229, c[0x0][0x20c], R148 ;  /* 0x00008300e5947a24 */ /* 0x000fea00078e0294 */
[----:B------:R-:W-:Y:S04]  /*e160*/  IADD3 R148, R3, R148, RZ ;  /* 0x0000009403947210 */ /* 0x000fe80007ffe0ff */
[----:B------:R-:W-:Y:S02]  /*e170*/  LEA.HI.X R148, R2, R225, R148, 0x5, P0 ;  /* 0x000000e102947211 */ /* 0x000fe400000f2c94 */
[C---:B------:R-:W-:Y:S01]  /*e180*/  LEA R2, P0, R151.reuse, c[0x0][0x1f8], 0x1 ;  /* 0x00007e0097027a11 */ /* 0x040fe200078008ff */
[----:B------:R-:W-:Y:S03]  /*e190*/  LDSM.16.M88.4 R156, [R222+0x10080] ;  /* 0x01008000de9c783b */ /* 0x000fe60000000200 */
[----:B------:R-:W-:Y:S02]  /*e1a0*/  LEA.HI.X R3, R151, c[0x0][0x1fc], R148, 0x1, P0 ;  /* 0x00007f0097037a11 */ /* 0x000fe400000f0c94 */
[C---:B------:R-:W-:Y:S02]  /*e1b0*/  ISETP.GT.AND P0, PT, R229.reuse, RZ, PT ;  /* 0x000000ffe500720c */ /* 0x040fe40003f04270 */
[----:B------:R-:W-:Y:S01]  /*e1c0*/  IADD3 R229, R229, -0x1, RZ ;  /* 0xffffffffe5e57810 */ /* 0x000fe20007ffe0ff */
[----:B------:R-:W1:Y:S07]  /*e1d0*/  LDSM.16.M88.4 R160, [R221+0xc080] ;  /* 0x00c08000dda0783b */ /* 0x000e6e0000000200 */
[----:B------:R-:W2:Y:S07]  /*e1e0*/  LDSM.16.M88.4 R164, [R221+0xc880] ;  /* 0x00c88000dda4783b */ /* 0x000eae0000000200 */
[----:B------:R-:W-:Y:S07]  /*e1f0*/  LDSM.16.M88.4 R168, [R218+0x10080] ;  /* 0x01008000daa8783b */ /* 0x000fee0000000200 */
[----:B------:R-:W3:Y:S07]  /*e200*/  LDSM.16.M88.4 R172, [R220] ;  /* 0x00000000dcac783b */ /* 0x000eee0000000200 */
[----:B------:R-:W4:Y:S07]  /*e210*/  LDSM.16.M88.4 R176, [R211] ;  /* 0x00000000d3b0783b */ /* 0x000f2e0000000200 */
[----:B------:R-:W-:Y:S01]  /*e220*/  @!PT LDS RZ, [RZ] ;  /* 0x00000000fffff984 */ /* 0x000fe20000000800 */
[----:B------:R-:W-:Y:S01]  /*e230*/  @!PT LDS RZ, [RZ] ;  /* 0x00000000fffff984 */ /* 0x000fe20000000800 */
[----:B------:R-:W-:Y:S01]  /*e240*/  @!PT LDS RZ, [RZ] ;  /* 0x00000000fffff984 */ /* 0x000fe20000000800 */
[----:B------:R5:W-:Y:S01]  /*e250*/  LDGSTS.E.BYPASS.LTC128B.128 [R228+0x8080], [R2.64], !P2 ;  /* 0x0808000002e47fae */ /* 0x000be2000d101d44 */
[C---:B-1----:R-:W-:Y:S06]  /*e260*/  HMMA.16816.F32.BF16 R4, R156.reuse, R160, RZ ;  /* 0x000000a09c04723c */ /* 0x042fec00000418ff */
[----:B------:R5:W-:Y:S02]  /*e270*/  LDGSTS.E.BYPASS.LTC128B.128 [R228+0x9080], [R2.64+0x80], !P5 ;  /* 0x0908008002e47fae */ /* 0x000be4000e901d44 */
[C---:B------:R-:W-:Y:S05]  /*e280*/  HMMA.16816.F32.BF16 R8, R156.reuse, R162, RZ ;  /* 0x000000a29c08723c */ /* 0x040fea00000418ff */
[----:B------:R5:W-:Y:S03]  /*e290*/  LDGSTS.E.BYPASS.LTC128B.128 [R228+0xa080], [R2.64+0x100], !P4 ;  /* 0x0a08010002e47fae */ /* 0x000be6000e101d44 */
[C---:B--2---:R-:W-:Y:S04]  /*e2a0*/  HMMA.16816.F32.BF16 R12, R156.reuse, R164, RZ ;  /* 0x000000a49c0c723c */ /* 0x044fe800000418ff */
[----:B------:R5:W-:Y:S04]  /*e2b0*/  LDGSTS.E.BYPASS.LTC128B.128 [R228+0xb080], [R2.64+0x180], !P3 ;  /* 0x0b08018002e47fae */ /* 0x000be8000d901d44 */
[----:B------:R-:W-:Y:S03]  /*e2c0*/  HMMA.16816.F32.BF16 R16, R156, R166, RZ ;  /* 0x000000a69c10723c */ /* 0x000fe600000418ff */
[----:B------:R-:W-:Y:S05]  /*e2d0*/  LDSM.16.M88.4 R180, [R217+0x10080] ;  /* 0x01008000d9b4783b */ /* 0x000fea0000000200 */
[C---:B---3--:R-:W-:Y:S02]  /*e2e0*/  HMMA.16816.F32.BF16 R4, R168.reuse, R172, R4 ;  /* 0x000000aca804723c */ /* 0x048fe40000041804 */
[----:B------:R-:W1:Y:S06]  /*e2f0*/  LDSM.16.M88.4 R184, [R216+0xc080] ;  /* 0x00c08000d8b8783b */ /* 0x000e6c0000000200 */
[C---:B------:R-:W-:Y:S01]  /*e300*/  HMMA.16816.F32.BF16 R8, R168.reuse, R174, R8 ;  /* 0x000000aea808723c */ /* 0x040fe20000041808 */
[----:B------:R-:W2:Y:S07]  /*e310*/  LDSM.16.M88.4 R152, [R216+0xc880] ;  /* 0x00c88000d898783b */ /* 0x000eae0000000200 */
[C---:B----4-:R-:W-:Y:S01]  /*e320*/  HMMA.16816.F32.BF16 R12, R168.reuse, R176, R12 ;  /* 0x000000b0a80c723c */ /* 0x050fe2000004180c */
[----:B------:R-:W0:Y:S07]  /*e330*/  LDGDEPBAR ;  /* 0x00000000000079af */ /* 0x000e2e0000000000 */
[----:B------:R-:W-:Y:S01]  /*e340*/  HMMA.16816.F32.BF16 R16, R168, R178, R16 ;  /* 0x000000b2a810723c */ /* 0x000fe20000041810 */
[----:B------:R-:W-:Y:S07]  /*e350*/  LDSM.16.M88.4 R156, [R215+0x10080] ;  /* 0x01008000d79c783b */ /* 0x000fee0000000200 */
[----:B------:R-:W3:Y:S07]  /*e360*/  LDSM.16.M88.4 R160, [R210] ;  /* 0x00000000d2a0783b */ /* 0x000eee0000000200 */
[----:B------:R-:W4:Y:S01]  /*e370*/  LDSM.16.M88.4 R164, [R210+0x800] ;  /* 0x00080000d2a4783b */ /* 0x000f220000000200 */
[C---:B-1----:R-:W-:Y:S06]  /*e380*/  HMMA.16816.F32.BF16 R4, R180.reuse, R184, R4 ;  /* 0x000000b8b404723c */ /* 0x042fec0000041804 */
[----:B------:R-:W-:Y:S02]  /*e390*/  LDSM.16.M88.4 R168, [R222+0x14080] ;  /* 0x01408000dea8783b */ /* 0x000fe40000000200 */
[C---:B------:R-:W-:Y:S05]  /*e3a0*/  HMMA.16816.F32.BF16 R8, R180.reuse, R186, R8 ;  /* 0x000000bab408723c */ /* 0x040fea0000041808 */
[----:B------:R-:W1:Y:S03]  /*e3b0*/  LDSM.16.M88.4 R172, [R221+0xd080] ;  /* 0x00d08000ddac783b */ /* 0x000e660000000200 */
[C---:B--2---:R-:W-:Y:S04]  /*e3c0*/  HMMA.16816.F32.BF16 R12, R180.reuse, R152, R12 ;  /* 0x00000098b40c723c */ /* 0x044fe8000004180c */
[----:B------:R-:W-:Y:S04]  /*e3d0*/  LDSM.16.M88.4 R176, [R218+0x14080] ;  /* 0x01408000dab0783b */ /* 0x000fe80000000200 */
[----:B------:R-:W-:Y:S03]  /*e3e0*/  HMMA.16816.F32.BF16 R16, R180, R154, R16 ;  /* 0x0000009ab410723c */ /* 0x000fe60000041810 */
[----:B------:R-:W2:Y:S05]  /*e3f0*/  LDSM.16.M88.4 R152, [R221+0xd880] ;  /* 0x00d88000dd98783b */ /* 0x000eaa0000000200 */
[C---:B---3--:R-:W-:Y:S02]  /*e400*/  HMMA.16816.F32.BF16 R4, R156.reuse, R160, R4 ;  /* 0x000000a09c04723c */ /* 0x048fe40000041804 */
[----:B------:R-:W3:Y:S06]  /*e410*/  LDSM.16.M88.4 R180, [R209] ;  /* 0x00000000d1b4783b */ /* 0x000eec0000000200 */
[C---:B------:R-:W-:Y:S01]  /*e420*/  HMMA.16816.F32.BF16 R8, R156.reuse, R162, R8 ;  /* 0x000000a29c08723c */ /* 0x040fe20000041808 */
[----:B------:R-:W-:Y:S07]  /*e430*/  LDSM.16.M88.4 R160, [R217+0x14080] ;  /* 0x01408000d9a0783b */ /* 0x000fee0000000200 */
[C---:B----4-:R-:W-:Y:S08]  /*e440*/  HMMA.16816.F32.BF16 R12, R156.reuse, R164, R12 ;  /* 0x000000a49c0c723c */ /* 0x050ff0000004180c */
[----:B------:R-:W-:Y:S01]  /*e450*/  HMMA.16816.F32.BF16 R16, R156, R166, R16 ;  /* 0x000000a69c10723c */ /* 0x000fe20000041810 */
[----:B------:R-:W4:Y:S07]  /*e460*/  LDSM.16.M88.4 R156, [R208] ;  /* 0x00000000d09c783b */ /* 0x000f2e0000000200 */
[C---:B-1----:R-:W-:Y:S01]  /*e470*/  HMMA.16816.F32.BF16 R4, R168.reuse, R172, R4 ;  /* 0x000000aca804723c */ /* 0x042fe20000041804 */
[----:B------:R-:W1:Y:S07]  /*e480*/  LDSM.16.M88.4 R164, [R216+0xd080] ;  /* 0x00d08000d8a4783b */ /* 0x000e6e0000000200 */
[C---:B------:R-:W-:Y:S01]  /*e490*/  HMMA.16816.F32.BF16 R8, R168.reuse, R174, R8 ;  /* 0x000000aea808723c */ /* 0x040fe20000041808 */
[----:B------:R-:W-:Y:S07]  /*e4a0*/  LDSM.16.M88.4 R172, [R210+0x1000] ;  /* 0x00100000d2ac783b */ /* 0x000fee0000000200 */
[C---:B--2---:R-:W-:Y:S08]  /*e4b0*/  HMMA.16816.F32.BF16 R12, R168.reuse, R152, R12 ;  /* 0x00000098a80c723c */ /* 0x044ff0000004180c */
[----:B------:R-:W-:Y:S01]  /*e4c0*/  HMMA.16816.F32.BF16 R16, R168, R154, R16 ;  /* 0x0000009aa810723c */ /* 0x000fe20000041810 */
[----:B------:R-:W2:Y:S07]  /*e4d0*/  LDSM.16.M88.4 R152, [R216+0xd880] ;  /* 0x00d88000d898783b */ /* 0x000eae0000000200 */
[C---:B---3--:R-:W-:Y:S01]  /*e4e0*/  HMMA.16816.F32.BF16 R4, R176.reuse, R180, R4 ;  /* 0x000000b4b004723c */ /* 0x048fe20000041804 */
[----:B------:R-:W3:Y:S07]  /*e4f0*/  LDSM.16.M88.4 R168, [R215+0x14080] ;  /* 0x01408000d7a8783b */ /* 0x000eee0000000200 */
[C---:B------:R-:W-:Y:S01]  /*e500*/  HMMA.16816.F32.BF16 R8, R176.reuse, R182, R8 ;  /* 0x000000b6b008723c */ /* 0x040fe20000041808 */
[----:B------:R-:W-:Y:S07]  /*e510*/  LDSM.16.M88.4 R180, [R221+0xe080] ;  /* 0x00e08000ddb4783b */ /* 0x000fee0000000200 */
[C---:B----4-:R-:W-:Y:S08]  /*e520*/  HMMA.16816.F32.BF16 R12, R176.reuse, R156, R12 ;  /* 0x0000009cb00c723c */ /* 0x050ff0000004180c */
[----:B------:R-:W-:Y:S01]  /*e530*/  HMMA.16816.F32.BF16 R16, R176, R158, R16 ;  /* 0x0000009eb010723c */ /* 0x000fe20000041810 */
[----:B------:R-:W4:Y:S07]  /*e540*/  LDSM.16.M88.4 R156, [R210+0x1800] ;  /* 0x00180000d29c783b */ /* 0x000f2e0000000200 */
[C---:B-1----:R-:W-:Y:S01]  /*e550*/  HMMA.16816.F32.BF16 R4, R160.reuse, R164, R4 ;  /* 0x000000a4a004723c */ /* 0x042fe20000041804 */
[----:B------:R-:W1:Y:S07]  /*e560*/  LDSM.16.M88.4 R176, [R222+0x18080] ;  /* 0x01808000deb0783b */ /* 0x000e6e0000000200 */
[C---:B------:R-:W-:Y:S01]  /*e570*/  HMMA.16816.F32.BF16 R8, R160.reuse, R166, R8 ;  /* 0x000000a6a008723c */ /* 0x040fe20000041808 */
[----:B------:R-:W-:Y:S07]  /*e580*/  LDSM.16.M88.4 R164, [R207] ;  /* 0x00000000cfa4783b */ /* 0x000fee0000000200 */
        /* <DEDUP_REMOVED lines=47> */
[C---:B------:R-:W-:Y:S08]  /*e880*/  HMMA.16816.F32.BF16 R8, R168.reuse, R174, R8 ;  /* 0x000000aea808723c */ /* 0x040ff00000041808 */
[C---:B----4-:R-:W-:Y:S08]  /*e890*/  HMMA.16816.F32.BF16 R12, R168.reuse, R156, R12 ;  /* 0x0000009ca80c723c */ /* 0x050ff0000004180c */
[----:B------:R-:W-:Y:S01]  /*e8a0*/  HMMA.16816.F32.BF16 R16, R168, R158, R16 ;  /* 0x0000009ea810723c */ /* 0x000fe20000041810 */
[----:B------:R-:W4:Y:S01]  /*e8b0*/  LDSM.16.M88.4 R156, [R210+0x3800] ;  /* 0x00380000d29c783b */ /* 0x000f220000000200 */
[----:B------:R-:W-:Y:S06]  /*e8c0*/  DEPBAR.LE SB0, 0x0 ;  /* 0x000080000000791a */ /* 0x000fec0000000000 */
[C---:B-1----:R-:W-:Y:S01]  /*e8d0*/  HMMA.16816.F32.BF16 R4, R176.reuse, R180, R4 ;  /* 0x000000b4b004723c */ /* 0x042fe20000041804 */
[----:B------:R-:W-:Y:S07]  /*e8e0*/  BAR.SYNC.DEFER_BLOCKING 0x0 ;  /* 0x0000000000007b1d */ /* 0x000fee0000010000 */
[C---:B------:R-:W-:Y:S08]  /*e8f0*/  HMMA.16816.F32.BF16 R8, R176.reuse, R182, R8 ;  /* 0x000000b6b008723c */ /* 0x040ff00000041808 */
[C---:B--2---:R-:W-:Y:S08]  /*e900*/  HMMA.16816.F32.BF16 R12, R176.reuse, R152, R12 ;  /* 0x00000098b00c723c */ /* 0x044ff0000004180c */
[----:B------:R-:W-:Y:S08]  /*e910*/  HMMA.16816.F32.BF16 R16, R176, R154, R16 ;  /* 0x0000009ab010723c */ /* 0x000ff00000041810 */
[C---:B---3--:R-:W-:Y:S08]  /*e920*/  HMMA.16816.F32.BF16 R4, R160.reuse, R164, R4 ;  /* 0x000000a4a004723c */ /* 0x048ff00000041804 */
[C---:B------:R-:W-:Y:S08]  /*e930*/  HMMA.16816.F32.BF16 R8, R160.reuse, R166, R8 ;  /* 0x000000a6a008723c */ /* 0x040ff00000041808 */
[C---:B----4-:R-:W-:Y:S08]  /*e940*/  HMMA.16816.F32.BF16 R12, R160.reuse, R156, R12 ;  /* 0x0000009ca00c723c */ /* 0x050ff0000004180c */
[----:B------:R-:W-:Y:S04]  /*e950*/  HMMA.16816.F32.BF16 R16, R160, R158, R16 ;  /* 0x0000009ea010723c */ /* 0x000fe80000041810 */
[----:B-----5:R-:W-:Y:S02]  /*e960*/  FMNMX.FTZ R2, R4, R149, !PT ;  /* 0x0000009504027209 */ /* 0x020fe40007810000 */
        /* <DEDUP_REMOVED lines=15> */
[----:B------:R-:W-:Y:S06]  /*ea60*/  FMNMX.FTZ R153, R19, R2, !PT ;  /* 0x0000000213997209 */ /* 0x000fec0007810000 */
[----:B------:R-:W2:Y:S01]  /*ea70*/  SHFL.BFLY PT, R2, R153, 0x2, 0x1f ;  /* 0x0c401f0099027f89 */ /* 0x000ea200000e0000 */
[----:B-1----:R-:W-:Y:S02]  /*ea80*/  FMNMX.FTZ R155, R152, R3, !PT ;  /* 0x00000003989b7209 */ /* 0x002fe40007810000 */
[----:B------:R-:W-:Y:S04]  /*ea90*/  @P0 SHF.R.S32.HI R152, RZ, 0x1f, R229 ;  /* 0x0000001fff980819 */ /* 0x000fe800000114e5 */
[----:B------:R-:W1:Y:S01]  /*eaa0*/  SHFL.BFLY PT, R148, R155, 0x1, 0x1f ;  /* 0x0c201f009b947f89 */ /* 0x000e6200000e0000 */
[----:B--2---:R-:W-:Y:S01]  /*eab0*/  FMNMX.FTZ R150, R153, R2, !PT ;  /* 0x0000000299967209 */ /* 0x004fe20007810000 */
[----:B------:R-:W-:Y:S05]  /*eac0*/  @P0 IMAD R152, R152, c[0x0][0x1e0], RZ ;  /* 0x0000780098980a24 */ /* 0x000fea00078e02ff */
[----:B------:R-:W2:Y:S01]  /*ead0*/  SHFL.BFLY PT, R3, R150, 0x1, 0x1f ;  /* 0x0c201f0096037f89 */ /* 0x000ea200000e0000 */
[----:B------:R-:W-:Y:S01]  /*eae0*/  @P0 IMAD R152, R229, c[0x0][0x1e4], R152 ;  /* 0x00007900e5980a24 */ /* 0x000fe200078e0298 */
[----:B-1----:R-:W-:Y:S01]  /*eaf0*/  FMNMX.FTZ R148, R155, R148, !PT ;  /* 0x000000949b947209 */ /* 0x002fe20007810000 */
[----:B------:R-:W-:Y:S04]  /*eb00*/  @P0 IMAD.WIDE.U32 R154, R229, c[0x0][0x1e0], RZ ;  /* 0x00007800e59a0a25 */ /* 0x000fe800078e00ff */
[C---:B------:R-:W-:Y:S01]  /*eb10*/  FMUL.FTZ R189, R148.reuse, c[0x0][0x2d0] ;  /* 0x0000b40094bd7a20 */ /* 0x040fe20000410000 */
[----:B------:R-:W-:Y:S01]  /*eb20*/  @P0 IADD3 R155, R155, R152, RZ ;  /* 0x000000989b9b0210 */ /* 0x000fe20007ffe0ff */
[----:B------:R-:W-:Y:S01]  /*eb30*/  FADD.FTZ R2, -R148, R149 ;  /* 0x0000009594027221 */ /* 0x000fe20000010100 */
[----:B--2---:R-:W-:Y:S01]  /*eb40*/  FMNMX.FTZ R3, R150, R3, !PT ;  /* 0x0000000396037209 */ /* 0x004fe20007810000 */
[--C-:B------:R-:W-:Y:S02]  /*eb50*/  FFMA.FTZ R153, R4, c[0x0][0x2d0], -R189.reuse ;  /* 0x0000b40004997a23 */ /* 0x100fe400000108bd */
[----:B------:R-:W-:Y:S02]  /*eb60*/  FMUL.FTZ R151, R2, c[0x0][0x2d0] ;  /* 0x0000b40002977a20 */ /* 0x000fe40000410000 */
[C---:B------:R-:W-:Y:S02]  /*eb70*/  FADD.FTZ R149, -R3.reuse, R0 ;  /* 0x0000000003957221 */ /* 0x040fe40000010100 */
[----:B------:R1:W2:Y:S01]  /*eb80*/  MUFU.EX2 R2, R151 ;  /* 0x0000009700027308 */ /* 0x0002a20000000800 */
[----:B------:R-:W-:Y:S02]  /*eb90*/  FMUL.FTZ R188, R3, c[0x0][0x2d0] ;  /* 0x0000b40003bc7a20 */ /* 0x000fe40000410000 */
[----:B------:R-:W-:Y:S02]  /*eba0*/  FMUL.FTZ R0, R149, c[0x0][0x2d0] ;  /* 0x0000b40095007a20 */ /* 0x000fe40000410000 */
[--C-:B------:R-:W-:Y:S02]  /*ebb0*/  FFMA.FTZ R150, R5, c[0x0][0x2d0], -R189.reuse ;  /* 0x0000b40005967a23 */ /* 0x100fe400000108bd */
[--C-:B------:R-:W-:Y:S02]  /*ebc0*/  FFMA.FTZ R234, R9, c[0x0][0x2d0], -R189.reuse ;  /* 0x0000b40009ea7a23 */ /* 0x100fe400000108bd */
[--C-:B------:R-:W-:Y:S01]  /*ebd0*/  FFMA.FTZ R236, R6, c[0x0][0x2d0], -R188.reuse ;  /* 0x0000b40006ec7a23 */ /* 0x100fe200000108bc */
[----:B------:R3:W-:Y:S01]  /*ebe0*/  MUFU.EX2 R149, R153 ;  /* 0x0000009900957308 */ /* 0x0007e20000000800 */
[--C-:B------:R-:W-:Y:S02]  /*ebf0*/  FFMA.FTZ R239, R7, c[0x0][0x2d0], -R188.reuse ;  /* 0x0000b40007ef7a23 */ /* 0x100fe400000108bc */
[--C-:B------:R-:W-:Y:S02]  /*ec00*/  FFMA.FTZ R238, R10, c[0x0][0x2d0], -R188.reuse ;  /* 0x0000b4000aee7a23 */ /* 0x100fe400000108bc */
[--C-:B------:R-:W-:Y:S02]  /*ec10*/  FFMA.FTZ R241, R11, c[0x0][0x2d0], -R188.reuse ;  /* 0x0000b4000bf17a23 */ /* 0x100fe400000108bc */
[--C-:B------:R-:W-:Y:S02]  /*ec20*/  FFMA.FTZ R240, R12, c[0x0][0x2d0], -R189.reuse ;  /* 0x0000b4000cf07a23 */ /* 0x100fe400000108bd */
[--C-:B------:R-:W-:Y:S01]  /*ec30*/  FFMA.FTZ R243, R13, c[0x0][0x2d0], -R189.reuse ;  /* 0x0000b4000df37a23 */ /* 0x100fe200000108bd */
[----:B------:R-:W4:Y:S01]  /*ec40*/  MUFU.EX2 R0, R0 ;  /* 0x0000000000007308 */ /* 0x000f220000000800 */
[--C-:B------:R-:W-:Y:S02]  /*ec50*/  FFMA.FTZ R242, R14, c[0x0][0x2d0], -R188.reuse ;  /* 0x0000b4000ef27a23 */ /* 0x100fe400000108bc */
[----:B------:R-:W-:Y:S02]  /*ec60*/  FFMA.FTZ R245, R15, c[0x0][0x2d0], -R188 ;  /* 0x0000b4000ff57a23 */ /* 0x000fe400000108bc */
[----:B-1----:R-:W-:Y:S02]  /*ec70*/  FFMA.FTZ R151, R8, c[0x0][0x2d0], -R189 ;  /* 0x0000b40008977a23 */ /* 0x002fe400000108bd */
[C---:B--2---:R-:W-:Y:S02]  /*ec80*/  FMUL.FTZ R4, R2.reuse, R144 ;  /* 0x0000009002047220 */ /* 0x044fe40000410000 */
[C---:B------:R-:W-:Y:S01]  /*ec90*/  FMUL.FTZ R5, R2.reuse, R145 ;  /* 0x0000009102057220 */ /* 0x040fe20000410000 */
[----:B------:R-:W1:Y:S01]  /*eca0*/  MUFU.EX2 R150, R150 ;  /* 0x0000009600967308 */ /* 0x000e620000000800 */
[C---:B------:R-:W-:Y:S02]  /*ecb0*/  FMUL.FTZ R8, R2.reuse, R140 ;  /* 0x0000008c02087220 */ /* 0x040fe40000410000 */
[----:B------:R-:W-:Y:S01]  /*ecc0*/  FMUL.FTZ R9, R2, R141 ;  /* 0x0000008d02097220 */ /* 0x000fe20000410000 */
[----:B---3--:R-:W-:Y:S01]  /*ecd0*/  @P0 LEA R153, P1, R154, R230, 0x5 ;  /* 0x000000e69a990211 */ /* 0x008fe200078228ff */
[C---:B------:R-:W-:Y:S02]  /*ece0*/  FMUL.FTZ R20, R2.reuse, R20 ;  /* 0x0000001402147220 */ /* 0x040fe40000410000 */
[----:B------:R-:W-:Y:S01]  /*ecf0*/  FMUL.FTZ R21, R2, R21 ;  /* 0x0000001502157220 */ /* 0x000fe20000410000 */
[----:B------:R-:W-:Y:S01]  /*ed00*/  @P0 LEA.HI.X R152, R154, R233, R155, 0x5, P1 ;  /* 0x000000e99a980211 */ /* 0x000fe200008f2c9b */
[C---:B------:R-:W-:Y:S01]  /*ed10*/  FMUL.FTZ R12, R2.reuse, R136 ;  /* 0x00000088020c7220 */ /* 0x040fe20000410000 */
[C---:B------:R-:W-:Y:S01]  /*ed20*/  @P0 LEA R190, P1, R153.reuse, c[0x0][0x1c8], 0x1 ;  /* 0x0000720099be0a11 */ /* 0x040fe200078208ff */
[----:B------:R-:W-:Y:S01]  /*ed30*/  MUFU.EX2 R151, R151 ;  /* 0x0000009700977308 */ /* 0x000fe20000000800 */
[----:B------:R-:W-:Y:S02]  /*ed40*/  FMUL.FTZ R13, R2, R137 ;  /* 0x00000089020d7220 */ /* 0x000fe40000410000 */
[----:B------:R-:W-:Y:S01]  /*ed50*/  @P0 LEA.HI.X R191, R153, c[0x0][0x1cc], R152, 0x1, P1 ;  /* 0x0000730099bf0a11 */ /* 0x000fe200008f0c98 */
[C---:B----4-:R-:W-:Y:S02]  /*ed60*/  FMUL.FTZ R6, R0.reuse, R146 ;  /* 0x0000009200067220 */ /* 0x050fe40000410000 */
[C---:B------:R-:W-:Y:S02]  /*ed70*/  FMUL.FTZ R7, R0.reuse, R147 ;  /* 0x0000009300077220 */ /* 0x040fe40000410000 */
[----:B------:R2:W-:Y:S01]  /*ed80*/  @P0 LDGSTS.E.BYPASS.LTC128B.128 [R228+0xc080], [R190.64], !P2 ;  /* 0x0c080000bee40fae */ /* 0x0005e2000d101d44 */
[C---:B------:R-:W-:Y:S01]  /*ed90*/  FMUL.FTZ R10, R0.reuse, R142 ;  /* 0x0000008e000a7220 */ /* 0x040fe20000410000 */
[----:B------:R-:W3:Y:S01]  /*eda0*/  MUFU.EX2 R234, R234 ;  /* 0x000000ea00ea7308 */ /* 0x000ee20000000800 */
[----:B------:R-:W-:Y:S01]  /*edb0*/  FMUL.FTZ R11, R0, R143 ;  /* 0x0000008f000b7220 */ /* 0x000fe20000410000 */
[----:B-1----:R-:W-:Y:S01]  /*edc0*/  F2FP.BF16.PACK_AB R144, R150, R149 ;  /* 0x000000959690723e */ /* 0x002fe200000010ff */
[C---:B------:R-:W-:Y:S02]  /*edd0*/  FMUL.FTZ R22, R0.reuse, R22 ;  /* 0x0000001600167220 */ /* 0x040fe40000410000 */
[----:B------:R2:W-:Y:S01]  /*ede0*/  @P0 LDGSTS.E.BYPASS.LTC128B.128 [R228+0xd080], [R190.64+0x80], !P5 ;  /* 0x0d080080bee40fae */ /* 0x0005e2000e901d44 */
[C---:B------:R-:W-:Y:S02]  /*edf0*/  FMUL.FTZ R23, R0.reuse, R23 ;  /* 0x0000001700177220 */ /* 0x040fe40000410000 */
[C---:B------:R-:W-:Y:S02]  /*ee00*/  FMUL.FTZ R14, R0.reuse, R138 ;  /* 0x0000008a000e7220 */ /* 0x040fe40000410000 */
[----:B------:R-:W-:Y:S01]  /*ee10*/  MUFU.EX2 R236, R236 ;  /* 0x000000ec00ec7308 */ /* 0x000fe20000000800 */
[----:B------:R-:W-:Y:S01]  /*ee20*/  FMUL.FTZ R15, R0, R139 ;  /* 0x0000008b000f7220 */ /* 0x000fe20000410000 */
[----:B------:R2:W-:Y:S01]  /*ee30*/  @P0 LDGSTS.E.BYPASS.LTC128B.128 [R228+0xe080], [R190.64+0x100], !P4 ;  /* 0x0e080100bee40fae */ /* 0x0005e2000e101d44 */
[C---:B------:R-:W-:Y:S02]  /*ee40*/  FMUL.FTZ R24, R2.reuse, R24 ;  /* 0x0000001802187220 */ /* 0x040fe40000410000 */
[----:B------:R-:W-:Y:S02]  /*ee50*/  FMUL.FTZ R25, R2, R25 ;  /* 0x0000001902197220 */ /* 0x000fe40000410000 */
[C---:B------:R-:W-:Y:S02]  /*ee60*/  FMUL.FTZ R26, R0.reuse, R26 ;  /* 0x0000001a001a7220 */ /* 0x040fe40000410000 */
[----:B------:R2:W-:Y:S01]  /*ee70*/  @P0 LDGSTS.E.BYPASS.LTC128B.128 [R228+0xf080], [R190.64+0x180], !P3 ;  /* 0x0f080180bee40fae */ /* 0x0005e2000d901d44 */
[----:B------:R-:W1:Y:S01]  /*ee80*/  MUFU.EX2 R239, R239 ;  /* 0x000000ef00ef7308 */ /* 0x000e620000000800 */
[----:B------:R-:W-:Y:S02]  /*ee90*/  FMUL.FTZ R27, R0, R27 ;  /* 0x0000001b001b7220 */ /* 0x000fe40000410000 */
[----:B------:R-:W-:Y:S01]  /*eea0*/  FMUL.FTZ R28, R2, R28 ;  /* 0x0000001c021c7220 */ /* 0x000fe20000410000 */
[----:B---3--:R-:W-:Y:S01]  /*eeb0*/  F2FP.BF16.PACK_AB R146, R234, R151 ;  /* 0x00000097ea92723e */ /* 0x008fe200000010ff */
[----:B------:R-:W-:Y:S01]  /*eec0*/  FMUL.FTZ R29, R2, R29 ;  /* 0x0000001d021d7220 */ /* 0x000fe20000410000 */
[----:B------:R-:W3:Y:S01]  /*eed0*/  LDSM.16.MT88.4 R152, [R219+0x8080] ;  /* 0x00808000db98783b */ /* 0x000ee20000004200 */
[C---:B------:R-:W-:Y:S02]  /*eee0*/  FMUL.FTZ R30, R0.reuse, R30 ;  /* 0x0000001e001e7220 */ /* 0x040fe40000410000 */
[----:B------:R-:W-:Y:S01]  /*eef0*/  FMUL.FTZ R31, R0, R31 ;  /* 0x0000001f001f7220 */ /* 0x000fe20000410000 */
[----:B------:R-:W-:Y:S01]  /*ef00*/  MUFU.EX2 R238, R238 ;  /* 0x000000ee00ee7308 */ /* 0x000fe20000000800 */
[C---:B------:R-:W-:Y:S02]  /*ef10*/  FMUL.FTZ R32, R2.reuse, R32 ;  /* 0x0000002002207220 */ /* 0x040fe40000410000 */
[----:B------:R-:W4:Y:S01]  /*ef20*/  LDSM.16.MT88.4 R156, [R214+0x8080] ;  /* 0x00808000d69c783b */ /* 0x000f220000004200 */
[----:B------:R-:W-:Y:S02]  /*ef30*/  FMUL.FTZ R33, R2, R33 ;  /* 0x0000002102217220 */ /* 0x000fe40000410000 */
[C---:B------:R-:W-:Y:S02]  /*ef40*/  FMUL.FTZ R34, R0.reuse, R34 ;  /* 0x0000002200227220 */ /* 0x040fe40000410000 */
[----:B------:R-:W-:Y:S02]  /*ef50*/  FMUL.FTZ R35, R0, R35 ;  /* 0x0000002300237220 */ /* 0x000fe40000410000 */
[----:B------:R-:W5:Y:S01]  /*ef60*/  MUFU.EX2 R241, R241 ;  /* 0x000000f100f17308 */ /* 0x000f620000000800 */
[----:B------:R-:W2:Y:S01]  /*ef70*/  LDSM.16.MT88.4 R160, [R213+0x8080] ;  /* 0x00808000d5a0783b */ /* 0x000ea20000004200 */
[C---:B------:R-:W-:Y:S01]  /*ef80*/  FMUL.FTZ R36, R2.reuse, R36 ;  /* 0x0000002402247220 */ /* 0x040fe20000410000 */
[----:B-1----:R-:W-:Y:S01]  /*ef90*/  F2FP.BF16.PACK_AB R145, R239, R236 ;  /* 0x000000ecef91723e */ /* 0x002fe200000010ff */
[----:B------:R-:W-:Y:S02]  /*efa0*/  FMUL.FTZ R37, R2, R37 ;  /* 0x0000002502257220 */ /* 0x000fe40000410000 */
[C---:B------:R-:W-:Y:S02]  /*efb0*/  FMUL.FTZ R38, R0.reuse, R38 ;  /* 0x0000002600267220 */ /* 0x040fe40000410000 */
[----:B------:R-:W1:Y:S01]  /*efc0*/  LDSM.16.MT88.4 R140, [R212+0x8080] ;  /* 0x00808000d48c783b */ /* 0x000e620000004200 */
[----:B------:R-:W-:Y:S01]  /*efd0*/  FMUL.FTZ R39, R0, R39 ;  /* 0x0000002700277220 */ /* 0x000fe20000410000 */
[----:B------:R-:W-:Y:S01]  /*efe0*/  MUFU.EX2 R240, R240 ;  /* 0x000000f000f07308 */ /* 0x000fe20000000800 */
[C---:B------:R-:W-:Y:S02]  /*eff0*/  FMUL.FTZ R40, R2.reuse, R40 ;  /* 0x0000002802287220 */ /* 0x040fe40000410000 */
[----:B------:R-:W-:Y:S02]  /*f000*/  FMUL.FTZ R41, R2, R41 ;  /* 0x0000002902297220 */ /* 0x000fe40000410000 */
[----:B------:R-:W-:Y:S01]  /*f010*/  LDSM.16.MT88.4 R136, [R212+0xb080] ;  /* 0x00b08000d488783b */ /* 0x000fe20000004200 */
[C---:B------:R-:W-:Y:S02]  /*f020*/  FMUL.FTZ R42, R0.reuse, R42 ;  /* 0x0000002a002a7220 */ /* 0x040fe40000410000 */
[----:B------:R-:W-:Y:S02]  /*f030*/  FMUL.FTZ R43, R0, R43 ;  /* 0x0000002b002b7220 */ /* 0x000fe40000410000 */
[C---:B------:R-:W-:Y:S01]  /*f040*/  FMUL.FTZ R44, R2.reuse, R44 ;  /* 0x0000002c022c7220 */ /* 0x040fe20000410000 */
[----:B------:R-:W1:Y:S01]  /*f050*/  MUFU.EX2 R243, R243 ;  /* 0x000000f300f37308 */ /* 0x000e620000000800 */
[----:B------:R-:W-:Y:S01]  /*f060*/  LDSM.16.MT88.4 R164, [R214+0x9880] ;  /* 0x00988000d6a4783b */ /* 0x000fe20000004200 */
[----:B------:R-:W-:Y:S01]  /*f070*/  FMUL.FTZ R45, R2, R45 ;  /* 0x0000002d022d7220 */ /* 0x000fe20000410000 */
[----:B-----5:R-:W-:Y:S01]  /*f080*/  F2FP.BF16.PACK_AB R147, R241, R238 ;  /* 0x000000eef193723e */ /* 0x020fe200000010ff */
[C---:B------:R-:W-:Y:S02]  /*f090*/  FMUL.FTZ R46, R0.reuse, R46 ;  /* 0x0000002e002e7220 */ /* 0x040fe40000410000 */
[----:B------:R-:W-:Y:S02]  /*f0a0*/  FMUL.FTZ R47, R0, R47 ;  /* 0x0000002f002f7220 */ /* 0x000fe40000410000 */
[----:B------:R-:W-:Y:S01]  /*f0b0*/  LDSM.16.MT88.4 R168, [R213+0x9880] ;  /* 0x00988000d5a8783b */ /* 0x000fe20000004200 */
[C---:B------:R-:W-:Y:S01]  /*f0c0*/  FMUL.FTZ R48, R2.reuse, R48 ;  /* 0x0000003002307220 */ /* 0x040fe20000410000 */
[C---:B---3--:R-:W-:Y:S01]  /*f0d0*/  HMMA.16816.F32.BF16 R4, R144.reuse, R152, R4 ;  /* 0x000000989004723c */ /* 0x048fe20000041804 */
[----:B------:R-:W-:Y:S04]  /*f0e0*/  MUFU.EX2 R242, R242 ;  /* 0x000000f200f27308 */ /* 0x000fe80000000800 */
[----:B------:R-:W-:Y:S01]  /*f0f0*/  LDSM.16.MT88.4 R172, [R212+0x9880] ;  /* 0x00988000d4ac783b */ /* 0x000fe20000004200 */
[----:B------:R-:W-:Y:S02]  /*f100*/  FMUL.FTZ R49, R2, R49 ;  /* 0x0000003102317220 */ /* 0x000fe40000410000 */
[C---:B------:R-:W-:Y:S03]  /*f110*/  HMMA.16816.F32.BF16 R8, R144.reuse, R154, R8 ;  /* 0x0000009a9008723c */ /* 0x040fe60000041808 */
[----:B------:R-:W3:Y:S01]  /*f120*/  MUFU.EX2 R245, R245 ;  /* 0x000000f500f57308 */ /* 0x000ee20000000800 */
[----:B------:R-:W5:Y:S01]  /*f130*/  LDSM.16.MT88.4 R152, [R219+0x9080] ;  /* 0x00908000db98783b */ /* 0x000f620000004200 */
[C---:B------:R-:W-:Y:S02]  /*f140*/  FMUL.FTZ R50, R0.reuse, R50 ;  /* 0x0000003200327220 */ /* 0x040fe40000410000 */
[----:B------:R-:W-:Y:S01]  /*f150*/  FMUL.FTZ R51, R0, R51 ;  /* 0x0000003300337220 */ /* 0x000fe20000410000 */
[C---:B----4-:R-:W-:Y:S03]  /*f160*/  HMMA.16816.F32.BF16 R20, R144.reuse, R156, R20 ;  /* 0x0000009c9014723c */ /* 0x050fe60000041814 */
[----:B------:R-:W-:Y:S01]  /*f170*/  LDSM.16.MT88.4 R176, [R219+0xa880] ;  /* 0x00a88000dbb0783b */ /* 0x000fe20000004200 */
[C---:B------:R-:W-:Y:S02]  /*f180*/  FMUL.FTZ R52, R2.reuse, R52 ;  /* 0x0000003402347220 */ /* 0x040fe40000410000 */
[----:B------:R-:W-:Y:S02]  /*f190*/  FMUL.FTZ R53, R2, R53 ;  /* 0x0000003502357220 */ /* 0x000fe40000410000 */
[C---:B------:R-:W-:Y:S02]  /*f1a0*/  HMMA.16816.F32.BF16 R24, R144.reuse, R158, R24 ;  /* 0x0000009e9018723c */ /* 0x040fe40000041818 */
[----:B------:R-:W4:Y:S02]  /*f1b0*/  LDSM.16.MT88.4 R156, [R214+0x9080] ;  /* 0x00908000d69c783b */ /* 0x000f240000004200 */
[C---:B------:R-:W-:Y:S02]  /*f1c0*/  FMUL.FTZ R54, R0.reuse, R54 ;  /* 0x0000003600367220 */ /* 0x040fe40000410000 */
[----:B------:R-:W-:Y:S02]  /*f1d0*/  FMUL.FTZ R55, R0, R55 ;  /* 0x0000003700377220 */ /* 0x000fe40000410000 */
[C---:B--2---:R-:W-:Y:S01]  /*f1e0*/  HMMA.16816.F32.BF16 R28, R144.reuse, R160, R28 ;  /* 0x000000a0901c723c */ /* 0x044fe2000004181c */
[----:B------:R-:W-:Y:S03]  /*f1f0*/  LDSM.16.MT88.4 R180, [R214+0xa880] ;  /* 0x00a88000d6b4783b */ /* 0x000fe60000004200 */
[C---:B------:R-:W-:Y:S02]  /*f200*/  FMUL.FTZ R56, R2.reuse, R56 ;  /* 0x0000003802387220 */ /* 0x040fe40000410000 */
[----:B------:R-:W-:Y:S02]  /*f210*/  FMUL.FTZ R57, R2, R57 ;  /* 0x0000003902397220 */ /* 0x000fe40000410000 */
[C---:B------:R-:W-:Y:S01]  /*f220*/  HMMA.16816.F32.BF16 R32, R144.reuse, R162, R32 ;  /* 0x000000a29020723c */ /* 0x040fe20000041820 */
[----:B------:R-:W-:Y:S03]  /*f230*/  LDSM.16.MT88.4 R160, [R219+0x9880] ;  /* 0x00988000dba0783b */ /* 0x000fe60000004200 */
[C---:B------:R-:W-:Y:S02]  /*f240*/  FMUL.FTZ R58, R0.reuse, R58 ;  /* 0x0000003a003a7220 */ /* 0x040fe40000410000 */
[----:B------:R-:W-:Y:S02]  /*f250*/  FMUL.FTZ R59, R0, R59 ;  /* 0x0000003b003b7220 */ /* 0x000fe40000410000 */
[C---:B-1----:R-:W-:Y:S01]  /*f260*/  HMMA.16816.F32.BF16 R36, R144.reuse, R140, R36 ;  /* 0x0000008c9024723c */ /* 0x042fe20000041824 */
[----:B------:R-:W-:Y:S03]  /*f270*/  LDSM.16.MT88.4 R184, [R213+0xa880] ;  /* 0x00a88000d5b8783b */ /* 0x000fe60000004200 */
[C---:B------:R-:W-:Y:S02]  /*f280*/  FMUL.FTZ R60, R2.reuse, R60 ;  /* 0x0000003c023c7220 */ /* 0x040fe40000410000 */
[----:B------:R-:W-:Y:S02]  /*f290*/  FMUL.FTZ R61, R2, R61 ;  /* 0x0000003d023d7220 */ /* 0x000fe40000410000 */
[C---:B------:R-:W-:Y:S01]  /*f2a0*/  HMMA.16816.F32.BF16 R40, R144.reuse, R142, R40 ;  /* 0x0000008e9028723c */ /* 0x040fe20000041828 */
[----:B------:R-:W1:Y:S03]  /*f2b0*/  LDSM.16.MT88.4 R140, [R213+0x9080] ;  /* 0x00908000d58c783b */ /* 0x000e660000004200 */
[C---:B------:R-:W-:Y:S02]  /*f2c0*/  FMUL.FTZ R62, R0.reuse, R62 ;  /* 0x0000003e003e7220 */ /* 0x040fe40000410000 */
[----:B------:R-:W-:Y:S02]  /*f2d0*/  FMUL.FTZ R63, R0, R63 ;  /* 0x0000003f003f7220 */ /* 0x000fe40000410000 */
[C---:B-----5:R-:W-:Y:S01]  /*f2e0*/  HMMA.16816.F32.BF16 R44, R144.reuse, R152, R44 ;  /* 0x00000098902c723c */ /* 0x060fe2000004182c */
[----:B------:R-:W-:Y:S03]  /*f2f0*/  LDSM.16.MT88.4 R192, [R219+0xb880] ;  /* 0x00b88000dbc0783b */ /* 0x000fe60000004200 */
[C---:B------:R-:W-:Y:S02]  /*f300*/  FMUL.FTZ R64, R2.reuse, R64 ;  /* 0x0000004002407220 */ /* 0x040fe40000410000 */
[----:B------:R-:W-:Y:S02]  /*f310*/  FMUL.FTZ R65, R2, R65 ;  /* 0x0000004102417220 */ /* 0x000fe40000410000 */
[C---:B------:R-:W-:Y:S01]  /*f320*/  HMMA.16816.F32.BF16 R48, R144.reuse, R154, R48 ;  /* 0x0000009a9030723c */ /* 0x040fe20000041830 */
[----:B------:R-:W2:Y:S03]  /*f330*/  LDSM.16.MT88.4 R152, [R212+0x9080] ;  /* 0x00908000d498783b */ /* 0x000ea60000004200 */
[C---:B------:R-:W-:Y:S02]  /*f340*/  FMUL.FTZ R66, R0.reuse, R66 ;  /* 0x0000004200427220 */ /* 0x040fe40000410000 */
[----:B------:R-:W-:Y:S02]  /*f350*/  FMUL.FTZ R67, R0, R67 ;  /* 0x0000004300437220 */ /* 0x000fe40000410000 */
[C---:B----4-:R-:W-:Y:S01]  /*f360*/  HMMA.16816.F32.BF16 R52, R144.reuse, R156, R52 ;  /* 0x0000009c9034723c */ /* 0x050fe20000041834 */
[----:B------:R-:W-:Y:S03]  /*f370*/  LDSM.16.MT88.4 R196, [R214+0xb880] ;  /* 0x00b88000d6c4783b */ /* 0x000fe60000004200 */
[C---:B------:R-:W-:Y:S02]  /*f380*/  FMUL.FTZ R68, R2.reuse, R68 ;  /* 0x0000004402447220 */ /* 0x040fe40000410000 */
[----:B------:R-:W-:Y:S02]  /*f390*/  FMUL.FTZ R69, R2, R69 ;  /* 0x0000004502457220 */ /* 0x000fe40000410000 */
[C---:B------:R-:W-:Y:S01]  /*f3a0*/  HMMA.16816.F32.BF16 R56, R144.reuse, R158, R56 ;  /* 0x0000009e9038723c */ /* 0x040fe20000041838 */
[----:B------:R-:W4:Y:S03]  /*f3b0*/  LDSM.16.MT88.4 R156, [R219+0xa080] ;  /* 0x00a08000db9c783b */ /* 0x000f260000004200 */
[C---:B------:R-:W-:Y:S02]  /*f3c0*/  FMUL.FTZ R70, R0.reuse, R70 ;  /* 0x0000004600467220 */ /* 0x040fe40000410000 */
[----:B------:R-:W-:Y:S02]  /*f3d0*/  FMUL.FTZ R71, R0, R71 ;  /* 0x0000004700477220 */ /* 0x000fe40000410000 */
[----:B------:R-:W-:Y:S01]  /*f3e0*/  LDSM.16.MT88.4 R200, [R212+0xb880] ;  /* 0x00b88000d4c8783b */ /* 0x000fe20000004200 */
[C---:B-1----:R-:W-:Y:S03]  /*f3f0*/  HMMA.16816.F32.BF16 R60, R144.reuse, R140, R60 ;  /* 0x0000008c903c723c */ /* 0x042fe6000004183c */
[C---:B------:R-:W-:Y:S02]  /*f400*/  FMUL.FTZ R72, R2.reuse, R72 ;  /* 0x0000004802487220 */ /* 0x040fe40000410000 */
[----:B------:R-:W-:Y:S01]  /*f410*/  FMUL.FTZ R73, R2, R73 ;  /* 0x0000004902497220 */ /* 0x000fe20000410000 */
[----:B------:R-:W0:Y:S01]  /*f420*/  LDGDEPBAR ;  /* 0x00000000000079af */ /* 0x000e220000000000 */
[C---:B------:R-:W-:Y:S01]  /*f430*/  FMUL.FTZ R74, R0.reuse, R74 ;  /* 0x0000004a004a7220 */ /* 0x040fe20000410000 */
[C---:B------:R-:W-:Y:S04]  /*f440*/  HMMA.16816.F32.BF16 R64, R144.reuse, R142, R64 ;  /* 0x0000008e9040723c */ /* 0x040fe80000041840 */
[----:B------:R-:W-:Y:S01]  /*f450*/  FMUL.FTZ R75, R0, R75 ;  /* 0x0000004b004b7220 */ /* 0x000fe20000410000 */
[----:B------:R-:W1:Y:S01]  /*f460*/  LDSM.16.MT88.4 R140, [R214+0xa080] ;  /* 0x00a08000d68c783b */ /* 0x000e620000004200 */
[C---:B------:R-:W-:Y:S02]  /*f470*/  FMUL.FTZ R76, R2.reuse, R76 ;  /* 0x0000004c024c7220 */ /* 0x040fe40000410000 */
[C---:B--2---:R-:W-:Y:S04]  /*f480*/  HMMA.16816.F32.BF16 R68, R144.reuse, R152, R68 ;  /* 0x000000989044723c */ /* 0x044fe80000041844 */
[----:B------:R-:W-:Y:S02]  /*f490*/  FMUL.FTZ R77, R2, R77 ;  /* 0x0000004d024d7220 */ /* 0x000fe40000410000 */
[C---:B------:R-:W-:Y:S02]  /*f4a0*/  FMUL.FTZ R78, R0.reuse, R78 ;  /* 0x0000004e004e7220 */ /* 0x040fe40000410000 */
[C---:B------:R-:W-:Y:S01]  /*f4b0*/  HMMA.16816.F32.BF16 R72, R144.reuse, R154, R72 ;  /* 0x0000009a9048723c */ /* 0x040fe20000041848 */
[----:B------:R-:W2:Y:S03]  /*f4c0*/  LDSM.16.MT88.4 R152, [R213+0xa080] ;  /* 0x00a08000d598783b */ /* 0x000ea60000004200 */
[----:B------:R-:W-:Y:S02]  /*f4d0*/  FMUL.FTZ R79, R0, R79 ;  /* 0x0000004f004f7220 */ /* 0x000fe40000410000 */
[C---:B------:R-:W-:Y:S02]  /*f4e0*/  FMUL.FTZ R80, R2.reuse, R80 ;  /* 0x0000005002507220 */ /* 0x040fe40000410000 */
[----:B------:R-:W-:Y:S03]  /*f4f0*/  FMUL.FTZ R81, R2, R81 ;  /* 0x0000005102517220 */ /* 0x000fe60000410000 */
[C---:B----4-:R-:W-:Y:S03]  /*f500*/  HMMA.16816.F32.BF16 R76, R144.reuse, R156, R76 ;  /* 0x0000009c904c723c */ /* 0x050fe6000004184c */
[C---:B------:R-:W-:Y:S02]  /*f510*/  FMUL.FTZ R82, R0.reuse, R82 ;  /* 0x0000005200527220 */ /* 0x040fe40000410000 */
[----:B------:R-:W-:Y:S02]  /*f520*/  FMUL.FTZ R83, R0, R83 ;  /* 0x0000005300537220 */ /* 0x000fe40000410000 */
[C---:B------:R-:W-:Y:S02]  /*f530*/  FMUL.FTZ R84, R2.reuse, R84 ;  /* 0x0000005402547220 */ /* 0x040fe40000410000 */
[----:B------:R-:W-:Y:S03]  /*f540*/  FMUL.FTZ R85, R2, R85 ;  /* 0x0000005502557220 */ /* 0x000fe60000410000 */
[C---:B------:R-:W-:Y:S01]  /*f550*/  HMMA.16816.F32.BF16 R80, R144.reuse, R158, R80 ;  /* 0x0000009e9050723c */ /* 0x040fe20000041850 */
[----:B------:R-:W4:Y:S02]  /*f560*/  LDSM.16.MT88.4 R156, [R212+0xa080] ;  /* 0x00a08000d49c783b */ /* 0x000f240000004200 */
[C---:B------:R-:W-:Y:S02]  /*f570*/  FMUL.FTZ R86, R0.reuse, R86 ;  /* 0x0000005600567220 */ /* 0x040fe40000410000 */
[----:B------:R-:W-:Y:S02]  /*f580*/  FMUL.FTZ R87, R0, R87 ;  /* 0x0000005700577220 */ /* 0x000fe40000410000 */
[C---:B------:R-:W-:Y:S02]  /*f590*/  FMUL.FTZ R88, R2.reuse, R88 ;  /* 0x0000005802587220 */ /* 0x040fe40000410000 */
[----:B------:R-:W-:Y:S03]  /*f5a0*/  FMUL.FTZ R89, R2, R89 ;  /* 0x0000005902597220 */ /* 0x000fe60000410000 */
[C---:B-1----:R-:W-:Y:S03]  /*f5b0*/  HMMA.16816.F32.BF16 R84, R144.reuse, R140, R84 ;  /* 0x0000008c9054723c */ /* 0x042fe60000041854 */
[C---:B------:R-:W-:Y:S02]  /*f5c0*/  FMUL.FTZ R90, R0.reuse, R90 ;  /* 0x0000005a005a7220 */ /* 0x040fe40000410000 */
[----:B------:R-:W-:Y:S02]  /*f5d0*/  FMUL.FTZ R91, R0, R91 ;  /* 0x0000005b005b7220 */ /* 0x000fe40000410000 */
[C---:B------:R-:W-:Y:S02]  /*f5e0*/  FMUL.FTZ R92, R2.reuse, R92 ;  /* 0x0000005c025c7220 */ /* 0x040fe40000410000 */
[----:B------:R-:W-:Y:S03]  /*f5f0*/  FMUL.FTZ R93, R2, R93 ;  /* 0x0000005d025d7220 */ /* 0x000fe60000410000 */
[C---:B------:R-:W-:Y:S01]  /*f600*/  HMMA.16816.F32.BF16 R88, R144.reuse, R142, R88 ;  /* 0x0000008e9058723c */ /* 0x040fe20000041858 */
[----:B------:R-:W1:Y:S02]  /*f610*/  LDSM.16.MT88.4 R140, [R219+0xb080] ;  /* 0x00b08000db8c783b */ /* 0x000e640000004200 */
[C---:B------:R-:W-:Y:S02]  /*f620*/  FMUL.FTZ R94, R0.reuse, R94 ;  /* 0x0000005e005e7220 */ /* 0x040fe40000410000 */
[----:B------:R-:W-:Y:S02]  /*f630*/  FMUL.FTZ R95, R0, R95 ;  /* 0x0000005f005f7220 */ /* 0x000fe40000410000 */
[C---:B------:R-:W-:Y:S02]  /*f640*/  FMUL.FTZ R96, R2.reuse, R96 ;  /* 0x0000006002607220 */ /* 0x040fe40000410000 */
[----:B------:R-:W-:Y:S03]  /*f650*/  FMUL.FTZ R97, R2, R97 ;  /* 0x0000006102617220 */ /* 0x000fe60000410000 */
[C---:B--2---:R-:W-:Y:S03]  /*f660*/  HMMA.16816.F32.BF16 R92, R144.reuse, R152, R92 ;  /* 0x00000098905c723c */ /* 0x044fe6000004185c */
[C---:B------:R-:W-:Y:S02]  /*f670*/  FMUL.FTZ R98, R0.reuse, R98 ;  /* 0x0000006200627220 */ /* 0x040fe40000410000 */
[----:B------:R-:W-:Y:S02]  /*f680*/  FMUL.FTZ R99, R0, R99 ;  /* 0x0000006300637220 */ /* 0x000fe40000410000 */
[C---:B------:R-:W-:Y:S02]  /*f690*/  FMUL.FTZ R100, R2.reuse, R100 ;  /* 0x0000006402647220 */ /* 0x040fe40000410000 */
[----:B------:R-:W-:Y:S03]  /*f6a0*/  FMUL.FTZ R101, R2, R101 ;  /* 0x0000006502657220 */ /* 0x000fe60000410000 */
[C---:B------:R-:W-:Y:S01]  /*f6b0*/  HMMA.16816.F32.BF16 R96, R144.reuse, R154, R96 ;  /* 0x0000009a9060723c */ /* 0x040fe20000041860 */
[----:B------:R-:W2:Y:S02]  /*f6c0*/  LDSM.16.MT88.4 R152, [R214+0xb080] ;  /* 0x00b08000d698783b */ /* 0x000ea40000004200 */
[C---:B------:R-:W-:Y:S02]  /*f6d0*/  FMUL.FTZ R102, R0.reuse, R102 ;  /* 0x0000006600667220 */ /* 0x040fe40000410000 */
        /* <DEDUP_REMOVED lines=23> */
[--C-:B------:R-:W-:Y:S01]  /*f850*/  FFMA.FTZ R244, R16, c[0x0][0x2d0], -R189.reuse ;  /* 0x0000b40010f47a23 */ /* 0x100fe200000108bd */
[C---:B--2---:R-:W-:Y:S04]  /*f860*/  HMMA.16816.F32.BF16 R12, R144.reuse, R152, R12 ;  /* 0x00000098900c723c */ /* 0x044fe8000004180c */
[C---:B------:R-:W-:Y:S01]  /*f870*/  FMUL.FTZ R116, R2.reuse, R116 ;  /* 0x0000007402747220 */ /* 0x040fe20000410000 */
[----:B------:R-:W-:Y:S01]  /*f880*/  MUFU.EX2 R244, R244 ;  /* 0x000000f400f47308 */ /* 0x000fe20000000800 */
[----:B------:R-:W-:Y:S01]  /*f890*/  FMUL.FTZ R117, R2, R117 ;  /* 0x0000007502757220 */ /* 0x000fe20000410000 */
[----:B------:R-:W-:Y:S01]  /*f8a0*/  F2FP.BF16.PACK_AB R152, R243, R240 ;  /* 0x000000f0f398723e */ /* 0x000fe200000010ff */
[C---:B------:R-:W-:Y:S01]  /*f8b0*/  FMUL.FTZ R118, R0.reuse, R118 ;  /* 0x0000007600767220 */ /* 0x040fe20000410000 */
[----:B---3--:R-:W-:Y:S03]  /*f8c0*/  F2FP.BF16.PACK_AB R153, R245, R242 ;  /* 0x000000f2f599723e */ /* 0x008fe600000010ff */
[----:B------:R-:W-:Y:S02]  /*f8d0*/  FMUL.FTZ R119, R0, R119 ;  /* 0x0000007700777220 */ /* 0x000fe40000410000 */
[----:B------:R-:W-:Y:S02]  /*f8e0*/  FFMA.FTZ R189, R17, c[0x0][0x2d0], -R189 ;  /* 0x0000b40011bd7a23 */ /* 0x000fe400000108bd */
[----:B------:R-:W-:Y:S02]  /*f8f0*/  FMUL.FTZ R16, R2, R132 ;  /* 0x0000008402107220 */ /* 0x000fe40000410000 */
[----:B------:R-:W2:Y:S01]  /*f900*/  MUFU.EX2 R247, R189 ;  /* 0x000000bd00f77308 */ /* 0x000ea20000000800 */
[C---:B------:R-:W-:Y:S03]  /*f910*/  HMMA.16816.F32.BF16 R116, R144.reuse, R154, R116 ;  /* 0x0000009a9074723c */ /* 0x040fe60000041874 */
[--C-:B------:R-:W-:Y:S02]  /*f920*/  FFMA.FTZ R246, R18, c[0x0][0x2d0], -R188.reuse ;  /* 0x0000b40012f67a23 */ /* 0x100fe400000108bc */
[----:B------:R-:W-:Y:S02]  /*f930*/  FFMA.FTZ R188, R19, c[0x0][0x2d0], -R188 ;  /* 0x0000b40013bc7a23 */ /* 0x000fe400000108bc */
[C---:B------:R-:W-:Y:S01]  /*f940*/  FMUL.FTZ R17, R2.reuse, R133 ;  /* 0x0000008502117220 */ /* 0x040fe20000410000 */
[C---:B----4-:R-:W-:Y:S01]  /*f950*/  HMMA.16816.F32.BF16 R120, R144.reuse, R156, R120 ;  /* 0x0000009c9078723c */ /* 0x050fe20000041878 */
[----:B------:R3:W-:Y:S03]  /*f960*/  MUFU.EX2 R249, R188 ;  /* 0x000000bc00f97308 */ /* 0x0007e60000000800 */
[C---:B------:R-:W-:Y:S02]  /*f970*/  FMUL.FTZ R124, R2.reuse, R124 ;  /* 0x0000007c027c7220 */ /* 0x040fe40000410000 */
[----:B------:R-:W-:Y:S02]  /*f980*/  FMUL.FTZ R125, R2, R125 ;  /* 0x0000007d027d7220 */ /* 0x000fe40000410000 */
[C---:B------:R-:W-:Y:S03]  /*f990*/  FMUL.FTZ R126, R0.reuse, R126 ;  /* 0x0000007e007e7220 */ /* 0x040fe60000410000 */
[----:B------:R-:W4:Y:S01]  /*f9a0*/  MUFU.EX2 R246, R246 ;  /* 0x000000f600f67308 */ /* 0x000f220000000800 */
[C---:B------:R-:W-:Y:S02]  /*f9b0*/  FMUL.FTZ R127, R0.reuse, R127 ;  /* 0x0000007f007f7220 */ /* 0x040fe40000410000 */
[C---:B------:R-:W-:Y:S01]  /*f9c0*/  FMUL.FTZ R18, R0.reuse, R134 ;  /* 0x0000008600127220 */ /* 0x040fe20000410000 */
[----:B--2---:R-:W-:Y:S01]  /*f9d0*/  F2FP.BF16.PACK_AB R154, R247, R244 ;  /* 0x000000f4f79a723e */ /* 0x004fe200000010ff */
[----:B------:R-:W-:Y:S02]  /*f9e0*/  FMUL.FTZ R19, R0, R135 ;  /* 0x0000008700137220 */ /* 0x000fe40000410000 */
[----:B------:R-:W2:Y:S01]  /*f9f0*/  LDSM.16.MT88.4 R132, [R214+0x8880] ;  /* 0x00888000d684783b */ /* 0x000ea20000004200 */
[C---:B------:R-:W-:Y:S03]  /*fa00*/  HMMA.16816.F32.BF16 R124, R144.reuse, R158, R124 ;  /* 0x0000009e907c723c */ /* 0x040fe6000004187c */
[C---:B------:R-:W-:Y:S02]  /*fa10*/  FMUL.FTZ R128, R2.reuse, R128 ;  /* 0x0000008002807220 */ /* 0x040fe40000410000 */
[----:B------:R-:W-:Y:S01]  /*fa20*/  FMUL.FTZ R129, R2, R129 ;  /* 0x0000008102817220 */ /* 0x000fe20000410000 */
[----:B------:R-:W-:Y:S01]  /*fa30*/  LDSM.16.MT88.4 R156, [R212+0x8880] ;  /* 0x00888000d49c783b */ /* 0x000fe20000004200 */
[C---:B------:R-:W-:Y:S01]  /*fa40*/  FMUL.FTZ R130, R0.reuse, R130 ;  /* 0x0000008200827220 */ /* 0x040fe20000410000 */
[C---:B------:R-:W-:Y:S04]  /*fa50*/  HMMA.16816.F32.BF16 R16, R144.reuse, R136, R16 ;  /* 0x000000889010723c */ /* 0x040fe80000041810 */
[----:B------:R-:W-:Y:S01]  /*fa60*/  FMUL.FTZ R131, R0, R131 ;  /* 0x0000008300837220 */ /* 0x000fe20000410000 */
[----:B---3--:R-:W-:Y:S01]  /*fa70*/  LDSM.16.MT88.4 R188, [R212+0xa880] ;  /* 0x00a88000d4bc783b */ /* 0x008fe20000004200 */
[----:B------:R-:W-:Y:S01]  /*fa80*/  FFMA.FTZ R149, R2, R237, R149 ;  /* 0x000000ed02957223 */ /* 0x000fe20000010095 */
[----:B----4-:R-:W-:Y:S01]  /*fa90*/  F2FP.BF16.PACK_AB R155, R249, R246 ;  /* 0x000000f6f99b723e */ /* 0x010fe200000010ff */
[----:B------:R-:W-:Y:S03]  /*faa0*/  FFMA.FTZ R236, R0, R235, R236 ;  /* 0x000000eb00ec7223 */ /* 0x000fe600000100ec */
[----:B------:R-:W-:Y:S01]  /*fab0*/  HMMA.16816.F32.BF16 R128, R144, R138, R128 ;  /* 0x0000008a9080723c */ /* 0x000fe20000041880 */
[----:B------:R-:W3:Y:S02]  /*fac0*/  LDSM.16.MT88.4 R136, [R213+0x8880] ;  /* 0x00888000d588783b */ /* 0x000ee40000004200 */
[----:B------:R-:W-:Y:S01]  /*fad0*/  MOV R0, R3 ;  /* 0x0000000300007202 */ /* 0x000fe20000000f00 */
[----:B------:R-:W-:Y:S02]  /*fae0*/  FADD.FTZ R150, R150, R149 ;  /* 0x0000009596967221 */ /* 0x000fe40000010000 */
[----:B------:R-:W-:Y:S02]  /*faf0*/  FADD.FTZ R239, R239, R236 ;  /* 0x000000ecefef7221 */ /* 0x000fe40000010000 */
[C---:B-1----:R-:W-:Y:S05]  /*fb00*/  HMMA.16816.F32.BF16 R144, R152.reuse, R140, R4 ;  /* 0x0000008c9890723c */ /* 0x042fea0000041804 */
[----:B------:R-:W-:Y:S02]  /*fb10*/  FADD.FTZ R149, R151, R150 ;  /* 0x0000009697957221 */ /* 0x000fe40000010000 */
[----:B------:R-:W-:Y:S01]  /*fb20*/  FADD.FTZ R238, R238, R239 ;  /* 0x000000efeeee7221 */ /* 0x000fe20000010000 */
[C---:B------:R-:W-:Y:S04]  /*fb30*/  HMMA.16816.F32.BF16 R140, R152.reuse, R142, R8 ;  /* 0x0000008e988c723c */ /* 0x040fe80000041808 */
[----:B------:R-:W-:Y:S02]  /*fb40*/  FADD.FTZ R149, R234, R149 ;  /* 0x00000095ea957221 */ /* 0x000fe40000010000 */
[----:B------:R-:W-:Y:S02]  /*fb50*/  FADD.FTZ R241, R241, R238 ;  /* 0x000000eef1f17221 */ /* 0x000fe40000010000 */
[C---:B--2---:R-:W-:Y:S04]  /*fb60*/  HMMA.16816.F32.BF16 R20, R152.reuse, R132, R20 ;  /* 0x000000849814723c */ /* 0x044fe80000041814 */
[----:B------:R-:W-:Y:S01]  /*fb70*/  FADD.FTZ R240, R240, R149 ;  /* 0x00000095f0f07221 */ /* 0x000fe20000010000 */
[----:B------:R-:W-:Y:S01]  /*fb80*/  MOV R149, R148 ;  /* 0x0000009400957202 */ /* 0x000fe20000000f00 */
[----:B------:R-:W-:Y:S02]  /*fb90*/  FADD.FTZ R242, R242, R241 ;  /* 0x000000f1f2f27221 */ /* 0x000fe40000010000 */
[C---:B------:R-:W-:Y:S01]  /*fba0*/  HMMA.16816.F32.BF16 R24, R152.reuse, R134, R24 ;  /* 0x000000869818723c */ /* 0x040fe20000041818 */
[----:B------:R-:W1:Y:S03]  /*fbb0*/  LDSM.16.MT88.4 R132, [R213+0xb880] ;  /* 0x00b88000d584783b */ /* 0x000e660000004200 */
[----:B------:R-:W-:Y:S02]  /*fbc0*/  FADD.FTZ R243, R243, R240 ;  /* 0x000000f0f3f37221 */ /* 0x000fe40000010000 */
[----:B------:R-:W-:Y:S02]  /*fbd0*/  FADD.FTZ R245, R245, R242 ;  /* 0x000000f2f5f57221 */ /* 0x000fe40000010000 */
[----:B------:R-:W-:Y:S01]  /*fbe0*/  FADD.FTZ R244, R244, R243 ;  /* 0x000000f3f4f47221 */ /* 0x000fe20000010000 */
[C---:B---3--:R-:W-:Y:S03]  /*fbf0*/  HMMA.16816.F32.BF16 R28, R152.reuse, R136, R28 ;  /* 0x00000088981c723c */ /* 0x048fe6000004181c */
[----:B------:R-:W-:Y:S02]  /*fc00*/  FADD.FTZ R246, R246, R245 ;  /* 0x000000f5f6f67221 */ /* 0x000fe40000010000 */
[----:B------:R-:W-:Y:S02]  /*fc10*/  FADD.FTZ R237, R247, R244 ;  /* 0x000000f4f7ed7221 */ /* 0x000fe40000010000 */
[----:B------:R-:W-:Y:S01]  /*fc20*/  FADD.FTZ R235, R249, R246 ;  /* 0x000000f6f9eb7221 */ /* 0x000fe20000010000 */
        /* <DEDUP_REMOVED lines=23> */
[C---:B-1----:R-:W-:Y:S08]  /*fda0*/  HMMA.16816.F32.BF16 R120, R152.reuse, R132, R120 ;  /* 0x000000849878723c */ /* 0x042ff00000041878 */
[C---:B------:R-:W-:Y:S08]  /*fdb0*/  HMMA.16816.F32.BF16 R124, R152.reuse, R134, R124 ;  /* 0x00000086987c723c */ /* 0x040ff0000004187c */
[C---:B------:R-:W-:Y:S08]  /*fdc0*/  HMMA.16816.F32.BF16 R132, R152.reuse, R200, R16 ;  /* 0x000000c89884723c */ /* 0x040ff00000041810 */
[----:B------:R-:W-:Y:S01]  /*fdd0*/  HMMA.16816.F32.BF16 R128, R152, R202, R128 ;  /* 0x000000ca9880723c */ /* 0x000fe20000041880 */
[----:B------:R-:W-:-:S07]  /*fde0*/  @P0 BRA `(.L_x_138) ;  /* 0xffffe30000000947 */ /* 0x000fce000383ffff */
.L_x_137:
[----:B------:R-:W1:Y:S01]  /*fdf0*/  SHFL.BFLY PT, R0, R235, 0x2, 0x1f ;  /* 0x0c401f00eb007f89 */ /* 0x000e6200000e0000 */
[----:B------:R-:W-:-:S02]  /*fe00*/  MOV R2, RZ ;  /* 0x000000ff00027202 */ /* 0x000fc40000000f00 */
[----:B------:R-:W-:Y:S01]  /*fe10*/  MOV R4, RZ ;  /* 0x000000ff00047202 */ /* 0x000fe20000000f00 */
[----:B------:R-:W2:Y:S01]  /*fe20*/  SHFL.BFLY PT, R6, R237, 0x2, 0x1f ;  /* 0x0c401f00ed067f89 */ /* 0x000ea200000e0000 */
[----:B------:R-:W-:Y:S02]  /*fe30*/  MOV R10, 0xff800000 ;  /* 0xff800000000a7802 */ /* 0x000fe40000000f00 */
[----:B------:R-:W-:Y:S02]  /*fe40*/  MOV R12, 0xff800000 ;  /* 0xff800000000c7802 */ /* 0x000fe40000000f00 */
[----:B------:R-:W-:Y:S01]  /*fe50*/  PLOP3.LUT P2, PT, PT, PT, PT, 0x8, 0x0 ;  /* 0x000000000000781c */ /* 0x000fe20003f4e170 */
[----:B-1----:R-:W-:Y:S02]  /*fe60*/  FADD.FTZ R7, R0, R235 ;  /* 0x000000eb00077221 */ /* 0x002fe40000010000 */
[----:B--2---:R-:W-:-:S03]  /*fe70*/  FADD.FTZ R6, R6, R237 ;  /* 0x000000ed06067221 */ /* 0x004fc60000010000 */
[----:B------:R-:W1:Y:S04]  /*fe80*/  SHFL.BFLY PT, R0, R7, 0x1, 0x1f ;  /* 0x0c201f0007007f89 */ /* 0x000e6800000e0000 */
[----:B------:R-:W2:Y:S01]  /*fe90*/  SHFL.BFLY PT, R5, R6, 0x1, 0x1f ;  /* 0x0c201f0006057f89 */ /* 0x000ea200000e0000 */
[----:B-1----:R-:W-:Y:S02]  /*fea0*/  FADD.FTZ R0, R0, R7 ;  /* 0x0000000700007221 */ /* 0x002fe40000010000 */
[----:B--2---:R-:W-:-:S03]  /*feb0*/  FADD.FTZ R5, R6, R5 ;  /* 0x0000000506057221 */ /* 0x004fc60000010000 */
[----:B------:R-:W-:Y:S02]  /*fec0*/  FSETP.NE.FTZ.AND P0, PT, R0, RZ, PT ;  /* 0x000000ff0000720b */ /* 0x000fe40003f15000 */
[----:B------:R-:W-:-:S11]  /*fed0*/  FSETP.NE.FTZ.AND P1, PT, R5, RZ, PT ;  /* 0x000000ff0500720b */ /* 0x000fd60003f35000 */
[----:B------:R-:W1:Y:S01]  /*fee0*/  @P0 MUFU.RCP R2, R0 ;  /* 0x0000000000020308 */ /* 0x000e620000001000 */
[----:B------:R-:W-:Y:S02]  /*fef0*/  @P0 MOV R16, 0x3f317218 ;  /* 0x3f31721800100802 */ /* 0x000fe40000000f00 */
[----:B------:R-:W-:-:S05]  /*ff00*/  @P1 MOV R14, 0x3f317218 ;  /* 0x3f317218000e1802 */ /* 0x000fca0000000f00 */
[----:B------:R-:W2:Y:S01]  /*ff10*/  @P1 MUFU.RCP R4, R5 ;  /* 0x0000000500041308 */ /* 0x000ea20000001000 */
[----:B------:R-:W-:-:S07]  /*ff20*/  @P1 FMUL.FTZ R14, R14, c[0x0][0x2d0] ;  /* 0x0000b4000e0e1a20 */ /* 0x000fce0000410000 */
[----:B------:R-:W3:Y:S01]  /*ff30*/  @P0 MUFU.LG2 R0, R0 ;  /* 0x0000000000000308 */ /* 0x000ee20000000c00 */
[C---:B-1----:R-:W-:Y:S02]  /*ff40*/  FMUL.FTZ R146, R2.reuse, R146 ;  /* 0x0000009202927220 */ /* 0x042fe40000410000 */
[C---:B------:R-:W-:Y:S02]  /*ff50*/  FMUL.FTZ R147, R2.reuse, R147 ;  /* 0x0000009302937220 */ /* 0x040fe40000410000 */
[C---:B------:R-:W-:Y:S02]  /*ff60*/  FMUL.FTZ R142, R2.reuse, R142 ;  /* 0x0000008e028e7220 */ /* 0x040fe40000410000 */
[----:B------:R-:W-:Y:S01]  /*ff70*/  FMUL.FTZ R143, R2, R143 ;  /* 0x0000008f028f7220 */ /* 0x000fe20000410000 */
[----:B------:R-:W1:Y:S01]  /*ff80*/  @P1 MUFU.LG2 R5, R5 ;  /* 0x0000000500051308 */ /* 0x000e620000000c00 */
[C---:B--2---:R-:W-:Y:S02]  /*ff90*/  FMUL.FTZ R144, R4.reuse, R144 ;  /* 0x0000009004907220 */ /* 0x044fe40000410000 */
[----:B------:R-:W-:-:S02]  /*ffa0*/  FMUL.FTZ R145, R4, R145 ;  /* 0x0000009104917220 */ /* 0x000fc40000410000 */
[C---:B------:R-:W-:Y:S02]  /*ffb0*/  FMUL.FTZ R140, R4.reuse, R140 ;  /* 0x0000008c048c7220 */ /* 0x040fe40000410000 */
[----:B------:R-:W-:Y:S02]  /*ffc0*/  FMUL.FTZ R141, R4, R141 ;  /* 0x0000008d048d7220 */ /* 0x000fe40000410000 */
[----:B---3--:R-:W-:Y:S02]  /*ffd0*/  @P0 FMUL.FTZ R15, R0, 0.69314718246459960938 ;  /* 0x3f317218000f0820 */ /* 0x008fe40000410000 */
[----:B------:R-:W-:Y:S02]  /*ffe0*/  @P0 FMUL.FTZ R0, R16, c[0x0][0x2d0] ;  /* 0x0000b40010000a20 */ /* 0x000fe40000410000 */
[C---:B------:R-:W-:Y:S02]  /*fff0*/  FMUL.FTZ R20, R4.reuse, R20 ;  /* 0x0000001404147220 */ /* 0x040fe40000410000 */
[----:B------:R-:W-:-:S02]  /*10000*/  FMUL.FTZ R21, R4, R21 ;  /* 0x0000001504157220 */ /* 0x000fc40000410000 */
[----:B-1----:R-:W-:Y:S02]  /*10010*/  @P1 FMUL.FTZ R5, R5, 0.69314718246459960938 ;  /* 0x3f31721805051820 */ /* 0x002fe40000410000 */
        /* <DEDUP_REMOVED lines=120> */
.L_x_76:
[----:B------:R-:W-:Y:S01]  /*107a0*/  ULDC.64 UR4, c[0x0][0x118] ;  /* 0x0000460000047ab9 */ /* 0x000fe20000000a00 */
[----:B------:R-:W-:Y:S01]  /*107b0*/  SHF.R.S32.HI R0, RZ, 0x1f, R223 ;  /* 0x0000001fff007819 */ /* 0x000fe200000114df */
[----:B------:R-:W-:Y:S05]  /*107c0*/  @P2 BRA `(.L_x_139) ;  /* 0x00001a8000002947 */ /* 0x000fea0003800000 */
[----:B------:R-:W1:Y:S01]  /*107d0*/  S2R R2, SR_TID.X ;  /* 0x0000000000027919 */ /* 0x000e620000002100 */
[----:B------:R-:W-:Y:S02]  /*107e0*/  F2FP.BF16.PACK_AB R6, R7, R6 ;  /* 0x000000060706723e */ /* 0x000fe400000010ff */
[----:B------:R-:W-:Y:S01]  /*107f0*/  F2FP.BF16.PACK_AB R8, R11, R8 ;  /* 0x000000080b08723e */ /* 0x000fe200000010ff */
[----:B------:R-:W-:Y:S01]  /*10800*/  BAR.SYNC.DEFER_BLOCKING 0x1, 0x100 ;  /* 0x0044000000007b1d */ /* 0x000fe20000010000 */
        /* <DEDUP_REMOVED lines=10> */
[----:B-1----:R-:W-:Y:S02]  /*108b0*/  SHF.R.S32.HI R3, RZ, 0x1f, R2 ;  /* 0x0000001fff037819 */ /* 0x002fe40000011402 */
[----:B------:R-:W-:Y:S02]  /*108c0*/  F2FP.BF16.PACK_AB R32, R33, R32 ;  /* 0x000000202120723e */ /* 0x000fe400000010ff */
[----:B------:R-:W-:Y:S02]  /*108d0*/  LEA.HI R5, R3, R2, RZ, 0x2 ;  /* 0x0000000203057211 */ /* 0x000fe400078f10ff */
[----:B------:R-:W-:Y:S02]  /*108e0*/  F2FP.BF16.PACK_AB R34, R35, R34 ;  /* 0x000000222322723e */ /* 0x000fe400000010ff */
[----:B------:R-:W-:-:S02]  /*108f0*/  SHF.R.S32.HI R14, RZ, 0x2, R5 ;  /* 0x00000002ff0e7819 */ /* 0x000fc40000011405 */
[----:B------:R-:W-:Y:S02]  /*10900*/  SHF.R.S32.HI R7, RZ, 0x1f, R5 ;  /* 0x0000001fff077819 */ /* 0x000fe40000011405 */
[----:B------:R-:W-:Y:S02]  /*10910*/  LOP3.LUT R5, R5, 0xfffffffc, RZ, 0xc0, !PT ;  /* 0xfffffffc05057812 */ /* 0x000fe400078ec0ff */
[----:B------:R-:W-:Y:S02]  /*10920*/  LEA.HI R7, R7, R14, RZ, 0x3 ;  /* 0x0000000e07077211 */ /* 0x000fe400078f18ff */
[----:B------:R-:W-:Y:S01]  /*10930*/  F2FP.BF16.PACK_AB R36, R37, R36 ;  /* 0x000000242524723e */ /* 0x000fe200000010ff */
[----:B------:R-:W-:Y:S01]  /*10940*/  IMAD.IADD R16, R2, 0x1, -R5 ;  /* 0x0000000102107824 */ /* 0x000fe200078e0a05 */
[----:B------:R-:W-:Y:S02]  /*10950*/  LOP3.LUT R7, R7, 0xfffffff8, RZ, 0xc0, !PT ;  /* 0xfffffff807077812 */ /* 0x000fe400078ec0ff */
[----:B------:R-:W-:-:S02]  /*10960*/  F2FP.BF16.PACK_AB R38, R39, R38 ;  /* 0x000000262726723e */ /* 0x000fc400000010ff */
[----:B------:R-:W-:Y:S01]  /*10970*/  F2FP.BF16.PACK_AB R40, R41, R40 ;  /* 0x000000282928723e */ /* 0x000fe200000010ff */
[----:B------:R-:W-:Y:S01]  /*10980*/  IMAD.IADD R14, R14, 0x1, -R7 ;  /* 0x000000010e0e7824 */ /* 0x000fe200078e0a07 */
[----:B------:R-:W-:Y:S02]  /*10990*/  LEA.HI R7, R3, R2, RZ, 0x5 ;  /* 0x0000000203077211 */ /* 0x000fe400078f28ff */
[----:B------:R-:W-:Y:S01]  /*109a0*/  F2FP.BF16.PACK_AB R42, R43, R42 ;  /* 0x0000002a2b2a723e */ /* 0x000fe200000010ff */
[C---:B------:R-:W-:Y:S01]  /*109b0*/  IMAD.SHL.U32 R15, R14.reuse, 0x40, RZ ;  /* 0x000000400e0f7824 */ /* 0x040fe200078e00ff */
[----:B------:R-:W-:Y:S02]  /*109c0*/  SHF.R.S32.HI R11, RZ, 0x5, R7 ;  /* 0x00000005ff0b7819 */ /* 0x000fe40000011407 */
[----:B------:R-:W-:Y:S02]  /*109d0*/  LOP3.LUT R17, R14, 0x1, RZ, 0xc0, !PT ;  /* 0x000000010e117812 */ /* 0x000fe400078ec0ff */
[----:B------:R-:W-:Y:S01]  /*109e0*/  LOP3.LUT R15, R15, 0x1c0, RZ, 0xc0, !PT ;  /* 0x000001c00f0f7812 */ /* 0x000fe200078ec0ff */
[----:B------:R-:W-:Y:S01]  /*109f0*/  IMAD R5, R11, 0x200, R16 ;  /* 0x000002000b057824 */ /* 0x000fe200078e0210 */
[----:B------:R-:W-:-:S02]  /*10a00*/  ISETP.NE.U32.AND P0, PT, R17, 0x1, PT ;  /* 0x000000011100780c */ /* 0x000fc40003f05070 */
[----:B------:R-:W-:Y:S02]  /*10a10*/  LEA.HI R18, R15, R15, RZ, 0x1d ;  /* 0x0000000f0f127211 */ /* 0x000fe400078fe8ff */
[----:B------:R-:W-:Y:S01]  /*10a20*/  R2P PR, R14, 0x6 ;  /* 0x000000060e007804 */ /* 0x000fe20000000000 */
[----:B------:R-:W-:Y:S01]  /*10a30*/  IMAD.MOV.U32 R14, RZ, RZ, 0x20 ;  /* 0x00000020ff0e7424 */ /* 0x000fe200078e00ff */
[----:B------:R-:W-:Y:S01]  /*10a40*/  F2FP.BF16.PACK_AB R44, R45, R44 ;  /* 0x0000002c2d2c723e */ /* 0x000fe200000010ff */
[----:B------:R-:W-:Y:S01]  /*10a50*/  IMAD.U32 R5, R5, 0x2, R18 ;  /* 0x0000000205057824 */ /* 0x000fe200078e0012 */
[----:B------:R-:W-:Y:S02]  /*10a60*/  F2FP.BF16.PACK_AB R46, R47, R46 ;  /* 0x0000002e2f2e723e */ /* 0x000fe400000010ff */
[----:B------:R-:W-:Y:S01]  /*10a70*/  SEL R14, R14, 0xffffffe0, !P1 ;  /* 0xffffffe00e0e7807 */ /* 0x000fe20004800000 */
[----:B------:R-:W-:Y:S01]  /*10a80*/  IMAD.SHL.U32 R5, R5, 0x2, RZ ;  /* 0x0000000205057824 */ /* 0x000fe200078e00ff */
[----:B------:R-:W-:-:S02]  /*10a90*/  F2FP.BF16.PACK_AB R48, R49, R48 ;  /* 0x000000303130723e */ /* 0x000fc400000010ff */
[----:B------:R-:W-:Y:S01]  /*10aa0*/  F2FP.BF16.PACK_AB R50, R51, R50 ;  /* 0x000000323332723e */ /* 0x000fe200000010ff */
[C---:B------:R-:W-:Y:S01]  /*10ab0*/  IMAD.IADD R19, R5.reuse, 0x1, R14 ;  /* 0x0000000105137824 */ /* 0x040fe200078e020e */
[C---:B------:R-:W-:Y:S01]  /*10ac0*/  IADD3 R17, R5.reuse, 0x80, RZ ;  /* 0x0000008005117810 */ /* 0x040fe20007ffe0ff */
[----:B------:R-:W-:Y:S01]  /*10ad0*/  STS [R5+0x80], R144 ;  /* 0x0000809005007388 */ /* 0x000fe20000000800 */
[----:B------:R-:W-:Y:S02]  /*10ae0*/  IADD3 R15, R5, 0x70, RZ ;  /* 0x00000070050f7810 */ /* 0x000fe40007ffe0ff */
[----:B------:R-:W-:Y:S01]  /*10af0*/  @P0 IADD3 R15, R17, 0x10, RZ ;  /* 0x00000010110f0810 */ /* 0x000fe20007ffe0ff */
[----:B------:R-:W-:Y:S01]  /*10b00*/  IMAD.MOV.U32 R17, RZ, RZ, 0x40 ;  /* 0x00000040ff117424 */ /* 0x000fe200078e00ff */
[----:B------:R-:W-:Y:S01]  /*10b10*/  STS [R5+0x480], R146 ;  /* 0x0004809205007388 */ /* 0x000fe20000000800 */
[----:B------:R-:W-:Y:S02]  /*10b20*/  F2FP.BF16.PACK_AB R52, R53, R52 ;  /* 0x000000343534723e */ /* 0x000fe400000010ff */
[----:B------:R-:W-:Y:S01]  /*10b30*/  F2FP.BF16.PACK_AB R54, R55, R54 ;  /* 0x000000363736723e */ /* 0x000fe200000010ff */
[----:B------:R-:W-:Y:S01]  /*10b40*/  STS [R15], R140 ;  /* 0x0000008c0f007388 */ /* 0x000fe20000000800 */
[----:B------:R-:W-:Y:S01]  /*10b50*/  SEL R18, R17, 0xffffffc0, !P2 ;  /* 0xffffffc011127807 */ /* 0x000fe20005000000 */
[--C-:B------:R-:W-:Y:S01]  /*10b60*/  IMAD.IADD R17, R14, 0x1, R15.reuse ;  /* 0x000000010e117824 */ /* 0x100fe200078e020f */
[----:B------:R-:W-:Y:S01]  /*10b70*/  F2FP.BF16.PACK_AB R56, R57, R56 ;  /* 0x000000383938723e */ /* 0x000fe200000010ff */
[----:B------:R-:W-:Y:S01]  /*10b80*/  STS [R15+0x400], R142 ;  /* 0x0004008e0f007388 */ /* 0x000fe20000000800 */
[----:B------:R-:W-:Y:S01]  /*10b90*/  F2FP.BF16.PACK_AB R58, R59, R58 ;  /* 0x0000003a3b3a723e */ /* 0x000fe200000010ff */
[--C-:B------:R-:W-:Y:S01]  /*10ba0*/  IMAD.IADD R21, R5, 0x1, R18.reuse ;  /* 0x0000000105157824 */ /* 0x100fe200078e0212 */
[----:B------:R-:W-:Y:S01]  /*10bb0*/  F2FP.BF16.PACK_AB R60, R61, R60 ;  /* 0x0000003c3d3c723e */ /* 0x000fe200000010ff */
[C---:B------:R-:W-:Y:S01]  /*10bc0*/  IMAD.IADD R23, R18.reuse, 0x1, R15 ;  /* 0x0000000112177824 */ /* 0x040fe200078e020f */
[----:B------:R-:W-:Y:S01]  /*10bd0*/  STS [R19+0x80], R20 ;  /* 0x0000801413007388 */ /* 0x000fe20000000800 */
[----:B------:R-:W-:Y:S01]  /*10be0*/  IMAD.IADD R25, R18, 0x1, R19 ;  /* 0x0000000112197824 */ /* 0x000fe200078e0213 */
[----:B------:R-:W-:Y:S01]  /*10bf0*/  F2FP.BF16.PACK_AB R13, R13, R62 ;  /* 0x0000003e0d0d723e */ /* 0x000fe200000010ff */
[----:B------:R-:W-:Y:S01]  /*10c00*/  IMAD.IADD R27, R17, 0x1, R18 ;  /* 0x00000001111b7824 */ /* 0x000fe200078e0212 */
[----:B------:R-:W-:Y:S01]  /*10c10*/  STS [R19+0x480], R22 ;  /* 0x0004801613007388 */ /* 0x000fe20000000800 */
[----:B------:R-:W-:-:S02]  /*10c20*/  F2FP.BF16.PACK_AB R4, R67, R4 ;  /* 0x000000044304723e */ /* 0x000fc400000010ff */
[----:B------:R-:W-:Y:S01]  /*10c30*/  F2FP.BF16.PACK_AB R68, R69, R68 ;  /* 0x000000444544723e */ /* 0x000fe200000010ff */
[----:B------:R-:W-:Y:S01]  /*10c40*/  STS [R17], R24 ;  /* 0x0000001811007388 */ /* 0x000fe20000000800 */
[----:B------:R-:W-:Y:S02]  /*10c50*/  F2FP.BF16.PACK_AB R70, R71, R70 ;  /* 0x000000464746723e */ /* 0x000fe400000010ff */
[----:B------:R-:W-:Y:S01]  /*10c60*/  F2FP.BF16.PACK_AB R72, R73, R72 ;  /* 0x000000484948723e */ /* 0x000fe200000010ff */
[----:B------:R-:W-:Y:S01]  /*10c70*/  STS [R17+0x400], R26 ;  /* 0x0004001a11007388 */ /* 0x000fe20000000800 */
        /* <DEDUP_REMOVED lines=8> */
[----:B------:R-:W-:Y:S01]  /*10d00*/  STS [R23], R32 ;  /* 0x0000002017007388 */ /* 0x000fe20000000800 */
        /* <DEDUP_REMOVED lines=39> */
[----:B------:R-:W-:-:S02]  /*10f80*/  ISETP.NE.U32.AND P1, PT, RZ, c[0x0][0x508], PT ;  /* 0x00014200ff007a0c */ /* 0x000fc40003f25070 */
[----:B------:R-:W-:Y:S01]  /*10f90*/  ISETP.NE.U32.AND P0, PT, RZ, c[0x0][0x500], PT ;  /* 0x00014000ff007a0c */ /* 0x000fe20003f05070 */
[----:B------:R-:W-:Y:S01]  /*10fa0*/  STS [R21+0x4080], R60 ;  /* 0x0040803c15007388 */ /* 0x000fe20000000800 */
[----:B------:R-:W-:Y:S02]  /*10fb0*/  ISETP.NE.AND.EX P1, PT, RZ, c[0x0][0x50c], PT, P1 ;  /* 0x00014300ff007a0c */ /* 0x000fe40003f25310 */
[----:B------:R-:W-:Y:S01]  /*10fc0*/  ISETP.NE.AND.EX P0, PT, RZ, c[0x0][0x504], PT, P0 ;  /* 0x00014100ff007a0c */ /* 0x000fe20003f05300 */
        /* <DEDUP_REMOVED lines=25> */
[----:B------:R2:W-:Y:S04]  /*11160*/  STS [R15+0xc000], R8 ;  /* 0x00c000080f007388 */ /* 0x0005e80000000800 */
[----:B------:R3:W-:Y:S04]  /*11170*/  STS [R15+0xc400], R114 ;  /* 0x00c400720f007388 */ /* 0x0007e80000000800 */
[----:B------:R-:W-:Y:S04]  /*11180*/  STS [R19+0xc080], R136 ;  /* 0x00c0808813007388 */ /* 0x000fe80000000800 */
[----:B------:R4:W-:Y:S04]  /*11190*/  STS [R19+0xc480], R138 ;  /* 0x00c4808a13007388 */ /* 0x0009e80000000800 */
[----:B------:R3:W-:Y:S04]  /*111a0*/  STS [R17+0xc000], R116 ;  /* 0x00c0007411007388 */ /* 0x0007e80000000800 */
[----:B------:R3:W-:Y:S01]  /*111b0*/  STS [R17+0xc400], R118 ;  /* 0x00c4007611007388 */ /* 0x0007e20000000800 */
[----:B-1----:R-:W-:-:S03]  /*111c0*/  IMAD.MOV.U32 R5, RZ, RZ, 0x4 ;  /* 0x00000004ff057424 */ /* 0x002fc600078e00ff */
[----:B------:R1:W-:Y:S01]  /*111d0*/  STS [R21+0xc080], R120 ;  /* 0x00c0807815007388 */ /* 0x0003e20000000800 */
[----:B--2---:R-:W-:-:S03]  /*111e0*/  IMAD.WIDE R8, R224, R5, c[0x0][0x500] ;  /* 0x00014000e0087625 */ /* 0x004fc600078e0205 */
[----:B------:R1:W-:Y:S04]  /*111f0*/  STS [R21+0xc480], R122 ;  /* 0x00c4807a15007388 */ /* 0x0003e80000000800 */
[----:B------:R1:W-:Y:S04]  /*11200*/  STS [R23+0xc000], R124 ;  /* 0x00c0007c17007388 */ /* 0x0003e80000000800 */
[----:B------:R1:W-:Y:S04]  /*11210*/  STS [R23+0xc400], R126 ;  /* 0x00c4007e17007388 */ /* 0x0003e80000000800 */
[----:B------:R1:W-:Y:S04]  /*11220*/  STS [R25+0xc080], R132 ;  /* 0x00c0808419007388 */ /* 0x0003e80000000800 */
[----:B------:R1:W-:Y:S04]  /*11230*/  STS [R25+0xc480], R134 ;  /* 0x00c4808619007388 */ /* 0x0003e80000000800 */
[----:B------:R1:W-:Y:S04]  /*11240*/  STS [R27+0xc000], R128 ;  /* 0x00c000801b007388 */ /* 0x0003e80000000800 */
[----:B------:R1:W-:Y:S04]  /*11250*/  STS [R27+0xc400], R130 ;  /* 0x00c400821b007388 */ /* 0x0003e80000000800 */
[----:B------:R-:W-:Y:S01]  /*11260*/  BAR.SYNC.DEFER_BLOCKING 0x1, 0x100 ;  /* 0x0044000000007b1d */ /* 0x000fe20000010000 */
[----:B------:R-:W-:-:S02]  /*11270*/  IMAD.MOV.U32 R4, RZ, RZ, c[0x0][0x388] ;  /* 0x0000e200ff047624 */ /* 0x000fc400078e00ff */
[----:B---3--:R-:W-:-:S03]  /*11280*/  @P1 IMAD.WIDE R14, R224, R5, c[0x0][0x508] ;  /* 0x00014200e00e1625 */ /* 0x008fc600078e0205 */
[----:B------:R-:W2:Y:S04]  /*11290*/  @P0 LDG.E R13, [R8.64] ;  /* 0x00000004080d0981 */ /* 0x000ea8000c1e1900 */
[----:B------:R1:W5:Y:S01]  /*112a0*/  @P1 LDG.E R4, [R14.64] ;  /* 0x000000040e041981 */ /* 0x000362000c1e1900 */
[----:B----4-:R-:W-:Y:S02]  /*112b0*/  CS2R R18, SRZ ;  /* 0x0000000000127805 */ /* 0x010fe4000001ff00 */
[--C-:B--2---:R-:W-:Y:S01]  /*112c0*/  @P0 SHF.R.S32.HI R19, RZ, 0x1f, R13.reuse ;  /* 0x0000001fff130819 */ /* 0x104fe2000001140d */
[----:B------:R-:W-:Y:S01]  /*112d0*/  @P0 IMAD.MOV.U32 R18, RZ, RZ, R13 ;  /* 0x000000ffff120224 */ /* 0x000fe200078e000d */
[----:B------:R-:W-:Y:S05]  /*112e0*/  @P1 BRA `(.L_x_140) ;  /* 0x0000004000001947 */ /* 0x000fea0003800000 */
[----:B-1----:R-:W-:Y:S05]  /*112f0*/  @!P0 BRA `(.L_x_140) ;  /* 0x0000003000008947 */ /* 0x002fea0003800000 */
[----:B-----5:R-:W2:Y:S04]  /*11300*/  LDG.E R4, [R8.64] ;  /* 0x0000000408047981 */ /* 0x020ea8000c1e1900 */
[----:B------:R-:W2:Y:S02]  /*11310*/  LDG.E R5, [R8.64+0x4] ;  /* 0x0000040408057981 */ /* 0x000ea4000c1e1900 */
[----:B--2---:R-:W-:-:S02]  /*11320*/  IADD3 R4, -R4, R5, RZ ;  /* 0x0000000504047210 */ /* 0x004fc40007ffe1ff */
.L_x_140:
[----:B-1----:R-:W-:Y:S01]  /*11330*/  LOP3.LUT R7, R7, 0xffffffe0, RZ, 0xc0, !PT ;  /* 0xffffffe007077812 */ /* 0x002fe200078ec0ff */
[----:B------:R-:W1:Y:S01]  /*11340*/  S2R R73, SR_CTAID.X ;  /* 0x0000000000497919 */ /* 0x000e620000002500 */
[----:B------:R-:W-:Y:S01]  /*11350*/  SHF.R.S32.HI R14, RZ, 0x1f, R11 ;  /* 0x0000001fff0e7819 */ /* 0x000fe2000001140b */
[----:B------:R-:W-:Y:S01]  /*11360*/  IMAD.MOV.U32 R21, RZ, RZ, R19 ;  /* 0x000000ffff157224 */ /* 0x000fe200078e0013 */
[----:B------:R-:W-:Y:S01]  /*11370*/  LEA.HI R8, R16, R16, RZ, 0x1 ;  /* 0x0000001010087211 */ /* 0x000fe200078f08ff */
[----:B------:R-:W-:Y:S01]  /*11380*/  IMAD.IADD R6, R2, 0x1, -R7 ;  /* 0x0000000102067824 */ /* 0x000fe200078e0a07 */
[----:B------:R-:W-:Y:S01]  /*11390*/  LEA.HI R14, R14, R11, RZ, 0x3 ;  /* 0x0000000b0e0e7211 */ /* 0x000fe200078f18ff */
[----:B------:R-:W-:Y:S01]  /*113a0*/  IMAD.MOV.U32 R7, RZ, RZ, c[0x0][0x4e8] ;  /* 0x00013a00ff077624 */ /* 0x000fe200078e00ff */
[----:B------:R-:W-:Y:S01]  /*113b0*/  LOP3.LUT R9, R8, 0x1ffffffe, RZ, 0xc0, !PT ;  /* 0x1ffffffe08097812 */ /* 0x000fe200078ec0ff */
[----:B------:R-:W-:Y:S01]  /*113c0*/  BSSY B0, `(.L_x_141) ;  /* 0x000008b000007945 */ /* 0x000fe20003800000 */
[----:B------:R-:W-:-:S02]  /*113d0*/  SHF.R.S32.HI R5, RZ, 0x1f, R6 ;  /* 0x0000001fff057819 */ /* 0x000fc40000011406 */
[----:B------:R-:W-:Y:S02]  /*113e0*/  LOP3.LUT R14, R14, 0xffffff8, RZ, 0xc0, !PT ;  /* 0x0ffffff80e0e7812 */ /* 0x000fe400078ec0ff */
[----:B------:R-:W-:Y:S02]  /*113f0*/  LEA.HI R5, R5, R6, RZ, 0x2 ;  /* 0x0000000605057211 */ /* 0x000fe400078f10ff */
[----:B------:R-:W-:Y:S02]  /*11400*/  IADD3 R11, R11, -R14, RZ ;  /* 0x8000000e0b0b7210 */ /* 0x000fe40007ffe0ff */
[----:B------:R-:W-:Y:S01]  /*11410*/  SHF.R.S32.HI R8, RZ, 0x2, R5 ;  /* 0x00000002ff087819 */ /* 0x000fe20000011405 */
[----:B------:R-:W-:Y:S01]  /*11420*/  IMAD.IADD R5, R16, 0x1, -R9 ;  /* 0x0000000110057824 */ /* 0x000fe200078e0a09 */
[----:B------:R-:W-:Y:S01]  /*11430*/  LOP3.LUT P2, RZ, R6, 0x3, RZ, 0xc0, !PT ;  /* 0x0000000306ff7812 */ /* 0x000fe2000784c0ff */
[----:B------:R-:W-:Y:S01]  /*11440*/  IMAD.WIDE.U32 R16, R18, c[0x0][0x3a0], RZ ;  /* 0x0000e80012107a25 */ /* 0x000fe200078e00ff */
[----:B------:R-:W-:-:S02]  /*11450*/  ISETP.NE.AND P1, PT, R7, 0x1, PT ;  /* 0x000000010700780c */ /* 0x000fc40003f25270 */
[----:B------:R-:W-:Y:S01]  /*11460*/  MOV R20, R18 ;  /* 0x0000001200147202 */ /* 0x000fe20000000f00 */
[----:B------:R-:W-:Y:S01]  /*11470*/  IMAD R6, R11, 0x10, R8 ;  /* 0x000000100b067824 */ /* 0x000fe200078e0208 */
[CC--:B------:R-:W-:Y:S01]  /*11480*/  LEA.HI R14, R3.reuse, R2.reuse, RZ, 0x3 ;  /* 0x00000002030e7211 */ /* 0x0c0fe200078f18ff */
[----:B------:R-:W-:Y:S01]  /*11490*/  IMAD R8, R0, c[0x0][0x490], RZ ;  /* 0x0001240000087a24 */ /* 0x000fe200078e02ff */
[----:B------:R-:W-:Y:S01]  /*114a0*/  LEA.HI R3, R3, R2, RZ, 0x6 ;  /* 0x0000000203037211 */ /* 0x000fe200078f30ff */
[----:B------:R-:W-:Y:S02]  /*114b0*/  IMAD R7, R19, c[0x0][0x3a0], RZ ;  /* 0x0000e80013077a24 */ /* 0x000fe400078e02ff */
[----:B------:R-:W-:Y:S02]  /*114c0*/  IMAD R9, R223, c[0x0][0x494], R8 ;  /* 0x00012500df097a24 */ /* 0x000fe400078e0208 */
[----:B------:R-:W-:Y:S01]  /*114d0*/  IMAD R8, R5, 0x8, R6 ;  /* 0x0000000805087824 */ /* 0x000fe200078e0206 */
[----:B------:R-:W-:Y:S01]  /*114e0*/  LOP3.LUT R5, R14, 0xfffffff8, RZ, 0xc0, !PT ;  /* 0xfffffff80e057812 */ /* 0x000fe200078ec0ff */
[----:B------:R-:W-:Y:S01]  /*114f0*/  IMAD.WIDE.U32 R20, R223, c[0x0][0x490], R20 ;  /* 0x00012400df147a25 */ /* 0x000fe200078e0014 */
[----:B------:R-:W-:-:S02]  /*11500*/  SHF.R.S32.HI R14, RZ, 0x3, R14 ;  /* 0x00000003ff0e7819 */ /* 0x000fc4000001140e */
[----:B-1----:R-:W-:Y:S01]  /*11510*/  LEA R8, R73, R8, 0x7 ;  /* 0x0000000849087211 */ /* 0x002fe200078e38ff */
[----:B------:R-:W-:Y:S02]  /*11520*/  IMAD R7, R18, c[0x0][0x3a4], R7 ;  /* 0x0000e90012077a24 */ /* 0x000fe400078e0207 */
[----:B------:R-:W-:Y:S02]  /*11530*/  IMAD.IADD R21, R21, 0x1, R9 ;  /* 0x0000000115157824 */ /* 0x000fe400078e0209 */
[----:B------:R-:W-:Y:S01]  /*11540*/  @P1 IMAD.HI.U32 R9, R8, c[0x0][0x4ec], RZ ;  /* 0x00013b0008091a27 */ /* 0x000fe200078e00ff */
[----:B------:R-:W-:-:S03]  /*11550*/  IADD3 R17, R17, R7, RZ ;  /* 0x0000000711117210 */ /* 0x000fc60007ffe0ff */
[----:B------:R-:W-:Y:S01]  /*11560*/  IMAD.IADD R5, R2, 0x1, -R5 ;  /* 0x0000000102057824 */ /* 0x000fe200078e0a05 */
[----:B------:R-:W-:Y:S01]  /*11570*/  SHF.R.S32.HI R2, RZ, 0x1f, R224 ;  /* 0x0000001fff027819 */ /* 0x000fe200000114e0 */
[----:B------:R-:W-:Y:S01]  /*11580*/  IMAD.MOV.U32 R7, RZ, RZ, R8 ;  /* 0x000000ffff077224 */ /* 0x000fe200078e0008 */
[----:B------:R-:W-:Y:S01]  /*11590*/  @P1 SHF.R.U32.HI R7, RZ, c[0x0][0x4f0], R9 ;  /* 0x00013c00ff071a19 */ /* 0x000fe20000011609 */
[----:B------:R-:W-:Y:S01]  /*115a0*/  IMAD R0, R0, c[0x0][0x3e8], RZ ;  /* 0x0000fa0000007a24 */ /* 0x000fe200078e02ff */
[----:B------:R-:W-:Y:S01]  /*115b0*/  SEL R2, R2, RZ, !P0 ;  /* 0x000000ff02027207 */ /* 0x000fe20004000000 */
[----:B------:R-:W-:Y:S01]  /*115c0*/  IMAD.WIDE.U32 R16, R223, c[0x0][0x3e8], R16 ;  /* 0x0000fa00df107a25 */ /* 0x000fe200078e0010 */
[----:B------:R-:W-:Y:S02]  /*115d0*/  SEL R224, R224, RZ, !P0 ;  /* 0x000000ffe0e07207 */ /* 0x000fe40004000000 */
[--C-:B------:R-:W-:Y:S01]  /*115e0*/  SHF.R.S32.HI R18, RZ, 0x1f, R7.reuse ;  /* 0x0000001fff127819 */ /* 0x100fe20000011407 */
[----:B------:R-:W-:-:S02]  /*115f0*/  IMAD.MOV R9, RZ, RZ, -R7 ;  /* 0x000000ffff097224 */ /* 0x000fc400078e0a07 */
[----:B------:R-:W-:Y:S02]  /*11600*/  IMAD R11, R2, c[0x0][0x498], RZ ;  /* 0x00012600020b7a24 */ /* 0x000fe400078e02ff */
[----:B------:R-:W-:Y:S02]  /*11610*/  IMAD R9, R9, c[0x0][0x4e8], R8 ;  /* 0x00013a0009097a24 */ /* 0x000fe400078e0208 */
[----:B------:R-:W-:-:S03]  /*11620*/  IMAD.WIDE.U32 R20, R224, c[0x0][0x498], R20 ;  /* 0x00012600e0147a25 */ /* 0x000fc600078e0014 */
[----:B------:R-:W-:Y:S01]  /*11630*/  SHF.R.S32.HI R15, RZ, 0x1f, R9 ;  /* 0x0000001fff0f7819 */ /* 0x000fe20000011409 */
[----:B------:R-:W-:Y:S01]  /*11640*/  IMAD R13, R223, c[0x0][0x3ec], R0 ;  /* 0x0000fb00df0d7a24 */ /* 0x000fe200078e0200 */
[----:B------:R-:W-:Y:S01]  /*11650*/  LEA R0, R5, R14, 0x5 ;  /* 0x0000000e05007211 */ /* 0x000fe200078e28ff */
[----:B------:R-:W-:Y:S01]  /*11660*/  IMAD R11, R224, c[0x0][0x49c], R11 ;  /* 0x00012700e00b7a24 */ /* 0x000fe200078e020b */
[----:B------:R-:W-:Y:S02]  /*11670*/  IADD3 R20, P0, R7, R20, RZ ;  /* 0x0000001407147210 */ /* 0x000fe40007f1e0ff */
[----:B------:R-:W-:Y:S01]  /*11680*/  IADD3 R17, R17, R13, RZ ;  /* 0x0000000d11117210 */ /* 0x000fe20007ffe0ff */
[----:B------:R-:W-:Y:S01]  /*11690*/  IMAD R8, R73, 0x80, R0 ;  /* 0x0000008049087824 */ /* 0x000fe200078e0200 */
[----:B------:R-:W-:Y:S01]  /*116a0*/  IADD3.X R21, R18, R21, R11, P0, !PT ;  /* 0x0000001512157210 */ /* 0x000fe200007fe40b */
[----:B------:R-:W-:Y:S02]  /*116b0*/  IMAD R18, R15, c[0x0][0x488], RZ ;  /* 0x000122000f127a24 */ /* 0x000fe400078e02ff */
[----:B------:R-:W-:-:S02]  /*116c0*/  IMAD.SHL.U32 R0, R14, 0x40, RZ ;  /* 0x000000400e007824 */ /* 0x000fc400078e00ff */
[----:B------:R-:W-:-:S03]  /*116d0*/  @P1 IMAD.HI.U32 R13, R8, c[0x0][0x4ec], RZ ;  /* 0x00013b00080d1a27 */ /* 0x000fc600078e00ff */
[----:B------:R-:W-:Y:S01]  /*116e0*/  LOP3.LUT R11, R0, 0x1c0, RZ, 0xc0, !PT ;  /* 0x000001c0000b7812 */ /* 0x000fe200078ec0ff */
[----:B------:R-:W-:-:S04]  /*116f0*/  IMAD.WIDE.U32 R20, R9, c[0x0][0x488], R20 ;  /* 0x0001220009147a25 */ /* 0x000fc800078e0014 */
[----:B------:R-:W-:Y:S01]  /*11700*/  IMAD R18, R9, c[0x0][0x48c], R18 ;  /* 0x0001230009127a24 */ /* 0x000fe200078e0212 */
[----:B------:R-:W-:Y:S01]  /*11710*/  LEA R9, P0, R20, c[0x0][0x450], 0x2 ;  /* 0x0001140014097a11 */ /* 0x000fe200078010ff */
[----:B------:R-:W-:Y:S01]  /*11720*/  IMAD.MOV.U32 R7, RZ, RZ, R8 ;  /* 0x000000ffff077224 */ /* 0x000fe200078e0008 */
[----:B------:R-:W-:Y:S01]  /*11730*/  @P1 SHF.R.U32.HI R7, RZ, c[0x0][0x4f0], R13 ;  /* 0x00013c00ff071a19 */ /* 0x000fe2000001160d */
[----:B------:R-:W-:Y:S01]  /*11740*/  IMAD.SHL.U32 R0, R5, 0x8, RZ ;  /* 0x0000000805007824 */ /* 0x000fe200078e00ff */
[----:B------:R-:W-:Y:S01]  /*11750*/  IADD3 R13, R21, R18, RZ ;  /* 0x00000012150d7210 */ /* 0x000fe20007ffe0ff */
[----:B------:R-:W-:Y:S01]  /*11760*/  IMAD R5, R2, c[0x0][0x3f0], RZ ;  /* 0x0000fc0002057a24 */ /* 0x000fe200078e02ff */
[----:B------:R-:W-:Y:S01]  /*11770*/  SHF.R.U32.HI R2, RZ, 0x3, R11 ;  /* 0x00000003ff027819 */ /* 0x000fe2000001160b */
[----:B------:R-:W-:Y:S01]  /*11780*/  IMAD.WIDE.U32 R16, R224, c[0x0][0x3f0], R16 ;  /* 0x0000fc00e0107a25 */ /* 0x000fe200078e0010 */
[----:B------:R-:W-:Y:S01]  /*11790*/  LOP3.LUT R11, R11, 0x38, R0, 0xf8, !PT ;  /* 0x000000380b0b7812 */ /* 0x000fe200078ef800 */
[----:B------:R-:W-:Y:S01]  /*117a0*/  SHFL.IDX PT, R18, R9, RZ, 0x1c1f ;  /* 0x001c1fff09127589 */ /* 0x000fe200000e0000 */
[----:B------:R-:W-:Y:S01]  /*117b0*/  LEA.HI.X R13, R20, c[0x0][0x454], R13, 0x2, P0 ;  /* 0x00011500140d7a11 */ /* 0x000fe200000f140d */
[----:B------:R-:W-:Y:S01]  /*117c0*/  IMAD R5, R224, c[0x0][0x3f4], R5 ;  /* 0x0000fd00e0057a24 */ /* 0x000fe200078e0205 */
[----:B------:R-:W-:Y:S01]  /*117d0*/  LOP3.LUT R11, R11, R2, RZ, 0x3c, !PT ;  /* 0x000000020b0b7212 */ /* 0x000fe200078e3cff */
[----:B------:R-:W-:Y:S01]  /*117e0*/  SHFL.IDX PT, R32, R9, 0x1, 0x1c1f ;  /* 0x003c1f0009207f89 */ /* 0x000fe200000e0000 */
[--C-:B------:R-:W-:Y:S01]  /*117f0*/  SHF.R.S32.HI R2, RZ, 0x1f, R7.reuse ;  /* 0x0000001fff027819 */ /* 0x100fe20000011407 */
[----:B------:R-:W-:Y:S01]  /*11800*/  IMAD.MOV R15, RZ, RZ, -R7 ;  /* 0x000000ffff0f7224 */ /* 0x000fe200078e0a07 */
[----:B------:R-:W-:Y:S01]  /*11810*/  IADD3 R17, R17, R5, RZ ;  /* 0x0000000511117210 */ /* 0x000fe20007ffe0ff */
[----:B------:R-:W1:Y:S01]  /*11820*/  SHFL.IDX PT, R19, R13, RZ, 0x1c1f ;  /* 0x001c1fff0d137589 */ /* 0x000e6200000e0000 */
[C---:B------:R-:W-:Y:S01]  /*11830*/  IMAD R5, R73.reuse, 0x80, R6 ;  /* 0x0000008049057824 */ /* 0x040fe200078e0206 */
[----:B------:R-:W-:Y:S01]  /*11840*/  LEA R73, R73, R14, 0x7 ;  /* 0x0000000e49497211 */ /* 0x000fe200078e38ff */
[----:B------:R-:W-:Y:S01]  /*11850*/  IMAD R6, R2, c[0x0][0x3e0], RZ ;  /* 0x0000f80002067a24 */ /* 0x000fe200078e02ff */
[----:B------:R-:W2:Y:S01]  /*11860*/  SHFL.IDX PT, R33, R13, 0x1, 0x1c1f ;  /* 0x003c1f000d217f89 */ /* 0x000ea200000e0000 */
[----:B-----5:R-:W-:Y:S01]  /*11870*/  IMAD R2, R4, c[0x0][0x4e8], RZ ;  /* 0x00013a0004027a24 */ /* 0x020fe200078e02ff */
[----:B------:R-:W-:Y:S01]  /*11880*/  IADD3 R21, R5, 0x8, RZ ;  /* 0x0000000805157810 */ /* 0x000fe20007ffe0ff */
[----:B------:R-:W-:Y:S01]  /*11890*/  IMAD R15, R15, c[0x0][0x4e8], R8 ;  /* 0x00013a000f0f7a24 */ /* 0x000fe200078e0208 */
[----:B------:R-:W-:Y:S01]  /*118a0*/  SHF.L.U32 R8, R3, 0x3, RZ ;  /* 0x0000000303087819 */ /* 0x000fe200000006ff */
[----:B------:R-:W-:Y:S01]  /*118b0*/  IMAD R6, R7, c[0x0][0x3e4], R6 ;  /* 0x0000f90007067a24 */ /* 0x000fe200078e0206 */
[-C--:B------:R-:W-:Y:S01]  /*118c0*/  ISETP.GE.OR P1, PT, R5, R2.reuse, P2 ;  /* 0x000000020500720c */ /* 0x080fe20001726670 */
[----:B------:R-:W-:Y:S01]  /*118d0*/  IMAD.WIDE.U32 R16, R7, c[0x0][0x3e0], R16 ;  /* 0x0000f80007107a25 */ /* 0x000fe200078e0010 */
[----:B------:R-:W-:-:S02]  /*118e0*/  ISETP.GE.OR P0, PT, R21, R2, P2 ;  /* 0x000000021500720c */ /* 0x000fc40001706670 */
[----:B------:R-:W-:Y:S01]  /*118f0*/  SHF.R.S32.HI R4, RZ, 0x1f, R15 ;  /* 0x0000001fff047819 */ /* 0x000fe2000001140f */
[----:B------:R-:W-:Y:S01]  /*11900*/  IMAD.IADD R17, R17, 0x1, R6 ;  /* 0x0000000111117824 */ /* 0x000fe200078e0206 */
[----:B------:R-:W-:-:S03]  /*11910*/  LOP3.LUT R8, R11, 0x7ffffe00, R8, 0xf8, !PT ;  /* 0x7ffffe000b087812 */ /* 0x000fc600078ef808 */
[----:B------:R-:W-:Y:S01]  /*11920*/  IMAD R4, R4, c[0x0][0x3d8], RZ ;  /* 0x0000f60004047a24 */ /* 0x000fe200078e02ff */
[----:B------:R-:W-:Y:S01]  /*11930*/  SHF.L.U32 R76, R8, 0x1, RZ ;  /* 0x00000001084c7819 */ /* 0x000fe200000006ff */
[C---:B------:R-:W-:Y:S02]  /*11940*/  IMAD.WIDE.U32 R74, R15.reuse, c[0x0][0x3d8], R16 ;  /* 0x0000f6000f4a7a25 */ /* 0x040fe400078e0010 */
[----:B-1----:R1:W-:Y:S02]  /*11950*/  @!P1 ST.E [R18.64], R10 ;  /* 0x0000000a12009985 */ /* 0x0023e4000c101904 */
[----:B------:R-:W-:Y:S02]  /*11960*/  IMAD R3, R15, c[0x0][0x3dc], R4 ;  /* 0x0000f7000f037a24 */ /* 0x000fe400078e0204 */
[----:B--2---:R1:W-:Y:S02]  /*11970*/  @!P0 ST.E [R32.64], R12 ;  /* 0x0000000c20008985 */ /* 0x0043e4000c101904 */
[----:B------:R-:W-:Y:S01]  /*11980*/  IMAD.IADD R3, R75, 0x1, R3 ;  /* 0x000000014b037824 */ /* 0x000fe200078e0203 */
[C---:B------:R-:W-:Y:S01]  /*11990*/  LEA R75, P0, R74.reuse, c[0x0][0x380], 0x1 ;  /* 0x0000e0004a4b7a11 */ /* 0x040fe200078008ff */
[----:B------:R1:W2:Y:S03]  /*119a0*/  LDS.128 R60, [R76+0x1080] ;  /* 0x001080004c3c7984 */ /* 0x0002a60000000c00 */
[----:B------:R-:W-:Y:S01]  /*119b0*/  LEA.HI.X R74, R74, c[0x0][0x384], R3, 0x1, P0 ;  /* 0x0000e1004a4a7a11 */ /* 0x000fe200000f0c03 */
[----:B------:R1:W3:Y:S01]  /*119c0*/  LDS.128 R56, [R76+0x2080] ;  /* 0x002080004c387984 */ /* 0x0002e20000000c00 */
[----:B------:R-:W-:-:S03]  /*119d0*/  ISETP.GE.AND P0, PT, R73, R2, PT ;  /* 0x000000024900720c */ /* 0x000fc60003f06270 */
[----:B------:R1:W4:Y:S04]  /*119e0*/  LDS.128 R52, [R76+0x3080] ;  /* 0x003080004c347984 */ /* 0x0003280000000c00 */
[----:B------:R1:W1:Y:S04]  /*119f0*/  LDS.128 R44, [R76+0x5080] ;  /* 0x005080004c2c7984 */ /* 0x0002680000000c00 */
        /* <DEDUP_REMOVED lines=11> */
[----:B--234-:R-:W2:Y:S01]  /*11ab0*/  LDS.128 R64, [R76+0x80] ;  /* 0x000080004c407984 */ /* 0x01cea20000000c00 */
[----:B------:R-:W-:-:S02]  /*11ac0*/  IADD3 R72, R0, 0x40, RZ ;  /* 0x0000004000487810 */ /* 0x000fc40007ffe0ff */
[C---:B------:R-:W-:Y:S01]  /*11ad0*/  IADD3 R70, R0.reuse, 0x80, RZ ;  /* 0x0000008000467810 */ /* 0x040fe20007ffe0ff */
[----:B------:R-:W3:Y:S01]  /*11ae0*/  LDS.128 R48, [R76+0x4080] ;  /* 0x004080004c307984 */ /* 0x000ee20000000c00 */
[----:B------:R-:W-:Y:S02]  /*11af0*/  IADD3 R68, R0, 0xc0, RZ ;  /* 0x000000c000447810 */ /* 0x000fe40007ffe0ff */
[----:B------:R-:W-:Y:S01]  /*11b00*/  ISETP.GE.AND P2, PT, R72, c[0x0][0x3c8], PT ;  /* 0x0000f20048007a0c */ /* 0x000fe20003f46270 */
[----:B-1----:R-:W1:Y:S01]  /*11b10*/  LDS.128 R32, [R76+0x8080] ;  /* 0x008080004c207984 */ /* 0x002e620000000c00 */
[----:B------:R-:W-:Y:S02]  /*11b20*/  ISETP.GE.AND P1, PT, R70, c[0x0][0x3c8], PT ;  /* 0x0000f20046007a0c */ /* 0x000fe40003f26270 */
[----:B------:R-:W-:Y:S01]  /*11b30*/  ISETP.GE.AND P0, PT, R68, c[0x0][0x3c8], PT ;  /* 0x0000f20044007a0c */ /* 0x000fe20003f06270 */
[----:B------:R4:W5:Y:S01]  /*11b40*/  LDS.128 R12, [R76+0xc080] ;  /* 0x00c080004c0c7984 */ /* 0x0009620000000c00 */
[----:B------:R-:W-:-:S07]  /*11b50*/  ISETP.GE.AND P3, PT, R0, c[0x0][0x3c8], PT ;  /* 0x0000f20000007a0c */ /* 0x000fce0003f66270 */
[----:B------:R-:W-:Y:S02]  /*11b60*/  @!P2 SHF.R.S32.HI R71, RZ, 0x1f, R72 ;  /* 0x0000001fff47a819 */ /* 0x000fe40000011448 */
[----:B------:R-:W-:Y:S02]  /*11b70*/  @!P1 SHF.R.S32.HI R69, RZ, 0x1f, R70 ;  /* 0x0000001fff459819 */ /* 0x000fe40000011446 */
[----:B------:R-:W-:Y:S02]  /*11b80*/  @!P0 SHF.R.S32.HI R3, RZ, 0x1f, R68 ;  /* 0x0000001fff038819 */ /* 0x000fe40000011444 */
[----:B------:R-:W-:Y:S02]  /*11b90*/  @!P2 LEA.HI R71, R71, R72, RZ, 0x3 ;  /* 0x000000484747a211 */ /* 0x000fe400078f18ff */
[----:B------:R-:W-:Y:S02]  /*11ba0*/  @!P1 LEA.HI R69, R69, R70, RZ, 0x3 ;  /* 0x0000004645459211 */ /* 0x000fe400078f18ff */
[----:B------:R-:W-:-:S02]  /*11bb0*/  @!P0 LEA.HI R3, R3, R68, RZ, 0x3 ;  /* 0x0000004403038211 */ /* 0x000fc400078f18ff */
[----:B------:R-:W-:Y:S02]  /*11bc0*/  @!P2 LOP3.LUT R71, R71, 0xfffffff8, RZ, 0xc0, !PT ;  /* 0xfffffff84747a812 */ /* 0x000fe400078ec0ff */
[----:B------:R-:W-:Y:S01]  /*11bd0*/  @!P1 LOP3.LUT R69, R69, 0xfffffff8, RZ, 0xc0, !PT ;  /* 0xfffffff845459812 */ /* 0x000fe200078ec0ff */
[----:B----4-:R-:W-:Y:S01]  /*11be0*/  @!P3 IMAD.WIDE R76, R0, 0x2, R78 ;  /* 0x00000002004cb825 */ /* 0x010fe200078e024e */
[----:B------:R-:W-:-:S03]  /*11bf0*/  @!P0 LOP3.LUT R3, R3, 0xfffffff8, RZ, 0xc0, !PT ;  /* 0xfffffff803038812 */ /* 0x000fc600078ec0ff */
[--C-:B------:R-:W-:Y:S01]  /*11c00*/  @!P2 IMAD.WIDE R70, R71, 0x2, R78.reuse ;  /* 0x000000024746a825 */ /* 0x100fe200078e024e */
[----:B--2---:R2:W-:Y:S03]  /*11c10*/  @!P3 ST.E.128 [R76.64], R64 ;  /* 0x000000404c00b985 */ /* 0x0045e6000c101d04 */
[--C-:B------:R-:W-:Y:S01]  /*11c20*/  @!P1 IMAD.WIDE R68, R69, 0x2, R78.reuse ;  /* 0x0000000245449825 */ /* 0x100fe200078e024e */
[----:B---3--:R2:W-:Y:S03]  /*11c30*/  @!P2 ST.E.128 [R70.64], R48 ;  /* 0x000000304600a985 */ /* 0x0085e6000c101d04 */
[----:B------:R-:W-:Y:S01]  /*11c40*/  @!P0 IMAD.WIDE R78, R3, 0x2, R78 ;  /* 0x00000002034e8825 */ /* 0x000fe200078e024e */
[----:B-1----:R2:W-:Y:S04]  /*11c50*/  @!P1 ST.E.128 [R68.64], R32 ;  /* 0x0000002044009985 */ /* 0x0025e8000c101d04 */
[----:B-----5:R2:W-:Y:S02]  /*11c60*/  @!P0 ST.E.128 [R78.64], R12 ;  /* 0x0000000c4e008985 */ /* 0x0205e4000c101d04 */
.L_x_142:
[----:B--234-:R-:W-:Y:S05]  /*11c70*/  BSYNC B0 ;  /* 0x0000000000007941 */ /* 0x01cfea0003800000 */
.L_x_141:
[----:B------:R-:W-:Y:S01]  /*11c80*/  IADD3 R3, R73, 0x20, RZ ;  /* 0x0000002049037810 */ /* 0x000fe20007ffe0ff */
[----:B------:R2:W3:Y:S01]  /*11c90*/  SHFL.IDX PT, R35, R74, 0x1, 0x181f ;  /* 0x00381f004a237f89 */ /* 0x0004e200000e0000 */
[----:B------:R-:W-:Y:S02]  /*11ca0*/  BSSY B0, `(.L_x_143) ;  /* 0x000001c000007945 */ /* 0x000fe40003800000 */
[----:B------:R-:W-:Y:S01]  /*11cb0*/  ISETP.GE.AND P0, PT, R3, R2, PT ;  /* 0x000000020300720c */ /* 0x000fe20003f06270 */
[----:B------:R2:W4:-:S12]  /*11cc0*/  SHFL.IDX PT, R34, R75, 0x1, 0x181f ;  /* 0x00381f004b227f89 */ /* 0x00051800000e0000 */
[----:B------:R-:W-:Y:S05]  /*11cd0*/  @P0 BRA `(.L_x_144) ;  /* 0x0000018000000947 */ /* 0x000fea0003800000 */
[C---:B-1----:R-:W-:Y:S02]  /*11ce0*/  IADD3 R32, R0.reuse, 0x40, RZ ;  /* 0x0000004000207810 */ /* 0x042fe40007ffe0ff */
        /* <DEDUP_REMOVED lines=23> */
.L_x_144:
[----:B------:R-:W-:Y:S05]  /*11e60*/  BSYNC B0 ;  /* 0x0000000000007941 */ /* 0x000fea0003800000 */
.L_x_143:
[----:B------:R-:W-:Y:S01]  /*11e70*/  IADD3 R3, R73, 0x40, RZ ;  /* 0x0000004049037810 */ /* 0x000fe20007ffe0ff */
[----:B-1----:R1:W2:Y:S01]  /*11e80*/  SHFL.IDX PT, R19, R74, 0x2, 0x181f ;  /* 0x00581f004a137f89 */ /* 0x0022a200000e0000 */
[----:B------:R-:W-:Y:S02]  /*11e90*/  BSSY B0, `(.L_x_145) ;  /* 0x000001c000007945 */ /* 0x000fe40003800000 */
[----:B------:R-:W-:Y:S01]  /*11ea0*/  ISETP.GE.AND P0, PT, R3, R2, PT ;  /* 0x000000020300720c */ /* 0x000fe20003f06270 */
[----:B------:R1:W4:-:S12]  /*11eb0*/  SHFL.IDX PT, R18, R75, 0x2, 0x181f ;  /* 0x00581f004b127f89 */ /* 0x00031800000e0000 */
        /* <DEDUP_REMOVED lines=12> */
[----:B--2-4-:R-:W-:Y:S01]  /*11f80*/  @!P3 IMAD.WIDE R16, R0, 0x2, R18 ;  /* 0x000000020010b825 */ /* 0x014fe200078e0212 */
        /* <DEDUP_REMOVED lines=12> */
.L_x_146:
[----:B------:R-:W-:Y:S05]  /*12050*/  BSYNC B0 ;  /* 0x0000000000007941 */ /* 0x000fea0003800000 */
.L_x_145:
[----:B------:R-:W-:Y:S01]  /*12060*/  IADD3 R73, R73, 0x60, RZ ;  /* 0x0000006049497810 */ /* 0x000fe20007ffe0ff */
[----:B--2---:R2:W1:Y:S03]  /*12070*/  SHFL.IDX PT, R11, R74, 0x3, 0x181f ;  /* 0x00781f004a0b7f89 */ /* 0x00446600000e0000 */
[----:B------:R-:W-:Y:S01]  /*12080*/  ISETP.GE.AND P0, PT, R73, R2, PT ;  /* 0x000000024900720c */ /* 0x000fe20003f06270 */
[----:B------:R2:W4:-:S12]  /*12090*/  SHFL.IDX PT, R10, R75, 0x3, 0x181f ;  /* 0x00781f004b0a7f89 */ /* 0x00051800000e0000 */
[----:B------:R-:W-:Y:S05]  /*120a0*/  @P0 EXIT ;  /* 0x000000000000094d */ /* 0x000fea0003800000 */
[C---:B------:R-:W-:Y:S02]  /*120b0*/  IADD3 R9, R0.reuse, 0x40, RZ ;  /* 0x0000004000097810 */ /* 0x040fe40007ffe0ff */
[C---:B------:R-:W-:Y:S02]  /*120c0*/  IADD3 R3, R0.reuse, 0x80, RZ ;  /* 0x0000008000037810 */ /* 0x040fe40007ffe0ff */
[----:B------:R-:W-:Y:S02]  /*120d0*/  ISETP.GE.AND P1, PT, R9, c[0x0][0x3c8], PT ;  /* 0x0000f20009007a0c */ /* 0x000fe40003f26270 */
[----:B------:R-:W-:Y:S02]  /*120e0*/  ISETP.GE.AND P0, PT, R3, c[0x0][0x3c8], PT ;  /* 0x0000f20003007a0c */ /* 0x000fe40003f06270 */
[C---:B------:R-:W-:Y:S02]  /*120f0*/  ISETP.GE.AND P2, PT, R0.reuse, c[0x0][0x3c8], PT ;  /* 0x0000f20000007a0c */ /* 0x040fe40003f46270 */
[----:B------:R-:W-:-:S07]  /*12100*/  IADD3 R15, R0, 0xc0, RZ ;  /* 0x000000c0000f7810 */ /* 0x000fce0007ffe0ff */
        /* <DEDUP_REMOVED lines=16> */
[----:B-1----:R-:W-:-:S05]  /*12210*/  LOP3.LUT R3, R0, 0xfffffff8, RZ, 0xc0, !PT ;  /* 0xfffffff800037812 */ /* 0x002fca00078ec0ff */
[----:B------:R-:W-:-:S05]  /*12220*/  IMAD.WIDE R10, R3, 0x2, R10 ;  /* 0x00000002030a7825 */ /* 0x000fca00078e020a */
[----:B------:R-:W-:Y:S01]  /*12230*/  ST.E.128 [R10.64], R4 ;  /* 0x000000040a007985 */ /* 0x000fe2000c101d04 */
[----:B------:R-:W-:Y:S05]  /*12240*/  EXIT ;  /* 0x000000000000794d */ /* 0x000fea0003800000 */
.L_x_139:
[----:B------:R-:W-:Y:S01]  /*12250*/  ISETP.NE.U32.AND P1, PT, RZ, c[0x0][0x508], PT ;  /* 0x00014200ff007a0c */ /* 0x000fe20003f25070 */
[----:B------:R-:W-:Y:S01]  /*12260*/  IMAD.MOV.U32 R9, RZ, RZ, 0x4 ;  /* 0x00000004ff097424 */ /* 0x000fe200078e00ff */
[----:B------:R-:W-:Y:S02]  /*12270*/  ISETP.NE.U32.AND P0, PT, RZ, c[0x0][0x500], PT ;  /* 0x00014000ff007a0c */ /* 0x000fe40003f05070 */
[----:B------:R-:W-:Y:S01]  /*12280*/  ISETP.NE.AND.EX P1, PT, RZ, c[0x0][0x50c], PT, P1 ;  /* 0x00014300ff007a0c */ /* 0x000fe20003f25310 */
[----:B------:R-:W-:Y:S01]  /*12290*/  IMAD.WIDE R6, R224, R9, c[0x0][0x500] ;  /* 0x00014000e0067625 */ /* 0x000fe200078e0209 */
[----:B------:R-:W-:-:S03]  /*122a0*/  ISETP.NE.AND.EX P0, PT, RZ, c[0x0][0x504], PT, P0 ;  /* 0x00014100ff007a0c */ /* 0x000fc60003f05300 */
[----:B------:R-:W-:-:S08]  /*122b0*/  IMAD.MOV.U32 R3, RZ, RZ, c[0x0][0x388] ;  /* 0x0000e200ff037624 */ /* 0x000fd000078e00ff */
        /* <DEDUP_REMOVED lines=8> */
[----:B-----5:R-:W2:Y:S04]  /*12340*/  LDG.E R3, [R6.64] ;  /* 0x0000000406037981 */ /* 0x020ea8000c1e1900 */
[----:B------:R-:W2:Y:S02]  /*12350*/  LDG.E R2, [R6.64+0x4] ;  /* 0x0000040406027981 */ /* 0x000ea4000c1e1900 */
[----:B--2---:R-:W-:-:S02]  /*12360*/  IADD3 R3, -R3, R2, RZ ;  /* 0x0000000203037210 */ /* 0x004fc40007ffe1ff */
.L_x_147:
        /* <DEDUP_REMOVED lines=12> */
[----:B------:R-:W-:Y:S01]  /*12430*/  MOV R4, c[0x0][0x4e8] ;  /* 0x00013a0000047a02 */ /* 0x000fe20000000f00 */
[----:B------:R-:W-:Y:S01]  /*12440*/  IMAD.MOV.U32 R12, RZ, RZ, R10 ;  /* 0x000000ffff0c7224 */ /* 0x000fe200078e000a */
[----:B------:R-:W-:Y:S02]  /*12450*/  MOV R13, R11 ;  /* 0x0000000b000d7202 */ /* 0x000fe40000000f00 */
[----:B------:R-:W-:Y:S01]  /*12460*/  ISETP.NE.AND P0, PT, R4, 0x1, PT ;  /* 0x000000010400780c */ /* 0x000fe20003f05270 */
[----:B------:R-:W-:Y:S01]  /*12470*/  IMAD R4, R0, c[0x0][0x490], RZ ;  /* 0x0001240000047a24 */ /* 0x000fe200078e02ff */
[----:B------:R-:W-:Y:S01]  /*12480*/  MOV R7, R8 ;  /* 0x0000000800077202 */ /* 0x000fe20000000f00 */
[----:B------:R-:W-:-:S04]  /*12490*/  IMAD.WIDE.U32 R12, R223, c[0x0][0x490], R12 ;  /* 0x00012400df0c7a25 */ /* 0x000fc800078e000c */
[----:B------:R-:W-:Y:S02]  /*124a0*/  IMAD R4, R223, c[0x0][0x494], R4 ;  /* 0x00012500df047a24 */ /* 0x000fe400078e0204 */
[----:B------:R-:W-:Y:S02]  /*124b0*/  IMAD.MOV.U32 R14, RZ, RZ, R12 ;  /* 0x000000ffff0e7224 */ /* 0x000fe400078e000c */
[----:B------:R-:W-:Y:S02]  /*124c0*/  IMAD.IADD R15, R4, 0x1, R13 ;  /* 0x00000001040f7824 */ /* 0x000fe400078e020d */
[----:B------:R-:W-:-:S04]  /*124d0*/  @P0 IMAD.HI.U32 R6, R8, c[0x0][0x4ec], RZ ;  /* 0x00013b0008060a27 */ /* 0x000fc800078e00ff */
[----:B------:R-:W-:Y:S01]  /*124e0*/  IMAD R13, R5, c[0x0][0x498], RZ ;  /* 0x00012600050d7a24 */ /* 0x000fe200078e02ff */
[----:B------:R-:W-:Y:S01]  /*124f0*/  @P0 SHF.R.U32.HI R7, RZ, c[0x0][0x4f0], R6 ;  /* 0x00013c00ff070a19 */ /* 0x000fe20000011606 */
[----:B------:R-:W-:-:S03]  /*12500*/  IMAD.WIDE.U32 R14, R224, c[0x0][0x498], R14 ;  /* 0x00012600e00e7a25 */ /* 0x000fc600078e000e */
[C---:B------:R-:W-:Y:S01]  /*12510*/  IADD3 R9, -R7.reuse, RZ, RZ ;  /* 0x000000ff07097210 */ /* 0x040fe20007ffe1ff */
[----:B------:R-:W-:Y:S01]  /*12520*/  IMAD R13, R224, c[0x0][0x49c], R13 ;  /* 0x00012700e00d7a24 */ /* 0x000fe200078e020d */
[----:B------:R-:W-:Y:S02]  /*12530*/  SHF.R.S32.HI R4, RZ, 0x1f, R7 ;  /* 0x0000001fff047819 */ /* 0x000fe40000011407 */
[----:B------:R-:W-:Y:S01]  /*12540*/  IADD3 R12, P0, R7, R14, RZ ;  /* 0x0000000e070c7210 */ /* 0x000fe20007f1e0ff */
[----:B------:R-:W-:-:S03]  /*12550*/  IMAD R9, R9, c[0x0][0x4e8], R8 ;  /* 0x00013a0009097a24 */ /* 0x000fc600078e0208 */
[----:B------:R-:W-:Y:S02]  /*12560*/  IADD3.X R13, R4, R15, R13, P0, !PT ;  /* 0x0000000f040d7210 */ /* 0x000fe400007fe40d */
[----:B------:R-:W-:Y:S02]  /*12570*/  SHF.R.S32.HI R6, RZ, 0x1f, R9 ;  /* 0x0000001fff067819 */ /* 0x000fe40000011409 */
[----:B------:R-:W-:Y:S01]  /*12580*/  MOV R4, 0xff800000 ;  /* 0xff80000000047802 */ /* 0x000fe20000000f00 */
[----:B------:R-:W-:-:S04]  /*12590*/  IMAD.WIDE.U32 R12, R9, c[0x0][0x488], R12 ;  /* 0x00012200090c7a25 */ /* 0x000fc800078e000c */
[----:B------:R-:W-:-:S04]  /*125a0*/  IMAD R6, R6, c[0x0][0x488], RZ ;  /* 0x0001220006067a24 */ /* 0x000fc800078e02ff */
[----:B------:R-:W-:Y:S01]  /*125b0*/  IMAD R7, R9, c[0x0][0x48c], R6 ;  /* 0x0001230009077a24 */ /* 0x000fe200078e0206 */
[----:B------:R-:W-:-:S04]  /*125c0*/  LEA R6, P0, R12, c[0x0][0x450], 0x2 ;  /* 0x000114000c067a11 */ /* 0x000fc800078010ff */
[----:B------:R-:W-:-:S04]  /*125d0*/  IADD3 R7, R13, R7, RZ ;  /* 0x000000070d077210 */ /* 0x000fc80007ffe0ff */
[----:B------:R-:W-:-:S05]  /*125e0*/  LEA.HI.X R7, R12, c[0x0][0x454], R7, 0x2, P0 ;  /* 0x000115000c077a11 */ /* 0x000fca00000f1407 */
[----:B------:R1:W-:Y:S02]  /*125f0*/  STG.E [R6.64], R4 ;  /* 0x0000000406007986 */ /* 0x0003e4000c101904 */
.L_x_149:
[----:B------:R-:W-:Y:S05]  /*12600*/  BSYNC B0 ;  /* 0x0000000000007941 */ /* 0x000fea0003800000 */
.L_x_148:
[----:B-1----:R-:W1:Y:S01]  /*12610*/  S2R R6, SR_CTAID.X ;  /* 0x0000000000067919 */ /* 0x002e620000002500 */
[----:B------:R-:W-:Y:S01]  /*12620*/  SHF.R.S32.HI R7, RZ, 0x1f, R2 ;  /* 0x0000001fff077819 */ /* 0x000fe20000011402 */
[----:B------:R-:W-:Y:S01]  /*12630*/  IMAD R9, R11, c[0x0][0x3a0], RZ ;  /* 0x0000e8000b097a24 */ /* 0x000fe200078e02ff */
[----:B------:R-:W-:Y:S01]  /*12640*/  BSSY B0, `(.L_x_150) ;  /* 0x0000045000007945 */ /* 0x000fe20003800000 */
[----:B------:R-:W-:Y:S01]  /*12650*/  IMAD R0, R0, c[0x0][0x3e8], RZ ;  /* 0x0000fa0000007a24 */ /* 0x000fe200078e02ff */
[-C--:B------:R-:W-:Y:S01]  /*12660*/  LEA.HI R8, R7, R2.reuse, RZ, 0x3 ;  /* 0x0000000207087211 */ /* 0x080fe200078f18ff */
[C---:B------:R-:W-:Y:S01]  /*12670*/  IMAD R4, R10.reuse, c[0x0][0x3a4], R9 ;  /* 0x0000e9000a047a24 */ /* 0x040fe200078e0209 */
[----:B------:R-:W-:Y:S01]  /*12680*/  MOV R7, c[0x0][0x4e8] ;  /* 0x00013a0000077a02 */ /* 0x000fe20000000f00 */
[----:B------:R-:W-:Y:S01]  /*12690*/  IMAD.WIDE.U32 R10, R10, c[0x0][0x3a0], RZ ;  /* 0x0000e8000a0a7a25 */ /* 0x000fe200078e00ff */
[----:B------:R-:W-:Y:S02]  /*126a0*/  LOP3.LUT R9, R8, 0xfffffff8, RZ, 0xc0, !PT ;  /* 0xfffffff808097812 */ /* 0x000fe400078ec0ff */
[----:B------:R-:W-:Y:S01]  /*126b0*/  ISETP.NE.AND P0, PT, R7, 0x1, PT ;  /* 0x000000010700780c */ /* 0x000fe20003f05270 */
[----:B------:R-:W-:Y:S01]  /*126c0*/  IMAD.IADD R13, R11, 0x1, R4 ;  /* 0x000000010b0d7824 */ /* 0x000fe200078e0204 */
[----:B------:R-:W-:Y:S01]  /*126d0*/  IADD3 R11, -R9, R2, RZ ;  /* 0x00000002090b7210 */ /* 0x000fe20007ffe1ff */
[----:B------:R-:W-:Y:S01]  /*126e0*/  IMAD.MOV.U32 R12, RZ, RZ, R10 ;  /* 0x000000ffff0c7224 */ /* 0x000fe200078e000a */
[----:B------:R-:W-:Y:S01]  /*126f0*/  SHF.R.S32.HI R8, RZ, 0x3, R8 ;  /* 0x00000003ff087819 */ /* 0x000fe20000011408 */
[----:B------:R-:W-:-:S02]  /*12700*/  IMAD R0, R223, c[0x0][0x3ec], R0 ;  /* 0x0000fb00df007a24 */ /* 0x000fc400078e0200 */
[----:B------:R-:W-:Y:S01]  /*12710*/  IMAD.WIDE.U32 R12, R223, c[0x0][0x3e8], R12 ;  /* 0x0000fa00df0c7a25 */ /* 0x000fe200078e000c */
[CC--:B------:R-:W-:Y:S02]  /*12720*/  LEA R7, R11.reuse, R8.reuse, 0x5 ;  /* 0x000000080b077211 */ /* 0x0c0fe400078e28ff */
[----:B------:R-:W-:Y:S01]  /*12730*/  SHF.L.U32 R11, R11, 0x3, RZ ;  /* 0x000000030b0b7819 */ /* 0x000fe200000006ff */
[----:B------:R-:W-:Y:S01]  /*12740*/  IMAD R5, R5, c[0x0][0x3f0], RZ ;  /* 0x0000fc0005057a24 */ /* 0x000fe200078e02ff */
[----:B------:R-:W-:Y:S01]  /*12750*/  IADD3 R13, R0, R13, RZ ;  /* 0x0000000d000d7210 */ /* 0x000fe20007ffe0ff */
[C---:B-1----:R-:W-:Y:S01]  /*12760*/  IMAD R7, R6.reuse, 0x80, R7 ;  /* 0x0000008006077824 */ /* 0x042fe200078e0207 */
[----:B------:R-:W-:Y:S01]  /*12770*/  LEA R6, R6, R8, 0x7 ;  /* 0x0000000806067211 */ /* 0x000fe200078e38ff */
[----:B------:R-:W-:Y:S01]  /*12780*/  IMAD R5, R224, c[0x0][0x3f4], R5 ;  /* 0x0000fd00e0057a24 */ /* 0x000fe200078e0205 */
[----:B------:R-:W-:Y:S01]  /*12790*/  IADD3 R10, R11, 0x40, RZ ;  /* 0x000000400b0a7810 */ /* 0x000fe20007ffe0ff */
[----:B------:R-:W-:Y:S01]  /*127a0*/  @P0 IMAD.HI.U32 R0, R7, c[0x0][0x4ec], RZ ;  /* 0x00013b0007000a27 */ /* 0x000fe200078e00ff */
[----:B------:R-:W-:-:S02]  /*127b0*/  MOV R2, R7 ;  /* 0x0000000700027202 */ /* 0x000fc40000000f00 */
[C---:B------:R-:W-:Y:S01]  /*127c0*/  IADD3 R9, R11.reuse, 0x80, RZ ;  /* 0x000000800b097810 */ /* 0x040fe20007ffe0ff */
[----:B------:R-:W-:Y:S01]  /*127d0*/  IMAD.WIDE.U32 R12, R224, c[0x0][0x3f0], R12 ;  /* 0x0000fc00e00c7a25 */ /* 0x000fe200078e000c */
[----:B------:R-:W-:Y:S02]  /*127e0*/  @P0 SHF.R.U32.HI R2, RZ, c[0x0][0x4f0], R0 ;  /* 0x00013c00ff020a19 */ /* 0x000fe40000011600 */
[----:B------:R-:W-:Y:S02]  /*127f0*/  IADD3 R8, R11, 0xc0, RZ ;  /* 0x000000c00b087810 */ /* 0x000fe40007ffe0ff */
[--C-:B------:R-:W-:Y:S01]  /*12800*/  SHF.R.S32.HI R4, RZ, 0x1f, R2.reuse ;  /* 0x0000001fff047819 */ /* 0x100fe20000011402 */
[----:B------:R-:W-:Y:S01]  /*12810*/  IMAD.MOV R0, RZ, RZ, -R2 ;  /* 0x000000ffff007224 */ /* 0x000fe200078e0a02 */
[----:B------:R-:W-:-:S03]  /*12820*/  IADD3 R13, R13, R5, RZ ;  /* 0x000000050d0d7210 */ /* 0x000fc60007ffe0ff */
[----:B------:R-:W-:Y:S02]  /*12830*/  IMAD R5, R4, c[0x0][0x3e0], RZ ;  /* 0x0000f80004057a24 */ /* 0x000fe400078e02ff */
[----:B------:R-:W-:Y:S02]  /*12840*/  IMAD R0, R0, c[0x0][0x4e8], R7 ;  /* 0x00013a0000007a24 */ /* 0x000fe400078e0207 */
[----:B------:R-:W-:-:S04]  /*12850*/  IMAD.WIDE.U32 R12, R2, c[0x0][0x3e0], R12 ;  /* 0x0000f800020c7a25 */ /* 0x000fc800078e000c */
[----:B------:R-:W-:Y:S01]  /*12860*/  IMAD R5, R2, c[0x0][0x3e4], R5 ;  /* 0x0000f90002057a24 */ /* 0x000fe200078e0205 */
[----:B------:R-:W-:Y:S01]  /*12870*/  SHF.R.S32.HI R2, RZ, 0x1f, R0 ;  /* 0x0000001fff027819 */ /* 0x000fe20000011400 */
[----:B-----5:R-:W-:-:S03]  /*12880*/  IMAD R7, R3, c[0x0][0x4e8], RZ ;  /* 0x00013a0003077a24 */ /* 0x020fc600078e02ff */
[----:B------:R-:W-:Y:S01]  /*12890*/  IADD3 R13, R13, R5, RZ ;  /* 0x000000050d0d7210 */ /* 0x000fe20007ffe0ff */
[----:B------:R-:W-:-:S04]  /*128a0*/  IMAD R5, R2, c[0x0][0x3d8], RZ ;  /* 0x0000f60002057a24 */ /* 0x000fc800078e02ff */
[C---:B------:R-:W-:Y:S02]  /*128b0*/  IMAD R5, R0.reuse, c[0x0][0x3dc], R5 ;  /* 0x0000f70000057a24 */ /* 0x040fe400078e0205 */
[----:B------:R-:W-:-:S04]  /*128c0*/  IMAD.WIDE.U32 R12, R0, c[0x0][0x3d8], R12 ;  /* 0x0000f600000c7a25 */ /* 0x000fc800078e000c */
[----:B------:R-:W-:Y:S01]  /*128d0*/  IMAD.IADD R5, R13, 0x1, R5 ;  /* 0x000000010d057824 */ /* 0x000fe200078e0205 */
[----:B------:R-:W-:-:S04]  /*128e0*/  LEA R2, P0, R12, c[0x0][0x380], 0x1 ;  /* 0x0000e0000c027a11 */ /* 0x000fc800078008ff */
[----:B------:R-:W-:Y:S01]  /*128f0*/  LEA.HI.X R0, R12, c[0x0][0x384], R5, 0x1, P0 ;  /* 0x0000e1000c007a11 */ /* 0x000fe200000f0c05 */
[----:B------:R1:W2:Y:S01]  /*12900*/  SHFL.IDX PT, R4, R2, RZ, 0x181f ;  /* 0x00181fff02047589 */ /* 0x0002a200000e0000 */
[----:B------:R-:W-:-:S03]  /*12910*/  ISETP.GE.AND P0, PT, R6, R7, PT ;  /* 0x000000070600720c */ /* 0x000fc60003f06270 */
[----:B------:R1:W3:Y:S10]  /*12920*/  SHFL.IDX PT, R5, R0, RZ, 0x181f ;  /* 0x00181fff00057589 */ /* 0x0002f400000e0000 */
[----:B------:R-:W-:Y:S05]  /*12930*/  @P0 BRA `(.L_x_151) ;  /* 0x0000015000000947 */ /* 0x000fea0003800000 */
[----:B------:R-:W-:Y:S02]  /*12940*/  ISETP.GE.AND P2, PT, R10, c[0x0][0x3c8], PT ;  /* 0x0000f2000a007a0c */ /* 0x000fe40003f46270 */
[----:B------:R-:W-:-:S02]  /*12950*/  ISETP.GE.AND P1, PT, R9, c[0x0][0x3c8], PT ;  /* 0x0000f20009007a0c */ /* 0x000fc40003f26270 */
        /* <DEDUP_REMOVED lines=19> */
.L_x_151:
[----:B------:R-:W-:Y:S05]  /*12a90*/  BSYNC B0 ;  /* 0x0000000000007941 */ /* 0x000fea0003800000 */
.L_x_150:
[----:B--2---:R-:W-:Y:S01]  /*12aa0*/  IADD3 R4, R6, 0x20, RZ ;  /* 0x0000002006047810 */ /* 0x004fe20007ffe0ff */
[----:B------:R2:W4:Y:S01]  /*12ab0*/  SHFL.IDX PT, R13, R0, 0x1, 0x181f ;  /* 0x00381f00000d7f89 */ /* 0x00052200000e0000 */
[----:B------:R-:W-:Y:S02]  /*12ac0*/  BSSY B0, `(.L_x_152) ;  /* 0x0000019000007945 */ /* 0x000fe40003800000 */
[----:B------:R-:W-:Y:S01]  /*12ad0*/  ISETP.GE.AND P0, PT, R4, R7, PT ;  /* 0x000000070400720c */ /* 0x000fe20003f06270 */
[----:B------:R2:W1:-:S12]  /*12ae0*/  SHFL.IDX PT, R12, R2, 0x1, 0x181f ;  /* 0x00381f00020c7f89 */ /* 0x00045800000e0000 */
[----:B------:R-:W-:Y:S05]  /*12af0*/  @P0 BRA `(.L_x_153) ;  /* 0x0000015000000947 */ /* 0x000fea0003800000 */
[----:B------:R-:W-:Y:S02]  /*12b00*/  ISETP.GE.AND P2, PT, R10, c[0x0][0x3c8], PT ;  /* 0x0000f2000a007a0c */ /* 0x000fe40003f46270 */
[----:B------:R-:W-:Y:S02]  /*12b10*/  ISETP.GE.AND P1, PT, R9, c[0x0][0x3c8], PT ;  /* 0x0000f20009007a0c */ /* 0x000fe40003f26270 */
[----:B------:R-:W-:Y:S02]  /*12b20*/  ISETP.GE.AND P0, PT, R8, c[0x0][0x3c8], PT ;  /* 0x0000f20008007a0c */ /* 0x000fe40003f06270 */
[----:B------:R-:W-:-:S07]  /*12b30*/  ISETP.GE.AND P3, PT, R11, c[0x0][0x3c8], PT ;  /* 0x0000f2000b007a0c */ /* 0x000fce0003f66270 */
[----:B---3--:R-:W-:Y:S02]  /*12b40*/  @!P2 SHF.R.S32.HI R5, RZ, 0x1f, R10 ;  /* 0x0000001fff05a819 */ /* 0x008fe4000001140a */
        /* <DEDUP_REMOVED lines=16> */
.L_x_153:
[----:B------:R-:W-:Y:S05]  /*12c50*/  BSYNC B0 ;  /* 0x0000000000007941 */ /* 0x000fea0003800000 */
.L_x_152:
[----:B-1----:R-:W-:Y:S01]  /*12c60*/  IADD3 R4, R6, 0x40, RZ ;  /* 0x0000004006047810 */ /* 0x002fe20007ffe0ff */
[----:B----4-:R1:W4:Y:S01]  /*12c70*/  SHFL.IDX PT, R13, R0, 0x2, 0x181f ;  /* 0x00581f00000d7f89 */ /* 0x01032200000e0000 */
[----:B------:R-:W-:Y:S02]  /*12c80*/  BSSY B0, `(.L_x_154) ;  /* 0x0000019000007945 */ /* 0x000fe40003800000 */
[----:B------:R-:W-:Y:S01]  /*12c90*/  ISETP.GE.AND P0, PT, R4, R7, PT ;  /* 0x000000070400720c */ /* 0x000fe20003f06270 */
[----:B------:R1:W2:-:S12]  /*12ca0*/  SHFL.IDX PT, R12, R2, 0x2, 0x181f ;  /* 0x00581f00020c7f89 */ /* 0x00029800000e0000 */
        /* <DEDUP_REMOVED lines=9> */
[----:B--2-4-:R-:W-:Y:S01]  /*12d40*/  @!P3 IMAD.WIDE R14, R11, 0x2, R12 ;  /* 0x000000020b0eb825 */ /* 0x014fe200078e020c */
        /* <DEDUP_REMOVED lines=12> */
.L_x_155:
[----:B------:R-:W-:Y:S05]  /*12e10*/  BSYNC B0 ;  /* 0x0000000000007941 */ /* 0x000fea0003800000 */
.L_x_154:
[----:B------:R-:W-:Y:S01]  /*12e20*/  IADD3 R6, R6, 0x60, RZ ;  /* 0x0000006006067810 */ /* 0x000fe20007ffe0ff */
[----:B------:R1:W4:Y:S03]  /*12e30*/  SHFL.IDX PT, R3, R0, 0x3, 0x181f ;  /* 0x00781f0000037f89 */ /* 0x00032600000e0000 */
[----:B------:R-:W-:Y:S01]  /*12e40*/  ISETP.GE.AND P0, PT, R6, R7, PT ;  /* 0x000000070600720c */ /* 0x000fe20003f06270 */
[----:B-12---:R-:W1:-:S12]  /*12e50*/  SHFL.IDX PT, R2, R2, 0x3, 0x181f ;  /* 0x00781f0002027f89 */ /* 0x006e5800000e0000 */
[----:B------:R-:W-:Y:S05]  /*12e60*/  @P0 EXIT ;  /* 0x000000000000094d */ /* 0x000fea0003800000 */
[----:B------:R-:W-:Y:S02]  /*12e70*/  ISETP.GE.AND P1, PT, R10, c[0x0][0x3c8], PT ;  /* 0x0000f2000a007a0c */ /* 0x000fe40003f26270 */
[----:B------:R-:W-:Y:S02]  /*12e80*/  ISETP.GE.AND P0, PT, R9, c[0x0][0x3c8], PT ;  /* 0x0000f20009007a0c */ /* 0x000fe40003f06270 */
[----:B------:R-:W-:-:S09]  /*12e90*/  ISETP.GE.AND P2, PT, R11, c[0x0][0x3c8], PT ;  /* 0x0000f2000b007a0c */ /* 0x000fd20003f46270 */
[----:B---3--:R-:W-:Y:S02]  /*12ea0*/  @!P1 SHF.R.S32.HI R5, RZ, 0x1f, R10 ;  /* 0x0000001fff059819 */ /* 0x008fe4000001140a */
[----:B------:R-:W-:Y:S02]  /*12eb0*/  @!P0 SHF.R.S32.HI R0, RZ, 0x1f, R9 ;  /* 0x0000001fff008819 */ /* 0x000fe40000011409 */
[----:B------:R-:W-:Y:S01]  /*12ec0*/  @!P1 LEA.HI R5, R5, R10, RZ, 0x3 ;  /* 0x0000000a05059211 */ /* 0x000fe200078f18ff */
[--C-:B-1--4-:R-:W-:Y:S01]  /*12ed0*/  @!P2 IMAD.WIDE R10, R11, 0x2, R2.reuse ;  /* 0x000000020b0aa825 */ /* 0x112fe200078e0202 */
        /* <DEDUP_REMOVED lines=10> */
[----:B-1----:R-:W-:-:S04]  /*12f80*/  SHF.R.S32.HI R5, RZ, 0x1f, R8 ;  /* 0x0000001fff057819 */ /* 0x002fc80000011408 */
[----:B------:R-:W-:-:S04]  /*12f90*/  LEA.HI R5, R5, R8, RZ, 0x3 ;  /* 0x0000000805057211 */ /* 0x000fc800078f18ff */
[----:B------:R-:W-:-:S05]  /*12fa0*/  LOP3.LUT R5, R5, 0xfffffff8, RZ, 0xc0, !PT ;  /* 0xfffffff805057812 */ /* 0x000fca00078ec0ff */
[----:B------:R-:W-:-:S05]  /*12fb0*/  IMAD.WIDE R2, R5, 0x2, R2 ;  /* 0x0000000205027825 */ /* 0x000fca00078e0202 */
[----:B------:R-:W-:Y:S01]  /*12fc0*/  ST.E.128 [R2.64], RZ ;  /* 0x000000ff02007985 */ /* 0x000fe2000c101d04 */
[----:B------:R-:W-:Y:S05]  /*12fd0*/  EXIT ;  /* 0x000000000000794d */ /* 0x000fea0003800000 */
.L_x_156:
        /* <DEDUP_REMOVED lines=10> */
.L_x_1530:


//--------------------- .text._ZN7cutlass13device_kernelIN5flash19enable_sm80_to_sm89INS1_16FlashAttnFwdSm80INS1_25CollectiveMainloopFwdSm80ILi8ELi1ELb1EN4cute5tupleIJNS5_1CILi128EEENS7_ILi48EEENS7_ILi256EEEEEELi256ENS_10bfloat16_tEfNS_4arch4Sm80ELb0ELb1ELb0ELb0ELb0ELb0ELb1ELb0EEENS1_21CollectiveEpilogueFwdINS6_IJS8_SA_S9_EEENS6_IJNS7_ILi1EEESI_SI_EEESC_SE_Li256ELb0ELb1ELb0ELb0EEENS1_19SingleTileSchedulerILb0ELb0ELb1ELi128EEEEEEEEEvNT_6ParamsE --------------------------
	.section	.text._ZN7cutlass13device_kernelIN5flash19enable_sm80_to_sm89INS1_16FlashAttnFwdSm80INS1_25CollectiveMainloopFwdSm80ILi8ELi1ELb1EN4cute5tupleIJNS5_1CILi128EEENS7_ILi48EEENS7_ILi256EEEEEELi256ENS_10bfloat16_tEfNS_4arch4Sm80ELb0ELb1ELb0ELb0ELb0ELb0ELb1ELb0EEENS1_21CollectiveEpilogueFwdINS6_IJS8_SA_S9_EEENS6_IJNS7_ILi1EEESI_SI_EEESC_SE_Li256ELb0ELb1ELb0ELb0EEENS1_19SingleTileSchedulerILb0ELb0ELb1ELi128EEEEEEEEEvNT_6ParamsE,"ax",@progbits
	.sectioninfo	@"SHI_REGISTERS=255"
	.align	128
.text._ZN7cutlass13device_kernelIN5flash19enable_sm80_to_sm89INS1_16FlashAttnFwdSm80INS1_25CollectiveMainloopFwdSm80ILi8ELi1ELb1EN4cute5tupleIJNS5_1CILi128EEENS7_ILi48EEENS7_ILi256EEEEEELi256ENS_10bfloat16_tEfNS_4arch4Sm80ELb0ELb1ELb0ELb0ELb0ELb0ELb1ELb0EEENS1_21CollectiveEpilogueFwdINS6_IJS8_SA_S9_EEENS6_IJNS7_ILi1EEESI_SI_EEESC_SE_Li256ELb0ELb1ELb0ELb0EEENS1_19SingleTileSchedulerILb0ELb0ELb1ELi128EEEEEEEEEvNT_6ParamsE:
        .type           _ZN7cutlass13device_kernelIN5flash19enable_sm80_to_sm89INS1_16FlashAttnFwdSm80INS1_25CollectiveMainloopFwdSm80ILi8ELi1ELb1EN4cute5tupleIJNS5_1CILi128EEENS7_ILi48EEENS7_ILi256EEEEEELi256ENS_10bfloat16_tEfNS_4arch4Sm80ELb0ELb1ELb0ELb0ELb0ELb0ELb1ELb0EEENS1_21CollectiveEpilogueFwdINS6_IJS8_SA_S9_EEENS6_IJNS7_ILi1EEESI_SI_EEESC_SE_Li256ELb0ELb1ELb0ELb0EEENS1_19SingleTileSchedulerILb0ELb0ELb1ELi128EEEEEEEEEvNT_6ParamsE,@function
        .size           _ZN7cutlass13device_kernelIN5flash19enable_sm80_to_sm89INS1_16FlashAttnFwdSm80INS1_25CollectiveMainloopFwdSm80ILi8ELi1ELb1EN4cute5tupleIJNS5_1CILi128EEENS7_ILi48EEENS7_ILi256EEEEEELi256ENS_10bfloat16_tEfNS_4arch4Sm80ELb0ELb1ELb0ELb0ELb0ELb0ELb1ELb0EEENS1_21CollectiveEpilogueFwdINS6_IJS8_SA_S9_EEENS6_IJNS7_ILi1EEESI_SI_EEESC_SE_Li256ELb0ELb1ELb0ELb0EEENS1_19SingleTileSchedulerILb0ELb0ELb1ELi128EEEEEEEEEvNT_6ParamsE,(.L_x_1531 - _ZN7cutlass13device_kernelIN5flash19enable_sm80_to_sm89INS1_16FlashAttnFwdSm80INS1_25CollectiveMainloopFwdSm80ILi8ELi1ELb1EN4cute5tupleIJNS5_1CILi128EEENS7_ILi48EEENS7_ILi256EEEEEELi256ENS_10bfloat16_tEfNS_4arch4Sm80ELb0ELb1ELb0ELb0ELb0ELb0ELb1ELb0EEENS1_21CollectiveEpilogueFwdINS6_IJS8_SA_S9_EEENS6_IJNS7_ILi1EEESI_SI_EEESC_SE_Li256ELb0ELb1ELb0ELb0EEENS1_19SingleTileSchedulerILb0ELb0ELb1ELi128EEEEEEEEEvNT_6ParamsE)
        .other          _ZN7cutlass13device_kernelIN5flash19enable_sm80_to_sm89INS1_16FlashAttnFwdSm80INS1_25CollectiveMainloopFwdSm80ILi8ELi1ELb1EN4cute5tupleIJNS5_1CILi128EEENS7_ILi48EEENS7_ILi256EEEEEELi256ENS_10bfloat16_tEfNS_4arch4Sm80ELb0ELb1ELb0ELb0ELb0ELb0ELb1ELb0EEENS1_21CollectiveEpilogueFwdINS6_IJS8_SA_S9_EEENS6_IJNS7_ILi1EEESI_SI_EEESC_SE_Li256ELb0ELb1ELb0ELb0EEENS1_19SingleTileSchedulerILb0ELb0ELb1ELi128EEEEEEEEEvNT_6ParamsE,@"STO_CUDA_ENTRY STV_DEFAULT"
_ZN7cutlass13device_kernelIN5flash19enable_sm80_to_sm89INS1_16FlashAttnFwdSm80INS1_25CollectiveMainloopFwdSm80ILi8ELi1ELb1EN4cute5tupleIJNS5_1CILi128EEENS7_ILi48EEENS7_ILi256EEEEEELi256ENS_10bfloat16_tEfNS_4arch4Sm80ELb0ELb1ELb0ELb0ELb0ELb0ELb1ELb0EEENS1_21CollectiveEpilogueFwdINS6_IJS8_SA_S9_EEENS6_IJNS7_ILi1EEESI_SI_EEESC_SE_Li256ELb0ELb1ELb0ELb0EEENS1_19SingleTileSchedulerILb0ELb0ELb1ELi128EEEEEEEEEvNT_6ParamsE:
[----:B------:R-:W-:-:S03]  /*0000*/  MOV R1, c[0x0][0x28] ;  /* 0x00000a0000017a02 */ /* 0x000fc60000000f00 */
[----:B------:R-:W1:Y:S01]  /*0010*/  S2R R16, SR_CTAID.Z ;  /* 0x0000000000107919 */ /* 0x000e620000002700 */
[----:B------:R-:W-:Y:S02]  /*0020*/  IADD3 R1, R1, -0x98, RZ ;  /* 0xffffff6801017810 */ /* 0x000fe40007ffe0ff */
[----:B-1----:R-:W-:-:S13]  /*0030*/  ISETP.GE.AND P0, PT, R16, RZ, PT ;  /* 0x000000ff1000720c */ /* 0x002fda0003f06270 */
[----:B------:R-:W-:Y:S05]  /*0040*/  @!P0 EXIT ;  /* 0x000000000000894d */ /* 0x000fea0003800000 */
[----:B------:R-:W1:Y:S01]  /*0050*/  S2UR UR16, SR_CTAID.X ;  /* 0x00000000001079c3 */ /* 0x000e620000002500 */
[----:B------:R-:W-:Y:S01]  /*0060*/  ULDC UR6, c[0x0][0x2c4] ;  /* 0x0000b10000067ab9 */ /* 0x000fe20000000800 */
[----:B------:R-:W2:Y:S01]  /*0070*/  S2R R85, SR_TID.X ;  /* 0x0000000000557919 */ /* 0x000ea20000002100 */
[----:B------:R-:W-:Y:S02]  /*0080*/  UISETP.NE.AND UP0, UPT, UR6, 0x1, UPT ;  /* 0x000000010600788c */ /* 0x000fe4000bf05270 */
[----:B------:R-:W-:Y:S02]  /*0090*/  ULDC.64 UR4, c[0x0][0x2c8] ;  /* 0x0000b20000047ab9 */ /* 0x000fe40000000a00 */
[----:B------:R-:W-:Y:S02]  /*00a0*/  UMOV UR7, 0x1 ;  /* 0x0000000100077882 */ /* 0x000fe40000000000 */
[----:B------:R-:W-:Y:S02]  /*00b0*/  UP2UR UR18, UPR, URZ, 0x1 ;  /* 0x000000013f127883 */ /* 0x000fe40008000000 */
[----:B------:R-:W-:-:S02]  /*00c0*/  ULDC UR9, c[0x0][0x168] ;  /* 0x00005a0000097ab9 */ /* 0x000fc40000000800 */
[----:B------:R-:W-:Y:S02]  /*00d0*/  UIADD3 UR9, UR7, -UR9, URZ ;  /* 0x8000000907097290 */ /* 0x000fe4000fffe03f */
[----:B-1----:R-:W-:-:S04]  /*00e0*/  USHF.L.U32 UR16, UR16, 0x7, URZ ;  /* 0x0000000710107899 */ /* 0x002fc8000800063f */
[----:B------:R-:W-:Y:S02]  /*00f0*/  @UP0 UIADD3 UR10, UR16, 0x7f, URZ ;  /* 0x0000007f100a0890 */ /* 0x000fe4000fffe03f */
[----:B------:R-:W-:Y:S02]  /*0100*/  UIADD3 UR8, UR16, 0x7f, URZ ;  /* 0x0000007f10087890 */ /* 0x000fe4000fffe03f */
[----:B------:R-:W-:-:S04]  /*0110*/  UIMAD.WIDE.U32 UR10, UR10, UR4, URZ ;  /* 0x000000040a0a72a5 */ /* 0x000fc8000f8e003f */
[----:B------:R-:W-:-:S03]  /*0120*/  @UP0 USHF.R.U32.HI UR8, URZ, UR5, UR11 ;  /* 0x000000053f080299 */ /* 0x000fc6000801160b */
[----:B------:R-:W-:Y:S02]  /*0130*/  ULDC.64 UR4, c[0x0][0x328] ;  /* 0x0000ca0000047ab9 */ /* 0x000fe40000000a00 */
[----:B------:R-:W-:-:S03]  /*0140*/  UISETP.LE.AND UP0, UPT, UR7, UR5, UPT ;  /* 0x000000050700728c */ /* 0x000fc6000bf03270 */
[----:B------:R-:W-:Y:S02]  /*0150*/  ULDC UR5, c[0x0][0x1d0] ;  /* 0x0000740000057ab9 */ /* 0x000fe40000000800 */
[----:B------:R-:W-:Y:S01]  /*0160*/  UIADD3 UR5, UR8, UR5, UR9 ;  /* 0x0000000508057290 */ /* 0x000fe2000fffe009 */
[----:B------:R-:W-:Y:S01]  /*0170*/  PLOP3.LUT P0, PT, PT, PT, UP0, 0x40, 0x0 ;  /* 0x000000000000781c */ /* 0x000fe20003f0e808 */
[----:B------:R-:W-:Y:S02]  /*0180*/  UP2UR UR17, UPR, URZ, 0x1 ;  /* 0x000000013f117883 */ /* 0x000fe40008000000 */
[----:B------:R-:W-:-:S10]  /*0190*/  UIADD3 UR8, UR5, UR4, URZ ;  /* 0x0000000405087290 */ /* 0x000fd4000fffe03f */
[----:B------:R-:W-:Y:S05]  /*01a0*/  @P0 BRA `(.L_x_157) ;  /* 0x0000014000000947 */ /* 0x000fea0003800000 */
[----:B--2---:R-:W-:Y:S01]  /*01b0*/  ISETP.LT.AND P0, PT, RZ, UR5, PT ;  /* 0x00000005ff007c0c */ /* 0x004fe2000bf01270 */
[----:B------:R-:W-:-:S12]  /*01c0*/  UIADD3 UR9, UR5, -0x1, URZ ;  /* 0xffffffff05097890 */ /* 0x000fd8000fffe03f */
[----:B------:R-:W-:Y:S05]  /*01d0*/  @P0 BRA `(.L_x_158) ;  /* 0x0000008000000947 */ /* 0x000fea0003800000 */
[----:B------:R-:W-:Y:S02]  /*01e0*/  ULDC UR4, c[0x0][0x32c] ;  /* 0x0000cb0000047ab9 */ /* 0x000fe40000000800 */
[----:B------:R-:W-:Y:S02]  /*01f0*/  UISETP.NE.AND UP0, UPT, UR7, UR4, UPT ;  /* 0x000000040700728c */ /* 0x000fe4000bf05270 */
[----:B------:R-:W-:-:S03]  /*0200*/  UIADD3 UR9, -UR5, URZ, URZ ;  /* 0x0000003f05097290 */ /* 0x000fc6000fffe13f */
[----:B------:R-:W-:Y:S02]  /*0210*/  ULDC.64 UR4, c[0x0][0x330] ;  /* 0x0000cc0000047ab9 */ /* 0x000fe40000000a00 */
[----:B------:R-:W-:-:S04]  /*0220*/  UIMAD.WIDE.U32 UR10, UR9, UR4, URZ ;  /* 0x00000004090a72a5 */ /* 0x000fc8000f8e003f */
[----:B------:R-:W-:-:S04]  /*0230*/  @UP0 USHF.R.U32.HI UR9, URZ, UR5, UR11 ;  /* 0x000000053f090299 */ /* 0x000fc8000801160b */
[----:B------:R-:W-:Y:S01]  /*0240*/  ULOP3.LUT UR9, URZ, UR9, URZ, 0x33, !UPT ;  /* 0x000000093f097292 */ /* 0x000fe2000f8e333f */
[----:B------:R-:W-:Y:S05]  /*0250*/  BRA `(.L_x_159) ;  /* 0x0000005000007947 */ /* 0x000fea0003800000 */
.L_x_158:
[----:B------:R-:W-:Y:S02]  /*0260*/  ULDC UR4, c[0x0][0x32c] ;  /* 0x0000cb0000047ab9 */ /* 0x000fe40000000800 */
[----:B------:R-:W-:-:S03]  /*0270*/  UISETP.NE.AND UP0, UPT, UR7, UR4, UPT ;  /* 0x000000040700728c */ /* 0x000fc6000bf05270 */
[----:B------:R-:W-:Y:S02]  /*0280*/  ULDC.64 UR4, c[0x0][0x330] ;  /* 0x0000cc0000047ab9 */ /* 0x000fe40000000a00 */
[----:B------:R-:W-:-:S06]  /*0290*/  UIMAD.WIDE.U32 UR10, UR9, UR4, URZ ;  /* 0x00000004090a72a5 */ /* 0x000fcc000f8e003f */
[----:B------:R-:W-:Y:S02]  /*02a0*/  @UP0 USHF.R.U32.HI UR9, URZ, UR5, UR11 ;  /* 0x000000053f090299 */ /* 0x000fe4000801160b */
.L_x_159:
[----:B------:R-:W-:Y:S02]  /*02b0*/  ULDC UR4, c[0x0][0x32c] ;  /* 0x0000cb0000047ab9 */ /* 0x000fe40000000800 */
[----:B------:R-:W-:-:S04]  /*02c0*/  UIMAD UR4, UR9, UR4, UR4 ;  /* 0x00000004090472a4 */ /* 0x000fc8000f8e0204 */
[----:B------:R-:W-:-:S04]  /*02d0*/  UISETP.LT.AND UP0, UPT, UR8, UR4, UPT ;  /* 0x000000040800728c */ /* 0x000fc8000bf01270 */
[----:B------:R-:W-:Y:S02]  /*02e0*/  USEL UR8, UR8, UR4, UP0 ;  /* 0x0000000408087287 */ /* 0x000fe40008000000 */
.L_x_157:
[----:B--2---:R-:W-:Y:S02]  /*02f0*/  UMOV UR12, 0x2f ;  /* 0x0000002f000c7882 */ /* 0x004fe40000000000 */
[----:B------:R-:W-:Y:S02]  /*0300*/  ULDC UR15, c[0x0][0x1d0] ;  /* 0x00007400000f7ab9 */ /* 0x000fe40000000800 */
[----:B------:R-:W-:Y:S02]  /*0310*/  UISETP.NE.AND UP0, UPT, UR6, 0x1, UPT ;  /* 0x000000010600788c */ /* 0x000fe4000bf05270 */
[----:B------:R-:W-:Y:S02]  /*0320*/  UIADD3 UR12, UR12, UR15, URZ ;  /* 0x0000000f0c0c7290 */ /* 0x000fe4000fffe03f */
[----:B------:R-:W-:Y:S02]  /*0330*/  ULDC.64 UR4, c[0x0][0x2c8] ;  /* 0x0000b20000047ab9 */ /* 0x000fe40000000a00 */
[----:B------:R-:W-:-:S02]  /*0340*/  UIMAD.WIDE.U32 UR10, UR16, UR4, URZ ;  /* 0x00000004100a72a5 */ /* 0x000fc4000f8e003f */
[----:B------:R-:W-:Y:S02]  /*0350*/  UIMAD.WIDE UR12, UR12, 0x2aaaaaab, URZ ;  /* 0x2aaaaaab0c0c78a5 */ /* 0x000fe4000f8e023f */
[----:B------:R-:W-:Y:S02]  /*0360*/  UIADD3 UR8, UR8, 0x2f, URZ ;  /* 0x0000002f08087890 */ /* 0x000fe4000fffe03f */
[----:B------:R-:W-:Y:S02]  /*0370*/  UISETP.NE.AND UP1, UPT, UR17, URZ, UPT ;  /* 0x0000003f1100728c */ /* 0x000fe4000bf25270 */
[----:B------:R-:W-:Y:S02]  /*0380*/  UIMAD.WIDE UR8, UR8, 0x2aaaaaab, URZ ;  /* 0x2aaaaaab080878a5 */ /* 0x000fe4000f8e023f */
[----:B------:R-:W-:Y:S02]  /*0390*/  @UP0 UMOV UR7, UR11 ;  /* 0x0000000b00070c82 */ /* 0x000fe40008000000 */
[----:B------:R-:W-:Y:S01]  /*03a0*/  UMOV UR4, UR16 ;  /* 0x0000001000047c82 */ /* 0x000fe20008000000 */
[----:B------:R-:W-:Y:S01]  /*03b0*/  PLOP3.LUT P0, PT, PT, PT, UP1, 0x40, 0x0 ;  /* 0x000000000000781c */ /* 0x000fe20003f0e818 */
[----:B------:R-:W-:-:S02]  /*03c0*/  UMOV UR11, UR13 ;  /* 0x0000000d000b7c82 */ /* 0x000fc40008000000 */
[----:B------:R-:W-:Y:S02]  /*03d0*/  @UP0 USHF.R.U32.HI UR4, URZ, UR5, UR7 ;  /* 0x000000053f040299 */ /* 0x000fe40008011607 */
[----:B------:R-:W-:Y:S02]  /*03e0*/  USHF.R.U32.HI UR7, URZ, 0x1f, UR9 ;  /* 0x0000001f3f077899 */ /* 0x000fe40008011609 */
[----:B------:R-:W-:Y:S02]  /*03f0*/  USHF.R.U32.HI UR8, URZ, 0x1f, UR11 ;  /* 0x0000001f3f087899 */ /* 0x000fe4000801160b */
[----:B------:R-:W-:Y:S02]  /*0400*/  ULDC UR10, c[0x0][0x168] ;  /* 0x00005a00000a7ab9 */ /* 0x000fe40000000800 */
[----:B------:R-:W-:Y:S02]  /*0410*/  UIADD3 UR15, UR15, -UR10, URZ ;  /* 0x8000000a0f0f7290 */ /* 0x000fe4000fffe03f */
[----:B------:R-:W-:-:S02]  /*0420*/  ULEA.HI.SX32 UR9, UR9, UR7, 0x1d ;  /* 0x0000000709097291 */ /* 0x000fc4000f8fea3f */
[----:B------:R-:W-:Y:S02]  /*0430*/  ULEA.HI.SX32 UR8, UR11, UR8, 0x1d ;  /* 0x000000080b087291 */ /* 0x000fe4000f8fea3f */
[----:B------:R-:W-:Y:S02]  /*0440*/  UIADD3 UR4, UR15, UR4, URZ ;  /* 0x000000040f047290 */ /* 0x000fe4000fffe03f */
[----:B------:R-:W-:Y:S02]  /*0450*/  UISETP.LT.AND UP0, UPT, UR8, UR9, UPT ;  /* 0x000000090800728c */ /* 0x000fe4000bf01270 */
[----:B------:R-:W-:Y:S02]  /*0460*/  ULDC UR5, c[0x0][0x324] ;  /* 0x0000c90000057ab9 */ /* 0x000fe40000000800 */
[----:B------:R-:W-:Y:S02]  /*0470*/  UIADD3 UR7, UR4, -UR5, URZ ;  /* 0x8000000504077290 */ /* 0x000fe4000fffe03f */
[----:B------:R-:W-:Y:S01]  /*0480*/  USEL UR13, UR8, UR9, UP0 ;  /* 0x00000009080d7287 */ /* 0x000fe20008000000 */
[----:B------:R-:W-:Y:S05]  /*0490*/  @P0 BRA `(.L_x_160) ;  /* 0x0000015000000947 */ /* 0x000fea0003800000 */
[----:B------:R-:W-:Y:S02]  /*04a0*/  UMOV UR8, UR4 ;  /* 0x0000000400087c82 */ /* 0x000fe40008000000 */
[----:B------:R-:W-:-:S06]  /*04b0*/  UISETP.GT.AND UP0, UPT, UR8, -0x1, UPT ;  /* 0xffffffff0800788c */ /* 0x000fcc000bf04270 */
[----:B------:R-:W-:-:S13]  /*04c0*/  PLOP3.LUT P0, PT, PT, PT, UP0, 0x80, 0x0 ;  /* 0x000000000000781c */ /* 0x000fda0003f0f008 */
[----:B------:R-:W-:Y:S05]  /*04d0*/  @P0 BRA `(.L_x_161) ;  /* 0x0000008000000947 */ /* 0x000fea0003800000 */
[----:B------:R-:W-:Y:S02]  /*04e0*/  ULDC UR4, c[0x0][0x32c] ;  /* 0x0000cb0000047ab9 */ /* 0x000fe40000000800 */
[----:B------:R-:W-:Y:S02]  /*04f0*/  UISETP.NE.AND UP0, UPT, UR4, 0x1, UPT ;  /* 0x000000010400788c */ /* 0x000fe4000bf05270 */
[----:B------:R-:W-:Y:S02]  /*0500*/  ULOP3.LUT UR8, URZ, UR8, URZ, 0x33, !UPT ;  /* 0x000000083f087292 */ /* 0x000fe4000f8e333f */
[----:B------:R-:W-:Y:S02]  /*0510*/  ULDC.64 UR4, c[0x0][0x330] ;  /* 0x0000cc0000047ab9 */ /* 0x000fe40000000a00 */
[----:B------:R-:W-:-:S05]  /*0520*/  UIMAD.WIDE.U32 UR10, UR8, UR4, URZ ;  /* 0x00000004080a72a5 */ /* 0x000fca000f8e003f */
[----:B------:R-:W-:-:S04]  /*0530*/  @UP0 USHF.R.U32.HI UR8, URZ, UR5, UR11 ;  /* 0x000000053f080299 */ /* 0x000fc8000801160b */
[----:B------:R-:W-:Y:S01]  /*0540*/  ULOP3.LUT UR8, URZ, UR8, URZ, 0x33, !UPT ;  /* 0x000000083f087292 */ /* 0x000fe2000f8e333f */
[----:B------:R-:W-:Y:S05]  /*0550*/  BRA `(.L_x_162) ;  /* 0x0000005000007947 */ /* 0x000fea0003800000 */
.L_x_161:
[----:B------:R-:W-:Y:S02]  /*0560*/  ULDC UR4, c[0x0][0x32c] ;  /* 0x0000cb0000047ab9 */ /* 0x000fe40000000800 */
[----:B------:R-:W-:-:S03]  /*0570*/  UISETP.NE.AND UP0, UPT, UR4, 0x1, UPT ;  /* 0x000000010400788c */ /* 0x000fc6000bf05270 */
[----:B------:R-:W-:Y:S02]  /*0580*/  ULDC.64 UR4, c[0x0][0x330] ;  /* 0x0000cc0000047ab9 */ /* 0x000fe40000000a00 */
[----:B------:R-:W-:-:S06]  /*0590*/  UIMAD.WIDE.U32 UR10, UR8, UR4, URZ ;  /* 0x00000004080a72a5 */ /* 0x000fcc000f8e003f */
[----:B------:R-:W-:Y:S02]  /*05a0*/  @UP0 USHF.R.U32.HI UR8, URZ, UR5, UR11 ;  /* 0x000000053f080299 */ /* 0x000fe4000801160b */
.L_x_162:
[----:B------:R-:W-:Y:S02]  /*05b0*/  ULDC UR4, c[0x0][0x32c] ;  /* 0x0000cb0000047ab9 */ /* 0x000fe40000000800 */
[----:B------:R-:W-:-:S04]  /*05c0*/  UIMAD UR4, UR8, UR4, URZ ;  /* 0x00000004080472a4 */ /* 0x000fc8000f8e023f */
[----:B------:R-:W-:-:S04]  /*05d0*/  UISETP.LT.AND UP0, UPT, UR7, UR4, UPT ;  /* 0x000000040700728c */ /* 0x000fc8000bf01270 */
[----:B------:R-:W-:-:S04]  /*05e0*/  USEL UR7, UR7, UR4, !UP0 ;  /* 0x0000000407077287 */ /* 0x000fc8000c000000 */
.L_x_160:
[----:B------:R-:W-:Y:S01]  /*05f0*/  UIMAD.WIDE UR4, UR7, 0x2aaaaaab, URZ ;  /* 0x2aaaaaab070478a5 */ /* 0x000fe2000f8e023f */
[----:B------:R-:W-:Y:S01]  /*0600*/  PLOP3.LUT P2, PT, PT, PT, PT, 0x80, 0x0 ;  /* 0x000000000000781c */ /* 0x000fe20003f4f070 */
[----:B------:R-:W-:Y:S01]  /*0610*/  ULDC.64 UR24, c[0x0][0x118] ;  /* 0x0000460000187ab9 */ /* 0x000fe20000000a00 */
[----:B------:R-:W-:Y:S01]  /*0620*/  CS2R R130, SRZ ;  /* 0x0000000000827805 */ /* 0x000fe2000001ff00 */
[----:B------:R-:W-:Y:S01]  /*0630*/  USHF.R.U32.HI UR4, URZ, 0x1f, UR5 ;  /* 0x0000001f3f047899 */ /* 0x000fe20008011605 */
[----:B------:R-:W-:Y:S01]  /*0640*/  CS2R R22, SRZ ;  /* 0x0000000000167805 */ /* 0x000fe2000001ff00 */
[----:B------:R-:W-:Y:S01]  /*0650*/  IMAD.MOV.U32 R128, RZ, RZ, RZ ;  /* 0x000000ffff807224 */ /* 0x000fe200078e00ff */
[----:B------:R-:W-:Y:S01]  /*0660*/  CS2R R126, SRZ ;  /* 0x00000000007e7805 */ /* 0x000fe2000001ff00 */
[----:B------:R-:W-:Y:S01]  /*0670*/  ULEA.HI.SX32 UR4, UR5, UR4, 0x1d ;  /* 0x0000000405047291 */ /* 0x000fe2000f8fea3f */
[----:B------:R-:W-:Y:S01]  /*0680*/  IMAD.MOV.U32 R124, RZ, RZ, RZ ;  /* 0x000000ffff7c7224 */ /* 0x000fe200078e00ff */
[----:B------:R-:W-:Y:S01]  /*0690*/  CS2R R122, SRZ ;  /* 0x00000000007a7805 */ /* 0x000fe2000001ff00 */
[----:B------:R-:W-:Y:S01]  /*06a0*/  CS2R R24, SRZ ;  /* 0x0000000000187805 */ /* 0x000fe2000001ff00 */
[----:B------:R-:W-:Y:S01]  /*06b0*/  UISETP.LT.AND UP0, UPT, URZ, UR4, UPT ;  /* 0x000000043f00728c */ /* 0x000fe2000bf01270 */
[----:B------:R-:W-:Y:S01]  /*06c0*/  MOV R120, RZ ;  /* 0x000000ff00787202 */ /* 0x000fe20000000f00 */
[----:B------:R-:W-:Y:S01]  /*06d0*/  CS2R R118, SRZ ;  /* 0x0000000000767805 */ /* 0x000fe2000001ff00 */
[----:B------:R-:W-:Y:S01]  /*06e0*/  IMAD.MOV.U32 R116, RZ, RZ, RZ ;  /* 0x000000ffff747224 */ /* 0x000fe200078e00ff */
[----:B------:R-:W-:Y:S01]  /*06f0*/  USEL UR12, URZ, UR4, !UP0 ;  /* 0x000000043f0c7287 */ /* 0x000fe2000c000000 */
[----:B------:R-:W-:Y:S01]  /*0700*/  CS2R R114, SRZ ;  /* 0x0000000000727805 */ /* 0x000fe2000001ff00 */
[----:B------:R-:W-:Y:S01]  /*0710*/  CS2R R26, SRZ ;  /* 0x00000000001a7805 */ /* 0x000fe2000001ff00 */
[----:B------:R-:W-:Y:S01]  /*0720*/  MOV R112, RZ ;  /* 0x000000ff00707202 */ /* 0x000fe20000000f00 */
[----:B------:R-:W-:Y:S01]  /*0730*/  UISETP.GT.AND UP0, UPT, UR13, UR12, UPT ;  /* 0x0000000c0d00728c */ /* 0x000fe2000bf04270 */
[----:B------:R-:W-:Y:S01]  /*0740*/  CS2R R110, SRZ ;  /* 0x00000000006e7805 */ /* 0x000fe2000001ff00 */
[----:B------:R-:W-:Y:S01]  /*0750*/  IMAD.MOV.U32 R108, RZ, RZ, RZ ;  /* 0x000000ffff6c7224 */ /* 0x000fe200078e00ff */
[----:B------:R-:W-:Y:S01]  /*0760*/  CS2R R106, SRZ ;  /* 0x00000000006a7805 */ /* 0x000fe2000001ff00 */
[----:B------:R-:W-:Y:S01]  /*0770*/  CS2R R28, SRZ ;  /* 0x00000000001c7805 */ /* 0x000fe2000001ff00 */
[----:B------:R-:W-:Y:S01]  /*0780*/  MOV R104, RZ ;  /* 0x000000ff00687202 */ /* 0x000fe20000000f00 */
[----:B------:R-:W-:Y:S01]  /*0790*/  CS2R R102, SRZ ;  /* 0x0000000000667805 */ /* 0x000fe2000001ff00 */
[----:B------:R-:W-:Y:S01]  /*07a0*/  PLOP3.LUT P0, PT, PT, PT, UP0, 0x80, 0x0 ;  /* 0x000000000000781c */ /* 0x000fe20003f0f008 */
[----:B------:R-:W-:Y:S01]  /*07b0*/  IMAD.MOV.U32 R100, RZ, RZ, RZ ;  /* 0x000000ffff647224 */ /* 0x000fe200078e00ff */
        /* <DEDUP_REMOVED lines=53> */
[----:B------:R-:W-:Y:S01]  /*0b10*/  ISETP.NE.U32.AND P0, PT, RZ, c[0x0][0x340], PT ;  /* 0x0000d000ff007a0c */ /* 0x000fe20003f05070 */
[----:B------:R-:W2:Y:S01]  /*0b20*/  LDL.LU R89, [R1+0x1c] ;  /* 0x00001c0001597983 */ /* 0x000ea20000300800 */
[----:B------:R-:W-:-:S02]  /*0b30*/  UISETP.NE.AND UP0, UPT, UR18, URZ, UPT ;  /* 0x0000003f1200728c */ /* 0x000fc4000bf05270 */
[----:B------:R-:W-:-:S13]  /*0b40*/  ISETP.NE.AND.EX P3, PT, RZ, c[0x0][0x344], PT, P0 ;  /* 0x0000d100ff007a0c */ /* 0x000fda0003f65300 */
[----:B------:R-:W-:-:S04]  /*0b50*/  @P3 IMAD.MOV.U32 R0, RZ, RZ, 0x4 ;  /* 0x00000004ff003424 */ /* 0x000fc800078e00ff */
[----:B------:R-:W-:-:S05]  /*0b60*/  @P3 IMAD.WIDE R2, R16, R0, c[0x0][0x340] ;  /* 0x0000d00010023625 */ /* 0x000fca00078e0200 */
[----:B------:R1:W3:Y:S01]  /*0b70*/  @P3 LDG.E R10, [R2.64] ;  /* 0x00000018020a3981 */ /* 0x0002e2000c1e1900 */
[----:B------:R-:W-:Y:S01]  /*0b80*/  SHF.R.S32.HI R67, RZ, 0x1f, R85 ;  /* 0x0000001fff437819 */ /* 0x000fe20000011455 */
[----:B------:R-:W-:Y:S01]  /*0b90*/  ULDC UR4, c[0x0][0x168] ;  /* 0x00005a0000047ab9 */ /* 0x000fe20000000800 */
[----:B------:R-:W-:Y:S01]  /*0ba0*/  PLOP3.LUT P1, PT, PT, PT, UP0, 0x80, 0x0 ;  /* 0x000000000000781c */ /* 0x000fe20003f2f008 */
[----:B------:R-:W4:Y:S01]  /*0bb0*/  S2R R24, SR_CTAID.Y ;  /* 0x0000000000187919 */ /* 0x000f220000002600 */
[----:B------:R-:W-:Y:S01]  /*0bc0*/  PLOP3.LUT P0, PT, PT, PT, UP0, 0x80, 0x0 ;  /* 0x000000000000781c */ /* 0x000fe20003f0f008 */
[----:B------:R-:W-:Y:S01]  /*0bd0*/  UIMAD UR4, UR6, UR4, URZ ;  /* 0x00000004060472a4 */ /* 0x000fe2000f8e023f */
[----:B------:R-:W-:Y:S01]  /*0be0*/  SHF.R.S32.HI R8, RZ, 0x1f, R16 ;  /* 0x0000001fff087819 */ /* 0x000fe20000011410 */
[----:B------:R-:W-:Y:S01]  /*0bf0*/  UMOV UR14, 0x30 ;  /* 0x00000030000e7882 */ /* 0x000fe20000000000 */
[----:B------:R-:W-:Y:S01]  /*0c00*/  LEA.HI R66, R67, R85, RZ, 0x5 ;  /* 0x0000005543427211 */ /* 0x000fe200078f28ff */
[----:B------:R-:W-:-:S02]  /*0c10*/  UIMAD UR10, UR13, -0x30, UR14 ;  /* 0xffffffd00d0a78a4 */ /* 0x000fc4000f8e020e */
[----:B------:R-:W-:Y:S01]  /*0c20*/  ULDC UR9, c[0x0][0x1d0] ;  /* 0x0000740000097ab9 */ /* 0x000fe20000000800 */
[----:B------:R-:W-:Y:S01]  /*0c30*/  SHF.R.S32.HI R65, RZ, 0x5, R66 ;  /* 0x00000005ff417819 */ /* 0x000fe20000011442 */
[----:B------:R-:W-:Y:S02]  /*0c40*/  UIADD3 UR9, UR10, UR9, URZ ;  /* 0x000000090a097290 */ /* 0x000fe4000fffe03f */
[----:B------:R-:W-:Y:S01]  /*0c50*/  ULDC.64 UR6, c[0x0][0x1e0] ;  /* 0x0000780000067ab9 */ /* 0x000fe20000000a00 */
[----:B------:R-:W-:Y:S01]  /*0c60*/  IMAD.U32 R64, RZ, RZ, UR10 ;  /* 0x0000000aff407e24 */ /* 0x000fe2000f8e00ff */
[----:B------:R-:W-:Y:S02]  /*0c70*/  UISETP.LT.AND UP0, UPT, UR9, 0x30, UPT ;  /* 0x000000300900788c */ /* 0x000fe4000bf01270 */
[----:B------:R-:W-:Y:S02]  /*0c80*/  UIMAD.WIDE.U32 UR22, UR14, UR6, URZ ;  /* 0x000000060e1672a5 */ /* 0x000fe4000f8e003f */
[----:B------:R-:W-:-:S02]  /*0c90*/  USEL UR8, UR9, 0x30, UP0 ;  /* 0x0000003009087887 */ /* 0x000fc40008000000 */
[----:B------:R-:W-:Y:S01]  /*0ca0*/  UIMAD UR14, UR14, UR7, URZ ;  /* 0x000000070e0e72a4 */ /* 0x000fe2000f8e023f */
[----:B-1----:R-:W-:Y:S01]  /*0cb0*/  LEA.HI R2, R67, R85, RZ, 0x3 ;  /* 0x0000005543027211 */ /* 0x002fe200078f18ff */
[----:B------:R-:W-:Y:S01]  /*0cc0*/  UIADD3 UR11, UR13, -0x1, URZ ;  /* 0xffffffff0d0b7890 */ /* 0x000fe2000fffe03f */
[----:B----4-:R-:W-:Y:S01]  /*0cd0*/  SHF.R.S32.HI R25, RZ, 0x1f, R24 ;  /* 0x0000001fff197819 */ /* 0x010fe20000011418 */
[----:B------:R-:W-:Y:S01]  /*0ce0*/  IMAD.WIDE.U32 R6, R24, c[0x0][0x1b8], RZ ;  /* 0x00006e0018067a25 */ /* 0x000fe200078e00ff */
[----:B------:R-:W-:Y:S01]  /*0cf0*/  LOP3.LUT R0, R2, 0xfffffff8, RZ, 0xc0, !PT ;  /* 0xfffffff802007812 */ /* 0x000fe200078ec0ff */
[----:B------:R-:W-:Y:S01]  /*0d00*/  UIADD3 UR14, UR23, UR14, URZ ;  /* 0x0000000e170e7290 */ /* 0x000fe2000fffe03f */
[----:B------:R-:W-:Y:S01]  /*0d10*/  SHF.R.S32.HI R69, RZ, 0x3, R2 ;  /* 0x00000003ff457819 */ /* 0x000fe20000011402 */
[----:B------:R-:W-:Y:S01]  /*0d20*/  IMAD R2, R25, c[0x0][0x1b8], RZ ;  /* 0x00006e0019027a24 */ /* 0x000fe200078e02ff */
[----:B------:R-:W-:Y:S01]  /*0d30*/  UISETP.GT.AND UP0, UPT, UR11, UR12, UPT ;  /* 0x0000000c0b00728c */ /* 0x000fe2000bf04270 */
[----:B------:R-:W-:Y:S01]  /*0d40*/  IMAD.IADD R22, R85, 0x1, -R0 ;  /* 0x0000000155167824 */ /* 0x000fe200078e0a00 */
[----:B------:R-:W-:Y:S01]  /*0d50*/  IADD3 R15, R69, UR16, RZ ;  /* 0x00000010450f7c10 */ /* 0x000fe2000fffe0ff */
[----:B------:R-:W-:Y:S01]  /*0d60*/  IMAD R2, R24, c[0x0][0x1bc], R2 ;  /* 0x00006f0018027a24 */ /* 0x000fe200078e0202 */
[----:B------:R-:W-:Y:S01]  /*0d70*/  UIMAD UR19, UR14, UR11, URZ ;  /* 0x0000000b0e1372a4 */ /* 0x000fe2000f8e023f */
[----:B------:R-:W-:-:S02]  /*0d80*/  IMAD R0, R22, 0x20, R69 ;  /* 0x0000002016007824 */ /* 0x000fc400078e0245 */
[----:B------:R-:W-:Y:S02]  /*0d90*/  IMAD.IADD R3, R7, 0x1, R2 ;  /* 0x0000000107037824 */ /* 0x000fe400078e0202 */
[----:B------:R-:W-:Y:S01]  /*0da0*/  IMAD R7, R8, c[0x0][0x1c0], RZ ;  /* 0x0000700008077a24 */ /* 0x000fe200078e02ff */
[----:B------:R-:W-:Y:S01]  /*0db0*/  IADD3 R4, R0, UR16, RZ ;  /* 0x0000001000047c10 */ /* 0x000fe2000fffe0ff */
[----:B------:R-:W-:Y:S02]  /*0dc0*/  IMAD.MOV.U32 R2, RZ, RZ, R6 ;  /* 0x000000ffff027224 */ /* 0x000fe400078e0006 */
[----:B------:R-:W-:Y:S02]  /*0dd0*/  IMAD R6, R16, c[0x0][0x1c4], R7 ;  /* 0x0000710010067a24 */ /* 0x000fe400078e0207 */
[----:B------:R-:W-:-:S04]  /*0de0*/  @P1 IMAD.HI.U32 R5, R4, c[0x0][0x2c8], RZ ;  /* 0x0000b20004051a27 */ /* 0x000fc800078e00ff */
[----:B------:R-:W-:Y:S01]  /*0df0*/  IMAD.MOV.U32 R0, RZ, RZ, R4 ;  /* 0x000000ffff007224 */ /* 0x000fe200078e0004 */
[----:B------:R-:W-:Y:S01]  /*0e00*/  @P0 SHF.R.U32.HI R0, RZ, c[0x0][0x2cc], R5 ;  /* 0x0000b300ff000a19 */ /* 0x000fe20000011605 */
[----:B------:R-:W-:-:S03]  /*0e10*/  IMAD.WIDE.U32 R2, R16, c[0x0][0x1c0], R2 ;  /* 0x0000700010027a25 */ /* 0x000fc600078e0002 */
[--C-:B------:R-:W-:Y:S01]  /*0e20*/  SHF.R.S32.HI R7, RZ, 0x1f, R0.reuse ;  /* 0x0000001fff077819 */ /* 0x100fe20000011400 */
[----:B------:R-:W-:Y:S02]  /*0e30*/  IMAD.MOV R5, RZ, RZ, -R0 ;  /* 0x000000ffff057224 */ /* 0x000fe400078e0a00 */
[----:B------:R-:W-:Y:S02]  /*0e40*/  IMAD.IADD R3, R3, 0x1, R6 ;  /* 0x0000000103037824 */ /* 0x000fe400078e0206 */
[----:B------:R-:W-:Y:S02]  /*0e50*/  IMAD R5, R5, c[0x0][0x2c4], R4 ;  /* 0x0000b10005057a24 */ /* 0x000fe400078e0204 */
[----:B------:R-:W-:Y:S02]  /*0e60*/  IMAD R7, R7, c[0x0][0x1b0], RZ ;  /* 0x00006c0007077a24 */ /* 0x000fe400078e02ff */
[----:B------:R-:W-:Y:S01]  /*0e70*/  IMAD.WIDE.U32 R2, R0, c[0x0][0x1b0], R2 ;  /* 0x00006c0000027a25 */ /* 0x000fe200078e0002 */
[----:B------:R-:W-:-:S03]  /*0e80*/  SHF.R.S32.HI R4, RZ, 0x1f, R5 ;  /* 0x0000001fff047819 */ /* 0x000fc60000011405 */
[----:B------:R-:W-:Y:S01]  /*0e90*/  IMAD R0, R0, c[0x0][0x1b4], R7 ;  /* 0x00006d0000007a24 */ /* 0x000fe200078e0207 */
[----:B------:R-:W-:-:S03]  /*0ea0*/  LEA.HI R7, R67, R85, RZ, 0x6 ;  /* 0x0000005543077211 */ /* 0x000fc600078f30ff */
[----:B------:R-:W-:Y:S02]  /*0eb0*/  IMAD.IADD R3, R3, 0x1, R0 ;  /* 0x0000000103037824 */ /* 0x000fe400078e0200 */
[----:B------:R-:W-:Y:S02]  /*0ec0*/  IMAD R0, R4, c[0x0][0x1a8], RZ ;  /* 0x00006a0004007a24 */ /* 0x000fe400078e02ff */
[----:B------:R-:W-:-:S04]  /*0ed0*/  IMAD.WIDE.U32 R2, R5, c[0x0][0x1a8], R2 ;  /* 0x00006a0005027a25 */ /* 0x000fc800078e0002 */
[----:B------:R-:W-:Y:S01]  /*0ee0*/  IMAD R0, R5, c[0x0][0x1ac], R0 ;  /* 0x00006b0005007a24 */ /* 0x000fe200078e0200 */
[----:B------:R-:W-:Y:S01]  /*0ef0*/  BAR.SYNC.DEFER_BLOCKING 0x0 ;  /* 0x0000000000007b1d */ /* 0x000fe20000010000 */
[----:B------:R-:W-:Y:S01]  /*0f00*/  IMAD.SHL.U32 R4, R69, 0x40, RZ ;  /* 0x0000004045047824 */ /* 0x000fe200078e00ff */
[----:B------:R-:W-:Y:S01]  /*0f10*/  LEA R21, P0, R2, c[0x0][0x160], 0x1 ;  /* 0x0000580002157a11 */ /* 0x000fe200078008ff */
[----:B------:R-:W-:-:S03]  /*0f20*/  IMAD.IADD R0, R3, 0x1, R0 ;  /* 0x0000000103007824 */ /* 0x000fc600078e0200 */
[----:B------:R-:W-:Y:S02]  /*0f30*/  LOP3.LUT R3, R4, 0x1c0, RZ, 0xc0, !PT ;  /* 0x000001c004037812 */ /* 0x000fe400078ec0ff */
[----:B------:R-:W-:Y:S01]  /*0f40*/  LEA.HI.X R20, R2, c[0x0][0x164], R0, 0x1, P0 ;  /* 0x0000590002147a11 */ /* 0x000fe200000f0c00 */
[----:B------:R-:W1:Y:S01]  /*0f50*/  SHFL.IDX PT, R4, R21, RZ, 0x181f ;  /* 0x00181fff15047589 */ /* 0x000e6200000e0000 */
[----:B------:R-:W-:Y:S01]  /*0f60*/  IMAD.SHL.U32 R2, R22, 0x8, RZ ;  /* 0x0000000816027824 */ /* 0x000fe200078e00ff */
[----:B------:R-:W-:Y:S02]  /*0f70*/  SHF.R.U32.HI R0, RZ, 0x3, R3 ;  /* 0x00000003ff007819 */ /* 0x000fe40000011603 */
[----:B------:R-:W4:Y:S01]  /*0f80*/  SHFL.IDX PT, R5, R20, RZ, 0x181f ;  /* 0x00181fff14057589 */ /* 0x000f2200000e0000 */
[----:B------:R-:W-:Y:S02]  /*0f90*/  ISETP.GE.AND P0, PT, R15, UR4, PT ;  /* 0x000000040f007c0c */ /* 0x000fe4000bf06270 */
[----:B------:R-:W-:Y:S01]  /*0fa0*/  LOP3.LUT R6, R3, 0x38, R2, 0xf8, !PT ;  /* 0x0000003803067812 */ /* 0x000fe200078ef802 */
[----:B------:R-:W-:Y:S01]  /*0fb0*/  IMAD.SHL.U32 R3, R7, 0x8, RZ ;  /* 0x0000000807037824 */ /* 0x000fe200078e00ff */
[----:B------:R-:W-:-:S02]  /*0fc0*/  IADD3 R7, R15, 0x20, RZ ;  /* 0x000000200f077810 */ /* 0x000fc40007ffe0ff */
[----:B------:R-:W-:Y:S02]  /*0fd0*/  LOP3.LUT R0, R6, R0, RZ, 0x3c, !PT ;  /* 0x0000000006007212 */ /* 0x000fe400078e3cff */
[----:B------:R-:W-:Y:S02]  /*0fe0*/  IADD3 R6, R15, 0x40, RZ ;  /* 0x000000400f067810 */ /* 0x000fe40007ffe0ff */
[----:B------:R-:W-:Y:S02]  /*0ff0*/  LOP3.LUT R13, R0, 0xfffffe00, R3, 0xf8, !PT ;  /* 0xfffffe00000d7812 */ /* 0x000fe400078ef803 */
[C---:B------:R-:W-:Y:S02]  /*1000*/  IADD3 R0, R2.reuse, 0x40, RZ ;  /* 0x0000004002007810 */ /* 0x040fe40007ffe0ff */
[C---:B------:R-:W-:Y:S01]  /*1010*/  IADD3 R14, R2.reuse, 0x80, RZ ;  /* 0x00000080020e7810 */ /* 0x040fe20007ffe0ff */
[----:B------:R-:W-:Y:S01]  /*1020*/  IMAD.SHL.U32 R68, R13, 0x2, RZ ;  /* 0x000000020d447824 */ /* 0x000fe200078e00ff */
[----:B------:R-:W-:-:S02]  /*1030*/  IADD3 R23, R2, 0xc0, RZ ;  /* 0x000000c002177810 */ /* 0x000fc40007ffe0ff */
[----:B------:R-:W-:Y:S02]  /*1040*/  ISETP.GE.AND P2, PT, R7, UR4, PT ;  /* 0x0000000407007c0c */ /* 0x000fe4000bf46270 */
[----:B------:R-:W-:Y:S01]  /*1050*/  @!P0 SHF.R.S32.HI R12, RZ, 0x1f, R0 ;  /* 0x0000001fff0c8819 */ /* 0x000fe20000011400 */
[----:B------:R-:W-:Y:S01]  /*1060*/  STL [R1+0x4], R68 ;  /* 0x0000044401007387 */ /* 0x000fe20000100800 */
[----:B------:R-:W-:Y:S02]  /*1070*/  ISETP.GE.AND P1, PT, R6, UR4, PT ;  /* 0x0000000406007c0c */ /* 0x000fe4000bf26270 */
[----:B------:R-:W-:Y:S02]  /*1080*/  @!P0 SHF.R.S32.HI R7, RZ, 0x1f, R14 ;  /* 0x0000001fff078819 */ /* 0x000fe4000001140e */
[----:B------:R-:W-:Y:S02]  /*1090*/  @!P0 SHF.R.S32.HI R6, RZ, 0x1f, R23 ;  /* 0x0000001fff068819 */ /* 0x000fe40000011417 */
[----:B------:R-:W-:-:S02]  /*10a0*/  SHF.R.S32.HI R3, RZ, 0x1f, R2 ;  /* 0x0000001fff037819 */ /* 0x000fc40000011402 */
[----:B------:R-:W-:Y:S02]  /*10b0*/  ISETP.GE.AND P6, PT, R0, c[0x0][0x198], PT ;  /* 0x0000660000007a0c */ /* 0x000fe40003fc6270 */
[----:B------:R-:W-:Y:S02]  /*10c0*/  ISETP.GE.AND P5, PT, R14, c[0x0][0x198], PT ;  /* 0x000066000e007a0c */ /* 0x000fe40003fa6270 */
[----:B------:R-:W-:Y:S02]  /*10d0*/  IADD3 R15, R15, 0x60, RZ ;  /* 0x000000600f0f7810 */ /* 0x000fe40007ffe0ff */
[----:B--2---:R-:W-:Y:S02]  /*10e0*/  LOP3.LUT R89, R89, 0xfffffffe, RZ, 0xc0, !PT ;  /* 0xfffffffe59597812 */ /* 0x004fe400078ec0ff */
[----:B---3--:R-:W-:Y:S01]  /*10f0*/  @P3 SHF.R.S32.HI R11, RZ, 0x1f, R10 ;  /* 0x0000001fff0b3819 */ /* 0x008fe2000001140a */
[----:B------:R-:W-:Y:S01]  /*1100*/  @!P3 IMAD.MOV.U32 R10, RZ, RZ, R16 ;  /* 0x000000ffff0ab224 */ /* 0x000fe200078e0010 */
[----:B------:R-:W-:Y:S01]  /*1110*/  @!P0 LEA.HI R16, R12, R0, RZ, 0x3 ;  /* 0x000000000c108211 */ /* 0x000fe200078f18ff */
[----:B------:R-:W-:Y:S01]  /*1120*/  @!P3 IMAD.MOV.U32 R11, RZ, RZ, R8 ;  /* 0x000000ffff0bb224 */ /* 0x000fe200078e0008 */
[----:B-1----:R-:W-:-:S02]  /*1130*/  @!P0 LEA R8, P4, R2, R4, 0x1 ;  /* 0x0000000402088211 */ /* 0x002fc400078808ff */
[----:B------:R-:W-:Y:S02]  /*1140*/  @!P0 LEA.HI R12, R7, R14, RZ, 0x3 ;  /* 0x0000000e070c8211 */ /* 0x000fe400078f18ff */
[----:B------:R-:W-:Y:S02]  /*1150*/  ISETP.GE.AND P3, PT, R2, c[0x0][0x198], PT ;  /* 0x0000660002007a0c */ /* 0x000fe40003f66270 */
[----:B------:R-:W-:Y:S02]  /*1160*/  @!P0 LEA.HI R7, R6, R23, RZ, 0x3 ;  /* 0x0000001706078211 */ /* 0x000fe400078f18ff */
[----:B----4-:R-:W-:Y:S01]  /*1170*/  @!P0 LEA.HI.X R9, R2, R5, R3, 0x1, P4 ;  /* 0x0000000502098211 */ /* 0x010fe200020f0c03 */
[----:B------:R-:W1:Y:S01]  /*1180*/  SHFL.IDX PT, R6, R21, 0x1, 0x181f ;  /* 0x00381f0015067f89 */ /* 0x000e6200000e0000 */
[----:B------:R-:W-:Y:S02]  /*1190*/  ISETP.GE.AND P4, PT, R23, c[0x0][0x198], PT ;  /* 0x0000660017007a0c */ /* 0x000fe40003f86270 */
[----:B------:R-:W-:-:S02]  /*11a0*/  @!P0 LOP3.LUT R16, R16, 0xfffffff8, RZ, 0xc0, !PT ;  /* 0xfffffff810108812 */ /* 0x000fc400078ec0ff */
[----:B------:R-:W-:Y:S02]  /*11b0*/  @!P0 LOP3.LUT R12, R12, 0xfffffff8, RZ, 0xc0, !PT ;  /* 0xfffffff80c0c8812 */ /* 0x000fe400078ec0ff */
[----:B------:R-:W-:Y:S01]  /*11c0*/  @!P0 LOP3.LUT R18, R7, 0xfffffff8, RZ, 0xc0, !PT ;  /* 0xfffffff807128812 */ /* 0x000fe200078ec0ff */
[--C-:B------:R-:W-:Y:S01]  /*11d0*/  @!P0 IMAD.WIDE R16, R16, 0x2, R4.reuse ;  /* 0x0000000210108825 */ /* 0x100fe200078e0204 */
[----:B------:R-:W2:Y:S03]  /*11e0*/  SHFL.IDX PT, R7, R20, 0x1, 0x181f ;  /* 0x00381f0014077f89 */ /* 0x000ea600000e0000 */
[--C-:B------:R-:W-:Y:S01]  /*11f0*/  @!P0 IMAD.WIDE R12, R12, 0x2, R4.reuse ;  /* 0x000000020c0c8825 */ /* 0x100fe200078e0204 */
[----:B------:R3:W-:Y:S03]  /*1200*/  @!P0 LDGSTS.E.BYPASS.LTC128B.128 [R68+0x4080], [R8.64], !P3 ;  /* 0x0408000008448fae */ /* 0x0007e6000d901d58 */
[----:B------:R-:W-:Y:S01]  /*1210*/  @!P0 IMAD.WIDE R4, R18, 0x2, R4 ;  /* 0x0000000212048825 */ /* 0x000fe200078e0204 */
[----:B------:R4:W-:Y:S04]  /*1220*/  @!P0 LDGSTS.E.BYPASS.LTC128B.128 [R68+0x8080], [R16.64], !P6 ;  /* 0x0808000010448fae */ /* 0x0009e8000f101d58 */
[----:B------:R5:W-:Y:S04]  /*1230*/  @!P0 LDGSTS.E.BYPASS.LTC128B.128 [R68+0xc080], [R12.64], !P5 ;  /* 0x0c0800000c448fae */ /* 0x000be8000e901d58 */
[----:B------:R2:W-:Y:S01]  /*1240*/  @!P0 LDGSTS.E.BYPASS.LTC128B.128 [R68+0x10080], [R4.64], !P4 ;  /* 0x1008000004448fae */ /* 0x0005e2000e101d58 */
[----:B---3--:R-:W-:-:S04]  /*1250*/  @!P2 SHF.R.S32.HI R8, RZ, 0x1f, R0 ;  /* 0x0000001fff08a819 */ /* 0x008fc80000011400 */
[----:B------:R-:W-:-:S04]  /*1260*/  @!P2 LEA.HI R8, R8, R0, RZ, 0x3 ;  /* 0x000000000808a211 */ /* 0x000fc800078f18ff */
[----:B------:R-:W-:Y:S01]  /*1270*/  @!P2 LOP3.LUT R18, R8, 0xfffffff8, RZ, 0xc0, !PT ;  /* 0xfffffff80812a812 */ /* 0x000fe200078ec0ff */
[----:B-----5:R-:W-:Y:S01]  /*1280*/  SHFL.IDX PT, R13, R20, 0x3, 0x181f ;  /* 0x00781f00140d7f89 */ /* 0x020fe200000e0000 */
[----:B-1----:R-:W-:Y:S02]  /*1290*/  @!P2 LEA R8, P0, R2, R6, 0x1 ;  /* 0x000000060208a211 */ /* 0x002fe400078008ff */
[----:B--2---:R-:W-:Y:S01]  /*12a0*/  @!P2 SHF.R.S32.HI R5, RZ, 0x1f, R14 ;  /* 0x0000001fff05a819 */ /* 0x004fe2000001140e */
[----:B------:R-:W-:Y:S01]  /*12b0*/  @!P2 IMAD.WIDE R18, R18, 0x2, R6 ;  /* 0x000000021212a825 */ /* 0x000fe200078e0206 */
[----:B------:R-:W-:Y:S02]  /*12c0*/  @!P2 SHF.R.S32.HI R4, RZ, 0x1f, R23 ;  /* 0x0000001fff04a819 */ /* 0x000fe40000011417 */
[----:B----4-:R-:W-:Y:S02]  /*12d0*/  @!P2 LEA.HI R16, R5, R14, RZ, 0x3 ;  /* 0x0000000e0510a211 */ /* 0x010fe400078f18ff */
[----:B------:R-:W-:-:S02]  /*12e0*/  @!P2 LEA.HI R5, R4, R23, RZ, 0x3 ;  /* 0x000000170405a211 */ /* 0x000fc400078f18ff */
[----:B------:R-:W-:Y:S01]  /*12f0*/  SHFL.IDX PT, R4, R21, 0x2, 0x181f ;  /* 0x00581f0015047f89 */ /* 0x000fe200000e0000 */
[----:B------:R-:W-:Y:S02]  /*1300*/  @!P2 LOP3.LUT R16, R16, 0xfffffff8, RZ, 0xc0, !PT ;  /* 0xfffffff81010a812 */ /* 0x000fe400078ec0ff */
[----:B------:R-:W-:Y:S02]  /*1310*/  @!P2 LOP3.LUT R12, R5, 0xfffffff8, RZ, 0xc0, !PT ;  /* 0xfffffff8050ca812 */ /* 0x000fe400078ec0ff */
[----:B------:R-:W1:Y:S01]  /*1320*/  SHFL.IDX PT, R5, R20, 0x2, 0x181f ;  /* 0x00581f0014057f89 */ /* 0x000e6200000e0000 */
[----:B------:R-:W-:Y:S01]  /*1330*/  @!P2 LEA.HI.X R9, R2, R7, R3, 0x1, P0 ;  /* 0x000000070209a211 */ /* 0x000fe200000f0c03 */
[----:B------:R-:W-:Y:S01]  /*1340*/  @!P2 IMAD.WIDE R16, R16, 0x2, R6 ;  /* 0x000000021010a825 */ /* 0x000fe200078e0206 */
[----:B------:R-:W-:Y:S01]  /*1350*/  ISETP.GE.AND P0, PT, R15, UR4, PT ;  /* 0x000000040f007c0c */ /* 0x000fe2000bf06270 */
[----:B------:R-:W-:Y:S01]  /*1360*/  ULDC.64 UR4, c[0x0][0x208] ;  /* 0x0000820000047ab9 */ /* 0x000fe20000000a00 */
[----:B------:R-:W-:Y:S01]  /*1370*/  @!P1 SHF.R.S32.HI R15, RZ, 0x1f, R0 ;  /* 0x0000001fff0f9819 */ /* 0x000fe20000011400 */
[----:B------:R-:W-:Y:S01]  /*1380*/  @!P2 IMAD.WIDE R6, R12, 0x2, R6 ;  /* 0x000000020c06a825 */ /* 0x000fe200078e0206 */
[----:B------:R2:W-:Y:S01]  /*1390*/  @!P2 LDGSTS.E.BYPASS.LTC128B.128 [R68+0x5080], [R8.64], !P3 ;  /* 0x050800000844afae */ /* 0x0005e2000d901d58 */
[----:B------:R-:W-:Y:S01]  /*13a0*/  UIMAD.WIDE.U32 UR20, UR11, UR4, URZ ;  /* 0x000000040b1472a5 */ /* 0x000fe2000f8e003f */
[----:B------:R-:W-:-:S02]  /*13b0*/  @!P1 LEA.HI R15, R15, R0, RZ, 0x3 ;  /* 0x000000000f0f9211 */ /* 0x000fc400078f18ff */
[----:B------:R-:W3:Y:S04]  /*13c0*/  SHFL.IDX PT, R12, R21, 0x3, 0x181f ;  /* 0x00781f00150c7f89 */ /* 0x000ee800000e0000 */
[----:B------:R1:W-:Y:S04]  /*13d0*/  @!P2 LDGSTS.E.BYPASS.LTC128B.128 [R68+0x9080], [R18.64], !P6 ;  /* 0x090800001244afae */ /* 0x0003e8000f101d58 */
[----:B------:R4:W-:Y:S04]  /*13e0*/  @!P2 LDGSTS.E.BYPASS.LTC128B.128 [R68+0xd080], [R16.64], !P5 ;  /* 0x0d0800001044afae */ /* 0x0009e8000e901d58 */
[----:B------:R5:W-:Y:S01]  /*13f0*/  @!P2 LDGSTS.E.BYPASS.LTC128B.128 [R68+0x11080], [R6.64], !P4 ;  /* 0x110800000644afae */ /* 0x000be2000e101d58 */
[----:B--2---:R-:W-:-:S02]  /*1400*/  @!P1 SHF.R.S32.HI R9, RZ, 0x1f, R14 ;  /* 0x0000001fff099819 */ /* 0x004fc4000001140e */
[----:B------:R-:W-:Y:S02]  /*1410*/  @!P1 SHF.R.S32.HI R8, RZ, 0x1f, R23 ;  /* 0x0000001fff089819 */ /* 0x000fe40000011417 */
[----:B------:R-:W-:-:S04]  /*1420*/  @!P1 LEA.HI R9, R9, R14, RZ, 0x3 ;  /* 0x0000000e09099211 */ /* 0x000fc800078f18ff */
[----:B------:R-:W-:Y:S02]  /*1430*/  @!P1 LOP3.LUT R9, R9, 0xfffffff8, RZ, 0xc0, !PT ;  /* 0xfffffff809099812 */ /* 0x000fe400078ec0ff */
[----:B----4-:R-:W-:-:S03]  /*1440*/  @!P1 LOP3.LUT R16, R15, 0xfffffff8, RZ, 0xc0, !PT ;  /* 0xfffffff80f109812 */ /* 0x010fc600078ec0ff */
[----:B-1----:R-:W-:Y:S01]  /*1450*/  @!P1 IMAD.WIDE R18, R9, 0x2, R4 ;  /* 0x0000000209129825 */ /* 0x002fe200078e0204 */
[----:B------:R-:W-:Y:S02]  /*1460*/  SHF.R.S32.HI R15, RZ, 0x1f, R69 ;  /* 0x0000001fff0f7819 */ /* 0x000fe40000011445 */
[----:B-----5:R-:W-:Y:S01]  /*1470*/  @!P1 LEA.HI R7, R8, R23, RZ, 0x3 ;  /* 0x0000001708079211 */ /* 0x020fe200078f18ff */
[----:B------:R-:W-:Y:S01]  /*1480*/  @!P1 IMAD.WIDE R16, R16, 0x2, R4 ;  /* 0x0000000210109825 */ /* 0x000fe200078e0204 */
[C---:B------:R-:W-:Y:S02]  /*1490*/  @!P1 LEA R6, P2, R2.reuse, R4, 0x1 ;  /* 0x0000000402069211 */ /* 0x040fe400078408ff */
[----:B------:R-:W-:Y:S02]  /*14a0*/  @!P1 LOP3.LUT R8, R7, 0xfffffff8, RZ, 0xc0, !PT ;  /* 0xfffffff807089812 */ /* 0x000fe400078ec0ff */
[----:B------:R-:W-:-:S03]  /*14b0*/  @!P1 LEA.HI.X R7, R2, R5, R3, 0x1, P2 ;  /* 0x0000000502079211 */ /* 0x000fc600010f0c03 */
[----:B------:R-:W-:Y:S01]  /*14c0*/  @!P1 IMAD.WIDE R8, R8, 0x2, R4 ;  /* 0x0000000208089825 */ /* 0x000fe200078e0204 */
[C---:B---3--:R-:W-:Y:S01]  /*14d0*/  @!P0 LEA R4, P2, R2.reuse, R12, 0x1 ;  /* 0x0000000c02048211 */ /* 0x048fe200078408ff */
[----:B------:R1:W-:Y:S03]  /*14e0*/  @!P1 LDGSTS.E.BYPASS.LTC128B.128 [R68+0x6080], [R6.64], !P3 ;  /* 0x0608000006449fae */ /* 0x0003e6000d901d58 */
[----:B------:R-:W-:Y:S01]  /*14f0*/  @!P0 LEA.HI.X R5, R2, R13, R3, 0x1, P2 ;  /* 0x0000000d02058211 */ /* 0x000fe200010f0c03 */
[----:B------:R2:W-:Y:S01]  /*1500*/  @!P1 LDGSTS.E.BYPASS.LTC128B.128 [R68+0xa080], [R16.64], !P6 ;  /* 0x0a08000010449fae */ /* 0x0005e2000f101d58 */
[C---:B------:R-:W-:Y:S02]  /*1510*/  ISETP.GE.AND P2, PT, R0.reuse, c[0x0][0x198], PT ;  /* 0x0000660000007a0c */ /* 0x040fe40003f46270 */
[----:B------:R-:W-:Y:S01]  /*1520*/  ISETP.GE.AND P6, PT, R0, c[0x0][0x1d4], PT ;  /* 0x0000750000007a0c */ /* 0x000fe20003fc6270 */
[----:B------:R3:W-:Y:S01]  /*1530*/  @!P1 LDGSTS.E.BYPASS.LTC128B.128 [R68+0xe080], [R18.64], !P5 ;  /* 0x0e08000012449fae */ /* 0x0007e2000e901d58 */
[----:B------:R-:W-:-:S03]  /*1540*/  ISETP.GE.AND P5, PT, R14, c[0x0][0x1d4], PT ;  /* 0x000075000e007a0c */ /* 0x000fc60003fa6270 */
[----:B------:R4:W-:Y:S04]  /*1550*/  @!P1 LDGSTS.E.BYPASS.LTC128B.128 [R68+0x12080], [R8.64], !P4 ;  /* 0x1208000008449fae */ /* 0x0009e8000e101d58 */
[----:B------:R5:W-:Y:S01]  /*1560*/  @!P0 LDGSTS.E.BYPASS.LTC128B.128 [R68+0x7080], [R4.64], !P3 ;  /* 0x0708000004448fae */ /* 0x000be2000d901d58 */
[----:B------:R-:W-:Y:S02]  /*1570*/  ISETP.GE.AND P3, PT, R2, c[0x0][0x1d4], PT ;  /* 0x0000750002007a0c */ /* 0x000fe40003f66270 */
[----:B-1----:R-:W-:Y:S01]  /*1580*/  @!P0 SHF.R.S32.HI R6, RZ, 0x1f, R0 ;  /* 0x0000001fff068819 */ /* 0x002fe20000011400 */
[----:B------:R-:W-:-:S10]  /*1590*/  IMAD R7, R15, c[0x0][0x1e0], RZ ;  /* 0x000078000f077a24 */ /* 0x000fd400078e02ff */
[----:B------:R-:W-:Y:S01]  /*15a0*/  @P3 LOP3.LUT R89, R89, 0x1, RZ, 0xfc, !PT ;  /* 0x0000000159593812 */ /* 0x000fe200078efcff */
[----:B--2---:R-:W-:Y:S02]  /*15b0*/  IMAD R16, R25, c[0x0][0x210], RZ ;  /* 0x0000840019107a24 */ /* 0x004fe400078e02ff */
[----:B------:R-:W-:Y:S02]  /*15c0*/  IMAD R7, R69, c[0x0][0x1e4], R7 ;  /* 0x0000790045077a24 */ /* 0x000fe400078e0207 */
[----:B------:R-:W-:Y:S01]  /*15d0*/  IMAD R16, R24, c[0x0][0x214], R16 ;  /* 0x0000850018107a24 */ /* 0x000fe200078e0210 */
[----:B------:R-:W-:Y:S01]  /*15e0*/  STL [R1+0x1c], R89 ;  /* 0x00001c5901007387 */ /* 0x000fe20000100800 */
[----:B----4-:R-:W-:Y:S01]  /*15f0*/  @!P0 LEA.HI R9, R6, R0, RZ, 0x3 ;  /* 0x0000000006098211 */ /* 0x010fe200078f18ff */
[----:B------:R-:W-:Y:S01]  /*1600*/  IMAD R6, R15, c[0x0][0x208], RZ ;  /* 0x000082000f067a24 */ /* 0x000fe200078e02ff */
[----:B------:R-:W-:Y:S01]  /*1610*/  IADD3 R0, -R69, UR8, RZ ;  /* 0x0000000845007c10 */ /* 0x000fe2000fffe1ff */
[----:B------:R-:W-:Y:S01]  /*1620*/  IMAD R15, R25, c[0x0][0x1e8], RZ ;  /* 0x00007a00190f7a24 */ /* 0x000fe200078e02ff */
[----:B------:R-:W-:Y:S01]  /*1630*/  USHF.R.S32.HI UR8, URZ, 0x1f, UR11 ;  /* 0x0000001f3f087899 */ /* 0x000fe2000801140b */
[----:B-----5:R-:W-:Y:S01]  /*1640*/  IMAD.WIDE.U32 R4, R69, c[0x0][0x1e0], R2 ;  /* 0x0000780045047a25 */ /* 0x020fe200078e0002 */
[----:B------:R-:W-:-:S02]  /*1650*/  ISETP.GE.AND P1, PT, R0, 0x21, PT ;  /* 0x000000210000780c */ /* 0x000fc40003f26270 */
[----:B------:R-:W-:Y:S01]  /*1660*/  UIMAD UR19, UR8, UR22, UR19 ;  /* 0x00000016081372a4 */ /* 0x000fe2000f8e0213 */
[C---:B------:R-:W-:Y:S01]  /*1670*/  IMAD R8, R69.reuse, c[0x0][0x20c], R6 ;  /* 0x0000830045087a24 */ /* 0x040fe200078e0206 */
[----:B------:R-:W-:Y:S01]  /*1680*/  @!P0 SHF.R.S32.HI R6, RZ, 0x1f, R14 ;  /* 0x0000001fff068819 */ /* 0x000fe2000001140e */
[----:B------:R-:W-:Y:S01]  /*1690*/  IMAD.WIDE.U32 R2, R69, c[0x0][0x208], R2 ;  /* 0x0000820045027a25 */ /* 0x000fe200078e0002 */
[----:B------:R-:W-:Y:S02]  /*16a0*/  UIMAD UR4, UR8, UR4, URZ ;  /* 0x00000004080472a4 */ /* 0x000fe4000f8e023f */
[----:B------:R-:W-:Y:S01]  /*16b0*/  @!P0 LEA.HI R6, R6, R14, RZ, 0x3 ;  /* 0x0000000e06068211 */ /* 0x000fe200078f18ff */
[----:B------:R-:W-:Y:S01]  /*16c0*/  IMAD.IADD R3, R3, 0x1, R8 ;  /* 0x0000000103037824 */ /* 0x000fe200078e0208 */
[----:B------:R-:W-:Y:S01]  /*16d0*/  @!P0 LOP3.LUT R8, R9, 0xfffffff8, RZ, 0xc0, !PT ;  /* 0xfffffff809088812 */ /* 0x000fe200078ec0ff */
[----:B------:R-:W-:Y:S01]  /*16e0*/  IMAD.IADD R5, R5, 0x1, R7 ;  /* 0x0000000105057824 */ /* 0x000fe200078e0207 */
[----:B------:R-:W-:Y:S01]  /*16f0*/  @!P0 LOP3.LUT R6, R6, 0xfffffff8, RZ, 0xc0, !PT ;  /* 0xfffffff806068812 */ /* 0x000fe200078ec0ff */
[----:B------:R-:W-:Y:S01]  /*1700*/  IMAD R15, R24, c[0x0][0x1ec], R15 ;  /* 0x00007b00180f7a24 */ /* 0x000fe200078e020f */
[----:B------:R-:W-:Y:S01]  /*1710*/  USHF.L.U32 UR8, UR6, 0x5, URZ ;  /* 0x0000000506087899 */ /* 0x000fe2000800063f */
[----:B------:R-:W-:Y:S01]  /*1720*/  @!P0 IMAD.WIDE R8, R8, 0x2, R12 ;  /* 0x0000000208088825 */ /* 0x000fe200078e020c */
[----:B------:R-:W-:-:S03]  /*1730*/  UIMAD UR4, UR11, UR5, UR4 ;  /* 0x000000050b0472a4 */ /* 0x000fc6000f8e0204 */
[----:B------:R-:W-:Y:S01]  /*1740*/  @!P0 IMAD.WIDE R6, R6, 0x2, R12 ;  /* 0x0000000206068825 */ /* 0x000fe200078e020c */
[----:B------:R1:W-:Y:S01]  /*1750*/  @!P0 LDGSTS.E.BYPASS.LTC128B.128 [R68+0xb080], [R8.64], !P2 ;  /* 0x0b08000008448fae */ /* 0x0003e2000d101d58 */
[----:B------:R-:W-:Y:S01]  /*1760*/  ISETP.GE.AND P2, PT, R14, c[0x0][0x198], PT ;  /* 0x000066000e007a0c */ /* 0x000fe20003f46270 */
[----:B------:R-:W-:Y:S01]  /*1770*/  UMOV UR5, 0x5 ;  /* 0x0000000500057882 */ /* 0x000fe20000000000 */
[C---:B------:R-:W-:Y:S01]  /*1780*/  IMAD.WIDE.U32 R4, R24.reuse, c[0x0][0x1e8], R4 ;  /* 0x00007a0018047a25 */ /* 0x040fe200078e0004 */
[----:B------:R-:W-:Y:S02]  /*1790*/  USHF.L.U64.HI UR6, UR6, UR5, UR7 ;  /* 0x0000000506067299 */ /* 0x000fe40008010207 */
[----:B------:R-:W-:Y:S01]  /*17a0*/  UIADD3 UR4, UR21, UR4, URZ ;  /* 0x0000000415047290 */ /* 0x000fe2000fffe03f */
[----:B------:R-:W-:Y:S02]  /*17b0*/  IMAD.IADD R5, R5, 0x1, R15 ;  /* 0x0000000105057824 */ /* 0x000fe400078e020f */
[----:B------:R-:W-:Y:S01]  /*17c0*/  IMAD.WIDE.U32 R2, R24, c[0x0][0x210], R2 ;  /* 0x0000840018027a25 */ /* 0x000fe200078e0002 */
[----:B------:R-:W-:-:S03]  /*17d0*/  UIMAD UR4, UR4, 0x30, URZ ;  /* 0x00000030040478a4 */ /* 0x000fc6000f8e023f */
[----:B------:R-:W-:Y:S01]  /*17e0*/  IMAD.WIDE.U32 R72, R10, c[0x0][0x1f0], R4 ;  /* 0x00007c000a487a25 */ /* 0x000fe200078e0004 */
[----:B------:R2:W-:Y:S01]  /*17f0*/  @!P0 LDGSTS.E.BYPASS.LTC128B.128 [R68+0xf080], [R6.64], !P2 ;  /* 0x0f08000006448fae */ /* 0x0005e2000d101d58 */
[----:B------:R-:W-:Y:S02]  /*1800*/  ISETP.GE.AND P2, PT, R0, 0x1, PT ;  /* 0x000000010000780c */ /* 0x000fe40003f46270 */
[----:B------:R-:W-:Y:S01]  /*1810*/  IMAD.IADD R3, R3, 0x1, R16 ;  /* 0x0000000103037824 */ /* 0x000fe200078e0210 */
[----:B------:R-:W-:Y:S01]  /*1820*/  STL.64 [R1+0x30], R72 ;  /* 0x0000304801007387 */ /* 0x000fe20000100a00 */
[----:B------:R-:W-:Y:S02]  /*1830*/  IMAD.U32 R4, RZ, RZ, UR22 ;  /* 0x00000016ff047e24 */ /* 0x000fe4000f8e00ff */
[----:B------:R-:W-:Y:S02]  /*1840*/  IMAD.MOV.U32 R70, RZ, RZ, R72 ;  /* 0x000000ffff467224 */ /* 0x000fe400078e0048 */
[----:B------:R-:W-:-:S04]  /*1850*/  IMAD.WIDE.U32 R28, R10, c[0x0][0x218], R2 ;  /* 0x000086000a1c7a25 */ /* 0x000fc800078e0002 */
[----:B------:R-:W-:Y:S01]  /*1860*/  IMAD.MOV.U32 R26, RZ, RZ, R28 ;  /* 0x000000ffff1a7224 */ /* 0x000fe200078e001c */
[----:B-1----:R-:W-:Y:S01]  /*1870*/  LEA.HI R8, R67, R85, RZ, 0x4 ;  /* 0x0000005543087211 */ /* 0x002fe200078f20ff */
[----:B------:R-:W-:Y:S02]  /*1880*/  IMAD.U32 R5, RZ, RZ, UR23 ;  /* 0x00000017ff057e24 */ /* 0x000fe4000f8e00ff */
[----:B------:R-:W-:Y:S01]  /*1890*/  IMAD.U32 R5, RZ, RZ, UR21 ;  /* 0x00000015ff057e24 */ /* 0x000fe2000f8e00ff */
[----:B--2---:R-:W-:-:S04]  /*18a0*/  @!P0 SHF.R.S32.HI R6, RZ, 0x1f, R23 ;  /* 0x0000001fff068819 */ /* 0x004fc80000011417 */
[----:B------:R-:W-:Y:S01]  /*18b0*/  @!P0 LEA.HI R0, R6, R23, RZ, 0x3 ;  /* 0x0000001706008211 */ /* 0x000fe200078f18ff */
[----:B------:R-:W-:-:S03]  /*18c0*/  IMAD R6, R11, c[0x0][0x1f0], RZ ;  /* 0x00007c000b067a24 */ /* 0x000fc600078e02ff */
[----:B------:R-:W-:Y:S01]  /*18d0*/  @!P0 LOP3.LUT R0, R0, 0xfffffff8, RZ, 0xc0, !PT ;  /* 0xfffffff800008812 */ /* 0x000fe200078ec0ff */
[----:B------:R-:W-:-:S04]  /*18e0*/  IMAD R6, R10, c[0x0][0x1f4], R6 ;  /* 0x00007d000a067a24 */ /* 0x000fc800078e0206 */
[----:B------:R-:W-:-:S04]  /*18f0*/  @!P0 IMAD.WIDE R12, R0, 0x2, R12 ;  /* 0x00000002000c8825 */ /* 0x000fc800078e020c */
[----:B------:R-:W-:Y:S01]  /*1900*/  IMAD R0, R11, c[0x0][0x218], RZ ;  /* 0x000086000b007a24 */ /* 0x000fe200078e02ff */
[----:B------:R1:W-:Y:S01]  /*1910*/  @!P0 LDGSTS.E.BYPASS.LTC128B.128 [R68+0x13080], [R12.64], !P4 ;  /* 0x130800000c448fae */ /* 0x0003e2000e101d58 */
[----:B------:R-:W-:Y:S01]  /*1920*/  IMAD.IADD R71, R73, 0x1, R6 ;  /* 0x0000000149477824 */ /* 0x000fe200078e0206 */
[----:B------:R-:W-:Y:S01]  /*1930*/  ISETP.GE.AND P4, PT, R23, c[0x0][0x1d4], PT ;  /* 0x0000750017007a0c */ /* 0x000fe20003f86270 */
[----:B------:R-:W-:Y:S01]  /*1940*/  IMAD R0, R10, c[0x0][0x21c], R0 ;  /* 0x000087000a007a24 */ /* 0x000fe200078e0200 */
[----:B------:R-:W0:Y:S01]  /*1950*/  LDGDEPBAR ;  /* 0x00000000000079af */ /* 0x000e220000000000 */
[----:B------:R-:W-:-:S03]  /*1960*/  IMAD.WIDE.U32 R2, R4, UR11, R70 ;  /* 0x0000000b04027c25 */ /* 0x000fc6000f8e0046 */
[----:B------:R-:W-:Y:S01]  /*1970*/  STL.64 [R1+0x28], R70 ;  /* 0x0000284601007387 */ /* 0x000fe20000100a00 */
[----:B------:R-:W-:Y:S01]  /*1980*/  IMAD.IADD R27, R29, 0x1, R0 ;  /* 0x000000011d1b7824 */ /* 0x000fe200078e0200 */
[----:B------:R-:W-:Y:S01]  /*1990*/  IADD3 R0, R3, UR19, RZ ;  /* 0x0000001303007c10 */ /* 0x000fe2000fffe0ff */
[----:B------:R-:W-:Y:S01]  /*19a0*/  IMAD.U32 R4, RZ, RZ, UR20 ;  /* 0x00000014ff047e24 */ /* 0x000fe2000f8e00ff */
[----:B------:R-:W-:Y:S01]  /*19b0*/  @P2 LEA R6, P0, R2, c[0x0][0x1c8], 0x1 ;  /* 0x0000720002062a11 */ /* 0x000fe200078008ff */
[----:B------:R-:W-:Y:S01]  /*19c0*/  STL.64 [R1+0x40], R28 ;  /* 0x0000401c01007387 */ /* 0x000fe20000100a00 */
[----:B------:R-:W-:Y:S01]  /*19d0*/  SHF.R.S32.HI R3, RZ, 0x4, R8 ;  /* 0x00000004ff037819 */ /* 0x000fe20000011408 */
[----:B------:R-:W-:Y:S01]  /*19e0*/  IMAD.WIDE.U32 R4, R4, 0x30, R26 ;  /* 0x0000003004047825 */ /* 0x000fe200078e001a */
[C---:B------:R-:W-:Y:S01]  /*19f0*/  @P2 LEA.HI.X R7, R2.reuse, c[0x0][0x1cc], R0, 0x1, P0 ;  /* 0x0000730002072a11 */ /* 0x040fe200000f0c00 */
[----:B------:R-:W-:Y:S01]  /*1a00*/  STL.64 [R1+0x38], R26 ;  /* 0x0000381a01007387 */ /* 0x000fe20000100a00 */
[----:B------:R-:W-:-:S03]  /*1a10*/  @P1 IADD3 R2, P0, R2, UR8, RZ ;  /* 0x0000000802021c10 */ /* 0x000fc6000ff1e0ff */
[----:B------:R2:W-:Y:S01]  /*1a20*/  @P2 LDGSTS.E.BYPASS.LTC128B.128 [R68+0x14080], [R6.64], !P3 ;  /* 0x1408000006442fae */ /* 0x0005e2000d901d58 */
[----:B------:R-:W-:Y:S02]  /*1a30*/  @P1 IADD3.X R0, R0, UR6, RZ, P0, !PT ;  /* 0x0000000600001c10 */ /* 0x000fe400087fe4ff */
[----:B------:R-:W-:Y:S01]  /*1a40*/  ISETP.GT.AND P3, PT, R85, 0x7f, PT ;  /* 0x0000007f5500780c */ /* 0x000fe20003f64270 */
[----:B------:R2:W-:Y:S04]  /*1a50*/  @P2 LDGSTS.E.BYPASS.LTC128B.128 [R68+0x15880], [R6.64+0x80], !P6 ;  /* 0x1588008006442fae */ /* 0x0005e8000f101d58 */
[----:B------:R2:W-:Y:S04]  /*1a60*/  @P2 LDGSTS.E.BYPASS.LTC128B.128 [R68+0x17080], [R6.64+0x100], !P5 ;  /* 0x1708010006442fae */ /* 0x0005e8000e901d58 */
[----:B------:R2:W-:Y:S01]  /*1a70*/  @P2 LDGSTS.E.BYPASS.LTC128B.128 [R68+0x18880], [R6.64+0x180], !P4 ;  /* 0x1888018006442fae */ /* 0x0005e2000e101d58 */
[----:B------:R-:W-:-:S03]  /*1a80*/  LOP3.LUT P2, RZ, R89, 0x1, RZ, 0xc0, !PT ;  /* 0x0000000159ff7812 */ /* 0x000fc6000784c0ff */
[----:B------:R-:W-:Y:S02]  /*1a90*/  @!P3 IMAD.MOV.U32 R9, RZ, RZ, c[0x0][0x208] ;  /* 0x00008200ff09b624 */ /* 0x000fe400078e00ff */
[----:B------:R-:W-:Y:S01]  /*1aa0*/  @!P3 IMAD.MOV.U32 R11, RZ, RZ, c[0x0][0x20c] ;  /* 0x00008300ff0bb624 */ /* 0x000fe200078e00ff */
[----:B--2---:R-:W-:-:S04]  /*1ab0*/  @P1 LEA R6, P0, R2, c[0x0][0x1c8], 0x1 ;  /* 0x0000720002061a11 */ /* 0x004fc800078008ff */
[----:B------:R-:W-:Y:S02]  /*1ac0*/  @P1 LEA.HI.X R7, R2, c[0x0][0x1cc], R0, 0x1, P0 ;  /* 0x0000730002071a11 */ /* 0x000fe400000f0c00 */
[----:B------:R-:W-:Y:S02]  /*1ad0*/  IADD3 R0, R5, UR4, RZ ;  /* 0x0000000405007c10 */ /* 0x000fe4000fffe0ff */
[----:B-1----:R-:W-:Y:S01]  /*1ae0*/  LEA R12, P0, R4, c[0x0][0x1f8], 0x1 ;  /* 0x00007e00040c7a11 */ /* 0x002fe200078008ff */
[----:B------:R1:W-:Y:S01]  /*1af0*/  @P1 LDGSTS.E.BYPASS.LTC128B.128 [R68+0x15080], [R6.64], !P2 ;  /* 0x1508000006441fae */ /* 0x0003e2000d101d58 */
[----:B------:R-:W-:Y:S02]  /*1b00*/  LOP3.LUT R2, R8, 0xfffffff0, RZ, 0xc0, !PT ;  /* 0xfffffff008027812 */ /* 0x000fe400078ec0ff */
[----:B------:R-:W-:Y:S01]  /*1b10*/  LEA.HI.X R13, R4, c[0x0][0x1fc], R0, 0x1, P0 ;  /* 0x00007f00040d7a11 */ /* 0x000fe200000f0c00 */
[----:B------:R1:W-:Y:S01]  /*1b20*/  @P1 LDGSTS.E.BYPASS.LTC128B.128 [R68+0x16880], [R6.64+0x80], !P6 ;  /* 0x1688008006441fae */ /* 0x0003e2000f101d58 */
[----:B------:R-:W-:Y:S01]  /*1b30*/  LEA.HI R4, R8, R3, RZ, 0x1 ;  /* 0x0000000308047211 */ /* 0x000fe200078f08ff */
[----:B------:R-:W-:Y:S01]  /*1b40*/  IMAD.IADD R0, R85, 0x1, -R2 ;  /* 0x0000000155007824 */ /* 0x000fe200078e0a02 */
[----:B------:R-:W-:Y:S01]  /*1b50*/  @!P3 LEA R14, P0, R9, R12, 0x6 ;  /* 0x0000000c090eb211 */ /* 0x000fe200078030ff */
[----:B------:R-:W-:Y:S01]  /*1b60*/  IMAD.SHL.U32 R2, R22, 0x40, RZ ;  /* 0x0000004016027824 */ /* 0x000fe200078e00ff */
[----:B------:R-:W-:Y:S01]  /*1b70*/  LOP3.LUT R4, R4, 0xfffffffe, RZ, 0xc0, !PT ;  /* 0xfffffffe04047812 */ /* 0x000fe200078ec0ff */
[----:B------:R-:W-:Y:S01]  /*1b80*/  IMAD.SHL.U32 R8, R69, 0x8, RZ ;  /* 0x0000000845087824 */ /* 0x000fe200078e00ff */
[----:B------:R-:W-:Y:S01]  /*1b90*/  SHF.R.S32.HI R5, RZ, 0x1f, R0 ;  /* 0x0000001fff057819 */ /* 0x000fe20000011400 */
[----:B------:R1:W-:Y:S01]  /*1ba0*/  @P1 LDGSTS.E.BYPASS.LTC128B.128 [R68+0x18080], [R6.64+0x100], !P5 ;  /* 0x1808010006441fae */ /* 0x0003e2000e901d58 */
[----:B------:R-:W-:Y:S01]  /*1bb0*/  LOP3.LUT R2, R2, 0x1c0, RZ, 0xc0, !PT ;  /* 0x000001c002027812 */ /* 0x000fe200078ec0ff */
[----:B------:R-:W-:Y:S01]  /*1bc0*/  IMAD.IADD R3, R3, 0x1, -R4 ;  /* 0x0000000103037824 */ /* 0x000fe200078e0a04 */
[----:B------:R-:W-:Y:S01]  /*1bd0*/  LEA.HI R10, R5, R0, RZ, 0x3 ;  /* 0x00000000050a7211 */ /* 0x000fe200078f18ff */
[----:B------:R1:W-:Y:S01]  /*1be0*/  @P1 LDGSTS.E.BYPASS.LTC128B.128 [R68+0x19880], [R6.64+0x180], !P4 ;  /* 0x1988018006441fae */ /* 0x0003e2000e101d58 */
[----:B------:R-:W-:-:S02]  /*1bf0*/  LOP3.LUT R8, R2, 0x8, R8, 0xf8, !PT ;  /* 0x0000000802087812 */ /* 0x000fc400078ef808 */
[----:B------:R-:W-:Y:S01]  /*1c00*/  LOP3.LUT R5, R10, 0xfffffff8, RZ, 0xc0, !PT ;  /* 0xfffffff80a057812 */ /* 0x000fe200078ec0ff */
[----:B------:R-:W0:Y:S01]  /*1c10*/  LDGDEPBAR ;  /* 0x00000000000079af */ /* 0x000e220000000000 */
[----:B------:R-:W-:Y:S02]  /*1c20*/  SHF.R.U32.HI R2, RZ, 0x3, R2 ;  /* 0x00000003ff027819 */ /* 0x000fe40000011602 */
[----:B------:R-:W-:Y:S01]  /*1c30*/  @!P3 LEA.HI.X R15, R9, R13, R11, 0x6, P0 ;  /* 0x0000000d090fb211 */ /* 0x000fe200000f340b */
[----:B------:R-:W-:Y:S01]  /*1c40*/  IMAD.IADD R4, R0, 0x1, -R5 ;  /* 0x0000000100047824 */ /* 0x000fe200078e0a05 */
[----:B------:R-:W-:Y:S02]  /*1c50*/  LOP3.LUT R0, R8, R2, RZ, 0x3c, !PT ;  /* 0x0000000208007212 */ /* 0x000fe400078e3cff */
[----:B------:R-:W-:Y:S01]  /*1c60*/  LOP3.LUT P0, RZ, R22, 0x2, RZ, 0xc0, !PT ;  /* 0x0000000216ff7812 */ /* 0x000fe2000780c0ff */
[----:B------:R-:W-:Y:S01]  /*1c70*/  IMAD.SHL.U32 R2, R4, 0x40, RZ ;  /* 0x0000004004027824 */ /* 0x000fe200078e00ff */
[----:B------:R-:W-:Y:S01]  /*1c80*/  SEL R9, RZ, 0x1, P2 ;  /* 0x00000001ff097807 */ /* 0x000fe20001000000 */
[C---:B------:R-:W-:Y:S01]  /*1c90*/  IMAD R0, R3.reuse, 0x200, R0 ;  /* 0x0000020003007824 */ /* 0x040fe200078e0200 */
[----:B------:R-:W-:Y:S01]  /*1ca0*/  SEL R8, RZ, 0x2, P6 ;  /* 0x00000002ff087807 */ /* 0x000fe20003000000 */
[----:B------:R-:W-:Y:S01]  /*1cb0*/  IMAD.SHL.U32 R3, R3, 0x8, RZ ;  /* 0x0000000803037824 */ /* 0x000fe200078e00ff */
[----:B------:R-:W-:Y:S01]  /*1cc0*/  LOP3.LUT R2, R2, 0x1c0, RZ, 0xc0, !PT ;  /* 0x000001c002027812 */ /* 0x000fe200078ec0ff */
[----:B------:R-:W-:Y:S01]  /*1cd0*/  IMAD.SHL.U32 R135, R0, 0x2, RZ ;  /* 0x0000000200877824 */ /* 0x000fe200078e00ff */
[----:B------:R-:W-:-:S02]  /*1ce0*/  SEL R5, RZ, 0x4, P5 ;  /* 0x00000004ff057807 */ /* 0x000fc40002800000 */
[----:B------:R-:W-:Y:S02]  /*1cf0*/  LOP3.LUT R3, R2, 0x8, R3, 0xf8, !PT ;  /* 0x0000000802037812 */ /* 0x000fe400078ef803 */
[----:B------:R-:W-:Y:S02]  /*1d00*/  SHF.R.U32.HI R2, RZ, 0x3, R2 ;  /* 0x00000003ff027819 */ /* 0x000fe40000011602 */
[----:B------:R-:W-:Y:S02]  /*1d10*/  IADD3 R0, R135, 0x14080, RZ ;  /* 0x0001408087007810 */ /* 0x000fe40007ffe0ff */
[----:B------:R-:W-:Y:S01]  /*1d20*/  LOP3.LUT R2, R3, R2, RZ, 0x3c, !PT ;  /* 0x0000000203027212 */ /* 0x000fe200078e3cff */
[----:B------:R-:W-:Y:S01]  /*1d30*/  IMAD.SHL.U32 R3, R10, 0x40, RZ ;  /* 0x000000400a037824 */ /* 0x000fe200078e00ff */
[----:B------:R-:W-:-:S04]  /*1d40*/  DEPBAR.LE SB0, 0x1 ;  /* 0x000080400000791a */ /* 0x000fc80000000000 */
[----:B------:R-:W-:Y:S01]  /*1d50*/  LOP3.LUT R3, R2, 0xfffffe00, R3, 0xf8, !PT ;  /* 0xfffffe0002037812 */ /* 0x000fe200078ef803 */
[----:B------:R-:W-:Y:S01]  /*1d60*/  IMAD.MOV.U32 R2, RZ, RZ, 0x40 ;  /* 0x00000040ff027424 */ /* 0x000fe200078e00ff */
[----:B------:R-:W-:Y:S02]  /*1d70*/  IADD3 R242, R135, 0x140a0, RZ ;  /* 0x000140a087f27810 */ /* 0x000fe40007ffe0ff */
[----:B------:R-:W-:Y:S01]  /*1d80*/  @P0 IADD3 R242, R0, -0x20, RZ ;  /* 0xffffffe000f20810 */ /* 0x000fe20007ffe0ff */
[----:B------:R-:W-:Y:S01]  /*1d90*/  BAR.SYNC.DEFER_BLOCKING 0x0 ;  /* 0x0000000000007b1d */ /* 0x000fe20000010000 */
[----:B------:R-:W-:Y:S01]  /*1da0*/  IADD3 R5, R5, R8, R9 ;  /* 0x0000000805057210 */ /* 0x000fe20007ffe009 */
[----:B------:R-:W-:Y:S01]  /*1db0*/  IMAD R220, R65, 0x400, R3 ;  /* 0x0000040041dc7824 */ /* 0x000fe200078e0203 */
[----:B------:R-:W-:Y:S02]  /*1dc0*/  SEL R0, RZ, 0x8, P4 ;  /* 0x00000008ff007807 */ /* 0x000fe40002000000 */
[----:B------:R-:W-:-:S02]  /*1dd0*/  LOP3.LUT P1, RZ, R4, 0x4, RZ, 0xc0, !PT ;  /* 0x0000000404ff7812 */ /* 0x000fc4000782c0ff */
[----:B------:R-:W-:Y:S01]  /*1de0*/  LOP3.LUT P0, RZ, R4, 0x2, RZ, 0xc0, !PT ;  /* 0x0000000204ff7812 */ /* 0x000fe2000780c0ff */
[----:B------:R-:W-:Y:S01]  /*1df0*/  IMAD.MOV.U32 R4, RZ, RZ, 0x10 ;  /* 0x00000010ff047424 */ /* 0x000fe200078e00ff */
[----:B------:R-:W-:Y:S01]  /*1e00*/  LEA R228, R220, 0x4080, 0x1 ;  /* 0x00004080dce47811 */ /* 0x000fe200078e08ff */
[----:B-1----:R-:W-:Y:S01]  /*1e10*/  IMAD.IADD R6, R0, 0x1, R5 ;  /* 0x0000000100067824 */ /* 0x002fe200078e0205 */
[----:B------:R-:W-:Y:S01]  /*1e20*/  P2R R8, PR, RZ, 0x40 ;  /* 0x00000040ff087803 */ /* 0x000fe20000000000 */
[----:B------:R-:W-:Y:S01]  /*1e30*/  IMAD.MOV.U32 R0, RZ, RZ, 0x20 ;  /* 0x00000020ff007424 */ /* 0x000fe200078e00ff */
[----:B------:R-:W-:Y:S01]  /*1e40*/  SEL R4, R4, 0xfffffff0, !P0 ;  /* 0xfffffff004047807 */ /* 0x000fe20004000000 */
[----:B------:R-:W-:Y:S01]  /*1e50*/  IMAD.SHL.U32 R220, R220, 0x2, RZ ;  /* 0x00000002dcdc7824 */ /* 0x000fe200078e00ff */
[----:B------:R-:W-:Y:S02]  /*1e60*/  IADD3 R5, R64, c[0x0][0x1d0], -R69 ;  /* 0x0000740040057a10 */ /* 0x000fe40007ffe845 */
[----:B------:R-:W-:Y:S01]  /*1e70*/  SEL R0, R0, 0xffffffe0, !P1 ;  /* 0xffffffe000007807 */ /* 0x000fe20004800000 */
[----:B------:R-:W-:Y:S01]  /*1e80*/  IMAD R224, R4, 0x2, R228 ;  /* 0x0000000204e07824 */ /* 0x000fe200078e02e4 */
[----:B------:R-:W-:-:S02]  /*1e90*/  LOP3.LUT P6, RZ, R6, 0x1, RZ, 0xc0, !PT ;  /* 0x0000000106ff7812 */ /* 0x000fc400078cc0ff */
[----:B------:R-:W-:Y:S01]  /*1ea0*/  LOP3.LUT P2, RZ, R6, 0x2, RZ, 0xc0, !PT ;  /* 0x0000000206ff7812 */ /* 0x000fe2000784c0ff */
[C---:B------:R-:W-:Y:S01]  /*1eb0*/  IMAD R228, R0.reuse, 0x2, R228 ;  /* 0x0000000200e47824 */ /* 0x040fe200078e02e4 */
[----:B------:R-:W-:Y:S01]  /*1ec0*/  ISETP.LT.OR P0, PT, R5, 0x1, !P6 ;  /* 0x000000010500780c */ /* 0x000fe20007701670 */
[----:B------:R-:W-:Y:S01]  /*1ed0*/  IMAD R232, R0, 0x2, R224 ;  /* 0x0000000200e87824 */ /* 0x000fe200078e02e0 */
[----:B------:R-:W-:Y:S01]  /*1ee0*/  LDSM.16.M88.4 R160, [R220+0x4080] ;  /* 0x00408000dca0783b */ /* 0x000fe20000000200 */
[----:B------:R-:W-:Y:S02]  /*1ef0*/  LOP3.LUT P1, RZ, R6, 0x4, RZ, 0xc0, !PT ;  /* 0x0000000406ff7812 */ /* 0x000fe4000782c0ff */
[----:B------:R-:W-:Y:S01]  /*1f00*/  P2R R11, PR, RZ, 0x8 ;  /* 0x00000008ff0b7803 */ /* 0x000fe20000000000 */
[----:B------:R-:W-:Y:S01]  /*1f10*/  LDSM.16.M88.4 R188, [R220+0x8080] ;  /* 0x00808000dcbc783b */ /* 0x000fe20000000200 */
[C---:B------:R-:W-:Y:S02]  /*1f20*/  IADD3 R252, R242.reuse, 0x1000, RZ ;  /* 0x00001000f2fc7810 */ /* 0x040fe40007ffe0ff */
[C---:B------:R-:W-:Y:S01]  /*1f30*/  IADD3 R251, R242.reuse, 0x1800, RZ ;  /* 0x00001800f2fb7810 */ /* 0x040fe20007ffe0ff */
[----:B------:R-:W-:Y:S01]  /*1f40*/  LDSM.16.M88.4 R204, [R220+0xc080] ;  /* 0x00c08000dccc783b */ /* 0x000fe20000000200 */
[----:B------:R-:W-:-:S02]  /*1f50*/  IADD3 R250, R242, 0x2000, RZ ;  /* 0x00002000f2fa7810 */ /* 0x000fc40007ffe0ff */
[C---:B------:R-:W-:Y:S01]  /*1f60*/  IADD3 R249, R242.reuse, 0x2800, RZ ;  /* 0x00002800f2f97810 */ /* 0x040fe20007ffe0ff */
[----:B------:R-:W-:Y:S01]  /*1f70*/  LDSM.16.M88.4 R164, [R224] ;  /* 0x00000000e0a4783b */ /* 0x000fe20000000200 */
[C---:B------:R-:W-:Y:S02]  /*1f80*/  IADD3 R248, R242.reuse, 0x3000, RZ ;  /* 0x00003000f2f87810 */ /* 0x040fe40007ffe0ff */
[C---:B------:R-:W-:Y:S01]  /*1f90*/  IADD3 R247, R242.reuse, 0x3800, RZ ;  /* 0x00003800f2f77810 */ /* 0x040fe20007ffe0ff */
[----:B------:R-:W-:Y:S01]  /*1fa0*/  LDSM.16.M88.4 R192, [R224+0x4000] ;  /* 0x00400000e0c0783b */ /* 0x000fe20000000200 */
[C---:B------:R-:W-:Y:S02]  /*1fb0*/  IADD3 R246, R242.reuse, 0x4000, RZ ;  /* 0x00004000f2f67810 */ /* 0x040fe40007ffe0ff */
[C---:B------:R-:W-:Y:S01]  /*1fc0*/  IADD3 R245, R242.reuse, 0x4800, RZ ;  /* 0x00004800f2f57810 */ /* 0x040fe20007ffe0ff */
[----:B------:R-:W-:Y:S01]  /*1fd0*/  LDSM.16.M88.4 R208, [R224+0x8000] ;  /* 0x00800000e0d0783b */ /* 0x000fe20000000200 */
[----:B------:R-:W-:-:S02]  /*1fe0*/  IADD3 R244, R242, 0x5000, RZ ;  /* 0x00005000f2f47810 */ /* 0x000fc40007ffe0ff */
[----:B------:R-:W-:Y:S01]  /*1ff0*/  IADD3 R243, R242, 0x5800, RZ ;  /* 0x00005800f2f37810 */ /* 0x000fe20007ffe0ff */
        /* <DEDUP_REMOVED lines=13> */
[----:B---3--:R-:W-:Y:S04]  /*20d0*/  LDSM.16.M88.4 R16, [R135+0x14080] ;  /* 0x014080008710783b */ /* 0x008fe80000000200 */
[----:B------:R-:W1:Y:S04]  /*20e0*/  LDSM.16.M88.4 R24, [R135+0x14880] ;  /* 0x014880008718783b */ /* 0x000e680000000200 */
[----:B------:R-:W2:Y:S04]  /*20f0*/  LDSM.16.M88.4 R28, [R135+0x15080] ;  /* 0x01508000871c783b */ /* 0x000ea80000000200 */
[----:B------:R-:W-:Y:S04]  /*2100*/  LDSM.16.M88.4 R36, [R242] ;  /* 0x00000000f224783b */ /* 0x000fe80000000200 */
[----:B------:R-:W3:Y:S04]  /*2110*/  LDSM.16.M88.4 R44, [R242+0x800] ;  /* 0x00080000f22c783b */ /* 0x000ee80000000200 */
[----:B------:R-:W4:Y:S04]  /*2120*/  LDSM.16.M88.4 R52, [R242+0x1000] ;  /* 0x00100000f234783b */ /* 0x000f280000000200 */
[----:B------:R-:W-:Y:S01]  /*2130*/  @!PT LDS RZ, [RZ] ;  /* 0x00000000fffff984 */ /* 0x000fe20000000800 */
[----:B------:R-:W-:Y:S01]  /*2140*/  @!PT LDS RZ, [RZ] ;  /* 0x00000000fffff984 */ /* 0x000fe20000000800 */
[----:B------:R-:W-:Y:S01]  /*2150*/  @!PT LDS RZ, [RZ] ;  /* 0x00000000fffff984 */ /* 0x000fe20000000800 */
[----:B------:R5:W-:Y:S01]  /*2160*/  LDGSTS.E.BYPASS.LTC128B.128 [R68+0x4080], [R12.64], !P0 ;  /* 0x040800000c447fae */ /* 0x000be2000c101d58 */
[----:B------:R-:W-:-:S04]  /*2170*/  LOP3.LUT P0, RZ, R22, 0x4, RZ, 0xc0, !PT ;  /* 0x0000000416ff7812 */ /* 0x000fc8000780c0ff */
[----:B------:R-:W-:Y:S02]  /*2180*/  SEL R2, R2, 0xffffffc0, !P0 ;  /* 0xffffffc002027807 */ /* 0x000fe40004000000 */
[----:B------:R-:W-:-:S03]  /*2190*/  ISETP.LT.OR P0, PT, R5, 0x1, !P2 ;  /* 0x000000010500780c */ /* 0x000fc60005701670 */
[--C-:B------:R-:W-:Y:S02]  /*21a0*/  IMAD.IADD R241, R135, 0x1, R2.reuse ;  /* 0x0000000187f17824 */ /* 0x100fe400078e0202 */
[C---:B------:R-:W-:Y:S01]  /*21b0*/  IMAD.IADD R238, R242.reuse, 0x1, R2 ;  /* 0x00000001f2ee7824 */ /* 0x040fe200078e0202 */
[----:B------:R-:W-:-:S05]  /*21c0*/  IADD3 R2, R242, 0x800, RZ ;  /* 0x00000800f2027810 */ /* 0x000fca0007ffe0ff */
[----:B------:R-:W-:Y:S01]  /*21d0*/  STL [R1], R2 ;  /* 0x0000000201007387 */ /* 0x000fe20000100800 */
[----:B-1----:R-:W-:Y:S03]  /*21e0*/  HMMA.16816.F32.BF16 R20, R160, R24, RZ ;  /* 0x00000018a014723c */ /* 0x002fe600000418ff */
[----:B------:R5:W-:Y:S01]  /*21f0*/  LDGSTS.E.BYPASS.LTC128B.128 [R68+0x5880], [R12.64+0x80], !P0 ;  /* 0x058800800c447fae */ /* 0x000be2000c101d58 */
[----:B------:R-:W-:-:S04]  /*2200*/  ISETP.LT.OR P0, PT, R5, 0x1, !P1 ;  /* 0x000000010500780c */ /* 0x000fc80004f01670 */
[C---:B------:R-:W-:Y:S09]  /*2210*/  HMMA.16816.F32.BF16 R24, R160.reuse, R26, RZ ;  /* 0x0000001aa018723c */ /* 0x040ff200000418ff */
[----:B------:R5:W-:Y:S01]  /*2220*/  LDGSTS.E.BYPASS.LTC128B.128 [R68+0x7080], [R12.64+0x100], !P0 ;  /* 0x070801000c447fae */ /* 0x000be2000c101d58 */
[----:B------:R-:W-:Y:S01]  /*2230*/  LOP3.LUT P0, RZ, R6, 0x8, RZ, 0xc0, !PT ;  /* 0x0000000806ff7812 */ /* 0x000fe2000780c0ff */
[----:B--2---:R-:W-:Y:S03]  /*2240*/  HMMA.16816.F32.BF16 R32, R160, R28, RZ ;  /* 0x0000001ca020723c */ /* 0x004fe600000418ff */
[----:B------:R-:W-:-:S05]  /*2250*/  ISETP.LT.OR P3, PT, R5, 0x1, !P0 ;  /* 0x000000010500780c */ /* 0x000fca0004761670 */
[----:B------:R-:W-:Y:S08]  /*2260*/  HMMA.16816.F32.BF16 R40, R160, R30, RZ ;  /* 0x0000001ea028723c */ /* 0x000ff000000418ff */
[----:B------:R5:W-:Y:S01]  /*2270*/  LDGSTS.E.BYPASS.LTC128B.128 [R68+0x8880], [R12.64+0x180], !P3 ;  /* 0x088801800c447fae */ /* 0x000be2000d901d58 */
[----:B------:R-:W-:Y:S01]  /*2280*/  ISETP.NE.AND P3, PT, R11, RZ, PT ;  /* 0x000000ff0b00720c */ /* 0x000fe20003f65270 */
[C---:B---3--:R-:W-:Y:S08]  /*2290*/  HMMA.16816.F32.BF16 R20, R164.reuse, R44, R20 ;  /* 0x0000002ca414723c */ /* 0x048ff00000041814 */
[----:B------:R-:W-:Y:S04]  /*22a0*/  HMMA.16816.F32.BF16 R24, R164, R46, R24 ;  /* 0x0000002ea418723c */ /* 0x000fe80000041818 */
[----:B------:R-:W-:-:S02]  /*22b0*/  @!P3 ISETP.LT.OR P6, PT, R5, 0x21, !P6 ;  /* 0x000000210500b80c */ /* 0x000fc400077c1670 */
[C---:B------:R-:W-:Y:S02]  /*22c0*/  @!P3 ISETP.LT.OR P2, PT, R5.reuse, 0x21, !P2 ;  /* 0x000000210500b80c */ /* 0x040fe40005741670 */
[C---:B------:R-:W-:Y:S01]  /*22d0*/  @!P3 ISETP.LT.OR P1, PT, R5.reuse, 0x21, !P1 ;  /* 0x000000210500b80c */ /* 0x040fe20004f21670 */
[----:B----4-:R-:W-:Y:S01]  /*22e0*/  HMMA.16816.F32.BF16 R28, R164, R52, R32 ;  /* 0x00000034a41c723c */ /* 0x010fe20000041820 */
[----:B------:R-:W-:-:S07]  /*22f0*/  @!P3 ISETP.LT.OR P0, PT, R5, 0x21, !P0 ;  /* 0x000000210500b80c */ /* 0x000fce0004701670 */
[----:B------:R5:W-:Y:S01]  /*2300*/  @!P3 LDGSTS.E.BYPASS.LTC128B.128 [R68+0x5080], [R14.64], !P6 ;  /* 0x050800000e44bfae */ /* 0x000be2000f101d58 */
[----:B------:R-:W-:Y:S01]  /*2310*/  ISETP.NE.AND P6, PT, R8, RZ, PT ;  /* 0x000000ff0800720c */ /* 0x000fe20003fc5270 */
[----:B------:R-:W-:Y:S02]  /*2320*/  HMMA.16816.F32.BF16 R32, R164, R54, R40 ;  /* 0x00000036a420723c */ /* 0x000fe40000041828 */
[----:B------:R5:W-:Y:S04]  /*2330*/  @!P3 LDGSTS.E.BYPASS.LTC128B.128 [R68+0x6880], [R14.64+0x80], !P2 ;  /* 0x068800800e44bfae */ /* 0x000be8000d101d58 */
[----:B------:R5:W-:Y:S02]  /*2340*/  @!P3 LDGSTS.E.BYPASS.LTC128B.128 [R68+0x8080], [R14.64+0x100], !P1 ;  /* 0x080801000e44bfae */ /* 0x000be4000c901d58 */
[----:B------:R-:W-:Y:S02]  /*2350*/  HMMA.16816.F32.BF16 R8, R160, R16, RZ ;  /* 0x00000010a008723c */ /* 0x000fe400000418ff */
[----:B------:R5:W-:Y:S01]  /*2360*/  @!P3 LDGSTS.E.BYPASS.LTC128B.128 [R68+0x9880], [R14.64+0x180], !P0 ;  /* 0x098801800e44bfae */ /* 0x000be2000c101d58 */
[----:B------:R-:W-:-:S03]  /*2370*/  PLOP3.LUT P0, PT, PT, PT, UP0, 0x40, 0x0 ;  /* 0x000000000000781c */ /* 0x000fc60003f0e808 */
[----:B------:R-:W1:Y:S02]  /*2380*/  LDSM.16.M88.4 R48, [R241+0x14080] ;  /* 0x01408000f130783b */ /* 0x000e640000000200 */
[----:B------:R-:W-:Y:S02]  /*2390*/  HMMA.16816.F32.BF16 R16, R160, R18, RZ ;  /* 0x00000012a010723c */ /* 0x000fe400000418ff */
[----:B------:R-:W2:Y:S04]  /*23a0*/  LDSM.16.M88.4 R56, [R241+0x14880] ;  /* 0x01488000f138783b */ /* 0x000ea80000000200 */
[----:B------:R-:W3:Y:S04]  /*23b0*/  LDSM.16.M88.4 R60, [R241+0x15080] ;  /* 0x01508000f13c783b */ /* 0x000ee80000000200 */
[----:B------:R-:W-:Y:S04]  /*23c0*/  LDSM.16.M88.4 R40, [R238+0x800] ;  /* 0x00080000ee28783b */ /* 0x000fe80000000200 */
[----:B------:R-:W-:Y:S02]  /*23d0*/  LDSM.16.M88.4 R52, [R238+0x1000] ;  /* 0x00100000ee34783b */ /* 0x000fe40000000200 */
[C---:B------:R-:W-:Y:S02]  /*23e0*/  HMMA.16816.F32.BF16 R8, R164.reuse, R36, R8 ;  /* 0x00000024a408723c */ /* 0x040fe40000041808 */
[----:B------:R-:W-:Y:S04]  /*23f0*/  LDSM.16.M88.4 R44, [R135+0x16080] ;  /* 0x01608000872c783b */ /* 0x000fe80000000200 */
[----:B-----5:R-:W4:Y:S02]  /*2400*/  LDSM.16.M88.4 R12, [R238] ;  /* 0x00000000ee0c783b */ /* 0x020f240000000200 */
[----:B------:R-:W-:Y:S02]  /*2410*/  HMMA.16816.F32.BF16 R16, R164, R38, R16 ;  /* 0x00000026a410723c */ /* 0x000fe40000041810 */
[----:B------:R-:W5:Y:S04]  /*2420*/  LDSM.16.M88.4 R36, [R135+0x15880] ;  /* 0x015880008724783b */ /* 0x000f680000000200 */
[----:B------:R-:W0:Y:S10]  /*2430*/  LDGDEPBAR ;  /* 0x00000000000079af */ /* 0x000e340000000000 */
[C---:B-1----:R-:W-:Y:S08]  /*2440*/  HMMA.16816.F32.BF16 R8, R180.reuse, R48, R8 ;  /* 0x00000030b408723c */ /* 0x042ff00000041808 */
[C---:B------:R-:W-:Y:S01]  /*2450*/  HMMA.16816.F32.BF16 R16, R180.reuse, R50, R16 ;  /* 0x00000032b410723c */ /* 0x040fe20000041810 */
[----:B------:R-:W-:Y:S07]  /*2460*/  LDSM.16.M88.4 R48, [R242+0x2800] ;  /* 0x00280000f230783b */ /* 0x000fee0000000200 */
[C---:B--2---:R-:W-:Y:S08]  /*2470*/  HMMA.16816.F32.BF16 R20, R180.reuse, R56, R20 ;  /* 0x00000038b414723c */ /* 0x044ff00000041814 */
[C---:B------:R-:W-:Y:S01]  /*2480*/  HMMA.16816.F32.BF16 R24, R180.reuse, R58, R24 ;  /* 0x0000003ab418723c */ /* 0x040fe20000041818 */
[----:B------:R-:W1:Y:S07]  /*2490*/  LDSM.16.M88.4 R56, [R135+0x16880] ;  /* 0x016880008738783b */ /* 0x000e6e0000000200 */
[C---:B---3--:R-:W-:Y:S08]  /*24a0*/  HMMA.16816.F32.BF16 R28, R180.reuse, R60, R28 ;  /* 0x0000003cb41c723c */ /* 0x048ff0000004181c */
[----:B------:R-:W-:Y:S01]  /*24b0*/  HMMA.16816.F32.BF16 R32, R180, R62, R32 ;  /* 0x0000003eb420723c */ /* 0x000fe20000041820 */
[----:B------:R-:W-:Y:S07]  /*24c0*/  LDSM.16.M88.4 R60, [R135+0x19880] ;  /* 0x01988000873c783b */ /* 0x000fee0000000200 */
[C---:B----4-:R-:W-:Y:S08]  /*24d0*/  HMMA.16816.F32.BF16 R8, R184.reuse, R12, R8 ;  /* 0x0000000cb808723c */ /* 0x050ff00000041808 */
[C---:B------:R-:W-:Y:S01]  /*24e0*/  HMMA.16816.F32.BF16 R16, R184.reuse, R14, R16 ;  /* 0x0000000eb810723c */ /* 0x040fe20000041810 */
[----:B------:R-:W2:Y:S07]  /*24f0*/  LDSM.16.M88.4 R12, [R242+0x1800] ;  /* 0x00180000f20c783b */ /* 0x000eae0000000200 */
[C---:B------:R-:W-:Y:S08]  /*2500*/  HMMA.16816.F32.BF16 R20, R184.reuse, R40, R20 ;  /* 0x00000028b814723c */ /* 0x040ff00000041814 */
[C---:B------:R-:W-:Y:S01]  /*2510*/  HMMA.16816.F32.BF16 R24, R184.reuse, R42, R24 ;  /* 0x0000002ab818723c */ /* 0x040fe20000041818 */
[----:B------:R-:W3:Y:S07]  /*2520*/  LDSM.16.M88.4 R40, [R242+0x2000] ;  /* 0x00200000f228783b */ /* 0x000eee0000000200 */
[C---:B------:R-:W-:Y:S08]  /*2530*/  HMMA.16816.F32.BF16 R28, R184.reuse, R52, R28 ;  /* 0x00000034b81c723c */ /* 0x040ff0000004181c */
[----:B------:R-:W-:Y:S01]  /*2540*/  HMMA.16816.F32.BF16 R32, R184, R54, R32 ;  /* 0x00000036b820723c */ /* 0x000fe20000041820 */
[----:B------:R-:W-:Y:S07]  /*2550*/  LDSM.16.M88.4 R52, [R238+0x2800] ;  /* 0x00280000ee34783b */ /* 0x000fee0000000200 */
[C---:B-----5:R-:W-:Y:S08]  /*2560*/  HMMA.16816.F32.BF16 R8, R188.reuse, R36, R8 ;  /* 0x00000024bc08723c */ /* 0x060ff00000041808 */
[C---:B------:R-:W-:Y:S01]  /*2570*/  HMMA.16816.F32.BF16 R16, R188.reuse, R38, R16 ;  /* 0x00000026bc10723c */ /* 0x040fe20000041810 */
[----:B------:R-:W4:Y:S07]  /*2580*/  LDSM.16.M88.4 R36, [R241+0x15880] ;  /* 0x01588000f124783b */ /* 0x000f2e0000000200 */
[C---:B------:R-:W-:Y:S08]  /*2590*/  HMMA.16816.F32.BF16 R20, R188.reuse, R44, R20 ;  /* 0x0000002cbc14723c */ /* 0x040ff00000041814 */
[C---:B------:R-:W-:Y:S01]  /*25a0*/  HMMA.16816.F32.BF16 R24, R188.reuse, R46, R24 ;  /* 0x0000002ebc18723c */ /* 0x040fe20000041818 */
[----:B------:R-:W5:Y:S07]  /*25b0*/  LDSM.16.M88.4 R44, [R241+0x16080] ;  /* 0x01608000f12c783b */ /* 0x000f6e0000000200 */
        /* <DEDUP_REMOVED lines=15> */
[C---:B-----5:R-:W-:Y:S08]  /*26b0*/  HMMA.16816.F32.BF16 R20, R196.reuse, R44, R20 ;  /* 0x0000002cc414723c */ /* 0x060ff00000041814 */
[C---:B------:R-:W-:Y:S01]  /*26c0*/  HMMA.16816.F32.BF16 R24, R196.reuse, R46, R24 ;  /* 0x0000002ec418723c */ /* 0x040fe20000041818 */
[----:B------:R-:W-:Y:S07]  /*26d0*/  LDSM.16.M88.4 R44, [R242+0x3800] ;  /* 0x00380000f22c783b */ /* 0x000fee0000000200 */
        /* <DEDUP_REMOVED lines=14> */
[----:B------:R-:W-:Y:S07]  /*27c0*/  LDSM.16.M88.4 R36, [R238+0x3000] ;  /* 0x00300000ee24783b */ /* 0x000fee0000000200 */
[C---:B------:R-:W-:Y:S08]  /*27d0*/  HMMA.16816.F32.BF16 R20, R204.reuse, R48, R20 ;  /* 0x00000030cc14723c */ /* 0x040ff00000041814 */
[C---:B------:R-:W-:Y:S01]  /*27e0*/  HMMA.16816.F32.BF16 R24, R204.reuse, R50, R24 ;  /* 0x00000032cc18723c */ /* 0x040fe20000041818 */
[----:B------:R-:W4:Y:S07]  /*27f0*/  LDSM.16.M88.4 R48, [R241+0x17880] ;  /* 0x01788000f130783b */ /* 0x000f2e0000000200 */
[C---:B-1----:R-:W-:Y:S08]  /*2800*/  HMMA.16816.F32.BF16 R28, R204.reuse, R56, R28 ;  /* 0x00000038cc1c723c */ /* 0x042ff0000004181c */
[----:B------:R-:W-:Y:S01]  /*2810*/  HMMA.16816.F32.BF16 R32, R204, R58, R32 ;  /* 0x0000003acc20723c */ /* 0x000fe20000041820 */
[----:B------:R-:W1:Y:S07]  /*2820*/  LDSM.16.M88.4 R56, [R241+0x18080] ;  /* 0x01808000f138783b */ /* 0x000e6e0000000200 */
[C---:B--2---:R-:W-:Y:S08]  /*2830*/  HMMA.16816.F32.BF16 R8, R208.reuse, R12, R8 ;  /* 0x0000000cd008723c */ /* 0x044ff00000041808 */
[C---:B------:R-:W-:Y:S08]  /*2840*/  HMMA.16816.F32.BF16 R16, R208.reuse, R14, R16 ;  /* 0x0000000ed010723c */ /* 0x040ff00000041810 */
[C---:B------:R-:W-:Y:S08]  /*2850*/  HMMA.16816.F32.BF16 R20, R208.reuse, R44, R20 ;  /* 0x0000002cd014723c */ /* 0x040ff00000041814 */
[C---:B------:R-:W-:Y:S01]  /*2860*/  HMMA.16816.F32.BF16 R24, R208.reuse, R46, R24 ;  /* 0x0000002ed018723c */ /* 0x040fe20000041818 */
[----:B------:R-:W2:Y:S07]  /*2870*/  LDSM.16.M88.4 R44, [R238+0x3800] ;  /* 0x00380000ee2c783b */ /* 0x000eae0000000200 */
[C---:B---3--:R-:W-:Y:S08]  /*2880*/  HMMA.16816.F32.BF16 R28, R208.reuse, R52, R28 ;  /* 0x00000034d01c723c */ /* 0x048ff0000004181c */
[----:B------:R-:W-:Y:S01]  /*2890*/  HMMA.16816.F32.BF16 R32, R208, R54, R32 ;  /* 0x00000036d020723c */ /* 0x000fe20000041820 */
[----:B------:R-:W3:Y:S07]  /*28a0*/  LDSM.16.M88.4 R52, [R238+0x4000] ;  /* 0x00400000ee34783b */ /* 0x000eee0000000200 */
[C---:B------:R-:W-:Y:S08]  /*28b0*/  HMMA.16816.F32.BF16 R12, R212.reuse, R40, R8 ;  /* 0x00000028d40c723c */ /* 0x040ff00000041808 */
[C---:B------:R-:W-:Y:S01]  /*28c0*/  HMMA.16816.F32.BF16 R8, R212.reuse, R42, R16 ;  /* 0x0000002ad408723c */ /* 0x040fe20000041810 */
[----:B------:R-:W5:Y:S07]  /*28d0*/  LDSM.16.M88.4 R40, [R135+0x18880] ;  /* 0x018880008728783b */ /* 0x000f6e0000000200 */
[C---:B----4-:R-:W-:Y:S08]  /*28e0*/  HMMA.16816.F32.BF16 R20, R212.reuse, R48, R20 ;  /* 0x00000030d414723c */ /* 0x050ff00000041814 */
[C---:B------:R-:W-:Y:S01]  /*28f0*/  HMMA.16816.F32.BF16 R24, R212.reuse, R50, R24 ;  /* 0x00000032d418723c */ /* 0x040fe20000041818 */
[----:B------:R-:W4:Y:S07]  /*2900*/  LDSM.16.M88.4 R48, [R135+0x19080] ;  /* 0x019080008730783b */ /* 0x000f2e0000000200 */
[C---:B-1----:R-:W-:Y:S08]  /*2910*/  HMMA.16816.F32.BF16 R28, R212.reuse, R56, R28 ;  /* 0x00000038d41c723c */ /* 0x042ff0000004181c */
[----:B------:R-:W-:Y:S01]  /*2920*/  HMMA.16816.F32.BF16 R32, R212, R58, R32 ;  /* 0x0000003ad420723c */ /* 0x000fe20000041820 */
[----:B------:R-:W-:Y:S07]  /*2930*/  LDSM.16.M88.4 R56, [R242+0x5800] ;  /* 0x00580000f238783b */ /* 0x000fee0000000200 */
[C---:B------:R-:W-:Y:S08]  /*2940*/  HMMA.16816.F32.BF16 R16, R216.reuse, R36, R12 ;  /* 0x00000024d810723c */ /* 0x040ff0000004180c */
[C---:B------:R-:W-:Y:S01]  /*2950*/  HMMA.16816.F32.BF16 R12, R216.reuse, R38, R8 ;  /* 0x00000026d80c723c */ /* 0x040fe20000041808 */
[----:B------:R-:W1:Y:S07]  /*2960*/  LDSM.16.M88.4 R36, [R242+0x4800] ;  /* 0x00480000f224783b */ /* 0x000e6e0000000200 */
[C---:B--2---:R-:W-:Y:S08]  /*2970*/  HMMA.16816.F32.BF16 R8, R216.reuse, R44, R20 ;  /* 0x0000002cd808723c */ /* 0x044ff00000041814 */
[C---:B------:R-:W-:Y:S01]  /*2980*/  HMMA.16816.F32.BF16 R24, R216.reuse, R46, R24 ;  /* 0x0000002ed818723c */ /* 0x040fe20000041818 */
[----:B------:R-:W2:Y:S07]  /*2990*/  LDSM.16.M88.4 R44, [R242+0x5000] ;  /* 0x00500000f22c783b */ /* 0x000eae0000000200 */
[C---:B---3--:R-:W-:Y:S08]  /*29a0*/  HMMA.16816.F32.BF16 R28, R216.reuse, R52, R28 ;  /* 0x00000034d81c723c */ /* 0x048ff0000004181c */
[----:B------:R-:W-:Y:S01]  /*29b0*/  HMMA.16816.F32.BF16 R32, R216, R54, R32 ;  /* 0x00000036d820723c */ /* 0x000fe20000041820 */
[----:B------:R-:W-:Y:S07]  /*29c0*/  LDSM.16.M88.4 R52, [R241+0x19080] ;  /* 0x01908000f134783b */ /* 0x000fee0000000200 */
[C---:B-----5:R-:W-:Y:S08]  /*29d0*/  HMMA.16816.F32.BF16 R20, R220.reuse, R40, R16 ;  /* 0x00000028dc14723c */ /* 0x060ff00000041810 */
[C---:B------:R-:W-:Y:S01]  /*29e0*/  HMMA.16816.F32.BF16 R16, R220.reuse, R42, R12 ;  /* 0x0000002adc10723c */ /* 0x040fe2000004180c */
[----:B------:R-:W-:Y:S07]  /*29f0*/  LDSM.16.M88.4 R40, [R238+0x5000] ;  /* 0x00500000ee28783b */ /* 0x000fee0000000200 */
[C---:B----4-:R-:W-:Y:S08]  /*2a00*/  HMMA.16816.F32.BF16 R12, R220.reuse, R48, R8 ;  /* 0x00000030dc0c723c */ /* 0x050ff00000041808 */
[C---:B------:R-:W-:Y:S01]  /*2a10*/  HMMA.16816.F32.BF16 R8, R220.reuse, R50, R24 ;  /* 0x00000032dc08723c */ /* 0x040fe20000041818 */
[----:B------:R-:W3:Y:S07]  /*2a20*/  LDSM.16.M88.4 R48, [R241+0x18880] ;  /* 0x01888000f130783b */ /* 0x000eee0000000200 */
[C---:B------:R-:W-:Y:S08]  /*2a30*/  HMMA.16816.F32.BF16 R28, R220.reuse, R60, R28 ;  /* 0x0000003cdc1c723c */ /* 0x040ff0000004181c */
[----:B------:R-:W-:Y:S01]  /*2a40*/  HMMA.16816.F32.BF16 R32, R220, R62, R32 ;  /* 0x0000003edc20723c */ /* 0x000fe20000041820 */
[----:B------:R-:W4:Y:S07]  /*2a50*/  LDSM.16.M88.4 R60, [R241+0x19880] ;  /* 0x01988000f13c783b */ /* 0x000f2e0000000200 */
[C---:B-1----:R-:W-:Y:S08]  /*2a60*/  HMMA.16816.F32.BF16 R24, R224.reuse, R36, R20 ;  /* 0x00000024e018723c */ /* 0x042ff00000041814 */
[C---:B------:R-:W-:Y:S01]  /*2a70*/  HMMA.16816.F32.BF16 R20, R224.reuse, R38, R16 ;  /* 0x00000026e014723c */ /* 0x040fe20000041810 */
[----:B------:R-:W-:Y:S07]  /*2a80*/  LDSM.16.M88.4 R36, [R238+0x5800] ;  /* 0x00580000ee24783b */ /* 0x000fee0000000200 */
[C---:B--2---:R-:W-:Y:S08]  /*2a90*/  HMMA.16816.F32.BF16 R16, R224.reuse, R44, R12 ;  /* 0x0000002ce010723c */ /* 0x044ff0000004180c */
[----:B------:R-:W-:Y:S01]  /*2aa0*/  HMMA.16816.F32.BF16 R12, R224, R46, R8 ;  /* 0x0000002ee00c723c */ /* 0x000fe20000041808 */
[----:B------:R-:W1:Y:S01]  /*2ab0*/  LDSM.16.M88.4 R44, [R238+0x4800] ;  /* 0x00480000ee2c783b */ /* 0x000e620000000200 */
[----:B------:R-:W-:-:S06]  /*2ac0*/  DEPBAR.LE SB0, 0x0 ;  /* 0x000080000000791a */ /* 0x000fcc0000000000 */
[C---:B------:R-:W-:Y:S08]  /*2ad0*/  HMMA.16816.F32.BF16 R8, R224.reuse, R56, R28 ;  /* 0x00000038e008723c */ /* 0x040ff0000004181c */
[----:B------:R-:W-:Y:S08]  /*2ae0*/  HMMA.16816.F32.BF16 R32, R224, R58, R32 ;  /* 0x0000003ae020723c */ /* 0x000ff00000041820 */
[C---:B---3--:R-:W-:Y:S08]  /*2af0*/  HMMA.16816.F32.BF16 R28, R228.reuse, R48, R24 ;  /* 0x00000030e41c723c */ /* 0x048ff00000041818 */
[C---:B------:R-:W-:Y:S08]  /*2b00*/  HMMA.16816.F32.BF16 R24, R228.reuse, R50, R20 ;  /* 0x00000032e418723c */ /* 0x040ff00000041814 */
[C---:B------:R-:W-:Y:S08]  /*2b10*/  HMMA.16816.F32.BF16 R20, R228.reuse, R52, R16 ;  /* 0x00000034e414723c */ /* 0x040ff00000041810 */
[C---:B------:R-:W-:Y:S08]  /*2b20*/  HMMA.16816.F32.BF16 R16, R228.reuse, R54, R12 ;  /* 0x00000036e410723c */ /* 0x040ff0000004180c */
[C---:B----4-:R-:W-:Y:S08]  /*2b30*/  HMMA.16816.F32.BF16 R12, R228.reuse, R60, R8 ;  /* 0x0000003ce40c723c */ /* 0x050ff00000041808 */
[----:B------:R-:W-:Y:S08]  /*2b40*/  HMMA.16816.F32.BF16 R8, R228, R62, R32 ;  /* 0x0000003ee408723c */ /* 0x000ff00000041820 */
[C---:B-1----:R-:W-:Y:S08]  /*2b50*/  HMMA.16816.F32.BF16 R32, R232.reuse, R44, R28 ;  /* 0x0000002ce820723c */ /* 0x042ff0000004181c */
[C---:B------:R-:W-:Y:S08]  /*2b60*/  HMMA.16816.F32.BF16 R44, R232.reuse, R46, R24 ;  /* 0x0000002ee82c723c */ /* 0x040ff00000041818 */
[C---:B------:R-:W-:Y:S08]  /*2b70*/  HMMA.16816.F32.BF16 R28, R232.reuse, R40, R20 ;  /* 0x00000028e81c723c */ /* 0x040ff00000041814 */
[C---:B------:R-:W-:Y:S08]  /*2b80*/  HMMA.16816.F32.BF16 R24, R232.reuse, R36, R12 ;  /* 0x00000024e818723c */ /* 0x040ff0000004180c */
[C---:B------:R-:W-:Y:S08]  /*2b90*/  HMMA.16816.F32.BF16 R40, R232.reuse, R42, R16 ;  /* 0x0000002ae828723c */ /* 0x040ff00000041810 */
[----:B------:R-:W-:Y:S01]  /*2ba0*/  HMMA.16816.F32.BF16 R36, R232, R38, R8 ;  /* 0x00000026e824723c */ /* 0x000fe20000041808 */
[----:B------:R-:W-:Y:S06]  /*2bb0*/  BAR.SYNC.DEFER_BLOCKING 0x0 ;  /* 0x0000000000007b1d */ /* 0x000fec0000010000 */
[----:B------:R-:W-:Y:S05]  /*2bc0*/  @P0 BRA `(.L_x_164) ;  /* 0x000001f000000947 */ /* 0x000fea0003800000 */
[----:B------:R-:W-:Y:S01]  /*2bd0*/  IADD3 R2, -R69, 0x30, RZ ;  /* 0x0000003045027810 */ /* 0x000fe20007ffe1ff */
[----:B------:R-:W-:Y:S01]  /*2be0*/  UIADD3 UR5, UR13, -0x2, URZ ;  /* 0xfffffffe0d057890 */ /* 0x000fe2000fffe03f */
[----:B------:R-:W-:-:S02]  /*2bf0*/  IMAD.U32 R5, RZ, RZ, UR8 ;  /* 0x00000008ff057e24 */ /* 0x000fc4000f8e00ff */
[----:B------:R-:W-:Y:S01]  /*2c00*/  ISETP.GE.AND P0, PT, R2, 0x21, PT ;  /* 0x000000210200780c */ /* 0x000fe20003f06270 */
[----:B------:R-:W-:Y:S01]  /*2c10*/  USHF.R.S32.HI UR4, URZ, 0x1f, UR5 ;  /* 0x0000001f3f047899 */ /* 0x000fe20008011405 */
[----:B------:R-:W-:Y:S01]  /*2c20*/  IMAD.U32 R7, RZ, RZ, UR6 ;  /* 0x00000006ff077e24 */ /* 0x000fe2000f8e00ff */
[----:B------:R-:W-:Y:S02]  /*2c30*/  UIMAD UR14, UR14, UR5, URZ ;  /* 0x000000050e0e72a4 */ /* 0x000fe4000f8e023f */
[----:B------:R-:W-:Y:S02]  /*2c40*/  UIMAD.WIDE.U32 UR20, UR22, UR5, URZ ;  /* 0x00000005161472a5 */ /* 0x000fe4000f8e003f */
[----:B------:R-:W-:-:S04]  /*2c50*/  UIMAD UR4, UR4, UR22, UR14 ;  /* 0x00000016040472a4 */ /* 0x000fc8000f8e020e */
[----:B------:R-:W-:Y:S02]  /*2c60*/  UIADD3 UR4, UR21, UR4, URZ ;  /* 0x0000000415047290 */ /* 0x000fe4000fffe03f */
[----:B------:R-:W-:-:S04]  /*2c70*/  @P0 IADD3 R5, P2, P1, R72, UR20, R5 ;  /* 0x0000001448050c10 */ /* 0x000fc8000f95e005 */
[----:B------:R-:W-:Y:S02]  /*2c80*/  @P0 IADD3.X R7, R71, UR4, R7, P2, P1 ;  /* 0x0000000447070c10 */ /* 0x000fe400097e2407 */
[----:B------:R-:W-:-:S13]  /*2c90*/  ISETP.GE.AND P1, PT, R2, 0x1, PT ;  /* 0x000000010200780c */ /* 0x000fda0003f26270 */
[----:B------:R-:W-:-:S04]  /*2ca0*/  @P1 IADD3 R2, P2, R72, UR20, RZ ;  /* 0x0000001448021c10 */ /* 0x000fc8000ff5e0ff */
[----:B------:R-:W-:Y:S02]  /*2cb0*/  @P1 IADD3.X R6, R71, UR4, RZ, P2, !PT ;  /* 0x0000000447061c10 */ /* 0x000fe400097fe4ff */
[----:B------:R-:W-:-:S04]  /*2cc0*/  @P1 LEA R8, P2, R2, c[0x0][0x1c8], 0x1 ;  /* 0x0000720002081a11 */ /* 0x000fc800078408ff */
[----:B------:R-:W-:Y:S02]  /*2cd0*/  @P1 LEA.HI.X R9, R2, c[0x0][0x1cc], R6, 0x1, P2 ;  /* 0x0000730002091a11 */ /* 0x000fe400010f0c06 */
[----:B------:R-:W-:-:S04]  /*2ce0*/  @P0 LEA R6, P2, R5, c[0x0][0x1c8], 0x1 ;  /* 0x0000720005060a11 */ /* 0x000fc800078408ff */
[----:B------:R-:W-:Y:S02]  /*2cf0*/  @P0 LEA.HI.X R7, R5, c[0x0][0x1cc], R7, 0x1, P2 ;  /* 0x0000730005070a11 */ /* 0x000fe400010f0c07 */
[----:B------:R-:W-:-:S13]  /*2d00*/  LOP3.LUT P2, RZ, R89, 0x1, RZ, 0xc0, !PT ;  /* 0x0000000159ff7812 */ /* 0x000fda000784c0ff */
[----:B------:R-:W-:Y:S01]  /*2d10*/  @!PT LDS RZ, [RZ] ;  /* 0x00000000fffff984 */ /* 0x000fe20000000800 */
[----:B------:R-:W-:Y:S01]  /*2d20*/  @!PT LDS RZ, [RZ] ;  /* 0x00000000fffff984 */ /* 0x000fe20000000800 */
[----:B------:R-:W-:Y:S01]  /*2d30*/  @!PT LDS RZ, [RZ] ;  /* 0x00000000fffff984 */ /* 0x000fe20000000800 */
[----:B------:R1:W-:Y:S04]  /*2d40*/  @P1 LDGSTS.E.BYPASS.LTC128B.128 [R68+0x14080], [R8.64], !P2 ;  /* 0x1408000008441fae */ /* 0x0003e8000d101d58 */
[----:B------:R1:W-:Y:S04]  /*2d50*/  @P1 LDGSTS.E.BYPASS.LTC128B.128 [R68+0x15880], [R8.64+0x80], !P6 ;  /* 0x1588008008441fae */ /* 0x0003e8000f101d58 */
[----:B------:R1:W-:Y:S04]  /*2d60*/  @P1 LDGSTS.E.BYPASS.LTC128B.128 [R68+0x17080], [R8.64+0x100], !P5 ;  /* 0x1708010008441fae */ /* 0x0003e8000e901d58 */
[----:B------:R1:W-:Y:S04]  /*2d70*/  @P1 LDGSTS.E.BYPASS.LTC128B.128 [R68+0x18880], [R8.64+0x180], !P4 ;  /* 0x1888018008441fae */ /* 0x0003e8000e101d58 */
[----:B------:R1:W-:Y:S04]  /*2d80*/  @P0 LDGSTS.E.BYPASS.LTC128B.128 [R68+0x15080], [R6.64], !P2 ;  /* 0x1508000006440fae */ /* 0x0003e8000d101d58 */
[----:B------:R1:W-:Y:S04]  /*2d90*/  @P0 LDGSTS.E.BYPASS.LTC128B.128 [R68+0x16880], [R6.64+0x80], !P6 ;  /* 0x1688008006440fae */ /* 0x0003e8000f101d58 */
[----:B------:R1:W-:Y:S04]  /*2da0*/  @P0 LDGSTS.E.BYPASS.LTC128B.128 [R68+0x18080], [R6.64+0x100], !P5 ;  /* 0x1808010006440fae */ /* 0x0003e8000e901d58 */
[----:B------:R1:W-:Y:S02]  /*2db0*/  @P0 LDGSTS.E.BYPASS.LTC128B.128 [R68+0x19880], [R6.64+0x180], !P4 ;  /* 0x1988018006440fae */ /* 0x0003e4000e101d58 */
.L_x_164:
[----:B------:R-:W-:Y:S01]  /*2dc0*/  LOP3.LUT R2, R66, 0xffffffe0, RZ, 0xc0, !PT ;  /* 0xffffffe042027812 */ /* 0x000fe200078ec0ff */
[----:B------:R-:W-:Y:S01]  /*2dd0*/  UISETP.NE.AND UP1, UPT, UR18, URZ, UPT ;  /* 0x0000003f1200728c */ /* 0x000fe2000bf25270 */
[----:B------:R-:W-:Y:S01]  /*2de0*/  LEA.HI R5, R67, R85, RZ, 0x2 ;  /* 0x0000005543057211 */ /* 0x000fe200078f10ff */
[----:B------:R-:W-:Y:S01]  /*2df0*/  UISETP.NE.AND UP0, UPT, UR17, URZ, UPT ;  /* 0x0000003f1100728c */ /* 0x000fe2000bf05270 */
[----:B-1----:R-:W-:Y:S01]  /*2e00*/  SHF.R.S32.HI R7, RZ, 0x1f, R65 ;  /* 0x0000001fff077819 */ /* 0x002fe20000011441 */
[----:B------:R-:W-:Y:S01]  /*2e10*/  IMAD.IADD R2, R85, 0x1, -R2 ;  /* 0x0000000155027824 */ /* 0x000fe200078e0a02 */
[----:B------:R-:W-:Y:S01]  /*2e20*/  LOP3.LUT R5, R5, 0xfffffffc, RZ, 0xc0, !PT ;  /* 0xfffffffc05057812 */ /* 0x000fe200078ec0ff */
[----:B------:R-:W-:Y:S01]  /*2e30*/  ULDC UR7, c[0x0][0x324] ;  /* 0x0000c90000077ab9 */ /* 0x000fe20000000800 */
[----:B------:R-:W-:Y:S01]  /*2e40*/  LEA.HI R7, R7, R65, RZ, 0x3 ;  /* 0x0000004107077211 */ /* 0x000fe200078f18ff */
[----:B------:R-:W-:Y:S01]  /*2e50*/  ULOP3.LUT UR7, URZ, UR7, URZ, 0x33, !UPT ;  /* 0x000000073f077292 */ /* 0x000fe2000f8e333f */
[----:B------:R-:W-:Y:S01]  /*2e60*/  SHF.R.S32.HI R6, RZ, 0x1f, R2 ;  /* 0x0000001fff067819 */ /* 0x000fe20000011402 */
[----:B------:R-:W-:Y:S01]  /*2e70*/  IMAD.IADD R5, R85, 0x1, -R5 ;  /* 0x0000000155057824 */ /* 0x000fe200078e0a05 */
[----:B------:R-:W-:Y:S01]  /*2e80*/  LOP3.LUT R7, R7, 0xffffff8, RZ, 0xc0, !PT ;  /* 0x0ffffff807077812 */ /* 0x000fe200078ec0ff */
[----:B------:R-:W0:Y:S01]  /*2e90*/  LDGDEPBAR ;  /* 0x00000000000079af */ /* 0x000e220000000000 */
[----:B------:R-:W-:-:S02]  /*2ea0*/  LEA.HI R6, R6, R2, RZ, 0x2 ;  /* 0x0000000206067211 */ /* 0x000fc400078f10ff */
[----:B------:R-:W-:Y:S01]  /*2eb0*/  LEA.HI R8, R5, R5, RZ, 0x1 ;  /* 0x0000000505087211 */ /* 0x000fe200078f08ff */
[----:B------:R-:W-:Y:S01]  /*2ec0*/  IMAD.IADD R9, R65, 0x1, -R7 ;  /* 0x0000000141097824 */ /* 0x000fe200078e0a07 */
[----:B------:R-:W-:Y:S02]  /*2ed0*/  PLOP3.LUT P1, PT, PT, PT, UP1, 0x80, 0x0 ;  /* 0x000000000000781c */ /* 0x000fe40003f2f018 */
[----:B------:R-:W-:Y:S02]  /*2ee0*/  LEA.HI.SX32 R7, R6, UR16, 0x1e ;  /* 0x0000001006077c11 */ /* 0x000fe4000f8ff2ff */
[----:B------:R-:W-:Y:S02]  /*2ef0*/  LOP3.LUT R8, R8, 0x1ffffffe, RZ, 0xc0, !PT ;  /* 0x1ffffffe08087812 */ /* 0x000fe400078ec0ff */
[----:B------:R-:W-:Y:S01]  /*2f00*/  PLOP3.LUT P0, PT, PT, PT, UP1, 0x80, 0x0 ;  /* 0x000000000000781c */ /* 0x000fe20003f0f018 */
[----:B------:R-:W-:Y:S02]  /*2f10*/  IMAD R7, R9, 0x10, R7 ;  /* 0x0000001009077824 */ /* 0x000fe400078e0207 */
[----:B------:R-:W-:-:S04]  /*2f20*/  IMAD.IADD R5, R5, 0x1, -R8 ;  /* 0x0000000105057824 */ /* 0x000fc800078e0a08 */
[----:B------:R-:W-:-:S04]  /*2f30*/  IMAD R10, R5, 0x8, R7 ;  /* 0x00000008050a7824 */ /* 0x000fc800078e0207 */
[----:B------:R-:W-:Y:S01]  /*2f40*/  @P1 IMAD.HI.U32 R5, R10, c[0x0][0x2c8], RZ ;  /* 0x0000b2000a051a27 */ /* 0x000fe200078e00ff */
[----:B------:R1:W-:Y:S03]  /*2f50*/  STL [R1+0x78], R10 ;  /* 0x0000780a01007387 */ /* 0x0003e60000100800 */
[----:B------:R-:W-:Y:S01]  /*2f60*/  IMAD.MOV.U32 R7, RZ, RZ, R10 ;  /* 0x000000ffff077224 */ /* 0x000fe200078e000a */
[----:B------:R-:W-:Y:S02]  /*2f70*/  @P0 SHF.R.U32.HI R7, RZ, c[0x0][0x2cc], R5 ;  /* 0x0000b300ff070a19 */ /* 0x000fe40000011605 */
[----:B------:R-:W-:Y:S02]  /*2f80*/  LOP3.LUT R5, R6, 0x7ffffffc, RZ, 0xc0, !PT ;  /* 0x7ffffffc06057812 */ /* 0x000fe400078ec0ff */
[----:B------:R-:W-:Y:S01]  /*2f90*/  PLOP3.LUT P0, PT, PT, PT, UP0, 0x40, 0x0 ;  /* 0x000000000000781c */ /* 0x000fe20003f0e808 */
[----:B------:R-:W2:Y:S02]  /*2fa0*/  SHFL.IDX PT, R6, R7, RZ, 0x1c1f ;  /* 0x001c1fff07067589 */ /* 0x000ea400000e0000 */
[----:B------:R-:W-:-:S02]  /*2fb0*/  IMAD.IADD R5, R2, 0x1, -R5 ;  /* 0x0000000102057824 */ /* 0x000fc400078e0a05 */
[----:B------:R-:W-:Y:S02]  /*2fc0*/  IMAD.U32 R2, RZ, RZ, UR9 ;  /* 0x00000009ff027e24 */ /* 0x000fe4000f8e00ff */
[----:B------:R-:W-:-:S05]  /*2fd0*/  IMAD.SHL.U32 R11, R5, 0x2, RZ ;  /* 0x00000002050b7824 */ /* 0x000fca00078e00ff */
[C---:B------:R-:W-:Y:S01]  /*2fe0*/  IADD3 R2, -R11.reuse, 0x1, R2 ;  /* 0x000000010b027810 */ /* 0x040fe20007ffe102 */
[----:B------:R3:W-:Y:S01]  /*2ff0*/  STL [R1+0x74], R11 ;  /* 0x0000740b01007387 */ /* 0x0007e20000100800 */
[----:B------:R-:W-:Y:S02]  /*3000*/  IADD3 R9, -R11, c[0x0][0x1d0], R64 ;  /* 0x000074000b097a10 */ /* 0x000fe40007ffe140 */
[----:B------:R-:W-:-:S04]  /*3010*/  IADD3 R2, R2, -c[0x0][0x168], RZ ;  /* 0x80005a0002027a10 */ /* 0x000fc80007ffe0ff */
[C---:B------:R-:W-:Y:S02]  /*3020*/  IADD3 R8, R2.reuse, c[0x0][0x328], RZ ;  /* 0x0000ca0002087a10 */ /* 0x040fe40007ffe0ff */
[----:B-1----:R-:W-:-:S03]  /*3030*/  IADD3 R10, R2, UR7, RZ ;  /* 0x00000007020a7c10 */ /* 0x002fc6000fffe0ff */
[--C-:B--2---:R-:W-:Y:S02]  /*3040*/  IMAD.IADD R5, R8, 0x1, R6.reuse ;  /* 0x0000000108057824 */ /* 0x104fe400078e0206 */
[----:B------:R-:W-:-:S03]  /*3050*/  IMAD.IADD R2, R10, 0x1, R6 ;  /* 0x000000010a027824 */ /* 0x000fc600078e0206 */
[----:B------:R-:W-:Y:S02]  /*3060*/  IMNMX R5, R5, R9, PT ;  /* 0x0000000905057217 */ /* 0x000fe40003800200 */
[----:B---3--:R-:W-:Y:S01]  /*3070*/  IADD3 R11, -R11, UR10, RZ ;  /* 0x0000000a0b0b7c10 */ /* 0x008fe2000fffe1ff */
[----:B------:R-:W-:Y:S05]  /*3080*/  @P0 BRA `(.L_x_165) ;  /* 0x0000015000000947 */ /* 0x000fea0003800000 */
[----:B------:R-:W-:Y:S01]  /*3090*/  IADD3 R6, R6, c[0x0][0x1d0], RZ ;  /* 0x0000740006067a10 */ /* 0x000fe20007ffe0ff */
[----:B------:R-:W-:Y:S03]  /*30a0*/  BSSY B0, `(.L_x_166) ;  /* 0x000000f000007945 */ /* 0x000fe60003800000 */
[----:B------:R-:W-:-:S04]  /*30b0*/  IADD3 R6, R6, -c[0x0][0x168], RZ ;  /* 0x80005a0006067a10 */ /* 0x000fc80007ffe0ff */
[----:B------:R-:W-:-:S13]  /*30c0*/  ISETP.GT.AND P0, PT, R6, -0x1, PT ;  /* 0xffffffff0600780c */ /* 0x000fda0003f04270 */
[----:B------:R-:W-:Y:S05]  /*30d0*/  @P0 BRA `(.L_x_167) ;  /* 0x0000007000000947 */ /* 0x000fea0003800000 */
[----:B------:R-:W-:Y:S01]  /*30e0*/  IMAD.MOV.U32 R12, RZ, RZ, c[0x0][0x32c] ;  /* 0x0000cb00ff0c7624 */ /* 0x000fe200078e00ff */
[----:B------:R-:W-:-:S04]  /*30f0*/  LOP3.LUT R6, RZ, R6, RZ, 0x33, !PT ;  /* 0x00000006ff067212 */ /* 0x000fc800078e33ff */
[----:B------:R-:W-:-:S13]  /*3100*/  ISETP.NE.AND P0, PT, R12, 0x1, PT ;  /* 0x000000010c00780c */ /* 0x000fda0003f05270 */
[----:B------:R-:W-:-:S05]  /*3110*/  @P0 IMAD.HI.U32 R12, R6, c[0x0][0x330], RZ ;  /* 0x0000cc00060c0a27 */ /* 0x000fca00078e00ff */
[----:B------:R-:W-:-:S04]  /*3120*/  @P0 SHF.R.U32.HI R6, RZ, c[0x0][0x334], R12 ;  /* 0x0000cd00ff060a19 */ /* 0x000fc8000001160c */
[----:B------:R-:W-:Y:S01]  /*3130*/  LOP3.LUT R6, RZ, R6, RZ, 0x33, !PT ;  /* 0x00000006ff067212 */ /* 0x000fe200078e33ff */
[----:B------:R-:W-:Y:S05]  /*3140*/  BRA `(.L_x_168) ;  /* 0x0000004000007947 */ /* 0x000fea0003800000 */
.L_x_167:
[----:B------:R-:W-:-:S04]  /*3150*/  MOV R12, c[0x0][0x32c] ;  /* 0x0000cb00000c7a02 */ /* 0x000fc80000000f00 */
[----:B------:R-:W-:-:S13]  /*3160*/  ISETP.NE.AND P0, PT, R12, 0x1, PT ;  /* 0x000000010c00780c */ /* 0x000fda0003f05270 */
[----:B------:R-:W-:-:S05]  /*3170*/  @P0 IMAD.HI.U32 R12, R6, c[0x0][0x330], RZ ;  /* 0x0000cc00060c0a27 */ /* 0x000fca00078e00ff */
[----:B------:R-:W-:Y:S02]  /*3180*/  @P0 SHF.R.U32.HI R6, RZ, c[0x0][0x334], R12 ;  /* 0x0000cd00ff060a19 */ /* 0x000fe4000001160c */
.L_x_168:
[----:B------:R-:W-:Y:S05]  /*3190*/  BSYNC B0 ;  /* 0x0000000000007941 */ /* 0x000fea0003800000 */
.L_x_166:
[----:B------:R-:W-:-:S05]  /*31a0*/  IMAD R6, R6, c[0x0][0x32c], R11 ;  /* 0x0000cb0006067a24 */ /* 0x000fca00078e020b */
[----:B------:R-:W-:Y:S02]  /*31b0*/  IADD3 R12, R6, c[0x0][0x32c], RZ ;  /* 0x0000cb00060c7a10 */ /* 0x000fe40007ffe0ff */
[----:B------:R-:W-:Y:S02]  /*31c0*/  IMNMX R2, R2, R6, !PT ;  /* 0x0000000602027217 */ /* 0x000fe40007800200 */
[----:B------:R-:W-:Y:S02]  /*31d0*/  IMNMX R5, R5, R12, PT ;  /* 0x0000000c05057217 */ /* 0x000fe40003800200 */
.L_x_165:
[----:B------:R-:W-:Y:S01]  /*31e0*/  UISETP.GE.AND UP1, UPT, UR10, 0x1, UPT ;  /* 0x000000010a00788c */ /* 0x000fe2000bf26270 */
[----:B------:R-:W1:Y:S01]  /*31f0*/  SHFL.IDX PT, R6, R7, 0x1, 0x1c1f ;  /* 0x003c1f0007067f89 */ /* 0x000e6200000e0000 */
[----:B------:R-:W-:Y:S02]  /*3200*/  UISETP.GE.AND UP0, UPT, UR10, 0x2, UPT ;  /* 0x000000020a00788c */ /* 0x000fe4000bf06270 */
[----:B------:R-:W-:Y:S02]  /*3210*/  UP2UR UR14, UPR, URZ, 0x2 ;  /* 0x000000023f0e7883 */ /* 0x000fe40008000000 */
[----:B------:R-:W-:Y:S01]  /*3220*/  PLOP3.LUT P1, PT, PT, PT, UP1, 0x40, 0x0 ;  /* 0x000000000000781c */ /* 0x000fe20003f2e818 */
[----:B------:R-:W-:Y:S01]  /*3230*/  UP2UR UR11, UPR, URZ, 0x1 ;  /* 0x000000013f0b7883 */ /* 0x000fe20008000000 */
[----:B------:R-:W-:Y:S01]  /*3240*/  PLOP3.LUT P0, PT, PT, PT, UP0, 0x40, 0x0 ;  /* 0x000000000000781c */ /* 0x000fe20003f0e808 */
[----:B------:R-:W-:Y:S01]  /*3250*/  UISETP.GE.AND UP1, UPT, UR10, 0x9, UPT ;  /* 0x000000090a00788c */ /* 0x000fe2000bf26270 */
[C---:B------:R-:W-:Y:S01]  /*3260*/  ISETP.GT.AND P1, PT, R2.reuse, RZ, P1 ;  /* 0x000000ff0200720c */ /* 0x040fe20000f24270 */
[----:B------:R-:W-:Y:S01]  /*3270*/  UISETP.GE.AND UP0, UPT, UR10, 0xa, UPT ;  /* 0x0000000a0a00788c */ /* 0x000fe2000bf06270 */
[----:B------:R-:W-:Y:S01]  /*3280*/  ISETP.GT.AND P0, PT, R2, 0x1, P0 ;  /* 0x000000010200780c */ /* 0x000fe20000704270 */
[----:B------:R-:W-:Y:S01]  /*3290*/  UISETP.GE.AND UP6, UPT, UR10, 0x12, UPT ;  /* 0x000000120a00788c */ /* 0x000fe2000bfc6270 */
[C---:B------:R-:W-:Y:S01]  /*32a0*/  ISETP.LT.OR P1, PT, R5.reuse, 0x1, P1 ;  /* 0x000000010500780c */ /* 0x040fe20000f21670 */
[----:B------:R-:W-:Y:S01]  /*32b0*/  UP2UR UR5, UPR, URZ, 0x1 ;  /* 0x000000013f057883 */ /* 0x000fe20008000000 */
[----:B------:R-:W-:Y:S01]  /*32c0*/  ISETP.LT.OR P0, PT, R5, 0x2, P0 ;  /* 0x000000020500780c */ /* 0x000fe20000701670 */
[----:B------:R-:W-:Y:S01]  /*32d0*/  UISETP.GE.AND UP5, UPT, UR10, 0x19, UPT ;  /* 0x000000190a00788c */ /* 0x000fe2000bfa6270 */
[----:B------:R-:W-:Y:S01]  /*32e0*/  FSEL R14, R32, -INF , !P1 ;  /* 0xff800000200e7808 */ /* 0x000fe20004800000 */
[----:B------:R-:W-:Y:S01]  /*32f0*/  UISETP.GE.AND UP4, UPT, UR10, 0x1a, UPT ;  /* 0x0000001a0a00788c */ /* 0x000fe2000bf86270 */
[----:B------:R-:W-:Y:S01]  /*3300*/  PLOP3.LUT P1, PT, PT, PT, UP1, 0x40, 0x0 ;  /* 0x000000000000781c */ /* 0x000fe20003f2e818 */
[----:B------:R-:W-:Y:S01]  /*3310*/  UISETP.GE.AND UP3, UPT, UR10, 0x21, UPT ;  /* 0x000000210a00788c */ /* 0x000fe2000bf66270 */
[----:B------:R-:W-:Y:S01]  /*3320*/  FSEL R16, R33, -INF , !P0 ;  /* 0xff80000021107808 */ /* 0x000fe20004000000 */
[----:B------:R-:W-:Y:S01]  /*3330*/  UISETP.GE.AND UP2, UPT, UR10, 0x22, UPT ;  /* 0x000000220a00788c */ /* 0x000fe2000bf46270 */
[----:B------:R-:W-:Y:S01]  /*3340*/  PLOP3.LUT P0, PT, PT, PT, UP0, 0x40, 0x0 ;  /* 0x000000000000781c */ /* 0x000fe20003f0e808 */
[----:B------:R-:W-:Y:S01]  /*3350*/  UISETP.GE.AND UP0, UPT, UR10, 0x11, UPT ;  /* 0x000000110a00788c */ /* 0x000fe2000bf06270 */
[C---:B------:R-:W-:Y:S01]  /*3360*/  ISETP.GT.AND P1, PT, R2.reuse, 0x8, P1 ;  /* 0x000000080200780c */ /* 0x040fe20000f24270 */
[----:B------:R-:W-:Y:S01]  /*3370*/  UP2UR UR9, UPR, URZ, 0x2 ;  /* 0x000000023f097883 */ /* 0x000fe20008000000 */
[----:B------:R-:W-:Y:S01]  /*3380*/  ISETP.GT.AND P0, PT, R2, 0x9, P0 ;  /* 0x000000090200780c */ /* 0x000fe20000704270 */
[----:B------:R-:W-:Y:S01]  /*3390*/  UP2UR UR4, UPR, URZ, 0x1 ;  /* 0x000000013f047883 */ /* 0x000fe20008000000 */
[C---:B------:R-:W-:Y:S01]  /*33a0*/  ISETP.LT.OR P1, PT, R5.reuse, 0x9, P1 ;  /* 0x000000090500780c */ /* 0x040fe20000f21670 */
[----:B------:R-:W-:Y:S01]  /*33b0*/  UISETP.GE.AND UP1, UPT, UR10, 0x29, UPT ;  /* 0x000000290a00788c */ /* 0x000fe2000bf26270 */
[----:B------:R-:W-:Y:S01]  /*33c0*/  ISETP.LT.OR P0, PT, R5, 0xa, P0 ;  /* 0x0000000a0500780c */ /* 0x000fe20000701670 */
[----:B------:R-:W-:Y:S01]  /*33d0*/  UP2UR UR19, UPR, URZ, 0x40 ;  /* 0x000000403f137883 */ /* 0x000fe20008000000 */
[----:B------:R-:W-:-:S02]  /*33e0*/  FSEL R20, R44, -INF , !P1 ;  /* 0xff8000002c147808 */ /* 0x000fc40004800000 */
[----:B------:R-:W-:Y:S01]  /*33f0*/  PLOP3.LUT P1, PT, PT, PT, UP0, 0x40, 0x0 ;  /* 0x000000000000781c */ /* 0x000fe20003f2e808 */
[----:B------:R-:W-:Y:S01]  /*3400*/  UISETP.GE.AND UP0, UPT, UR10, 0x2a, UPT ;  /* 0x0000002a0a00788c */ /* 0x000fe2000bf06270 */
[----:B------:R-:W-:Y:S02]  /*3410*/  FSEL R19, R45, -INF , !P0 ;  /* 0xff8000002d137808 */ /* 0x000fe40004000000 */
[----:B------:R-:W-:Y:S01]  /*3420*/  PLOP3.LUT P0, PT, PT, PT, UP6, 0x40, 0x0 ;  /* 0x000000000000781c */ /* 0x000fe20003f0e868 */
[----:B------:R-:W-:Y:S01]  /*3430*/  UISETP.NE.AND UP6, UPT, UR17, URZ, UPT ;  /* 0x0000003f1100728c */ /* 0x000fe2000bfc5270 */
[C---:B------:R-:W-:Y:S02]  /*3440*/  ISETP.GT.AND P1, PT, R2.reuse, 0x10, P1 ;  /* 0x000000100200780c */ /* 0x040fe40000f24270 */
[----:B------:R-:W-:Y:S02]  /*3450*/  ISETP.GT.AND P0, PT, R2, 0x11, P0 ;  /* 0x000000110200780c */ /* 0x000fe40000704270 */
[----:B------:R-:W-:-:S02]  /*3460*/  ISETP.LT.OR P1, PT, R5, 0x11, P1 ;  /* 0x000000110500780c */ /* 0x000fc40000f21670 */
[----:B------:R-:W-:Y:S02]  /*3470*/  ISETP.LT.OR P0, PT, R5, 0x12, P0 ;  /* 0x000000120500780c */ /* 0x000fe40000701670 */
[----:B------:R-:W-:Y:S02]  /*3480*/  FSEL R18, R28, -INF , !P1 ;  /* 0xff8000001c127808 */ /* 0x000fe40004800000 */
[----:B------:R-:W-:Y:S02]  /*3490*/  PLOP3.LUT P1, PT, PT, PT, UP5, 0x40, 0x0 ;  /* 0x000000000000781c */ /* 0x000fe40003f2e858 */
[----:B------:R-:W-:Y:S02]  /*34a0*/  FSEL R17, R29, -INF , !P0 ;  /* 0xff8000001d117808 */ /* 0x000fe40004000000 */
[----:B------:R-:W-:Y:S02]  /*34b0*/  PLOP3.LUT P0, PT, PT, PT, UP4, 0x40, 0x0 ;  /* 0x000000000000781c */ /* 0x000fe40003f0e848 */
[----:B------:R-:W-:-:S02]  /*34c0*/  ISETP.GT.AND P1, PT, R2, 0x18, P1 ;  /* 0x000000180200780c */ /* 0x000fc40000f24270 */
[----:B------:R-:W-:Y:S02]  /*34d0*/  ISETP.GT.AND P0, PT, R2, 0x19, P0 ;  /* 0x000000190200780c */ /* 0x000fe40000704270 */
[C---:B------:R-:W-:Y:S02]  /*34e0*/  ISETP.LT.OR P1, PT, R5.reuse, 0x19, P1 ;  /* 0x000000190500780c */ /* 0x040fe40000f21670 */
[----:B------:R-:W-:Y:S02]  /*34f0*/  ISETP.LT.OR P0, PT, R5, 0x1a, P0 ;  /* 0x0000001a0500780c */ /* 0x000fe40000701670 */
[----:B------:R-:W-:Y:S02]  /*3500*/  FSEL R22, R40, -INF , !P1 ;  /* 0xff80000028167808 */ /* 0x000fe40004800000 */
[----:B------:R-:W-:Y:S02]  /*3510*/  PLOP3.LUT P1, PT, PT, PT, UP3, 0x40, 0x0 ;  /* 0x000000000000781c */ /* 0x000fe40003f2e838 */
[----:B------:R-:W-:-:S02]  /*3520*/  FSEL R21, R41, -INF , !P0 ;  /* 0xff80000029157808 */ /* 0x000fc40004000000 */
[----:B------:R-:W-:Y:S02]  /*3530*/  PLOP3.LUT P0, PT, PT, PT, UP2, 0x40, 0x0 ;  /* 0x000000000000781c */ /* 0x000fe40003f0e828 */
[C---:B------:R-:W-:Y:S02]  /*3540*/  ISETP.GT.AND P1, PT, R2.reuse, 0x20, P1 ;  /* 0x000000200200780c */ /* 0x040fe40000f24270 */
[----:B------:R-:W-:Y:S02]  /*3550*/  ISETP.GT.AND P0, PT, R2, 0x21, P0 ;  /* 0x000000210200780c */ /* 0x000fe40000704270 */
[C---:B------:R-:W-:Y:S02]  /*3560*/  ISETP.LT.OR P1, PT, R5.reuse, 0x21, P1 ;  /* 0x000000210500780c */ /* 0x040fe40000f21670 */
[----:B------:R-:W-:Y:S02]  /*3570*/  ISETP.LT.OR P0, PT, R5, 0x22, P0 ;  /* 0x000000220500780c */ /* 0x000fe40000701670 */
[----:B------:R-:W-:-:S02]  /*3580*/  FSEL R96, R24, -INF , !P1 ;  /* 0xff80000018607808 */ /* 0x000fc40004800000 */
[----:B------:R-:W-:Y:S02]  /*3590*/  PLOP3.LUT P1, PT, PT, PT, UP1, 0x40, 0x0 ;  /* 0x000000000000781c */ /* 0x000fe40003f2e818 */
[----:B------:R-:W-:Y:S02]  /*35a0*/  FSEL R95, R25, -INF , !P0 ;  /* 0xff800000195f7808 */ /* 0x000fe40004000000 */
[----:B------:R-:W-:Y:S02]  /*35b0*/  PLOP3.LUT P0, PT, PT, PT, UP0, 0x40, 0x0 ;  /* 0x000000000000781c */ /* 0x000fe40003f0e808 */
[C---:B------:R-:W-:Y:S02]  /*35c0*/  ISETP.GT.AND P1, PT, R2.reuse, 0x28, P1 ;  /* 0x000000280200780c */ /* 0x040fe40000f24270 */
[----:B------:R-:W-:Y:S01]  /*35d0*/  ISETP.GT.AND P0, PT, R2, 0x29, P0 ;  /* 0x000000290200780c */ /* 0x000fe20000704270 */
[----:B-1----:R-:W-:Y:S01]  /*35e0*/  IMAD.IADD R2, R10, 0x1, R6 ;  /* 0x000000010a027824 */ /* 0x002fe200078e0206 */
[----:B------:R-:W-:-:S02]  /*35f0*/  ISETP.LT.OR P2, PT, R5, 0x29, P1 ;  /* 0x000000290500780c */ /* 0x000fc40000f41670 */
[----:B------:R-:W-:Y:S01]  /*3600*/  ISETP.LT.OR P1, PT, R5, 0x2a, P0 ;  /* 0x0000002a0500780c */ /* 0x000fe20000721670 */
[----:B------:R-:W-:Y:S01]  /*3610*/  IMAD.IADD R5, R8, 0x1, R6 ;  /* 0x0000000108057824 */ /* 0x000fe200078e0206 */
[----:B------:R-:W-:Y:S01]  /*3620*/  PLOP3.LUT P0, PT, PT, PT, UP6, 0x40, 0x0 ;  /* 0x000000000000781c */ /* 0x000fe20003f0e868 */
[----:B------:R-:W-:Y:S01]  /*3630*/  UISETP.NE.AND UP6, UPT, UR19, URZ, UPT ;  /* 0x0000003f1300728c */ /* 0x000fe2000bfc5270 */
[----:B------:R-:W-:Y:S02]  /*3640*/  FSEL R94, R36, -INF , !P2 ;  /* 0xff800000245e7808 */ /* 0x000fe40005000000 */
[----:B------:R-:W-:Y:S02]  /*3650*/  IMNMX R5, R5, R9, PT ;  /* 0x0000000905057217 */ /* 0x000fe40003800200 */
[----:B------:R-:W-:-:S07]  /*3660*/  FSEL R93, R37, -INF , !P1 ;  /* 0xff800000255d7808 */ /* 0x000fce0004800000 */
        /* <DEDUP_REMOVED lines=13> */
.L_x_171:
[----:B------:R-:W-:-:S04]  /*3740*/  MOV R7, c[0x0][0x32c] ;  /* 0x0000cb0000077a02 */ /* 0x000fc80000000f00 */
[----:B------:R-:W-:-:S13]  /*3750*/  ISETP.NE.AND P0, PT, R7, 0x1, PT ;  /* 0x000000010700780c */ /* 0x000fda0003f05270 */
[----:B------:R-:W-:-:S05]  /*3760*/  @P0 IMAD.HI.U32 R7, R6, c[0x0][0x330], RZ ;  /* 0x0000cc0006070a27 */ /* 0x000fca00078e00ff */
[----:B------:R-:W-:Y:S02]  /*3770*/  @P0 SHF.R.U32.HI R6, RZ, c[0x0][0x334], R7 ;  /* 0x0000cd00ff060a19 */ /* 0x000fe40000011607 */
.L_x_172:
[----:B------:R-:W-:Y:S05]  /*3780*/  BSYNC B0 ;  /* 0x0000000000007941 */ /* 0x000fea0003800000 */
.L_x_170:
[----:B------:R-:W-:-:S05]  /*3790*/  IMAD R6, R6, c[0x0][0x32c], R11 ;  /* 0x0000cb0006067a24 */ /* 0x000fca00078e020b */
[----:B------:R-:W-:Y:S02]  /*37a0*/  IADD3 R7, R6, c[0x0][0x32c], RZ ;  /* 0x0000cb0006077a10 */ /* 0x000fe40007ffe0ff */
[----:B------:R-:W-:Y:S02]  /*37b0*/  IMNMX R2, R2, R6, !PT ;  /* 0x0000000602027217 */ /* 0x000fe40007800200 */
[----:B------:R-:W-:Y:S02]  /*37c0*/  IMNMX R5, R5, R7, PT ;  /* 0x0000000705057217 */ /* 0x000fe40003800200 */
.L_x_169:
[----:B------:R-:W-:Y:S01]  /*37d0*/  UP2UR UR10, UPR, URZ, 0x10 ;  /* 0x000000103f0a7883 */ /* 0x000fe20008000000 */
[----:B------:R-:W-:Y:S01]  /*37e0*/  FMNMX.FTZ R7, R14, R16, !PT ;  /* 0x000000100e077209 */ /* 0x000fe20007810000 */
[----:B------:R-:W-:Y:S01]  /*37f0*/  UISETP.NE.AND UP4, UPT, UR14, URZ, UPT ;  /* 0x0000003f0e00728c */ /* 0x000fe2000bf85270 */
[----:B------:R-:W-:Y:S01]  /*3800*/  IMAD.SHL.U32 R236, R3, 0x2, RZ ;  /* 0x0000000203ec7824 */ /* 0x000fe200078e00ff */
[----:B------:R-:W-:Y:S01]  /*3810*/  UP2UR UR14, UPR, URZ, 0x8 ;  /* 0x000000083f0e7883 */ /* 0x000fe20008000000 */
[----:B------:R-:W-:Y:S01]  /*3820*/  FMNMX.FTZ R7, R20, R7, !PT ;  /* 0x0000000714077209 */ /* 0x000fe20007810000 */
[----:B------:R-:W-:Y:S01]  /*3830*/  UISETP.NE.AND UP3, UPT, UR11, URZ, UPT ;  /* 0x0000003f0b00728c */ /* 0x000fe2000bf65270 */
[--C-:B------:R-:W-:Y:S01]  /*3840*/  IMAD R237, R4, 0x2, R236.reuse ;  /* 0x0000000204ed7824 */ /* 0x100fe200078e02ec */
[----:B------:R-:W-:Y:S01]  /*3850*/  PLOP3.LUT P0, PT, PT, PT, UP4, 0x40, 0x0 ;  /* 0x000000000000781c */ /* 0x000fe20003f0e848 */
[----:B------:R-:W-:Y:S01]  /*3860*/  UP2UR UR11, UPR, URZ, 0x4 ;  /* 0x000000043f0b7883 */ /* 0x000fe20008000000 */
[----:B------:R-:W-:Y:S01]  /*3870*/  FMNMX.FTZ R7, R19, R7, !PT ;  /* 0x0000000713077209 */ /* 0x000fe20007810000 */
[----:B------:R-:W-:Y:S01]  /*3880*/  UISETP.NE.AND UP2, UPT, UR9, URZ, UPT ;  /* 0x0000003f0900728c */ /* 0x000fe2000bf45270 */
[----:B------:R-:W-:Y:S01]  /*3890*/  ISETP.GT.AND P0, PT, R2, RZ, P0 ;  /* 0x000000ff0200720c */ /* 0x000fe20000704270 */
[----:B------:R-:W-:Y:S01]  /*38a0*/  UP2UR UR9, UPR, URZ, 0x2 ;  /* 0x000000023f097883 */ /* 0x000fe20008000000 */
[----:B------:R-:W-:Y:S01]  /*38b0*/  PLOP3.LUT P2, PT, PT, PT, UP3, 0x40, 0x0 ;  /* 0x000000000000781c */ /* 0x000fe20003f4e838 */
[----:B------:R-:W-:Y:S01]  /*38c0*/  UISETP.NE.AND UP1, UPT, UR5, URZ, UPT ;  /* 0x0000003f0500728c */ /* 0x000fe2000bf25270 */
[C---:B------:R-:W-:Y:S01]  /*38d0*/  ISETP.LT.OR P0, PT, R5.reuse, 0x1, P0 ;  /* 0x000000010500780c */ /* 0x040fe20000701670 */
[----:B------:R-:W-:Y:S01]  /*38e0*/  UP2UR UR5, UPR, URZ, 0x1 ;  /* 0x000000013f057883 */ /* 0x000fe20008000000 */
[----:B------:R-:W-:Y:S01]  /*38f0*/  PLOP3.LUT P1, PT, PT, PT, UP2, 0x40, 0x0 ;  /* 0x000000000000781c */ /* 0x000fe20003f2e828 */
[----:B------:R-:W-:Y:S01]  /*3900*/  UISETP.NE.AND UP0, UPT, UR4, URZ, UPT ;  /* 0x0000003f0400728c */ /* 0x000fe2000bf05270 */
[----:B------:R-:W-:Y:S01]  /*3910*/  FSEL R6, R34, -INF , !P0 ;  /* 0xff80000022067808 */ /* 0x000fe20004000000 */
[----:B------:R-:W-:Y:S01]  /*3920*/  UISETP.NE.AND UP4, UPT, UR10, URZ, UPT ;  /* 0x0000003f0a00728c */ /* 0x000fe2000bf85270 */
[----:B------:R-:W-:Y:S01]  /*3930*/  ISETP.GT.AND P0, PT, R2, 0x1, P2 ;  /* 0x000000010200780c */ /* 0x000fe20001704270 */
[----:B------:R-:W-:Y:S01]  /*3940*/  UISETP.NE.AND UP3, UPT, UR14, URZ, UPT ;  /* 0x0000003f0e00728c */ /* 0x000fe2000bf65270 */
[----:B------:R-:W-:Y:S01]  /*3950*/  PLOP3.LUT P2, PT, PT, PT, UP1, 0x40, 0x0 ;  /* 0x000000000000781c */ /* 0x000fe20003f4e818 */
[----:B------:R-:W-:Y:S01]  /*3960*/  UISETP.NE.AND UP2, UPT, UR11, URZ, UPT ;  /* 0x0000003f0b00728c */ /* 0x000fe2000bf45270 */
[----:B------:R-:W-:Y:S01]  /*3970*/  ISETP.LT.OR P0, PT, R5, 0x2, P0 ;  /* 0x000000020500780c */ /* 0x000fe20000701670 */
[----:B------:R-:W-:Y:S01]  /*3980*/  UISETP.NE.AND UP1, UPT, UR9, URZ, UPT ;  /* 0x0000003f0900728c */ /* 0x000fe2000bf25270 */
[----:B------:R-:W-:Y:S01]  /*3990*/  FMNMX.FTZ R7, R18, R7, !PT ;  /* 0x0000000712077209 */ /* 0x000fe20007810000 */
[----:B------:R-:W-:Y:S01]  /*39a0*/  IMAD R240, R0, 0x2, R236 ;  /* 0x0000000200f07824 */ /* 0x000fe200078e02ec */
[----:B------:R-:W-:Y:S01]  /*39b0*/  FSEL R11, R35, -INF , !P0 ;  /* 0xff800000230b7808 */ /* 0x000fe20004000000 */
[----:B------:R-:W-:Y:S01]  /*39c0*/  LDSM.16.MT88.4 R48, [R237+0x4880] ;  /* 0x00488000ed30783b */ /* 0x000fe20000004200 */
[----:B------:R-:W-:-:S02]  /*39d0*/  ISETP.GT.AND P0, PT, R2, 0x8, P1 ;  /* 0x000000080200780c */ /* 0x000fc40000f04270 */
[----:B------:R-:W-:Y:S01]  /*39e0*/  PLOP3.LUT P1, PT, PT, PT, UP0, 0x40, 0x0 ;  /* 0x000000000000781c */ /* 0x000fe20003f2e808 */
[----:B------:R-:W-:Y:S01]  /*39f0*/  UISETP.NE.AND UP0, UPT, UR5, URZ, UPT ;  /* 0x0000003f0500728c */ /* 0x000fe2000bf05270 */
[----:B------:R-:W-:Y:S01]  /*3a00*/  ISETP.LT.OR P0, PT, R5, 0x9, P0 ;  /* 0x000000090500780c */ /* 0x000fe20000701670 */
[----:B------:R-:W-:Y:S01]  /*3a10*/  LDSM.16.MT88.4 R68, [R240+0x5880] ;  /* 0x00588000f044783b */ /* 0x000fe20000004200 */
[----:B------:R-:W-:Y:S01]  /*3a20*/  FMNMX.FTZ R7, R17, R7, !PT ;  /* 0x0000000711077209 */ /* 0x000fe20007810000 */
[----:B------:R-:W-:Y:S01]  /*3a30*/  ULDC.64 UR4, c[0x0][0x2c8] ;  /* 0x0000b20000047ab9 */ /* 0x000fe20000000a00 */
[----:B------:R-:W-:Y:S01]  /*3a40*/  FSEL R10, R46, -INF , !P0 ;  /* 0xff8000002e0a7808 */ /* 0x000fe20004000000 */
[----:B------:R-:W-:Y:S01]  /*3a50*/  LDSM.16.MT88.4 R60, [R236+0x6080] ;  /* 0x00608000ec3c783b */ /* 0x000fe20000004200 */
[----:B------:R-:W-:Y:S02]  /*3a60*/  ISETP.GT.AND P0, PT, R2, 0x9, P2 ;  /* 0x000000090200780c */ /* 0x000fe40001704270 */
[----:B------:R-:W-:Y:S01]  /*3a70*/  FMNMX.FTZ R7, R22, R7, !PT ;  /* 0x0000000716077209 */ /* 0x000fe20007810000 */
[----:B------:R-:W-:Y:S01]  /*3a80*/  LDSM.16.MT88.4 R64, [R237+0x5880] ;  /* 0x00588000ed40783b */ /* 0x000fe20000004200 */
[----:B------:R-:W-:-:S02]  /*3a90*/  ISETP.LT.OR P0, PT, R5, 0xa, P0 ;  /* 0x0000000a0500780c */ /* 0x000fc40000701670 */
[----:B------:R-:W-:Y:S01]  /*3aa0*/  FMNMX.FTZ R7, R21, R7, !PT ;  /* 0x0000000715077209 */ /* 0x000fe20007810000 */
[----:B------:R-:W-:Y:S01]  /*3ab0*/  LDSM.16.MT88.4 R56, [R237+0x6080] ;  /* 0x00608000ed38783b */ /* 0x000fe20000004200 */
[----:B------:R-:W-:Y:S02]  /*3ac0*/  FSEL R9, R47, -INF , !P0 ;  /* 0xff8000002f097808 */ /* 0x000fe40004000000 */
[----:B------:R-:W-:Y:S01]  /*3ad0*/  ISETP.GT.AND P0, PT, R2, 0x10, P1 ;  /* 0x000000100200780c */ /* 0x000fe20000f04270 */
[----:B------:R-:W-:Y:S01]  /*3ae0*/  LDSM.16.MT88.4 R44, [R240+0x4080] ;  /* 0x00408000f02c783b */ /* 0x000fe20000004200 */
[----:B------:R-:W-:Y:S01]  /*3af0*/  PLOP3.LUT P2, PT, PT, PT, UP6, 0x40, 0x0 ;  /* 0x000000000000781c */ /* 0x000fe20003f4e868 */
[----:B------:R-:W-:Y:S01]  /*3b00*/  UISETP.NE.AND UP6, UPT, UR17, URZ, UPT ;  /* 0x0000003f1100728c */ /* 0x000fe2000bfc5270 */
[----:B------:R-:W-:Y:S01]  /*3b10*/  ISETP.LT.OR P0, PT, R5, 0x11, P0 ;  /* 0x000000110500780c */ /* 0x000fe20000701670 */
[----:B------:R-:W-:Y:S01]  /*3b20*/  STL [R1+0x90], R163 ;  /* 0x000090a301007387 */ /* 0x000fe20000100800 */
[----:B------:R-:W-:-:S02]  /*3b30*/  FMNMX.FTZ R7, R96, R7, !PT ;  /* 0x0000000760077209 */ /* 0x000fc40007810000 */
[----:B------:R-:W-:Y:S01]  /*3b40*/  FSEL R8, R30, -INF , !P0 ;  /* 0xff8000001e087808 */ /* 0x000fe20004000000 */
[----:B------:R-:W-:Y:S01]  /*3b50*/  STL [R1+0x8c], R162 ;  /* 0x00008ca201007387 */ /* 0x000fe20000100800 */
[----:B------:R-:W-:Y:S02]  /*3b60*/  ISETP.GT.AND P0, PT, R2, 0x11, P2 ;  /* 0x000000110200780c */ /* 0x000fe40001704270 */
[----:B------:R-:W-:Y:S01]  /*3b70*/  FMNMX.FTZ R7, R95, R7, !PT ;  /* 0x000000075f077209 */ /* 0x000fe20007810000 */
[----:B------:R-:W-:Y:S01]  /*3b80*/  STL [R1+0x88], R161 ;  /* 0x000088a101007387 */ /* 0x000fe20000100800 */
[----:B------:R-:W-:Y:S02]  /*3b90*/  ISETP.LT.OR P0, PT, R5, 0x12, P0 ;  /* 0x000000120500780c */ /* 0x000fe40000701670 */
[----:B------:R-:W-:Y:S01]  /*3ba0*/  PLOP3.LUT P1, PT, PT, PT, UP5, 0x40, 0x0 ;  /* 0x000000000000781c */ /* 0x000fe20003f2e858 */
[----:B------:R-:W-:Y:S01]  /*3bb0*/  STL [R1+0x84], R160 ;  /* 0x000084a001007387 */ /* 0x000fe20000100800 */
[----:B------:R-:W-:Y:S01]  /*3bc0*/  FMNMX.FTZ R133, R94, R7, !PT ;  /* 0x000000075e857209 */ /* 0x000fe20007810000 */
[----:B------:R-:W-:Y:S01]  /*3bd0*/  UISETP.NE.AND UP5, UPT, UR18, URZ, UPT ;  /* 0x0000003f1200728c */ /* 0x000fe2000bfa5270 */
[----:B------:R-:W-:Y:S01]  /*3be0*/  FSEL R7, R31, -INF , !P0 ;  /* 0xff8000001f077808 */ /* 0x000fe20004000000 */
[----:B------:R-:W-:Y:S01]  /*3bf0*/  STL [R1+0x80], R135 ;  /* 0x0000808701007387 */ /* 0x000fe20000100800 */
[----:B------:R-:W-:-:S02]  /*3c00*/  PLOP3.LUT P0, PT, PT, PT, UP4, 0x40, 0x0 ;  /* 0x000000000000781c */ /* 0x000fc40003f0e848 */
[----:B------:R-:W-:Y:S01]  /*3c10*/  ISETP.GT.AND P1, PT, R2, 0x18, P1 ;  /* 0x000000180200780c */ /* 0x000fe20000f24270 */
[----:B------:R-:W-:Y:S01]  /*3c20*/  LDSM.16.MT88.4 R28, [R237+0x4080] ;  /* 0x00408000ed1c783b */ /* 0x000fe20000004200 */
[----:B------:R-:W-:Y:S02]  /*3c30*/  FMNMX.FTZ R23, R6, R11, !PT ;  /* 0x0000000b06177209 */ /* 0x000fe40007810000 */
[----:B------:R-:W-:Y:S02]  /*3c40*/  ISETP.GT.AND P0, PT, R2, 0x19, P0 ;  /* 0x000000190200780c */ /* 0x000fe40000704270 */
[C---:B------:R-:W-:Y:S02]  /*3c50*/  ISETP.LT.OR P1, PT, R5.reuse, 0x19, P1 ;  /* 0x000000190500780c */ /* 0x040fe40000f21670 */
[----:B------:R-:W-:Y:S02]  /*3c60*/  FMNMX.FTZ R23, R10, R23, !PT ;  /* 0x000000170a177209 */ /* 0x000fe40007810000 */
[----:B------:R-:W-:-:S02]  /*3c70*/  ISETP.LT.OR P0, PT, R5, 0x1a, P0 ;  /* 0x0000001a0500780c */ /* 0x000fc40000701670 */
[----:B------:R-:W-:Y:S02]  /*3c80*/  FSEL R13, R42, -INF , !P1 ;  /* 0xff8000002a0d7808 */ /* 0x000fe40004800000 */
[----:B------:R-:W-:Y:S02]  /*3c90*/  PLOP3.LUT P1, PT, PT, PT, UP3, 0x40, 0x0 ;  /* 0x000000000000781c */ /* 0x000fe40003f2e838 */
[----:B------:R-:W-:Y:S02]  /*3ca0*/  FMNMX.FTZ R23, R9, R23, !PT ;  /* 0x0000001709177209 */ /* 0x000fe40007810000 */
[----:B------:R-:W-:Y:S02]  /*3cb0*/  FSEL R15, R43, -INF , !P0 ;  /* 0xff8000002b0f7808 */ /* 0x000fe40004000000 */
[----:B------:R-:W-:Y:S01]  /*3cc0*/  PLOP3.LUT P0, PT, PT, PT, UP2, 0x40, 0x0 ;  /* 0x000000000000781c */ /* 0x000fe20003f0e828 */
[----:B------:R-:W-:Y:S01]  /*3cd0*/  LDSM.16.MT88.4 R40, [R240+0x4880] ;  /* 0x00488000f028783b */ /* 0x000fe20000004200 */
[----:B------:R-:W-:-:S02]  /*3ce0*/  ISETP.GT.AND P1, PT, R2, 0x20, P1 ;  /* 0x000000200200780c */ /* 0x000fc40000f24270 */
[----:B------:R-:W-:Y:S02]  /*3cf0*/  FMNMX.FTZ R23, R8, R23, !PT ;  /* 0x0000001708177209 */ /* 0x000fe40007810000 */
[----:B------:R-:W-:Y:S02]  /*3d00*/  ISETP.GT.AND P0, PT, R2, 0x21, P0 ;  /* 0x000000210200780c */ /* 0x000fe40000704270 */
[----:B------:R-:W-:Y:S02]  /*3d10*/  ISETP.LT.OR P1, PT, R5, 0x21, P1 ;  /* 0x000000210500780c */ /* 0x000fe40000f21670 */
[----:B------:R-:W-:Y:S02]  /*3d20*/  FMNMX.FTZ R23, R7, R23, !PT ;  /* 0x0000001707177209 */ /* 0x000fe40007810000 */
[----:B------:R-:W-:Y:S02]  /*3d30*/  ISETP.LT.OR P0, PT, R5, 0x22, P0 ;  /* 0x000000220500780c */ /* 0x000fe40000701670 */
[----:B------:R-:W-:-:S02]  /*3d40*/  FSEL R91, R26, -INF , !P1 ;  /* 0xff8000001a5b7808 */ /* 0x000fc40004800000 */
[----:B------:R-:W-:Y:S02]  /*3d50*/  PLOP3.LUT P1, PT, PT, PT, UP1, 0x40, 0x0 ;  /* 0x000000000000781c */ /* 0x000fe40003f2e818 */
[----:B------:R-:W-:Y:S02]  /*3d60*/  FMNMX.FTZ R23, R13, R23, !PT ;  /* 0x000000170d177209 */ /* 0x000fe40007810000 */
[----:B------:R-:W-:Y:S02]  /*3d70*/  FSEL R92, R27, -INF , !P0 ;  /* 0xff8000001b5c7808 */ /* 0x000fe40004000000 */
[----:B------:R-:W-:Y:S01]  /*3d80*/  PLOP3.LUT P0, PT, PT, PT, UP0, 0x40, 0x0 ;  /* 0x000000000000781c */ /* 0x000fe20003f0e808 */
[----:B------:R-:W-:Y:S01]  /*3d90*/  LDSM.16.MT88.4 R24, [R236+0x4880] ;  /* 0x00488000ec18783b */ /* 0x000fe20000004200 */
[----:B------:R-:W-:Y:S02]  /*3da0*/  ISETP.GT.AND P1, PT, R2, 0x28, P1 ;  /* 0x000000280200780c */ /* 0x000fe40000f24270 */
[----:B------:R-:W-:-:S02]  /*3db0*/  FMNMX.FTZ R132, R15, R23, !PT ;  /* 0x000000170f847209 */ /* 0x000fc40007810000 */
[----:B------:R-:W-:Y:S02]  /*3dc0*/  ISETP.GT.AND P0, PT, R2, 0x29, P0 ;  /* 0x000000290200780c */ /* 0x000fe40000704270 */
[----:B------:R-:W-:Y:S02]  /*3dd0*/  ISETP.LT.OR P1, PT, R5, 0x29, P1 ;  /* 0x000000290500780c */ /* 0x000fe40000f21670 */
[----:B------:R-:W-:Y:S02]  /*3de0*/  FMNMX.FTZ R132, R91, R132, !PT ;  /* 0x000000845b847209 */ /* 0x000fe40007810000 */
[----:B------:R-:W-:Y:S02]  /*3df0*/  FMNMX.FTZ R133, R93, R133, !PT ;  /* 0x000000855d857209 */ /* 0x000fe40007810000 */
[----:B------:R-:W-:Y:S02]  /*3e00*/  ISETP.LT.OR P0, PT, R5, 0x2a, P0 ;  /* 0x0000002a0500780c */ /* 0x000fe40000701670 */
[----:B------:R-:W-:Y:S01]  /*3e10*/  FSEL R90, R38, -INF , !P1 ;  /* 0xff800000265a7808 */ /* 0x000fe20004800000 */
[----:B------:R-:W1:Y:S01]  /*3e20*/  SHFL.BFLY PT, R12, R133, 0x2, 0x1f ;  /* 0x0c401f00850c7f89 */ /* 0x000e6200000e0000 */
[----:B------:R-:W-:-:S02]  /*3e30*/  FMNMX.FTZ R132, R92, R132, !PT ;  /* 0x000000845c847209 */ /* 0x000fc40007810000 */
[----:B------:R-:W-:Y:S02]  /*3e40*/  FSEL R89, R39, -INF , !P0 ;  /* 0xff80000027597808 */ /* 0x000fe40004000000 */
[----:B------:R-:W-:Y:S02]  /*3e50*/  FMNMX.FTZ R132, R90, R132, !PT ;  /* 0x000000845a847209 */ /* 0x000fe40007810000 */
[----:B------:R-:W-:Y:S02]  /*3e60*/  LEA R239, R0, R237, 0x1 ;  /* 0x000000ed00ef7211 */ /* 0x000fe400078e08ff */
[----:B------:R-:W-:-:S03]  /*3e70*/  FMNMX.FTZ R132, R89, R132, !PT ;  /* 0x0000008459847209 */ /* 0x000fc60007810000 */
[----:B------:R-:W-:Y:S04]  /*3e80*/  LDSM.16.MT88.4 R32, [R239+0x4080] ;  /* 0x00408000ef20783b */ /* 0x000fe80000004200 */
[----:B------:R-:W2:Y:S04]  /*3e90*/  SHFL.BFLY PT, R2, R132, 0x2, 0x1f ;  /* 0x0c401f0084027f89 */ /* 0x000ea800000e0000 */
[----:B------:R-:W-:Y:S01]  /*3ea0*/  LDSM.16.MT88.4 R72, [R239+0x4880] ;  /* 0x00488000ef48783b */ /* 0x000fe20000004200 */
[----:B-1----:R-:W-:-:S03]  /*3eb0*/  FMNMX.FTZ R133, R133, R12, !PT ;  /* 0x0000000c85857209 */ /* 0x002fc60007810000 */
[----:B------:R-:W-:Y:S04]  /*3ec0*/  LDSM.16.MT88.4 R76, [R239+0x5880] ;  /* 0x00588000ef4c783b */ /* 0x000fe80000004200 */
[----:B------:R-:W1:Y:S04]  /*3ed0*/  SHFL.BFLY PT, R12, R133, 0x1, 0x1f ;  /* 0x0c201f00850c7f89 */ /* 0x000e6800000e0000 */
[----:B------:R-:W-:Y:S01]  /*3ee0*/  LDSM.16.MT88.4 R80, [R239+0x6080] ;  /* 0x00608000ef50783b */ /* 0x000fe20000004200 */
[----:B--2---:R-:W-:-:S05]  /*3ef0*/  FMNMX.FTZ R132, R132, R2, !PT ;  /* 0x0000000284847209 */ /* 0x004fca0007810000 */
[----:B------:R-:W2:Y:S01]  /*3f00*/  SHFL.BFLY PT, R2, R132, 0x1, 0x1f ;  /* 0x0c201f0084027f89 */ /* 0x000ea200000e0000 */
[----:B-1----:R-:W-:-:S04]  /*3f10*/  FMNMX.FTZ R133, R133, R12, !PT ;  /* 0x0000000c85857209 */ /* 0x002fc80007810000 */
[C---:B------:R-:W-:Y:S01]  /*3f20*/  FSETP.NEU.FTZ.AND P0, PT, R133.reuse, -INF , PT ;  /* 0xff8000008500780b */ /* 0x040fe20003f1d000 */
[----:B------:R-:W-:-:S05]  /*3f30*/  FMUL.FTZ R12, R133, c[0x0][0x2d0] ;  /* 0x0000b400850c7a20 */ /* 0x000fca0000410000 */
[----:B------:R-:W-:-:S05]  /*3f40*/  FSEL R12, R12, RZ, P0 ;  /* 0x000000ff0c0c7208 */ /* 0x000fca0000000000 */
[--C-:B------:R-:W-:Y:S01]  /*3f50*/  FFMA.FTZ R14, R14, c[0x0][0x2d0], -R12.reuse ;  /* 0x0000b4000e0e7a23 */ /* 0x100fe2000001080c */
[----:B--2---:R-:W-:Y:S01]  /*3f60*/  FMNMX.FTZ R132, R132, R2, !PT ;  /* 0x0000000284847209 */ /* 0x004fe20007810000 */
[--C-:B------:R-:W-:Y:S02]  /*3f70*/  FFMA.FTZ R16, R16, c[0x0][0x2d0], -R12.reuse ;  /* 0x0000b40010107a23 */ /* 0x100fe4000001080c */
[--C-:B------:R-:W-:Y:S01]  /*3f80*/  FFMA.FTZ R19, R19, c[0x0][0x2d0], -R12.reuse ;  /* 0x0000b40013137a23 */ /* 0x100fe2000001080c */
[C---:B------:R-:W-:Y:S01]  /*3f90*/  FSETP.NEU.FTZ.AND P0, PT, R132.reuse, -INF , PT ;  /* 0xff8000008400780b */ /* 0x040fe20003f1d000 */
[----:B------:R-:W-:Y:S01]  /*3fa0*/  FMUL.FTZ R2, R132, c[0x0][0x2d0] ;  /* 0x0000b40084027a20 */ /* 0x000fe20000410000 */
[----:B------:R-:W-:Y:S01]  /*3fb0*/  MUFU.EX2 R97, R14 ;  /* 0x0000000e00617308 */ /* 0x000fe20000000800 */
[--C-:B------:R-:W-:Y:S02]  /*3fc0*/  FFMA.FTZ R18, R18, c[0x0][0x2d0], -R12.reuse ;  /* 0x0000b40012127a23 */ /* 0x100fe4000001080c */
[--C-:B------:R-:W-:Y:S01]  /*3fd0*/  FFMA.FTZ R17, R17, c[0x0][0x2d0], -R12.reuse ;  /* 0x0000b40011117a23 */ /* 0x100fe2000001080c */
[----:B------:R-:W-:Y:S01]  /*3fe0*/  FSEL R2, R2, RZ, P0 ;  /* 0x000000ff02027208 */ /* 0x000fe20000000000 */
[----:B------:R-:W-:-:S02]  /*3ff0*/  FFMA.FTZ R20, R20, c[0x0][0x2d0], -R12 ;  /* 0x0000b40014147a23 */ /* 0x000fc4000001080c */
[----:B------:R-:W-:Y:S01]  /*4000*/  FFMA.FTZ R22, R22, c[0x0][0x2d0], -R12 ;  /* 0x0000b40016167a23 */ /* 0x000fe2000001080c */
[----:B------:R-:W-:Y:S01]  /*4010*/  MUFU.EX2 R14, R16 ;  /* 0x00000010000e7308 */ /* 0x000fe20000000800 */
[--C-:B------:R-:W-:Y:S02]  /*4020*/  FFMA.FTZ R3, R11, c[0x0][0x2d0], -R2.reuse ;  /* 0x0000b4000b037a23 */ /* 0x100fe40000010802 */
[----:B------:R-:W-:Y:S02]  /*4030*/  FFMA.FTZ R6, R6, c[0x0][0x2d0], -R2 ;  /* 0x0000b40006067a23 */ /* 0x000fe40000010802 */
[----:B------:R-:W-:-:S03]  /*4040*/  FFMA.FTZ R21, R21, c[0x0][0x2d0], -R12 ;  /* 0x0000b40015157a23 */ /* 0x000fc6000001080c */
[----:B------:R-:W-:Y:S08]  /*4050*/  MUFU.EX2 R99, R19 ;  /* 0x0000001300637308 */ /* 0x000ff00000000800 */
[----:B------:R-:W-:Y:S08]  /*4060*/  MUFU.EX2 R128, R18 ;  /* 0x0000001200807308 */ /* 0x000ff00000000800 */
[----:B------:R1:W2:Y:S08]  /*4070*/  MUFU.EX2 R130, R17 ;  /* 0x0000001100827308 */ /* 0x0002b00000000800 */
[----:B------:R3:W-:Y:S01]  /*4080*/  MUFU.EX2 R84, R3 ;  /* 0x0000000300547308 */ /* 0x0007e20000000800 */
[----:B-1----:R-:W1:Y:S07]  /*4090*/  LDSM.16.MT88.4 R16, [R236+0x4080] ;  /* 0x00408000ec10783b */ /* 0x002e6e0000004200 */
[----:B------:R-:W4:Y:S01]  /*40a0*/  MUFU.EX2 R98, R20 ;  /* 0x0000001400627308 */ /* 0x000f220000000800 */
[----:B--2---:R-:W-:Y:S01]  /*40b0*/  F2FP.BF16.PACK_AB R4, R130, R128 ;  /* 0x000000808204723e */ /* 0x004fe200000010ff */
[----:B---3--:R-:W-:-:S06]  /*40c0*/  FFMA.FTZ R3, R10, c[0x0][0x2d0], -R2 ;  /* 0x0000b4000a037a23 */ /* 0x008fcc0000010802 */
[----:B------:R-:W2:Y:S08]  /*40d0*/  MUFU.EX2 R86, R6 ;  /* 0x0000000600567308 */ /* 0x000eb00000000800 */
[----:B------:R3:W-:Y:S01]  /*40e0*/  MUFU.EX2 R85, R3 ;  /* 0x0000000300557308 */ /* 0x0007e20000000800 */
[----:B----4-:R-:W-:-:S07]  /*40f0*/  F2FP.BF16.PACK_AB R10, R99, R98 ;  /* 0x00000062630a723e */ /* 0x010fce00000010ff */
[----:B------:R-:W-:Y:S01]  /*4100*/  MUFU.EX2 R129, R22 ;  /* 0x0000001600817308 */ /* 0x000fe20000000800 */
[----:B---3--:R-:W-:Y:S01]  /*4110*/  FFMA.FTZ R3, R9, c[0x0][0x2d0], -R2 ;  /* 0x0000b40009037a23 */ /* 0x008fe20000010802 */
[----:B--2---:R-:W-:-:S06]  /*4120*/  F2FP.BF16.PACK_AB R9, R84, R86 ;  /* 0x000000565409723e */ /* 0x004fcc00000010ff */
[----:B------:R-:W2:Y:S08]  /*4130*/  MUFU.EX2 R120, R21 ;  /* 0x0000001500787308 */ /* 0x000eb00000000800 */
[----:B------:R3:W4:Y:S01]  /*4140*/  MUFU.EX2 R88, R3 ;  /* 0x0000000300587308 */ /* 0x0007220000000800 */
[----:B--2---:R-:W-:Y:S01]  /*4150*/  F2FP.BF16.PACK_AB R6, R120, R129 ;  /* 0x000000817806723e */ /* 0x004fe200000010ff */
[----:B---3--:R-:W-:Y:S01]  /*4160*/  FFMA.FTZ R3, R8, c[0x0][0x2d0], -R2 ;  /* 0x0000b40008037a23 */ /* 0x008fe20000010802 */
[----:B------:R-:W-:-:S02]  /*4170*/  F2FP.BF16.PACK_AB R8, R14, R97 ;  /* 0x000000610e08723e */ /* 0x000fc400000010ff */
[----:B----4-:R-:W-:-:S03]  /*4180*/  F2FP.BF16.PACK_AB R11, R88, R85 ;  /* 0x00000055580b723e */ /* 0x010fc600000010ff */
[----:B------:R2:W-:Y:S04]  /*4190*/  MUFU.EX2 R87, R3 ;  /* 0x0000000300577308 */ /* 0x0005e80000000800 */
[C---:B-1----:R-:W-:Y:S08]  /*41a0*/  HMMA.16816.F32.BF16 R20, R8.reuse, R16, RZ ;  /* 0x000000100814723c */ /* 0x042ff000000418ff */
[----:B------:R-:W-:Y:S01]  /*41b0*/  HMMA.16816.F32.BF16 R16, R8, R18, RZ ;  /* 0x000000120810723c */ /* 0x000fe200000418ff */
[----:B--2---:R-:W-:-:S04]  /*41c0*/  FFMA.FTZ R3, R7, c[0x0][0x2d0], -R2 ;  /* 0x0000b40007037a23 */ /* 0x004fc80000010802 */
[----:B------:R1:W2:Y:S03]  /*41d0*/  MUFU.EX2 R103, R3 ;  /* 0x0000000300677308 */ /* 0x0002a60000000800 */
[----:B------:R-:W-:Y:S01]  /*41e0*/  HMMA.16816.F32.BF16 R36, R8, R28, RZ ;  /* 0x0000001c0824723c */ /* 0x000fe200000418ff */
[----:B-1----:R-:W-:Y:S01]  /*41f0*/  FFMA.FTZ R3, R13, c[0x0][0x2d0], -R2 ;  /* 0x0000b4000d037a23 */ /* 0x002fe20000010802 */
[----:B--2---:R-:W-:-:S03]  /*4200*/  F2FP.BF16.PACK_AB R5, R103, R87 ;  /* 0x000000576705723e */ /* 0x004fc600000010ff */
[----:B------:R1:W-:Y:S02]  /*4210*/  MUFU.EX2 R105, R3 ;  /* 0x0000000300697308 */ /* 0x0003e40000000800 */
[----:B-1----:R-:W-:-:S06]  /*4220*/  FFMA.FTZ R3, R15, c[0x0][0x2d0], -R2 ;  /* 0x0000b4000f037a23 */ /* 0x002fcc0000010802 */
[----:B------:R-:W1:Y:S02]  /*4230*/  MUFU.EX2 R134, R3 ;  /* 0x0000000300867308 */ /* 0x000e640000000800 */
[----:B-1----:R-:W-:-:S07]  /*4240*/  F2FP.BF16.PACK_AB R7, R134, R105 ;  /* 0x000000698607723e */ /* 0x002fce00000010ff */
[C---:B------:R-:W-:Y:S08]  /*4250*/  HMMA.16816.F32.BF16 R156, R4.reuse, R24, R20 ;  /* 0x00000018049c723c */ /* 0x040ff00000041814 */
[----:B------:R-:W-:Y:S08]  /*4260*/  HMMA.16816.F32.BF16 R52, R4, R26, R16 ;  /* 0x0000001a0434723c */ /* 0x000ff00000041810 */
[C---:B------:R-:W-:Y:S01]  /*4270*/  HMMA.16816.F32.BF16 R24, R8.reuse, R30, RZ ;  /* 0x0000001e0818723c */ /* 0x040fe200000418ff */
[----:B------:R-:W1:Y:S07]  /*4280*/  LDSM.16.MT88.4 R28, [R236+0x5880] ;  /* 0x00588000ec1c783b */ /* 0x000e6e0000004200 */
[C---:B------:R-:W-:Y:S08]  /*4290*/  HMMA.16816.F32.BF16 R20, R8.reuse, R44, RZ ;  /* 0x0000002c0814723c */ /* 0x040ff000000418ff */
[----:B------:R-:W-:Y:S01]  /*42a0*/  HMMA.16816.F32.BF16 R16, R8, R46, RZ ;  /* 0x0000002e0810723c */ /* 0x000fe200000418ff */
[----:B------:R-:W-:Y:S01]  /*42b0*/  IMAD.MOV.U32 R104, RZ, RZ, R52 ;  /* 0x000000ffff687224 */ /* 0x000fe200078e0034 */
[----:B------:R-:W-:Y:S01]  /*42c0*/  MOV R169, R53 ;  /* 0x0000003500a97202 */ /* 0x000fe20000000f00 */
[----:B------:R-:W-:-:S02]  /*42d0*/  IMAD.MOV.U32 R100, RZ, RZ, R55 ;  /* 0x000000ffff647224 */ /* 0x000fc400078e0037 */
[----:B------:R-:W-:Y:S02]  /*42e0*/  IMAD.MOV.U32 R168, RZ, RZ, R54 ;  /* 0x000000ffffa87224 */ /* 0x000fe400078e0036 */
[----:B------:R-:W2:Y:S01]  /*42f0*/  LDSM.16.MT88.4 R52, [R240+0x6080] ;  /* 0x00608000f034783b */ /* 0x000ea20000004200 */
[C---:B------:R-:W-:Y:S08]  /*4300*/  HMMA.16816.F32.BF16 R148, R4.reuse, R48, R36 ;  /* 0x000000300494723c */ /* 0x040ff00000041824 */
[C---:B------:R-:W-:Y:S08]  /*4310*/  HMMA.16816.F32.BF16 R140, R4.reuse, R40, R20 ;  /* 0x00000028048c723c */ /* 0x040ff00000041814 */
[C---:B------:R-:W-:Y:S08]  /*4320*/  HMMA.16816.F32.BF16 R108, R4.reuse, R42, R16 ;  /* 0x0000002a046c723c */ /* 0x040ff00000041810 */
[----:B------:R-:W-:Y:S08]  /*4330*/  HMMA.16816.F32.BF16 R136, R4, R50, R24 ;  /* 0x000000320488723c */ /* 0x000ff00000041818 */
[C---:B-1----:R-:W-:Y:S08]  /*4340*/  HMMA.16816.F32.BF16 R40, R8.reuse, R28, RZ ;  /* 0x0000001c0828723c */ /* 0x042ff000000418ff */
[----:B------:R-:W-:Y:S01]  /*4350*/  HMMA.16816.F32.BF16 R48, R8, R32, RZ ;  /* 0x000000200830723c */ /* 0x000fe200000418ff */
[----:B------:R-:W-:Y:S01]  /*4360*/  IMAD.MOV.U32 R154, RZ, RZ, R108 ;  /* 0x000000ffff9a7224 */ /* 0x000fe200078e006c */
[----:B------:R-:W-:Y:S01]  /*4370*/  MOV R153, R109 ;  /* 0x0000006d00997202 */ /* 0x000fe20000000f00 */
[----:B------:R-:W-:-:S02]  /*4380*/  IMAD.MOV.U32 R152, RZ, RZ, R110 ;  /* 0x000000ffff987224 */ /* 0x000fc400078e006e */
[----:B------:R-:W-:-:S03]  /*4390*/  IMAD.MOV.U32 R147, RZ, RZ, R111 ;  /* 0x000000ffff937224 */ /* 0x000fc600078e006f */
[C---:B------:R-:W-:Y:S08]  /*43a0*/  HMMA.16816.F32.BF16 R24, R8.reuse, R68, RZ ;  /* 0x000000440818723c */ /* 0x040ff000000418ff */
[----:B------:R-:W-:Y:S08]  /*43b0*/  HMMA.16816.F32.BF16 R44, R8, R34, RZ ;  /* 0x00000022082c723c */ /* 0x000ff000000418ff */
[----:B------:R-:W-:Y:S08]  /*43c0*/  HMMA.16816.F32.BF16 R40, R4, R60, R40 ;  /* 0x0000003c0428723c */ /* 0x000ff00000041828 */
[----:B------:R-:W-:Y:S08]  /*43d0*/  HMMA.16816.F32.BF16 R36, R8, R30, RZ ;  /* 0x0000001e0824723c */ /* 0x000ff000000418ff */
[----:B------:R-:W-:Y:S08]  /*43e0*/  HMMA.16816.F32.BF16 R48, R4, R72, R48 ;  /* 0x000000480430723c */ /* 0x000ff00000041830 */
[----:B------:R-:W-:Y:S01]  /*43f0*/  HMMA.16816.F32.BF16 R16, R8, R76, RZ ;  /* 0x0000004c0810723c */ /* 0x000fe200000418ff */
[----:B------:R-:W-:Y:S01]  /*4400*/  IMAD.MOV.U32 R146, RZ, RZ, R40 ;  /* 0x000000ffff927224 */ /* 0x000fe200078e0028 */
[----:B------:R-:W-:Y:S01]  /*4410*/  MOV R145, R41 ;  /* 0x0000002900917202 */ /* 0x000fe20000000f00 */
[----:B------:R-:W-:-:S02]  /*4420*/  IMAD.MOV.U32 R144, RZ, RZ, R42 ;  /* 0x000000ffff907224 */ /* 0x000fc400078e002a */
[----:B------:R-:W-:-:S03]  /*4430*/  IMAD.MOV.U32 R131, RZ, RZ, R43 ;  /* 0x000000ffff837224 */ /* 0x000fc600078e002b */
[C---:B------:R-:W-:Y:S08]  /*4440*/  HMMA.16816.F32.BF16 R32, R8.reuse, R64, RZ ;  /* 0x000000400820723c */ /* 0x040ff000000418ff */
[----:B------:R-:W-:Y:S01]  /*4450*/  HMMA.16816.F32.BF16 R28, R8, R66, RZ ;  /* 0x00000042081c723c */ /* 0x000fe200000418ff */
[----:B------:R-:W1:Y:S01]  /*4460*/  LDSM.16.MT88.4 R64, [R236+0x7080] ;  /* 0x00708000ec40783b */ /* 0x000e620000004200 */
[----:B------:R-:W-:Y:S01]  /*4470*/  MOV R161, R48 ;  /* 0x0000003000a17202 */ /* 0x000fe20000000f00 */
[----:B------:R-:W-:Y:S01]  /*4480*/  IMAD.MOV.U32 R160, RZ, RZ, R49 ;  /* 0x000000ffffa07224 */ /* 0x000fe200078e0031 */
[----:B------:R-:W-:Y:S01]  /*4490*/  MOV R155, R51 ;  /* 0x00000033009b7202 */ /* 0x000fe20000000f00 */
[----:B------:R-:W-:-:S02]  /*44a0*/  IMAD.MOV.U32 R135, RZ, RZ, R50 ;  /* 0x000000ffff877224 */ /* 0x000fc400078e0032 */
[----:B------:R-:W3:Y:S01]  /*44b0*/  LDSM.16.MT88.4 R48, [R237+0x7080] ;  /* 0x00708000ed30783b */ /* 0x000ee20000004200 */
[C---:B--2---:R-:W-:Y:S08]  /*44c0*/  HMMA.16816.F32.BF16 R24, R4.reuse, R52, R24 ;  /* 0x000000340418723c */ /* 0x044ff00000041818 */
[C---:B------:R-:W-:Y:S08]  /*44d0*/  HMMA.16816.F32.BF16 R44, R4.reuse, R74, R44 ;  /* 0x0000004a042c723c */ /* 0x040ff0000004182c */
[----:B------:R-:W-:Y:S01]  /*44e0*/  HMMA.16816.F32.BF16 R40, R4, R62, R36 ;  /* 0x0000003e0428723c */ /* 0x000fe20000041824 */
[----:B------:R-:W-:Y:S07]  /*44f0*/  LDSM.16.MT88.4 R60, [R236+0x8880] ;  /* 0x00888000ec3c783b */ /* 0x000fee0000004200 */
[----:B------:R-:W-:Y:S01]  /*4500*/  HMMA.16816.F32.BF16 R20, R8, R70, RZ ;  /* 0x000000460814723c */ /* 0x000fe200000418ff */
[----:B------:R-:W-:Y:S01]  /*4510*/  IMAD.MOV.U32 R119, RZ, RZ, R25 ;  /* 0x000000ffff777224 */ /* 0x000fe200078e0019 */
[----:B------:R-:W-:Y:S01]  /*4520*/  MOV R118, R26 ;  /* 0x0000001a00767202 */ /* 0x000fe20000000f00 */
[----:B------:R-:W-:-:S02]  /*4530*/  IMAD.MOV.U32 R117, RZ, RZ, R27 ;  /* 0x000000ffff757224 */ /* 0x000fc400078e001b */
[----:B------:R-:W-:Y:S02]  /*4540*/  IMAD.MOV.U32 R116, RZ, RZ, R24 ;  /* 0x000000ffff747224 */ /* 0x000fe400078e0018 */
[----:B------:R-:W2:Y:S01]  /*4550*/  LDSM.16.MT88.4 R24, [R236+0x7880] ;  /* 0x00788000ec18783b */ /* 0x000ea20000004200 */
[C---:B------:R-:W-:Y:S01]  /*4560*/  HMMA.16816.F32.BF16 R16, R4.reuse, R80, R16 ;  /* 0x000000500410723c */ /* 0x040fe20000041810 */
[----:B------:R-:W-:Y:S01]  /*4570*/  IMAD.MOV.U32 R102, RZ, RZ, R45 ;  /* 0x000000ffff667224 */ /* 0x000fe200078e002d */
[----:B------:R-:W-:Y:S01]  /*4580*/  MOV R163, R46 ;  /* 0x0000002e00a37202 */ /* 0x000fe20000000f00 */
[----:B------:R-:W-:Y:S02]  /*4590*/  IMAD.MOV.U32 R101, RZ, RZ, R44 ;  /* 0x000000ffff657224 */ /* 0x000fe400078e002c */
[----:B------:R-:W-:Y:S02]  /*45a0*/  IMAD.MOV.U32 R162, RZ, RZ, R47 ;  /* 0x000000ffffa27224 */ /* 0x000fe400078e002f */
[----:B------:R-:W4:Y:S01]  /*45b0*/  LDSM.16.MT88.4 R44, [R240+0x7080] ;  /* 0x00708000f02c783b */ /* 0x000f220000004200 */
[----:B------:R-:W-:Y:S01]  /*45c0*/  HMMA.16816.F32.BF16 R32, R4, R56, R32 ;  /* 0x000000380420723c */ /* 0x000fe20000041820 */
[----:B------:R-:W-:Y:S01]  /*45d0*/  MOV R36, R41 ;  /* 0x0000002900247202 */ /* 0x000fe20000000f00 */
[----:B------:R-:W-:Y:S01]  /*45e0*/  IMAD.MOV.U32 R127, RZ, RZ, R42 ;  /* 0x000000ffff7f7224 */ /* 0x000fe200078e002a */
[----:B------:R-:W-:Y:S01]  /*45f0*/  MOV R125, R40 ;  /* 0x00000028007d7202 */ /* 0x000fe20000000f00 */
[----:B------:R-:W-:-:S02]  /*4600*/  IMAD.MOV.U32 R126, RZ, RZ, R43 ;  /* 0x000000ffff7e7224 */ /* 0x000fc400078e002b */
[----:B------:R-:W2:Y:S02]  /*4610*/  LDSM.16.MT88.4 R40, [R237+0x7880] ;  /* 0x00788000ed28783b */ /* 0x000ea40000004200 */
[C---:B------:R-:W-:Y:S02]  /*4620*/  HMMA.16816.F32.BF16 R20, R4.reuse, R54, R20 ;  /* 0x000000360414723c */ /* 0x040fe40000041814 */
[----:B------:R-:W2:Y:S06]  /*4630*/  LDSM.16.MT88.4 R52, [R239+0x7080] ;  /* 0x00708000ef34783b */ /* 0x000eac0000004200 */
[----:B------:R-:W-:Y:S01]  /*4640*/  IMAD.MOV.U32 R15, RZ, RZ, R17 ;  /* 0x000000ffff0f7224 */ /* 0x000fe200078e0011 */
[----:B------:R-:W-:Y:S01]  /*4650*/  MOV R3, R19 ;  /* 0x0000001300037202 */ /* 0x000fe20000000f00 */
[----:B------:R-:W-:Y:S01]  /*4660*/  IMAD.MOV.U32 R13, RZ, RZ, R18 ;  /* 0x000000ffff0d7224 */ /* 0x000fe200078e0012 */
[----:B------:R-:W-:Y:S01]  /*4670*/  HMMA.16816.F32.BF16 R72, R4, R58, R28 ;  /* 0x0000003a0448723c */ /* 0x000fe2000004181c */
[----:B------:R-:W-:Y:S01]  /*4680*/  IMAD.MOV.U32 R0, RZ, RZ, R16 ;  /* 0x000000ffff007224 */ /* 0x000fe200078e0010 */
[----:B------:R-:W4:Y:S03]  /*4690*/  LDSM.16.MT88.4 R56, [R240+0x7880] ;  /* 0x00788000f038783b */ /* 0x000f260000004200 */
[----:B------:R-:W-:Y:S01]  /*46a0*/  IMAD.MOV.U32 R124, RZ, RZ, R33 ;  /* 0x000000ffff7c7224 */ /* 0x000fe200078e0021 */
[----:B------:R-:W-:Y:S01]  /*46b0*/  MOV R122, R35 ;  /* 0x00000023007a7202 */ /* 0x000fe20000000f00 */
[----:B------:R-:W-:Y:S01]  /*46c0*/  IMAD.MOV.U32 R123, RZ, RZ, R34 ;  /* 0x000000ffff7b7224 */ /* 0x000fe200078e0022 */
[----:B-1----:R-:W-:Y:S01]  /*46d0*/  HMMA.16816.F32.BF16 R16, R8, R64, RZ ;  /* 0x000000400810723c */ /* 0x002fe200000418ff */
[----:B------:R-:W-:-:S04]  /*46e0*/  IMAD.MOV.U32 R121, RZ, RZ, R32 ;  /* 0x000000ffff797224 */ /* 0x000fc800078e0020 */
[----:B------:R-:W-:Y:S01]  /*46f0*/  MOV R111, R23 ;  /* 0x00000017006f7202 */ /* 0x000fe20000000f00 */
[----:B------:R-:W-:Y:S01]  /*4700*/  IMAD.MOV.U32 R110, RZ, RZ, R21 ;  /* 0x000000ffff6e7224 */ /* 0x000fe200078e0015 */
[----:B------:R-:W-:Y:S01]  /*4710*/  MOV R108, R20 ;  /* 0x00000014006c7202 */ /* 0x000fe20000000f00 */
[----:B---3--:R-:W-:Y:S01]  /*4720*/  HMMA.16816.F32.BF16 R32, R8, R48, RZ ;  /* 0x000000300820723c */ /* 0x008fe200000418ff */
[----:B------:R-:W-:Y:S02]  /*4730*/  IMAD.MOV.U32 R65, RZ, RZ, R36 ;  /* 0x000000ffff417224 */ /* 0x000fe400078e0024 */
[----:B------:R-:W-:-:S05]  /*4740*/  IMAD.MOV.U32 R109, RZ, RZ, R22 ;  /* 0x000000ffff6d7224 */ /* 0x000fca00078e0016 */
[C---:B------:R-:W-:Y:S01]  /*4750*/  HMMA.16816.F32.BF16 R28, R8.reuse, R50, RZ ;  /* 0x00000032081c723c */ /* 0x040fe200000418ff */
[----:B------:R-:W1:Y:S07]  /*4760*/  LDSM.16.MT88.4 R48, [R239+0x7880] ;  /* 0x00788000ef30783b */ /* 0x000e6e0000004200 */
[----:B------:R-:W-:Y:S08]  /*4770*/  HMMA.16816.F32.BF16 R36, R8, R66, RZ ;  /* 0x000000420824723c */ /* 0x000ff000000418ff */
[----:B--2---:R-:W-:Y:S08]  /*4780*/  HMMA.16816.F32.BF16 R68, R4, R24, R16 ;  /* 0x000000180444723c */ /* 0x004ff00000041810 */
[C---:B----4-:R-:W-:Y:S07]  /*4790*/  HMMA.16816.F32.BF16 R16, R8.reuse, R44, RZ ;  /* 0x0000002c0810723c */ /* 0x050fee00000418ff */
[----:B------:R-:W-:Y:S01]  /*47a0*/  MOV R45, R105 ;  /* 0x00000069002d7202 */ /* 0x000fe20000000f00 */
[----:B------:R-:W-:Y:S08]  /*47b0*/  HMMA.16816.F32.BF16 R20, R8, R78, RZ ;  /* 0x0000004e0814723c */ /* 0x000ff000000418ff */
[C---:B------:R-:W-:Y:S08]  /*47c0*/  HMMA.16816.F32.BF16 R76, R4.reuse, R40, R32 ;  /* 0x00000028044c723c */ /* 0x040ff00000041820 */
[----:B------:R-:W-:Y:S01]  /*47d0*/  HMMA.16816.F32.BF16 R172, R4, R42, R28 ;  /* 0x0000002a04ac723c */ /* 0x000fe2000004181c */
[----:B------:R-:W-:Y:S07]  /*47e0*/  LDSM.16.MT88.4 R40, [R237+0x8880] ;  /* 0x00888000ed28783b */ /* 0x000fee0000004200 */
[C---:B------:R-:W-:Y:S07]  /*47f0*/  HMMA.16816.F32.BF16 R32, R8.reuse, R46, RZ ;  /* 0x0000002e0820723c */ /* 0x040fee00000418ff */
[----:B------:R-:W-:Y:S01]  /*4800*/  MOV R46, R123 ;  /* 0x0000007b002e7202 */ /* 0x000fe20000000f00 */
[----:B------:R-:W-:Y:S01]  /*4810*/  HMMA.16816.F32.BF16 R28, R8, R52, RZ ;  /* 0x00000034081c723c */ /* 0x000fe200000418ff */
[----:B------:R-:W-:-:S06]  /*4820*/  IMAD.MOV.U32 R47, RZ, RZ, R122 ;  /* 0x000000ffff2f7224 */ /* 0x000fcc00078e007a */
[----:B------:R-:W-:Y:S01]  /*4830*/  IMAD.MOV.U32 R53, RZ, RZ, R119 ;  /* 0x000000ffff357224 */ /* 0x000fe200078e0077 */
[----:B------:R-:W-:Y:S01]  /*4840*/  HMMA.16816.F32.BF16 R176, R4, R26, R36 ;  /* 0x0000001a04b0723c */ /* 0x000fe20000041824 */
[----:B------:R-:W2:Y:S01]  /*4850*/  LDSM.16.MT88.4 R36, [R236+0x9080] ;  /* 0x00908000ec24783b */ /* 0x000ea20000004200 */
[----:B------:R-:W-:-:S06]  /*4860*/  IMAD.MOV.U32 R52, RZ, RZ, R116 ;  /* 0x000000ffff347224 */ /* 0x000fcc00078e0074 */
[----:B------:R-:W-:Y:S07]  /*4870*/  HMMA.16816.F32.BF16 R24, R8, R54, RZ ;  /* 0x000000360818723c */ /* 0x000fee00000418ff */
[----:B------:R-:W-:Y:S01]  /*4880*/  IMAD.MOV.U32 R54, RZ, RZ, R118 ;  /* 0x000000ffff367224 */ /* 0x000fe200078e0076 */
[----:B------:R-:W-:Y:S01]  /*4890*/  HMMA.16816.F32.BF16 R16, R4, R56, R16 ;  /* 0x000000380410723c */ /* 0x000fe20000041810 */
[----:B------:R-:W-:-:S06]  /*48a0*/  MOV R55, R117 ;  /* 0x0000007500377202 */ /* 0x000fcc0000000f00 */
[----:B------:R-:W-:Y:S01]  /*48b0*/  IMAD.MOV.U32 R56, RZ, RZ, R104 ;  /* 0x000000ffff387224 */ /* 0x000fe200078e0068 */
[----:B------:R-:W-:Y:S01]  /*48c0*/  HMMA.16816.F32.BF16 R80, R4, R82, R20 ;  /* 0x000000520450723c */ /* 0x000fe20000041814 */
[----:B------:R-:W-:-:S07]  /*48d0*/  MOV R57, R103 ;  /* 0x0000006700397202 */ /* 0x000fce0000000f00 */
[----:B------:R-:W-:Y:S07]  /*48e0*/  HMMA.16816.F32.BF16 R20, R8, R60, RZ ;  /* 0x0000003c0814723c */ /* 0x000fee00000418ff */
[----:B------:R-:W-:Y:S01]  /*48f0*/  MOV R60, R0 ;  /* 0x00000000003c7202 */ /* 0x000fe20000000f00 */
[----:B------:R-:W-:Y:S01]  /*4900*/  HMMA.16816.F32.BF16 R112, R4, R58, R32 ;  /* 0x0000003a0470723c */ /* 0x000fe20000041820 */
[----:B------:R-:W-:Y:S01]  /*4910*/  IMAD.MOV.U32 R44, RZ, RZ, R16 ;  /* 0x000000ffff2c7224 */ /* 0x000fe200078e0010 */
[----:B------:R-:W-:Y:S01]  /*4920*/  MOV R66, R18 ;  /* 0x0000001200427202 */ /* 0x000fe20000000f00 */
[----:B------:R-:W-:Y:S01]  /*4930*/  IMAD.MOV.U32 R67, RZ, RZ, R17 ;  /* 0x000000ffff437224 */ /* 0x000fe200078e0011 */
[----:B------:R-:W-:Y:S01]  /*4940*/  MOV R61, R15 ;  /* 0x0000000f003d7202 */ /* 0x000fe20000000f00 */
[----:B------:R-:W-:-:S02]  /*4950*/  IMAD.MOV.U32 R64, RZ, RZ, R19 ;  /* 0x000000ffff407224 */ /* 0x000fc400078e0013 */
[----:B------:R-:W-:Y:S01]  /*4960*/  IMAD.MOV.U32 R32, RZ, RZ, R102 ;  /* 0x000000ffff207224 */ /* 0x000fe200078e0066 */
[----:B-1----:R-:W-:Y:S01]  /*4970*/  HMMA.16816.F32.BF16 R104, R4, R48, R28 ;  /* 0x000000300468723c */ /* 0x002fe2000004181c */
[----:B------:R-:W-:Y:S01]  /*4980*/  LDSM.16.MT88.4 R28, [R240+0x8880] ;  /* 0x00888000f01c783b */ /* 0x000fe20000004200 */
[----:B------:R-:W-:Y:S01]  /*4990*/  IMAD.MOV.U32 R33, RZ, RZ, R57 ;  /* 0x000000ffff217224 */ /* 0x000fe200078e0039 */
[----:B------:R-:W-:Y:S01]  /*49a0*/  MOV R35, R44 ;  /* 0x0000002c00237202 */ /* 0x000fe20000000f00 */
[----:B------:R-:W-:Y:S01]  /*49b0*/  IMAD.MOV.U32 R57, RZ, RZ, R65 ;  /* 0x000000ffff397224 */ /* 0x000fe200078e0041 */
[----:B------:R-:W-:Y:S01]  /*49c0*/  MOV R65, R120 ;  /* 0x0000007800417202 */ /* 0x000fe20000000f00 */
[----:B------:R-:W-:Y:S01]  /*49d0*/  IMAD.MOV.U32 R44, RZ, RZ, R121 ;  /* 0x000000ffff2c7224 */ /* 0x000fe200078e0079 */
[----:B------:R-:W-:Y:S01]  /*49e0*/  MOV R48, R100 ;  /* 0x0000006400307202 */ /* 0x000fe20000000f00 */
[----:B------:R-:W-:Y:S01]  /*49f0*/  IMAD.MOV.U32 R49, RZ, RZ, R101 ;  /* 0x000000ffff317224 */ /* 0x000fe200078e0065 */
[----:B------:R-:W-:Y:S01]  /*4a00*/  HMMA.16816.F32.BF16 R16, R8, R62, RZ ;  /* 0x0000003e0810723c */ /* 0x000fe200000418ff */
[----:B------:R-:W-:Y:S01]  /*4a10*/  IMAD.MOV.U32 R34, RZ, RZ, R45 ;  /* 0x000000ffff227224 */ /* 0x000fe200078e002d */
[----:B------:R-:W-:Y:S01]  /*4a20*/  MOV R59, R126 ;  /* 0x0000007e003b7202 */ /* 0x000fe20000000f00 */
[----:B------:R-:W-:-:S02]  /*4a30*/  IMAD.MOV.U32 R58, RZ, RZ, R127 ;  /* 0x000000ffff3a7224 */ /* 0x000fc400078e007f */
[----:B------:R-:W-:Y:S02]  /*4a40*/  IMAD.MOV.U32 R45, RZ, RZ, R124 ;  /* 0x000000ffff2d7224 */ /* 0x000fe400078e007c */
[----:B------:R-:W-:Y:S01]  /*4a50*/  FADD.FTZ R0, R97, R14 ;  /* 0x0000000e61007221 */ /* 0x000fe20000010000 */
[----:B------:R-:W-:Y:S01]  /*4a60*/  HMMA.16816.F32.BF16 R100, R4, R50, R24 ;  /* 0x000000320464723c */ /* 0x000fe20000041818 */
[----:B------:R-:W1:Y:S01]  /*4a70*/  LDSM.16.MT88.4 R24, [R237+0x9080] ;  /* 0x00908000ed18783b */ /* 0x000e620000004200 */
[----:B------:R-:W-:Y:S02]  /*4a80*/  IMAD.MOV.U32 R62, RZ, RZ, R13 ;  /* 0x000000ffff3e7224 */ /* 0x000fe400078e000d */
[----:B------:R-:W-:Y:S02]  /*4a90*/  FADD.FTZ R13, R98, R0 ;  /* 0x00000000620d7221 */ /* 0x000fe40000010000 */
[----:B------:R-:W-:Y:S02]  /*4aa0*/  IMAD.MOV.U32 R63, RZ, RZ, R3 ;  /* 0x000000ffff3f7224 */ /* 0x000fe400078e0003 */
[----:B------:R-:W-:-:S02]  /*4ab0*/  IMAD.MOV.U32 R50, RZ, RZ, R169 ;  /* 0x000000ffff327224 */ /* 0x000fc400078e00a9 */
[----:B------:R-:W-:Y:S02]  /*4ac0*/  IMAD.MOV.U32 R51, RZ, RZ, R168 ;  /* 0x000000ffff337224 */ /* 0x000fe400078e00a8 */
[----:B--2---:R-:W-:Y:S01]  /*4ad0*/  HMMA.16816.F32.BF16 R168, R4, R36, R20 ;  /* 0x0000002404a8723c */ /* 0x004fe20000041814 */
[--C-:B------:R-:W-:Y:S02]  /*4ae0*/  FFMA.FTZ R3, R94, c[0x0][0x2d0], -R12.reuse ;  /* 0x0000b4005e037a23 */ /* 0x100fe4000001080c */
[----:B------:R-:W-:Y:S02]  /*4af0*/  FFMA.FTZ R0, R93, c[0x0][0x2d0], -R12 ;  /* 0x0000b4005d007a23 */ /* 0x000fe4000001080c */
[----:B------:R-:W-:Y:S01]  /*4b00*/  IMAD.MOV.U32 R97, RZ, RZ, R50 ;  /* 0x000000ffff617224 */ /* 0x000fe200078e0032 */
[----:B------:R-:W-:Y:S01]  /*4b10*/  MOV R50, R163 ;  /* 0x000000a300327202 */ /* 0x000fe20000000f00 */
[----:B------:R-:W-:Y:S01]  /*4b20*/  IMAD.MOV.U32 R36, RZ, RZ, R111 ;  /* 0x000000ffff247224 */ /* 0x000fe200078e006f */
[----:B------:R-:W-:Y:S01]  /*4b30*/  HMMA.16816.F32.BF16 R20, R8, R40, RZ ;  /* 0x000000280814723c */ /* 0x000fe200000418ff */
[----:B------:R-:W-:Y:S01]  /*4b40*/  MOV R37, R56 ;  /* 0x0000003800257202 */ /* 0x000fe20000000f00 */
[----:B------:R-:W-:Y:S01]  /*4b50*/  IMAD.MOV.U32 R56, RZ, RZ, R125 ;  /* 0x000000ffff387224 */ /* 0x000fe200078e007d */
[----:B------:R2:W3:Y:S01]  /*4b60*/  MUFU.EX2 R40, R0 ;  /* 0x0000000000287308 */ /* 0x0004e20000000800 */
[----:B------:R-:W-:Y:S01]  /*4b70*/  IMAD.MOV.U32 R98, RZ, RZ, R51 ;  /* 0x000000ffff627224 */ /* 0x000fe200078e0033 */
[----:B------:R4:W5:Y:S02]  /*4b80*/  LDL.LU R163, [R1+0x90] ;  /* 0x0000900001a37983 */ /* 0x0009640000300800 */
[----:B------:R-:W-:Y:S01]  /*4b90*/  IMAD.MOV.U32 R41, RZ, RZ, R108 ;  /* 0x000000ffff297224 */ /* 0x000fe200078e006c */
[----:B------:R-:W-:Y:S07]  /*4ba0*/  HMMA.16816.F32.BF16 R120, R4, R38, R16 ;  /* 0x000000260478723c */ /* 0x000fee0000041810 */
[----:B------:R-:W-:Y:S01]  /*4bb0*/  MOV R38, R110 ;  /* 0x0000006e00267202 */ /* 0x000fe20000000f00 */
[----:B------:R-:W-:Y:S01]  /*4bc0*/  HMMA.16816.F32.BF16 R16, R8, R42, RZ ;  /* 0x0000002a0810723c */ /* 0x000fe200000418ff */
[----:B------:R-:W-:-:S02]  /*4bd0*/  IMAD.MOV.U32 R39, RZ, RZ, R109 ;  /* 0x000000ffff277224 */ /* 0x000fc400078e006d */
[----:B------:R-:W-:Y:S01]  /*4be0*/  MOV R93, R38 ;  /* 0x00000026005d7202 */ /* 0x000fe20000000f00 */
[----:B--2---:R-:W-:-:S04]  /*4bf0*/  FFMA.FTZ R0, R91, c[0x0][0x2d0], -R2 ;  /* 0x0000b4005b007a23 */ /* 0x004fc80000010802 */
[C---:B-1----:R-:W-:Y:S01]  /*4c00*/  HMMA.16816.F32.BF16 R108, R4.reuse, R24, R20 ;  /* 0x00000018046c723c */ /* 0x042fe20000041814 */
[----:B------:R-:W1:Y:S11]  /*4c10*/  LDSM.16.MT88.4 R20, [R240+0x9080] ;  /* 0x00908000f014783b */ /* 0x000e760000004200 */
[----:B------:R-:W-:Y:S04]  /*4c20*/  @!UPT UIADD3 URZ, URZ, URZ, URZ ;  /* 0x0000003f3f3ff290 */ /* 0x000fe8000fffe03f */
[----:B------:R-:W-:Y:S01]  /*4c30*/  HMMA.16816.F32.BF16 R116, R4, R26, R16 ;  /* 0x0000001a0474723c */ /* 0x000fe20000041810 */
[----:B------:R-:W-:Y:S02]  /*4c40*/  IMAD.MOV.U32 R43, RZ, RZ, R155 ;  /* 0x000000ffff2b7224 */ /* 0x000fe400078e009b */
[----:B------:R-:W-:-:S05]  /*4c50*/  IMAD.MOV.U32 R94, RZ, RZ, R39 ;  /* 0x000000ffff5e7224 */ /* 0x000fca00078e0027 */
[----:B------:R-:W-:Y:S11]  /*4c60*/  HMMA.16816.F32.BF16 R16, R8, R28, RZ ;  /* 0x0000001c0810723c */ /* 0x000ff600000418ff */
[----:B------:R-:W-:Y:S11]  /*4c70*/  @!UPT UIADD3 URZ, URZ, URZ, URZ ;  /* 0x0000003f3f3ff290 */ /* 0x000ff6000fffe03f */
[----:B------:R-:W-:Y:S02]  /*4c80*/  @!UPT UIADD3 URZ, URZ, URZ, URZ ;  /* 0x0000003f3f3ff290 */ /* 0x000fe4000fffe03f */
[----:B-1----:R-:W-:Y:S07]  /*4c90*/  HMMA.16816.F32.BF16 R124, R4, R20, R16 ;  /* 0x00000014047c723c */ /* 0x002fee0000041810 */
[--C-:B------:R-:W-:Y:S01]  /*4ca0*/  FFMA.FTZ R21, R96, c[0x0][0x2d0], -R12.reuse ;  /* 0x0000b40060157a23 */ /* 0x100fe2000001080c */
[----:B------:R-:W-:Y:S01]  /*4cb0*/  HMMA.16816.F32.BF16 R16, R8, R30, RZ ;  /* 0x0000001e0810723c */ /* 0x000fe200000418ff */
[----:B------:R-:W-:Y:S01]  /*4cc0*/  FFMA.FTZ R20, R95, c[0x0][0x2d0], -R12 ;  /* 0x0000b4005f147a23 */ /* 0x000fe2000001080c */
[----:B------:R-:W-:Y:S01]  /*4cd0*/  MOV R96, R37 ;  /* 0x0000002500607202 */ /* 0x000fe20000000f00 */
[----:B------:R-:W-:Y:S01]  /*4ce0*/  IMAD.MOV.U32 R95, RZ, RZ, R36 ;  /* 0x000000ffff5f7224 */ /* 0x000fe200078e0024 */
[----:B------:R-:W-:Y:S01]  /*4cf0*/  MOV R38, R144 ;  /* 0x0000009000267202 */ /* 0x000fe20000000f00 */
[----:B------:R-:W-:Y:S01]  /*4d00*/  IMAD.MOV.U32 R29, RZ, RZ, R153 ;  /* 0x000000ffff1d7224 */ /* 0x000fe200078e0099 */
[----:B------:R-:W-:Y:S01]  /*4d10*/  MOV R28, R154 ;  /* 0x0000009a001c7202 */ /* 0x000fe20000000f00 */
[----:B------:R-:W-:Y:S11]  /*4d20*/  MUFU.EX2 R21, R21 ;  /* 0x0000001500157308 */ /* 0x000ff60000000800 */
[----:B------:R-:W-:Y:S06]  /*4d30*/  @!UPT UIADD3 URZ, URZ, URZ, URZ ;  /* 0x0000003f3f3ff290 */ /* 0x000fec000fffe03f */
[----:B------:R-:W-:Y:S01]  /*4d40*/  HMMA.16816.F32.BF16 R24, R4, R22, R16 ;  /* 0x000000160418723c */ /* 0x000fe20000041810 */
[----:B------:R-:W-:Y:S01]  /*4d50*/  MOV R31, R147 ;  /* 0x00000093001f7202 */ /* 0x000fe20000000f00 */
[----:B------:R-:W-:Y:S01]  /*4d60*/  IMAD.MOV.U32 R36, RZ, RZ, R146 ;  /* 0x000000ffff247224 */ /* 0x000fe200078e0092 */
[----:B------:R1:W-:Y:S04]  /*4d70*/  MUFU.EX2 R23, R3 ;  /* 0x0000000300177308 */ /* 0x0003e80000000800 */
[----:B------:R-:W-:Y:S01]  /*4d80*/  FADD.FTZ R22, R99, R13 ;  /* 0x0000000d63167221 */ /* 0x000fe20000010000 */
[----:B------:R-:W-:Y:S01]  /*4d90*/  MOV R99, R48 ;  /* 0x0000003000637202 */ /* 0x000fe20000000f00 */
[----:B------:R-:W2:Y:S01]  /*4da0*/  LDSM.16.MT88.4 R12, [R239+0x8880] ;  /* 0x00888000ef0c783b */ /* 0x000ea20000004200 */
[----:B------:R-:W-:Y:S01]  /*4db0*/  IMAD.MOV.U32 R37, RZ, RZ, R145 ;  /* 0x000000ffff257224 */ /* 0x000fe200078e0091 */
[----:B------:R-:W2:Y:S01]  /*4dc0*/  MUFU.EX2 R20, R20 ;  /* 0x0000001400147308 */ /* 0x000ea20000000800 */
[----:B------:R-:W-:Y:S01]  /*4dd0*/  IMAD.MOV.U32 R30, RZ, RZ, R152 ;  /* 0x000000ffff1e7224 */ /* 0x000fe200078e0098 */
[----:B------:R-:W-:Y:S01]  /*4de0*/  LDSM.16.MT88.4 R144, [R237+0x5080] ;  /* 0x00508000ed90783b */ /* 0x000fe20000004200 */
[----:B------:R-:W-:-:S02]  /*4df0*/  IMAD.MOV.U32 R39, RZ, RZ, R131 ;  /* 0x000000ffff277224 */ /* 0x000fc400078e0083 */
[----:B------:R-:W-:Y:S01]  /*4e00*/  IMAD.MOV.U32 R48, RZ, RZ, R49 ;  /* 0x000000ffff307224 */ /* 0x000fe200078e0031 */
[----:B------:R-:W-:Y:S01]  /*4e10*/  LDSM.16.MT88.4 R152, [R236+0x5080] ;  /* 0x00508000ec98783b */ /* 0x000fe20000004200 */
[----:B------:R-:W-:Y:S02]  /*4e20*/  IMAD.MOV.U32 R49, RZ, RZ, R32 ;  /* 0x000000ffff317224 */ /* 0x000fe400078e0020 */
[----:B-1----:R-:W-:Y:S01]  /*4e30*/  FFMA.FTZ R3, R90, c[0x0][0x2d0], -R2 ;  /* 0x0000b4005a037a23 */ /* 0x002fe20000010802 */
[C---:B--2---:R-:W-:Y:S08]  /*4e40*/  HMMA.16816.F32.BF16 R16, R8.reuse, R12, RZ ;  /* 0x0000000c0810723c */ /* 0x044ff000000418ff */
[----:B------:R-:W-:Y:S01]  /*4e50*/  HMMA.16816.F32.BF16 R8, R8, R14, RZ ;  /* 0x0000000e0808723c */ /* 0x000fe200000418ff */
[----:B------:R-:W1:Y:S11]  /*4e60*/  LDSM.16.MT88.4 R12, [R239+0x9080] ;  /* 0x00908000ef0c783b */ /* 0x000e760000004200 */
[----:B------:R-:W-:Y:S04]  /*4e70*/  @!UPT UIADD3 URZ, URZ, URZ, URZ ;  /* 0x0000003f3f3ff290 */ /* 0x000fe8000fffe03f */
[C---:B-1----:R-:W-:Y:S08]  /*4e80*/  HMMA.16816.F32.BF16 R16, R4.reuse, R12, R16 ;  /* 0x0000000c0410723c */ /* 0x042ff00000041810 */
[----:B------:R-:W-:Y:S01]  /*4e90*/  HMMA.16816.F32.BF16 R12, R4, R14, R8 ;  /* 0x0000000e040c723c */ /* 0x000fe20000041808 */
[----:B------:R1:W-:Y:S06]  /*4ea0*/  MUFU.EX2 R7, R0 ;  /* 0x0000000000077308 */ /* 0x0003ec0000000800 */
[----:B------:R-:W-:-:S02]  /*4eb0*/  FADD.FTZ R4, R128, R22 ;  /* 0x0000001680047221 */ /* 0x000fc40000010000 */
[----:B------:R-:W-:Y:S01]  /*4ec0*/  MUFU.EX2 R5, R3 ;  /* 0x0000000300057308 */ /* 0x000fe20000000800 */
[----:B---3--:R-:W-:Y:S02]  /*4ed0*/  IMAD.MOV.U32 R22, RZ, RZ, R40 ;  /* 0x000000ffff167224 */ /* 0x008fe400078e0028 */
[--C-:B-1----:R-:W-:Y:S02]  /*4ee0*/  FFMA.FTZ R0, R92, c[0x0][0x2d0], -R2.reuse ;  /* 0x0000b4005c007a23 */ /* 0x102fe40000010802 */
[----:B------:R-:W-:-:S03]  /*4ef0*/  FFMA.FTZ R2, R89, c[0x0][0x2d0], -R2 ;  /* 0x0000b40059027a23 */ /* 0x000fc60000010802 */
[----:B------:R1:W-:Y:S01]  /*4f00*/  MUFU.EX2 R6, R0 ;  /* 0x0000000000067308 */ /* 0x0003e20000000800 */
[----:B------:R-:W-:Y:S01]  /*4f10*/  F2FP.BF16.PACK_AB R128, R20, R21 ;  /* 0x000000151480723e */ /* 0x000fe200000010ff */
[----:B------:R-:W-:Y:S02]  /*4f20*/  IMAD.MOV.U32 R8, RZ, RZ, R35 ;  /* 0x000000ffff087224 */ /* 0x000fe400078e0023 */
[----:B------:R-:W-:-:S04]  /*4f30*/  IMAD.MOV.U32 R92, RZ, RZ, R41 ;  /* 0x000000ffff5c7224 */ /* 0x000fc800078e0029 */
[----:B------:R2:W3:Y:S01]  /*4f40*/  MUFU.EX2 R3, R2 ;  /* 0x0000000200037308 */ /* 0x0004e20000000800 */
[----:B------:R-:W-:Y:S02]  /*4f50*/  IMAD.MOV.U32 R40, RZ, RZ, R161 ;  /* 0x000000ffff287224 */ /* 0x000fe400078e00a1 */
[----:B------:R-:W-:Y:S02]  /*4f60*/  IMAD.MOV.U32 R42, RZ, RZ, R135 ;  /* 0x000000ffff2a7224 */ /* 0x000fe400078e0087 */
[----:B------:R-:W-:Y:S01]  /*4f70*/  IMAD.MOV.U32 R51, RZ, RZ, R162 ;  /* 0x000000ffff337224 */ /* 0x000fe200078e00a2 */
[----:B------:R-:W-:Y:S01]  /*4f80*/  MOV R41, R160 ;  /* 0x000000a000297202 */ /* 0x000fe20000000f00 */
[----:B------:R-:W-:Y:S01]  /*4f90*/  IMAD.MOV.U32 R9, RZ, RZ, R67 ;  /* 0x000000ffff097224 */ /* 0x000fe200078e0043 */
[----:B------:R-:W-:Y:S01]  /*4fa0*/  MOV R10, R66 ;  /* 0x00000042000a7202 */ /* 0x000fe20000000f00 */
[----:B-1----:R-:W-:Y:S01]  /*4fb0*/  FADD.FTZ R0, R86, R84 ;  /* 0x0000005456007221 */ /* 0x002fe20000010000 */
[----:B------:R4:W5:Y:S01]  /*4fc0*/  LDL.LU R162, [R1+0x8c] ;  /* 0x00008c0001a27983 */ /* 0x0009620000300800 */
[----:B--2---:R-:W-:Y:S01]  /*4fd0*/  FADD.FTZ R2, R130, R4 ;  /* 0x0000000482027221 */ /* 0x004fe20000010000 */
[----:B------:R-:W-:-:S02]  /*4fe0*/  F2FP.BF16.PACK_AB R130, R22, R23 ;  /* 0x000000171682723e */ /* 0x000fc400000010ff */
[----:B---3--:R-:W-:Y:S01]  /*4ff0*/  F2FP.BF16.PACK_AB R131, R3, R5 ;  /* 0x000000050383723e */ /* 0x008fe200000010ff */
[----:B------:R-:W-:Y:S01]  /*5000*/  FADD.FTZ R4, R129, R2 ;  /* 0x0000000281047221 */ /* 0x000fe20000010000 */
[----:B------:R-:W-:Y:S01]  /*5010*/  F2FP.BF16.PACK_AB R129, R6, R7 ;  /* 0x000000070681723e */ /* 0x000fe200000010ff */
[----:B------:R-:W-:Y:S01]  /*5020*/  FADD.FTZ R0, R85, R0 ;  /* 0x0000000055007221 */ /* 0x000fe20000010000 */
[----:B------:R4:W5:Y:S05]  /*5030*/  LDL.LU R161, [R1+0x88] ;  /* 0x0000880001a17983 */ /* 0x00096a0000300800 */
[C---:B------:R-:W-:Y:S08]  /*5040*/  HMMA.16816.F32.BF16 R148, R128.reuse, R144, R148 ;  /* 0x000000908094723c */ /* 0x040ff00000041894 */
[C---:B------:R-:W-:Y:S01]  /*5050*/  HMMA.16816.F32.BF16 R156, R128.reuse, R152, R156 ;  /* 0x00000098809c723c */ /* 0x040fe2000004189c */
[----:B------:R-:W-:Y:S01]  /*5060*/  FADD.FTZ R0, R88, R0 ;  /* 0x0000000058007221 */ /* 0x000fe20000010000 */
[----:B------:R4:W5:Y:S06]  /*5070*/  LDL.LU R160, [R1+0x84] ;  /* 0x0000840001a07983 */ /* 0x00096c0000300800 */
[C---:B------:R-:W-:Y:S01]  /*5080*/  HMMA.16816.F32.BF16 R144, R128.reuse, R146, R136 ;  /* 0x000000928090723c */ /* 0x040fe20000041888 */
[----:B------:R-:W1:Y:S07]  /*5090*/  LDSM.16.MT88.4 R136, [R240+0x5080] ;  /* 0x00508000f088783b */ /* 0x000e6e0000004200 */
[----:B------:R-:W-:Y:S01]  /*50a0*/  HMMA.16816.F32.BF16 R152, R128, R154, R96 ;  /* 0x0000009a8098723c */ /* 0x000fe20000041860 */
[----:B------:R-:W-:Y:S01]  /*50b0*/  FADD.FTZ R2, R87, R0 ;  /* 0x0000000057027221 */ /* 0x000fe20000010000 */
[----:B------:R-:W-:Y:S01]  /*50c0*/  LDSM.16.MT88.4 R88, [R240+0x8080] ;  /* 0x00808000f058783b */ /* 0x000fe20000004200 */
[----:B------:R-:W-:Y:S01]  /*50d0*/  IMAD.MOV.U32 R11, RZ, RZ, R64 ;  /* 0x000000ffff0b7224 */ /* 0x000fe200078e0040 */
[----:B------:R-:W-:-:S02]  /*50e0*/  UIMAD.WIDE.U32 UR10, UR16, UR4, URZ ;  /* 0x00000004100a72a5 */ /* 0x000fc4000f8e003f */
[----:B------:R4:W5:Y:S01]  /*50f0*/  LDL.LU R135, [R1+0x80] ;  /* 0x0000800001877983 */ /* 0x0009620000300800 */
[----:B------:R-:W-:Y:S01]  /*5100*/  IMAD.MOV.U32 R98, RZ, RZ, R33 ;  /* 0x000000ffff627224 */ /* 0x000fe200078e0021 */
[----:B------:R-:W-:Y:S02]  /*5110*/  MOV R97, R34 ;  /* 0x0000002200617202 */ /* 0x000fe40000000f00 */
[----:B------:R-:W2:Y:S01]  /*5120*/  LDSM.16.MT88.4 R32, [R239+0x5080] ;  /* 0x00508000ef20783b */ /* 0x000ea20000004200 */
[C---:B-1----:R-:W-:Y:S08]  /*5130*/  HMMA.16816.F32.BF16 R140, R128.reuse, R136, R140 ;  /* 0x00000088808c723c */ /* 0x042ff0000004188c */
[C---:B------:R-:W-:Y:S08]  /*5140*/  HMMA.16816.F32.BF16 R136, R128.reuse, R138, R28 ;  /* 0x0000008a8088723c */ /* 0x040ff0000004181c */
[C---:B--2---:R-:W-:Y:S01]  /*5150*/  HMMA.16816.F32.BF16 R28, R128.reuse, R32, R40 ;  /* 0x00000020801c723c */ /* 0x044fe20000041828 */
[----:B------:R-:W-:Y:S07]  /*5160*/  LDSM.16.MT88.4 R40, [R236+0x6880] ;  /* 0x00688000ec28783b */ /* 0x000fee0000004200 */
[C---:B------:R-:W-:Y:S01]  /*5170*/  HMMA.16816.F32.BF16 R32, R128.reuse, R34, R48 ;  /* 0x000000228020723c */ /* 0x040fe20000041830 */
[----:B------:R-:W1:Y:S07]  /*5180*/  LDSM.16.MT88.4 R48, [R237+0x6880] ;  /* 0x00688000ed30783b */ /* 0x000e6e0000004200 */
[C---:B-1----:R-:W-:Y:S08]  /*5190*/  HMMA.16816.F32.BF16 R44, R128.reuse, R48, R44 ;  /* 0x00000030802c723c */ /* 0x042ff0000004182c */
[C---:B------:R-:W-:Y:S01]  /*51a0*/  HMMA.16816.F32.BF16 R48, R128.reuse, R50, R72 ;  /* 0x000000328030723c */ /* 0x040fe20000041848 */
[----:B------:R-:W1:Y:S07]  /*51b0*/  LDSM.16.MT88.4 R72, [R236+0x8080] ;  /* 0x00808000ec48783b */ /* 0x000e6e0000004200 */
[C---:B------:R-:W-:Y:S08]  /*51c0*/  HMMA.16816.F32.BF16 R36, R128.reuse, R40, R36 ;  /* 0x000000288024723c */ /* 0x040ff00000041824 */
[C---:B------:R-:W-:Y:S01]  /*51d0*/  HMMA.16816.F32.BF16 R40, R128.reuse, R42, R56 ;  /* 0x0000002a8028723c */ /* 0x040fe20000041838 */
[----:B------:R-:W2:Y:S07]  /*51e0*/  LDSM.16.MT88.4 R56, [R240+0x6880] ;  /* 0x00688000f038783b */ /* 0x000eae0000004200 */
[C---:B-1----:R-:W-:Y:S08]  /*51f0*/  HMMA.16816.F32.BF16 R68, R128.reuse, R72, R68 ;  /* 0x000000488044723c */ /* 0x042ff00000041844 */
[----:B------:R-:W-:Y:S07]  /*5200*/  HMMA.16816.F32.BF16 R72, R128, R74, R176 ;  /* 0x0000004a8048723c */ /* 0x000fee00000418b0 */
[----:B------:R-:W-:Y:S01]  /*5210*/  MOV R178, R98 ;  /* 0x0000006200b27202 */ /* 0x000fe20000000f00 */
[----:B------:R-:W-:-:S02]  /*5220*/  IMAD.MOV.U32 R179, RZ, RZ, R97 ;  /* 0x000000ffffb37224 */ /* 0x000fc400078e0061 */
[----:B------:R-:W1:Y:S01]  /*5230*/  LDSM.16.MT88.4 R96, [R239+0x8080] ;  /* 0x00808000ef60783b */ /* 0x000e620000004200 */
[C---:B--2---:R-:W-:Y:S01]  /*5240*/  HMMA.16816.F32.BF16 R52, R128.reuse, R56, R52 ;  /* 0x000000388034723c */ /* 0x044fe20000041834 */
[----:B------:R-:W-:Y:S02]  /*5250*/  IMAD.MOV.U32 R0, RZ, RZ, R65 ;  /* 0x000000ffff007224 */ /* 0x000fe400078e0041 */
[----:B------:R-:W2:Y:S05]  /*5260*/  LDSM.16.MT88.4 R64, [R239+0x6880] ;  /* 0x00688000ef40783b */ /* 0x000eaa0000004200 */
[C---:B------:R-:W-:Y:S08]  /*5270*/  HMMA.16816.F32.BF16 R56, R128.reuse, R58, R92 ;  /* 0x0000003a8038723c */ /* 0x040ff0000004185c */
[----:B-1----:R-:W-:Y:S01]  /*5280*/  HMMA.16816.F32.BF16 R92, R128, R96, R104 ;  /* 0x00000060805c723c */ /* 0x002fe20000041868 */
[----:B------:R-:W1:Y:S01]  /*5290*/  LDSM.16.MT88.4 R104, [R236+0x9880] ;  /* 0x00988000ec68783b */ /* 0x000e620000004200 */
[----:B------:R-:W-:-:S02]  /*52a0*/  FADD.FTZ R0, R0, R4 ;  /* 0x0000000400007221 */ /* 0x000fc40000010000 */
[----:B------:R-:W-:Y:S02]  /*52b0*/  FADD.FTZ R2, R178, R2 ;  /* 0x00000002b2027221 */ /* 0x000fe40000010000 */
[----:B------:R-:W-:Y:S02]  /*52c0*/  FADD.FTZ R4, R21, R0 ;  /* 0x0000000015047221 */ /* 0x000fe40000010000 */
[C---:B------:R-:W-:Y:S01]  /*52d0*/  HMMA.16816.F32.BF16 R84, R128.reuse, R88, R8 ;  /* 0x000000588054723c */ /* 0x040fe20000041808 */
[----:B------:R-:W-:Y:S01]  /*52e0*/  FADD.FTZ R0, R179, R2 ;  /* 0x00000002b3007221 */ /* 0x000fe20000010000 */
[----:B------:R-:W-:Y:S06]  /*52f0*/  LDSM.16.MT88.4 R8, [R239+0x9880] ;  /* 0x00988000ef08783b */ /* 0x000fec0000004200 */
[----:B------:R-:W-:Y:S01]  /*5300*/  HMMA.16816.F32.BF16 R88, R128, R90, R112 ;  /* 0x0000005a8058723c */ /* 0x000fe20000041870 */
[----:B------:R-:W3:Y:S01]  /*5310*/  LDSM.16.MT88.4 R112, [R237+0x9880] ;  /* 0x00988000ed70783b */ /* 0x000ee20000004200 */
[----:B------:R-:W-:-:S06]  /*5320*/  FADD.FTZ R0, R134, R0 ;  /* 0x0000000086007221 */ /* 0x000fcc0000010000 */
[C---:B------:R-:W-:Y:S08]  /*5330*/  HMMA.16816.F32.BF16 R96, R128.reuse, R98, R100 ;  /* 0x000000628060723c */ /* 0x040ff00000041864 */
[C---:B--2---:R-:W-:Y:S08]  /*5340*/  HMMA.16816.F32.BF16 R60, R128.reuse, R64, R60 ;  /* 0x00000040803c723c */ /* 0x044ff0000004183c */
[C---:B------:R-:W-:Y:S01]  /*5350*/  HMMA.16816.F32.BF16 R64, R128.reuse, R66, R80 ;  /* 0x000000428040723c */ /* 0x040fe20000041850 */
[----:B------:R-:W2:Y:S07]  /*5360*/  LDSM.16.MT88.4 R80, [R237+0x8080] ;  /* 0x00808000ed50783b */ /* 0x000eae0000004200 */
[C---:B-1----:R-:W-:Y:S08]  /*5370*/  HMMA.16816.F32.BF16 R100, R128.reuse, R104, R168 ;  /* 0x000000688064723c */ /* 0x042ff000000418a8 */
[----:B------:R-:W-:Y:S01]  /*5380*/  HMMA.16816.F32.BF16 R104, R128, R106, R120 ;  /* 0x0000006a8068723c */ /* 0x000fe20000041878 */
[----:B------:R-:W1:Y:S01]  /*5390*/  LDSM.16.MT88.4 R120, [R240+0x9880] ;  /* 0x00988000f078783b */ /* 0x000e620000004200 */
[----:B------:R-:W-:-:S02]  /*53a0*/  FADD.FTZ R7, R7, R0 ;  /* 0x0000000007077221 */ /* 0x000fc40000010000 */
[----:B------:R-:W-:Y:S02]  /*53b0*/  FADD.FTZ R2, R20, R4 ;  /* 0x0000000414027221 */ /* 0x000fe40000010000 */
[----:B------:R-:W-:Y:S02]  /*53c0*/  FADD.FTZ R6, R6, R7 ;  /* 0x0000000706067221 */ /* 0x000fe40000010000 */
[----:B------:R-:W-:Y:S02]  /*53d0*/  FADD.FTZ R0, R23, R2 ;  /* 0x0000000217007221 */ /* 0x000fe40000010000 */
[----:B------:R-:W-:Y:S02]  /*53e0*/  FADD.FTZ R5, R5, R6 ;  /* 0x0000000605057221 */ /* 0x000fe40000010000 */
[----:B------:R-:W-:Y:S02]  /*53f0*/  FADD.FTZ R2, R22, R0 ;  /* 0x0000000016027221 */ /* 0x000fe40000010000 */
[----:B------:R-:W-:-:S05]  /*5400*/  FADD.FTZ R0, R3, R5 ;  /* 0x0000000503007221 */ /* 0x000fca0000010000 */
[----:B------:R4:W-:Y:S04]  /*5410*/  STL [R1+0x18], R0 ;  /* 0x0000180001007387 */ /* 0x0009e80000100800 */
[----:B------:R4:W-:Y:S01]  /*5420*/  STL [R1+0x14], R2 ;  /* 0x0000140201007387 */ /* 0x0009e20000100800 */
[----:B------:R-:W-:Y:S01]  /*5430*/  PLOP3.LUT P0, PT, PT, PT, UP6, 0x40, 0x0 ;  /* 0x000000000000781c */ /* 0x000fe20003f0e868 */
[----:B------:R-:W-:Y:S02]  /*5440*/  @UP5 UMOV UR9, UR11 ;  /* 0x0000000b00095c82 */ /* 0x000fe40008000000 */
[----:B------:R-:W-:Y:S01]  /*5450*/  @UP5 USHF.R.U32.HI UR16, URZ, UR5, UR9 ;  /* 0x000000053f105299 */ /* 0x000fe20008011609 */
[----:B---3--:R-:W-:Y:S01]  /*5460*/  HMMA.16816.F32.BF16 R108, R128, R112, R108 ;  /* 0x00000070806c723c */ /* 0x008fe2000004186c */
[----:B------:R-:W-:-:S02]  /*5470*/  ULDC UR10, c[0x0][0x328] ;  /* 0x0000ca00000a7ab9 */ /* 0x000fc40000000800 */
[----:B------:R-:W-:Y:S02]  /*5480*/  UIADD3 UR15, UR15, UR16, URZ ;  /* 0x000000100f0f7290 */ /* 0x000fe4000fffe03f */
[----:B------:R-:W-:-:S03]  /*5490*/  UIADD3 UR13, UR13, -0x2, URZ ;  /* 0xfffffffe0d0d7890 */ /* 0x000fc6000fffe03f */
[----:B------:R-:W-:Y:S01]  /*54a0*/  HMMA.16816.F32.BF16 R112, R128, R114, R116 ;  /* 0x000000728070723c */ /* 0x000fe20000041874 */
[----:B------:R-:W-:-:S07]  /*54b0*/  UIADD3 UR10, UR15, UR10, URZ ;  /* 0x0000000a0f0a7290 */ /* 0x000fce000fffe03f */
[C---:B--2---:R-:W-:Y:S08]  /*54c0*/  HMMA.16816.F32.BF16 R76, R128.reuse, R80, R76 ;  /* 0x00000050804c723c */ /* 0x044ff0000004184c */
[C---:B-1----:R-:W-:Y:S08]  /*54d0*/  HMMA.16816.F32.BF16 R116, R128.reuse, R120, R124 ;  /* 0x000000788074723c */ /* 0x042ff0000004187c */
[C---:B------:R-:W-:Y:S08]  /*54e0*/  HMMA.16816.F32.BF16 R80, R128.reuse, R82, R172 ;  /* 0x000000528050723c */ /* 0x040ff000000418ac */
[C---:B------:R-:W-:Y:S08]  /*54f0*/  HMMA.16816.F32.BF16 R120, R128.reuse, R122, R24 ;  /* 0x0000007a8078723c */ /* 0x040ff00000041818 */
[C---:B------:R-:W-:Y:S08]  /*5500*/  HMMA.16816.F32.BF16 R124, R128.reuse, R8, R16 ;  /* 0x00000008807c723c */ /* 0x040ff00000041810 */
[----:B------:R-:W-:Y:S01]  /*5510*/  HMMA.16816.F32.BF16 R128, R128, R10, R12 ;  /* 0x0000000a8080723c */ /* 0x000fe2000004180c */
[----:B------:R-:W-:Y:S07]  /*5520*/  @P0 BRA `(.L_x_173) ;  /* 0x0000013000000947 */ /* 0x000fee0003800000 */
[----:B----4-:R-:W-:Y:S01]  /*5530*/  ISETP.LT.AND P0, PT, RZ, UR15, PT ;  /* 0x0000000fff007c0c */ /* 0x010fe2000bf01270 */
[----:B------:R-:W-:-:S02]  /*5540*/  UIADD3 UR11, UR15, -0x1, URZ ;  /* 0xffffffff0f0b7890 */ /* 0x000fc4000fffe03f */
[----:B------:R-:W-:-:S10]  /*5550*/  ULDC UR9, c[0x0][0x32c] ;  /* 0x0000cb0000097ab9 */ /* 0x000fd40000000800 */
[----:B------:R-:W-:Y:S05]  /*5560*/  @P0 BRA `(.L_x_174) ;  /* 0x0000007000000947 */ /* 0x000fea0003800000 */
[----:B------:R-:W-:Y:S02]  /*5570*/  UISETP.NE.AND UP0, UPT, UR9, 0x1, UPT ;  /* 0x000000010900788c */ /* 0x000fe4000bf05270 */
[----:B------:R-:W-:Y:S02]  /*5580*/  UIADD3 UR11, -UR15, URZ, URZ ;  /* 0x0000003f0f0b7290 */ /* 0x000fe4000fffe13f */
[----:B------:R-:W-:Y:S02]  /*5590*/  ULDC.64 UR4, c[0x0][0x330] ;  /* 0x0000cc0000047ab9 */ /* 0x000fe40000000a00 */
[----:B------:R-:W-:-:S05]  /*55a0*/  UIMAD.WIDE.U32 UR14, UR11, UR4, URZ ;  /* 0x000000040b0e72a5 */ /* 0x000fca000f8e003f */
[----:B------:R-:W-:-:S04]  /*55b0*/  @UP0 USHF.R.U32.HI UR11, URZ, UR5, UR15 ;  /* 0x000000053f0b0299 */ /* 0x000fc8000801160f */
[----:B------:R-:W-:Y:S01]  /*55c0*/  ULOP3.LUT UR11, URZ, UR11, URZ, 0x33, !UPT ;  /* 0x0000000b3f0b7292 */ /* 0x000fe2000f8e333f */
[----:B------:R-:W-:Y:S05]  /*55d0*/  BRA `(.L_x_175) ;  /* 0x0000004000007947 */ /* 0x000fea0003800000 */
.L_x_174:
[----:B------:R-:W-:Y:S02]  /*55e0*/  UISETP.NE.AND UP0, UPT, UR9, 0x1, UPT ;  /* 0x000000010900788c */ /* 0x000fe4000bf05270 */
[----:B------:R-:W-:Y:S02]  /*55f0*/  ULDC.64 UR4, c[0x0][0x330] ;  /* 0x0000cc0000047ab9 */ /* 0x000fe40000000a00 */
[----:B------:R-:W-:-:S07]  /*5600*/  UIMAD.WIDE.U32 UR14, UR11, UR4, URZ ;  /* 0x000000040b0e72a5 */ /* 0x000fce000f8e003f */
[----:B------:R-:W-:Y:S02]  /*5610*/  @UP0 USHF.R.U32.HI UR11, URZ, UR5, UR15 ;  /* 0x000000053f0b0299 */ /* 0x000fe4000801160f */
.L_x_175:
[----:B------:R-:W-:Y:S02]  /*5620*/  ULDC UR4, c[0x0][0x32c] ;  /* 0x0000cb0000047ab9 */ /* 0x000fe40000000800 */
[----:B------:R-:W-:-:S04]  /*5630*/  UIMAD UR4, UR11, UR9, UR4 ;  /* 0x000000090b0472a4 */ /* 0x000fc8000f8e0204 */
[----:B------:R-:W-:-:S04]  /*5640*/  UISETP.LT.AND UP0, UPT, UR10, UR4, UPT ;  /* 0x000000040a00728c */ /* 0x000fc8000bf01270 */
[----:B------:R-:W-:-:S04]  /*5650*/  USEL UR10, UR10, UR4, UP0 ;  /* 0x000000040a0a7287 */ /* 0x000fc80008000000 */
.L_x_173:
[----:B----4-:R-:W-:-:S04]  /*5660*/  UIMAD.WIDE UR4, UR10, 0x2aaaaaab, URZ ;  /* 0x2aaaaaab0a0478a5 */ /* 0x010fc8000f8e023f */
[----:B------:R-:W-:-:S04]  /*5670*/  USHF.R.U32.HI UR4, URZ, 0x1f, UR5 ;  /* 0x0000001f3f047899 */ /* 0x000fc80008011605 */
[----:B------:R-:W-:-:S04]  /*5680*/  ULEA.HI.SX32 UR4, UR5, UR4, 0x1d ;  /* 0x0000000405047291 */ /* 0x000fc8000f8fea3f */
[----:B------:R-:W-:-:S04]  /*5690*/  UISETP.LT.AND UP0, UPT, UR12, UR4, UPT ;  /* 0x000000040c00728c */ /* 0x000fc8000bf01270 */
[----:B------:R-:W-:-:S04]  /*56a0*/  USEL UR9, UR12, UR4, !UP0 ;  /* 0x000000040c097287 */ /* 0x000fc8000c000000 */
[----:B------:R-:W-:-:S06]  /*56b0*/  UISETP.GE.AND UP0, UPT, UR13, UR9, UPT ;  /* 0x000000090d00728c */ /* 0x000fcc000bf06270 */
[----:B------:R-:W-:-:S13]  /*56c0*/  PLOP3.LUT P0, PT, PT, PT, UP0, 0x40, 0x0 ;  /* 0x000000000000781c */ /* 0x000fda0003f0e808 */
[----:B------:R-:W-:Y:S05]  /*56d0*/  @P0 BRA `(.L_x_176) ;  /* 0x00003c9000000947 */ /* 0x000fea0003800000 */
[----:B------:R-:W2:Y:S04]  /*56e0*/  LDL.64 R8, [R1+0x40] ;  /* 0x0000400001087983 */ /* 0x000ea80000100a00 */
[----:B------:R-:W3:Y:S04]  /*56f0*/  LDL.64 R6, [R1+0x38] ;  /* 0x0000380001067983 */ /* 0x000ee80000100a00 */
[----:B------:R-:W4:Y:S04]  /*5700*/  LDL.64 R2, [R1+0x30] ;  /* 0x0000300001027983 */ /* 0x000f280000100a00 */
[----:B------:R-:W4:Y:S01]  /*5710*/  LDL.64 R4, [R1+0x28] ;  /* 0x0000280001047983 */ /* 0x000f220000100a00 */
[----:B------:R-:W-:-:S02]  /*5720*/  MOV R134, R132 ;  /* 0x0000008400867202 */ /* 0x000fc40000000f00 */
[C---:B--2---:R-:W-:Y:S02]  /*5730*/  IADD3 R0, P0, R8.reuse, 0x40, RZ ;  /* 0x0000004008007810 */ /* 0x044fe40007f1e0ff */
[----:B------:R-:W-:-:S03]  /*5740*/  IADD3 R11, P1, R8, 0x80, RZ ;  /* 0x00000080080b7810 */ /* 0x000fc60007f3e0ff */
[--C-:B---3--:R-:W-:Y:S01]  /*5750*/  IMAD.X R10, RZ, RZ, R7.reuse, P0 ;  /* 0x000000ffff0a7224 */ /* 0x108fe200000e0607 */
[----:B------:R1:W-:Y:S01]  /*5760*/  STL [R1+0x68], R0 ;  /* 0x0000680001007387 */ /* 0x0003e20000100800 */
[----:B------:R-:W-:-:S03]  /*5770*/  IMAD.X R9, RZ, RZ, R7, P1 ;  /* 0x000000ffff097224 */ /* 0x000fc600008e0607 */
[----:B------:R-:W-:Y:S04]  /*5780*/  STL [R1+0x60], R11 ;  /* 0x0000600b01007387 */ /* 0x000fe80000100800 */
[----:B------:R-:W-:Y:S01]  /*5790*/  STL [R1+0x64], R10 ;  /* 0x0000640a01007387 */ /* 0x000fe20000100800 */
[----:B-1----:R-:W-:Y:S02]  /*57a0*/  IADD3 R0, P0, R8, 0xc0, RZ ;  /* 0x000000c008007810 */ /* 0x002fe40007f1e0ff */
[----:B----4-:R-:W-:-:S03]  /*57b0*/  IADD3 R8, P2, R2, 0x40, RZ ;  /* 0x0000004002087810 */ /* 0x010fc60007f5e0ff */
[----:B------:R1:W-:Y:S02]  /*57c0*/  STL [R1+0x58], R0 ;  /* 0x0000580001007387 */ /* 0x0003e40000100800 */
[----:B------:R-:W-:Y:S02]  /*57d0*/  IMAD.X R6, RZ, RZ, R5, P2 ;  /* 0x000000ffff067224 */ /* 0x000fe400010e0605 */
[----:B------:R-:W-:Y:S04]  /*57e0*/  STL [R1+0x5c], R9 ;  /* 0x00005c0901007387 */ /* 0x000fe80000100800 */
[----:B------:R-:W-:Y:S01]  /*57f0*/  STL [R1+0x50], R8 ;  /* 0x0000500801007387 */ /* 0x000fe20000100800 */
[----:B-1----:R-:W-:Y:S01]  /*5800*/  IMAD.X R0, RZ, RZ, R7, P0 ;  /* 0x000000ffff007224 */ /* 0x002fe200000e0607 */
[----:B------:R-:W-:-:S04]  /*5810*/  IADD3 R7, P1, R2, 0x80, RZ ;  /* 0x0000008002077810 */ /* 0x000fc80007f3e0ff */
[----:B------:R1:W-:Y:S01]  /*5820*/  STL [R1+0x54], R0 ;  /* 0x0000540001007387 */ /* 0x0003e20000100800 */
[----:B------:R-:W-:-:S03]  /*5830*/  IMAD.X R3, RZ, RZ, R5, P1 ;  /* 0x000000ffff037224 */ /* 0x000fc600008e0605 */
[----:B------:R-:W-:Y:S04]  /*5840*/  STL [R1+0x48], R7 ;  /* 0x0000480701007387 */ /* 0x000fe80000100800 */
[----:B------:R-:W-:Y:S01]  /*5850*/  STL [R1+0x4c], R6 ;  /* 0x00004c0601007387 */ /* 0x000fe20000100800 */
[----:B-1----:R-:W-:-:S05]  /*5860*/  IADD3 R0, P0, R2, 0xc0, RZ ;  /* 0x000000c002007810 */ /* 0x002fca0007f1e0ff */
[----:B------:R1:W-:Y:S04]  /*5870*/  STL [R1+0x10], R0 ;  /* 0x0000100001007387 */ /* 0x0003e80000100800 */
[----:B------:R2:W-:Y:S01]  /*5880*/  STL [R1+0x20], R3 ;  /* 0x0000200301007387 */ /* 0x0005e20000100800 */
[----:B-1----:R-:W-:-:S05]  /*5890*/  IADD3.X R0, RZ, R5, RZ, P0, !PT ;  /* 0x00000005ff007210 */ /* 0x002fca00007fe4ff */
[----:B------:R2:W-:Y:S01]  /*58a0*/  STL [R1+0xc], R0 ;  /* 0x00000c0001007387 */ /* 0x0005e20000100800 */
[----:B------:R-:W-:-:S03]  /*58b0*/  IMAD.MOV.U32 R2, RZ, RZ, R133 ;  /* 0x000000ffff027224 */ /* 0x000fc600078e0085 */
.L_x_187:
[----:B-12---:R-:W2:Y:S01]  /*58c0*/  LDL R0, [R1] ;  /* 0x0000000001007983 */ /* 0x006ea20000100800 */
[----:B------:R-:W-:Y:S04]  /*58d0*/  DEPBAR.LE SB0, 0x0 ;  /* 0x000080000000791a */ /* 0x000fe80000000000 */
[----:B------:R-:W-:Y:S01]  /*58e0*/  BAR.SYNC.DEFER_BLOCKING 0x0 ;  /* 0x0000000000007b1d */ /* 0x000fe20000010000 */
[----:B------:R-:W-:Y:S06]  /*58f0*/  UISETP.GT.AND UP0, UPT, UR12, UR13, UPT ;  /* 0x0000000d0c00728c */ /* 0x000fec000bf04270 */
[----:B------:R-:W-:Y:S01]  /*5900*/  PLOP3.LUT P0, PT, PT, PT, UP0, 0x80, 0x0 ;  /* 0x000000000000781c */ /* 0x000fe20003f0f008 */
[----:B-----5:R1:W3:Y:S04]  /*5910*/  LDSM.16.M88.4 R8, [R135+0x14080] ;  /* 0x014080008708783b */ /* 0x0202e80000000200 */
[----:B------:R1:W4:Y:S04]  /*5920*/  LDSM.16.M88.4 R16, [R135+0x14880] ;  /* 0x014880008710783b */ /* 0x0003280000000200 */
[----:B------:R1:W1:Y:S04]  /*5930*/  LDSM.16.M88.4 R24, [R135+0x15080] ;  /* 0x015080008718783b */ /* 0x0002680000000200 */
[----:B------:R1:W1:Y:S04]  /*5940*/  LDSM.16.M88.4 R168, [R242] ;  /* 0x00000000f2a8783b */ /* 0x0002680000000200 */
[----:B------:R1:W1:Y:S04]  /*5950*/  LDSM.16.M88.4 R176, [R252] ;  /* 0x00000000fcb0783b */ /* 0x0002680000000200 */
[----:B--2---:R2:W1:Y:S01]  /*5960*/  LDSM.16.M88.4 R172, [R0] ;  /* 0x0000000000ac783b */ /* 0x0044620000000200 */
[----:B------:R-:W-:-:S05]  /*5970*/  @P0 BRA `(.L_x_177) ;  /* 0x0000043000000947 */ /* 0x000fca0003800000 */
[----:B--234-:R-:W2:Y:S01]  /*5980*/  LDL R0, [R1+0x1c] ;  /* 0x00001c0001007983 */ /* 0x01cea20000100800 */
[----:B------:R-:W-:Y:S02]  /*5990*/  ULDC.64 UR4, c[0x0][0x208] ;  /* 0x0000820000047ab9 */ /* 0x000fe40000000a00 */
[----:B------:R-:W-:Y:S01]  /*59a0*/  UIMAD.WIDE.U32 UR14, UR13, UR4, URZ ;  /* 0x000000040d0e72a5 */ /* 0x000fe2000f8e003f */
[----:B------:R-:W3:Y:S01]  /*59b0*/  LDL.64 R6, [R1+0x40] ;  /* 0x0000400001067983 */ /* 0x000ee20000100a00 */
[----:B------:R-:W-:Y:S03]  /*59c0*/  USHF.R.S32.HI UR10, URZ, 0x1f, UR13 ;  /* 0x0000001f3f0a7899 */ /* 0x000fe6000801140d */
[----:B------:R-:W4:Y:S01]  /*59d0*/  LDL.64 R132, [R1+0x38] ;  /* 0x0000380001847983 */ /* 0x000f220000100a00 */
[----:B------:R-:W-:Y:S03]  /*59e0*/  UIMAD UR10, UR10, UR4, URZ ;  /* 0x000000040a0a72a4 */ /* 0x000fe6000f8e023f */
[----:B------:R-:W5:Y:S01]  /*59f0*/  LDL R12, [R1+0x4] ;  /* 0x00000400010c7983 */ /* 0x000f620000100800 */
[----:B------:R-:W-:Y:S03]  /*5a00*/  UIMAD UR10, UR13, UR5, UR10 ;  /* 0x000000050d0a72a4 */ /* 0x000fe6000f8e020a */
[----:B------:R-:W5:Y:S01]  /*5a10*/  LDL R22, [R1+0x68] ;  /* 0x0000680001167983 */ /* 0x000f620000100800 */
[----:B------:R-:W-:Y:S02]  /*5a20*/  UIADD3 UR4, UR15, UR10, URZ ;  /* 0x0000000a0f047290 */ /* 0x000fe4000fffe03f */
[----:B------:R-:W-:Y:S01]  /*5a30*/  UIMAD.WIDE.U32 UR10, UR14, 0x30, URZ ;  /* 0x000000300e0a78a5 */ /* 0x000fe2000f8e003f */
[----:B------:R-:W5:Y:S01]  /*5a40*/  LDL R21, [R1+0x64] ;  /* 0x0000640001157983 */ /* 0x000f620000100800 */
[----:B------:R-:W-:Y:S03]  /*5a50*/  UIMAD UR4, UR4, 0x30, URZ ;  /* 0x00000030040478a4 */ /* 0x000fe6000f8e023f */
[----:B------:R-:W5:Y:S01]  /*5a60*/  LDL R20, [R1+0x60] ;  /* 0x0000600001147983 */ /* 0x000f620000100800 */
[----:B------:R-:W-:Y:S03]  /*5a70*/  UIADD3 UR4, UR11, UR4, URZ ;  /* 0x000000040b047290 */ /* 0x000fe6000fffe03f */
[----:B------:R-:W5:Y:S04]  /*5a80*/  LDL R15, [R1+0x5c] ;  /* 0x00005c00010f7983 */ /* 0x000f680000100800 */
[----:B------:R-:W5:Y:S04]  /*5a90*/  LDL R14, [R1+0x58] ;  /* 0x00005800010e7983 */ /* 0x000f680000100800 */
[----:B------:R-:W5:Y:S01]  /*5aa0*/  LDL R13, [R1+0x54] ;  /* 0x00005400010d7983 */ /* 0x000f620000100800 */
[----:B--2---:R-:W-:Y:S02]  /*5ab0*/  LOP3.LUT P2, RZ, R0, 0x1, RZ, 0xc0, !PT ;  /* 0x0000000100ff7812 */ /* 0x004fe4000784c0ff */
[----:B---3--:R-:W-:Y:S04]  /*5ac0*/  IADD3 R0, P1, R6, UR10, RZ ;  /* 0x0000000a06007c10 */ /* 0x008fe8000ff3e0ff */
[C---:B------:R-:W-:Y:S02]  /*5ad0*/  LEA R4, P0, R0.reuse, c[0x0][0x1f8], 0x1 ;  /* 0x00007e0000047a11 */ /* 0x040fe400078008ff */
[----:B----4-:R-:W-:Y:S04]  /*5ae0*/  IADD3.X R3, R133, UR4, RZ, P1, !PT ;  /* 0x0000000485037c10 */ /* 0x010fe80008ffe4ff */
[----:B------:R-:W-:Y:S02]  /*5af0*/  LEA.HI.X R5, R0, c[0x0][0x1fc], R3, 0x1, P0 ;  /* 0x00007f0000057a11 */ /* 0x000fe400000f0c03 */
[----:B-----5:R-:W-:Y:S03]  /*5b00*/  IADD3 R0, P1, R22, UR10, RZ ;  /* 0x0000000a16007c10 */ /* 0x020fe6000ff3e0ff */
[----:B------:R-:W-:Y:S01]  /*5b10*/  @!PT LDS RZ, [RZ] ;  /* 0x00000000fffff984 */ /* 0x000fe20000000800 */
[----:B------:R-:W-:Y:S01]  /*5b20*/  @!PT LDS RZ, [RZ] ;  /* 0x00000000fffff984 */ /* 0x000fe20000000800 */
[----:B------:R-:W-:Y:S01]  /*5b30*/  @!PT LDS RZ, [RZ] ;  /* 0x00000000fffff984 */ /* 0x000fe20000000800 */
[----:B------:R2:W-:Y:S01]  /*5b40*/  LDGSTS.E.BYPASS.LTC128B.128 [R12+0x4080], [R4.64], !P2 ;  /* 0x04080000040c7fae */ /* 0x0005e2000d101d58 */
[----:B------:R-:W-:Y:S02]  /*5b50*/  IADD3.X R3, R21, UR4, RZ, P1, !PT ;  /* 0x0000000415037c10 */ /* 0x000fe40008ffe4ff */
[C---:B--2---:R-:W-:Y:S04]  /*5b60*/  LEA R4, P0, R0.reuse, c[0x0][0x1f8], 0x1 ;  /* 0x00007e0000047a11 */ /* 0x044fe800078008ff */
[----:B------:R-:W-:Y:S02]  /*5b70*/  LEA.HI.X R5, R0, c[0x0][0x1fc], R3, 0x1, P0 ;  /* 0x00007f0000057a11 */ /* 0x000fe400000f0c03 */
[----:B------:R-:W-:Y:S03]  /*5b80*/  IADD3 R0, P1, R20, UR10, RZ ;  /* 0x0000000a14007c10 */ /* 0x000fe6000ff3e0ff */
        /* <DEDUP_REMOVED lines=8> */
[----:B------:R-:W-:Y:S01]  /*5c10*/  LEA.HI.X R5, R0, c[0x0][0x1fc], R3, 0x1, P0 ;  /* 0x00007f0000057a11 */ /* 0x000fe200000f0c03 */
[----:B------:R-:W-:Y:S04]  /*5c20*/  @!P3 IMAD.MOV.U32 R0, RZ, RZ, c[0x0][0x208] ;  /* 0x00008200ff00b624 */ /* 0x000fe800078e00ff */
[----:B------:R2:W-:Y:S01]  /*5c30*/  LDGSTS.E.BYPASS.LTC128B.128 [R12+0x8880], [R4.64], !P4 ;  /* 0x08880000040c7fae */ /* 0x0005e2000e101d58 */
[C---:B------:R-:W-:Y:S01]  /*5c40*/  @!P3 LEA R3, P0, R0.reuse, UR10, 0x5 ;  /* 0x0000000a0003bc11 */ /* 0x040fe2000f8028ff */
[----:B--2---:R-:W-:Y:S05]  /*5c50*/  @!P3 IMAD.MOV.U32 R4, RZ, RZ, c[0x0][0x20c] ;  /* 0x00008300ff04b624 */ /* 0x004fea00078e00ff */
[----:B------:R-:W-:Y:S02]  /*5c60*/  @!P3 LEA.HI.X R0, R0, UR4, R4, 0x5, P0 ;  /* 0x000000040000bc11 */ /* 0x000fe400080f2c04 */
[C---:B------:R-:W-:Y:S04]  /*5c70*/  @!P3 IADD3 R4, P1, R3.reuse, R6, RZ ;  /* 0x000000060304b210 */ /* 0x040fe80007f3e0ff */
[----:B------:R-:W-:Y:S01]  /*5c80*/  @!P3 LEA R6, P0, R4, c[0x0][0x1f8], 0x1 ;  /* 0x00007e000406ba11 */ /* 0x000fe200078008ff */
[----:B------:R-:W-:Y:S05]  /*5c90*/  @!P3 IMAD.X R5, R0, 0x1, R133, P1 ;  /* 0x000000010005b824 */ /* 0x000fea00008e0685 */
[----:B------:R-:W-:Y:S02]  /*5ca0*/  @!P3 LEA.HI.X R7, R4, c[0x0][0x1fc], R5, 0x1, P0 ;  /* 0x00007f000407ba11 */ /* 0x000fe400000f0c05 */
[----:B------:R-:W-:Y:S03]  /*5cb0*/  @!P3 IADD3 R5, P1, R3, R22, RZ ;  /* 0x000000160305b210 */ /* 0x000fe60007f3e0ff */
[----:B------:R2:W-:Y:S01]  /*5cc0*/  @!P3 LDGSTS.E.BYPASS.LTC128B.128 [R12+0x5080], [R6.64], !P2 ;  /* 0x05080000060cbfae */ /* 0x0005e2000d101d58 */
[C---:B------:R-:W-:Y:S01]  /*5cd0*/  @!P3 LEA R4, P0, R5.reuse, c[0x0][0x1f8], 0x1 ;  /* 0x00007e000504ba11 */ /* 0x040fe200078008ff */
[C---:B--2---:R-:W-:Y:S05]  /*5ce0*/  @!P3 IMAD.X R6, R0.reuse, 0x1, R21, P1 ;  /* 0x000000010006b824 */ /* 0x044fea00008e0615 */
[----:B------:R-:W-:Y:S05]  /*5cf0*/  @!P3 LEA.HI.X R5, R5, c[0x0][0x1fc], R6, 0x1, P0 ;  /* 0x00007f000505ba11 */ /* 0x000fea00000f0c06 */
[----:B------:R2:W-:Y:S02]  /*5d00*/  @!P3 LDGSTS.E.BYPASS.LTC128B.128 [R12+0x6880], [R4.64], !P6 ;  /* 0x06880000040cbfae */ /* 0x0005e4000f101d58 */
[----:B--2---:R-:W-:Y:S04]  /*5d10*/  @!P3 IADD3 R5, P1, R3, R20, RZ ;  /* 0x000000140305b210 */ /* 0x004fe80007f3e0ff */
[----:B------:R-:W-:Y:S01]  /*5d20*/  @!P3 LEA R4, P0, R5, c[0x0][0x1f8], 0x1 ;  /* 0x00007e000504ba11 */ /* 0x000fe200078008ff */
[C---:B------:R-:W-:Y:S01]  /*5d30*/  @!P3 IMAD.X R6, R0.reuse, 0x1, R15, P1 ;  /* 0x000000010006b824 */ /* 0x040fe200008e060f */
[----:B------:R-:W-:Y:S04]  /*5d40*/  @!P3 IADD3 R3, P1, R3, R14, RZ ;  /* 0x0000000e0303b210 */ /* 0x000fe80007f3e0ff */
[----:B------:R-:W-:Y:S01]  /*5d50*/  @!P3 LEA.HI.X R5, R5, c[0x0][0x1fc], R6, 0x1, P0 ;  /* 0x00007f000505ba11 */ /* 0x000fe200000f0c06 */
[----:B------:R-:W-:Y:S04]  /*5d60*/  @!P3 IMAD.X R0, R0, 0x1, R13, P1 ;  /* 0x000000010000b824 */ /* 0x000fe800008e060d */
[----:B------:R2:W-:Y:S02]  /*5d70*/  @!P3 LDGSTS.E.BYPASS.LTC128B.128 [R12+0x8080], [R4.64], !P5 ;  /* 0x08080000040cbfae */ /* 0x0005e4000e901d58 */
[C---:B--2---:R-:W-:Y:S04]  /*5d80*/  @!P3 LEA R4, P0, R3.reuse, c[0x0][0x1f8], 0x1 ;  /* 0x00007e000304ba11 */ /* 0x044fe800078008ff */
[----:B------:R-:W-:Y:S05]  /*5d90*/  @!P3 LEA.HI.X R5, R3, c[0x0][0x1fc], R0, 0x1, P0 ;  /* 0x00007f000305ba11 */ /* 0x000fea00000f0c00 */
[----:B------:R2:W-:Y:S04]  /*5da0*/  @!P3 LDGSTS.E.BYPASS.LTC128B.128 [R12+0x9880], [R4.64], !P4 ;  /* 0x09880000040cbfae */ /* 0x0005e8000e101d58 */
.L_x_177:
[C---:B--234-:R-:W-:Y:S01]  /*5db0*/  HMMA.16816.F32.BF16 R4, R160.reuse, R8, RZ ;  /* 0x00000008a004723c */ /* 0x05cfe200000418ff */
[----:B------:R-:W0:Y:S01]  /*5dc0*/  LDGDEPBAR ;  /* 0x00000000000079af */ /* 0x000e220000000000 */
[----:B------:R-:W-:Y:S06]  /*5dd0*/  UISETP.GT.AND UP0, UPT, UR13, UR12, UPT ;  /* 0x0000000c0d00728c */ /* 0x000fec000bf04270 */
[C---:B------:R-:W-:Y:S01]  /*5de0*/  HMMA.16816.F32.BF16 R8, R160.reuse, R10, RZ ;  /* 0x0000000aa008723c */ /* 0x040fe200000418ff */
[----:B------:R-:W-:Y:S07]  /*5df0*/  PLOP3.LUT P0, PT, PT, PT, UP0, 0x40, 0x0 ;  /* 0x000000000000781c */ /* 0x000fee0003f0e808 */
[C---:B------:R-:W-:Y:S08]  /*5e00*/  HMMA.16816.F32.BF16 R12, R160.reuse, R16, RZ ;  /* 0x00000010a00c723c */ /* 0x040ff000000418ff */
[C---:B------:R-:W-:Y:S08]  /*5e10*/  HMMA.16816.F32.BF16 R16, R160.reuse, R18, RZ ;  /* 0x00000012a010723c */ /* 0x040ff000000418ff */
[C---:B-1----:R-:W-:Y:S08]  /*5e20*/  HMMA.16816.F32.BF16 R20, R160.reuse, R24, RZ ;  /* 0x00000018a014723c */ /* 0x042ff000000418ff */
[----:B------:R-:W-:Y:S08]  /*5e30*/  HMMA.16816.F32.BF16 R24, R160, R26, RZ ;  /* 0x0000001aa018723c */ /* 0x000ff000000418ff */
[C---:B------:R-:W-:Y:S08]  /*5e40*/  HMMA.16816.F32.BF16 R4, R164.reuse, R168, R4 ;  /* 0x000000a8a404723c */ /* 0x040ff00000041804 */
[C---:B------:R-:W-:Y:S01]  /*5e50*/  HMMA.16816.F32.BF16 R8, R164.reuse, R170, R8 ;  /* 0x000000aaa408723c */ /* 0x040fe20000041808 */
[----:B------:R-:W1:Y:S07]  /*5e60*/  LDSM.16.M88.4 R168, [R241+0x14080] ;  /* 0x01408000f1a8783b */ /* 0x000e6e0000000200 */
[C---:B------:R-:W-:Y:S08]  /*5e70*/  HMMA.16816.F32.BF16 R12, R164.reuse, R172, R12 ;  /* 0x000000aca40c723c */ /* 0x040ff0000004180c */
[C---:B------:R-:W-:Y:S01]  /*5e80*/  HMMA.16816.F32.BF16 R16, R164.reuse, R174, R16 ;  /* 0x000000aea410723c */ /* 0x040fe20000041810 */
[----:B------:R-:W2:Y:S07]  /*5e90*/  LDSM.16.M88.4 R172, [R241+0x14880] ;  /* 0x01488000f1ac783b */ /* 0x000eae0000000200 */
[C---:B------:R-:W-:Y:S08]  /*5ea0*/  HMMA.16816.F32.BF16 R20, R164.reuse, R176, R20 ;  /* 0x000000b0a414723c */ /* 0x040ff00000041814 */
[----:B------:R-:W-:Y:S08]  /*5eb0*/  HMMA.16816.F32.BF16 R24, R164, R178, R24 ;  /* 0x000000b2a418723c */ /* 0x000ff00000041818 */
[C---:B-1----:R-:W-:Y:S08]  /*5ec0*/  HMMA.16816.F32.BF16 R4, R180.reuse, R168, R4 ;  /* 0x000000a8b404723c */ /* 0x042ff00000041804 */
[C---:B------:R-:W-:Y:S01]  /*5ed0*/  HMMA.16816.F32.BF16 R8, R180.reuse, R170, R8 ;  /* 0x000000aab408723c */ /* 0x040fe20000041808 */
[----:B------:R-:W1:Y:S07]  /*5ee0*/  LDSM.16.M88.4 R168, [R241+0x15080] ;  /* 0x01508000f1a8783b */ /* 0x000e6e0000000200 */
[C---:B--2---:R-:W-:Y:S08]  /*5ef0*/  HMMA.16816.F32.BF16 R12, R180.reuse, R172, R12 ;  /* 0x000000acb40c723c */ /* 0x044ff0000004180c */
[C---:B------:R-:W-:Y:S01]  /*5f00*/  HMMA.16816.F32.BF16 R16, R180.reuse, R174, R16 ;  /* 0x000000aeb410723c */ /* 0x040fe20000041810 */
[----:B------:R-:W2:Y:S07]  /*5f10*/  LDSM.16.M88.4 R172, [R238] ;  /* 0x00000000eeac783b */ /* 0x000eae0000000200 */
[C---:B-1----:R-:W-:Y:S08]  /*5f20*/  HMMA.16816.F32.BF16 R20, R180.reuse, R168, R20 ;  /* 0x000000a8b414723c */ /* 0x042ff00000041814 */
[----:B------:R-:W-:Y:S01]  /*5f30*/  HMMA.16816.F32.BF16 R24, R180, R170, R24 ;  /* 0x000000aab418723c */ /* 0x000fe20000041818 */
[----:B------:R-:W1:Y:S07]  /*5f40*/  LDSM.16.M88.4 R168, [R238+0x800] ;  /* 0x00080000eea8783b */ /* 0x000e6e0000000200 */
[C---:B--2---:R-:W-:Y:S08]  /*5f50*/  HMMA.16816.F32.BF16 R4, R184.reuse, R172, R4 ;  /* 0x000000acb804723c */ /* 0x044ff00000041804 */
[C---:B------:R-:W-:Y:S01]  /*5f60*/  HMMA.16816.F32.BF16 R8, R184.reuse, R174, R8 ;  /* 0x000000aeb808723c */ /* 0x040fe20000041808 */
[----:B------:R-:W2:Y:S07]  /*5f70*/  LDSM.16.M88.4 R172, [R238+0x1000] ;  /* 0x00100000eeac783b */ /* 0x000eae0000000200 */
[C---:B-1----:R-:W-:Y:S08]  /*5f80*/  HMMA.16816.F32.BF16 R12, R184.reuse, R168, R12 ;  /* 0x000000a8b80c723c */ /* 0x042ff0000004180c */
[C---:B------:R-:W-:Y:S01]  /*5f90*/  HMMA.16816.F32.BF16 R16, R184.reuse, R170, R16 ;  /* 0x000000aab810723c */ /* 0x040fe20000041810 */
[----:B------:R-:W1:Y:S07]  /*5fa0*/  LDSM.16.M88.4 R168, [R135+0x15880] ;  /* 0x0158800087a8783b */ /* 0x000e6e0000000200 */
[C---:B--2---:R-:W-:Y:S08]  /*5fb0*/  HMMA.16816.F32.BF16 R20, R184.reuse, R172, R20 ;  /* 0x000000acb814723c */ /* 0x044ff00000041814 */
[----:B------:R-:W-:Y:S01]  /*5fc0*/  HMMA.16816.F32.BF16 R24, R184, R174, R24 ;  /* 0x000000aeb818723c */ /* 0x000fe20000041818 */
[----:B------:R-:W2:Y:S07]  /*5fd0*/  LDSM.16.M88.4 R172, [R135+0x16080] ;  /* 0x0160800087ac783b */ /* 0x000eae0000000200 */
        /* <DEDUP_REMOVED lines=8> */
[----:B------:R-:W1:Y:S07]  /*6060*/  LDSM.16.M88.4 R168, [R250] ;  /* 0x00000000faa8783b */ /* 0x000e6e0000000200 */
[C---:B--2---:R-:W-:Y:S08]  /*6070*/  HMMA.16816.F32.BF16 R4, R192.reuse, R172, R4 ;  /* 0x000000acc004723c */ /* 0x044ff00000041804 */
[C---:B------:R-:W-:Y:S01]  /*6080*/  HMMA.16816.F32.BF16 R8, R192.reuse, R174, R8 ;  /* 0x000000aec008723c */ /* 0x040fe20000041808 */
[----:B------:R-:W2:Y:S07]  /*6090*/  LDSM.16.M88.4 R172, [R249] ;  /* 0x00000000f9ac783b */ /* 0x000eae0000000200 */
        /* <DEDUP_REMOVED lines=11> */
[----:B------:R-:W2:Y:S07]  /*6150*/  LDSM.16.M88.4 R172, [R238+0x1800] ;  /* 0x00180000eeac783b */ /* 0x000eae0000000200 */
        /* <DEDUP_REMOVED lines=77> */
[----:B------:R-:W2:Y:S01]  /*6630*/  LDSM.16.M88.4 R172, [R238+0x5800] ;  /* 0x00580000eeac783b */ /* 0x000ea20000000200 */
[----:B------:R-:W-:Y:S06]  /*6640*/  DEPBAR.LE SB0, 0x0 ;  /* 0x000080000000791a */ /* 0x000fec0000000000 */
[----:B------:R-:W-:Y:S01]  /*6650*/  BAR.SYNC.DEFER_BLOCKING 0x0 ;  /* 0x0000000000007b1d */ /* 0x000fe20000010000 */
[C---:B-1----:R-:W-:Y:S08]  /*6660*/  HMMA.16816.F32.BF16 R12, R232.reuse, R168, R12 ;  /* 0x000000a8e80c723c */ /* 0x042ff0000004180c */
[C---:B------:R-:W-:Y:S08]  /*6670*/  HMMA.16816.F32.BF16 R16, R232.reuse, R170, R16 ;  /* 0x000000aae810723c */ /* 0x040ff00000041810 */
[C---:B--2---:R-:W-:Y:S08]  /*6680*/  HMMA.16816.F32.BF16 R20, R232.reuse, R172, R20 ;  /* 0x000000ace814723c */ /* 0x044ff00000041814 */
[----:B------:R-:W-:Y:S01]  /*6690*/  HMMA.16816.F32.BF16 R24, R232, R174, R24 ;  /* 0x000000aee818723c */ /* 0x000fe20000041818 */
[----:B------:R-:W-:-:S07]  /*66a0*/  @P0 BRA `(.L_x_178) ;  /* 0x000004e000000947 */ /* 0x000fce0003800000 */
[----:B------:R-:W2:Y:S01]  /*66b0*/  LDL.64 R174, [R1+0x30] ;  /* 0x0000300001ae7983 */ /* 0x000ea20000100a00 */
[----:B------:R-:W-:Y:S02]  /*66c0*/  UIADD3 UR11, UR13, -0x1, URZ ;  /* 0xffffffff0d0b7890 */ /* 0x000fe4000fffe03f */
[----:B------:R-:W-:Y:S01]  /*66d0*/  ULDC.64 UR4, c[0x0][0x1e0] ;  /* 0x0000780000047ab9 */ /* 0x000fe20000000a00 */
[----:B------:R-:W3:Y:S01]  /*66e0*/  LDL.64 R178, [R1+0x28] ;  /* 0x0000280001b27983 */ /* 0x000ee20000100a00 */
[----:B------:R-:W-:Y:S02]  /*66f0*/  USHF.R.S32.HI UR10, URZ, 0x1f, UR11 ;  /* 0x0000001f3f0a7899 */ /* 0x000fe4000801140b */
[----:B------:R-:W-:Y:S01]  /*6700*/  UIMAD.WIDE.U32 UR14, UR11, UR4, URZ ;  /* 0x000000040b0e72a5 */ /* 0x000fe2000f8e003f */
[----:B------:R-:W4:Y:S01]  /*6710*/  LDL R176, [R1+0x1c] ;  /* 0x00001c0001b07983 */ /* 0x000f220000100800 */
        /* <DEDUP_REMOVED lines=12> */
[----:B------:R-:W5:Y:S04]  /*67e0*/  LDL R168, [R1+0xc] ;  /* 0x00000c0001a87983 */ /* 0x000f680000100800 */
[----:B------:R-:W1:Y:S04]  /*67f0*/  S2R R0, SR_TID.X ;  /* 0x0000000000007919 */ /* 0x000e680000002100 */
[----:B------:R-:W1:Y:S02]  /*6800*/  S2R R3, SR_TID.X ;  /* 0x0000000000037919 */ /* 0x000e640000002100 */
[----:B-1----:R-:W-:Y:S04]  /*6810*/  SHF.R.S32.HI R0, RZ, 0x1f, R0 ;  /* 0x0000001fff007819 */ /* 0x002fe80000011400 */
[----:B------:R-:W-:Y:S04]  /*6820*/  LEA.HI R0, R0, R3, RZ, 0x3 ;  /* 0x0000000300007211 */ /* 0x000fe800078f18ff */
[----:B------:R-:W-:Y:S04]  /*6830*/  SHF.R.S32.HI R0, RZ, 0x3, R0 ;  /* 0x00000003ff007819 */ /* 0x000fe80000011400 */
[----:B------:R-:W-:Y:S04]  /*6840*/  IADD3 R0, -R0, 0x30, RZ ;  /* 0x0000003000007810 */ /* 0x000fe80007ffe1ff */
[C---:B------:R-:W-:Y:S02]  /*6850*/  ISETP.GE.AND P1, PT, R0.reuse, 0x1, PT ;  /* 0x000000010000780c */ /* 0x040fe40003f26270 */
[----:B------:R-:W-:Y:S11]  /*6860*/  ISETP.GE.AND P0, PT, R0, 0x21, PT ;  /* 0x000000210000780c */ /* 0x000ff60003f06270 */
[----:B------:R-:W-:Y:S02]  /*6870*/  @!UPT UIADD3 URZ, URZ, URZ, URZ ;  /* 0x0000003f3f3ff290 */ /* 0x000fe4000fffe03f */
[----:B------:R-:W-:Y:S01]  /*6880*/  VOTEU.ANY UP0, P0 ;  /* 0x00000000003f7886 */ /* 0x000fe20000000100 */
[----:B--2---:R-:W-:Y:S04]  /*6890*/  @P1 IADD3 R0, P2, R174, UR14, RZ ;  /* 0x0000000eae001c10 */ /* 0x004fe8000ff5e0ff */
[----:B---3--:R-:W-:Y:S02]  /*68a0*/  @P1 IADD3.X R3, R179, UR4, RZ, P2, !PT ;  /* 0x00000004b3031c10 */ /* 0x008fe400097fe4ff */
[C---:B------:R-:W-:Y:S04]  /*68b0*/  @P1 LEA R132, P2, R0.reuse, c[0x0][0x1c8], 0x1 ;  /* 0x0000720000841a11 */ /* 0x040fe800078408ff */
[----:B------:R-:W-:Y:S02]  /*68c0*/  @P1 LEA.HI.X R133, R0, c[0x0][0x1cc], R3, 0x1, P2 ;  /* 0x0000730000851a11 */ /* 0x000fe400010f0c03 */
[----:B----4-:R-:W-:Y:S11]  /*68d0*/  LOP3.LUT P2, RZ, R176, 0x1, RZ, 0xc0, !PT ;  /* 0x00000001b0ff7812 */ /* 0x010ff6000784c0ff */
[----:B------:R-:W-:Y:S02]  /*68e0*/  @!UPT UIADD3 URZ, URZ, URZ, URZ ;  /* 0x0000003f3f3ff290 */ /* 0x000fe4000fffe03f */
[----:B------:R-:W-:Y:S01]  /*68f0*/  @!PT LDS RZ, [RZ] ;  /* 0x00000000fffff984 */ /* 0x000fe20000000800 */
[----:B------:R-:W-:Y:S01]  /*6900*/  @!PT LDS RZ, [RZ] ;  /* 0x00000000fffff984 */ /* 0x000fe20000000800 */
[----:B------:R-:W-:Y:S01]  /*6910*/  @!PT LDS RZ, [RZ] ;  /* 0x00000000fffff984 */ /* 0x000fe20000000800 */
[----:B-----5:R1:W-:Y:S01]  /*6920*/  @P1 LDGSTS.E.BYPASS.LTC128B.128 [R177+0x14080], [R132.64], !P2 ;  /* 0x1408000084b11fae */ /* 0x0203e2000d101d58 */
[----:B------:R-:W-:Y:S04]  /*6930*/  @P1 IADD3 R0, P2, R173, UR14, RZ ;  /* 0x0000000ead001c10 */ /* 0x000fe8000ff5e0ff */
[----:B------:R-:W-:Y:S02]  /*6940*/  @P1 IADD3.X R3, R172, UR4, RZ, P2, !PT ;  /* 0x00000004ac031c10 */ /* 0x000fe400097fe4ff */
[C---:B-1----:R-:W-:Y:S04]  /*6950*/  @P1 LEA R132, P2, R0.reuse, c[0x0][0x1c8], 0x1 ;  /* 0x0000720000841a11 */ /* 0x042fe800078408ff */
[----:B------:R-:W-:Y:S02]  /*6960*/  @P1 LEA.HI.X R133, R0, c[0x0][0x1cc], R3, 0x1, P2 ;  /* 0x0000730000851a11 */ /* 0x000fe400010f0c03 */
[----:B------:R-:W-:Y:S03]  /*6970*/  @P1 IADD3 R0, P2, R171, UR14, RZ ;  /* 0x0000000eab001c10 */ /* 0x000fe6000ff5e0ff */
[----:B------:R1:W-:Y:S01]  /*6980*/  @P1 LDGSTS.E.BYPASS.LTC128B.128 [R177+0x15880], [R132.64], !P6 ;  /* 0x1588000084b11fae */ /* 0x0003e2000f101d58 */
[----:B------:R-:W-:Y:S02]  /*6990*/  @P1 IADD3.X R3, R170, UR4, RZ, P2, !PT ;  /* 0x00000004aa031c10 */ /* 0x000fe400097fe4ff */
[C---:B-1----:R-:W-:Y:S04]  /*69a0*/  @P1 LEA R132, P2, R0.reuse, c[0x0][0x1c8], 0x1 ;  /* 0x0000720000841a11 */ /* 0x042fe800078408ff */
[----:B------:R-:W-:Y:S02]  /*69b0*/  @P1 LEA.HI.X R133, R0, c[0x0][0x1cc], R3, 0x1, P2 ;  /* 0x0000730000851a11 */ /* 0x000fe400010f0c03 */
[----:B------:R-:W-:Y:S01]  /*69c0*/  @P1 IADD3 R0, P2, R169, UR14, RZ ;  /* 0x0000000ea9001c10 */ /* 0x000fe2000ff5e0ff */
[----:B------:R-:W-:Y:S02]  /*69d0*/  @UP0 UIADD3 UR14, UP1, UR8, UR14, URZ ;  /* 0x0000000e080e0290 */ /* 0x000fe4000ff3e03f */
[----:B------:R1:W-:Y:S01]  /*69e0*/  @P1 LDGSTS.E.BYPASS.LTC128B.128 [R177+0x17080], [R132.64], !P5 ;  /* 0x1708000084b11fae */ /* 0x0003e2000e901d58 */
[----:B------:R-:W-:Y:S01]  /*69f0*/  @P1 IADD3.X R3, R168, UR4, RZ, P2, !PT ;  /* 0x00000004a8031c10 */ /* 0x000fe200097fe4ff */
[----:B------:R-:W-:Y:S01]  /*6a00*/  @UP0 UIADD3.X UR4, UR6, UR4, URZ, UP1, !UPT ;  /* 0x0000000406040290 */ /* 0x000fe20008ffe43f */
[C---:B-1----:R-:W-:Y:S04]  /*6a10*/  @P1 LEA R132, P2, R0.reuse, c[0x0][0x1c8], 0x1 ;  /* 0x0000720000841a11 */ /* 0x042fe800078408ff */
[----:B------:R-:W-:Y:S02]  /*6a20*/  @P1 LEA.HI.X R133, R0, c[0x0][0x1cc], R3, 0x1, P2 ;  /* 0x0000730000851a11 */ /* 0x000fe400010f0c03 */
[----:B------:R-:W-:Y:S03]  /*6a30*/  LOP3.LUT P2, RZ, R176, 0x1, RZ, 0xc0, !PT ;  /* 0x00000001b0ff7812 */ /* 0x000fe6000784c0ff */
[----:B------:R1:W-:Y:S01]  /*6a40*/  @P1 LDGSTS.E.BYPASS.LTC128B.128 [R177+0x18880], [R132.64], !P4 ;  /* 0x1888000084b11fae */ /* 0x0003e2000e101d58 */
        /* <DEDUP_REMOVED lines=18> */
[----:B------:R-:W-:Y:S05]  /*6b70*/  @P0 LEA.HI.X R133, R0, c[0x0][0x1cc], R3, 0x1, P1 ;  /* 0x0000730000850a11 */ /* 0x000fea00008f0c03 */
[----:B------:R1:W-:Y:S04]  /*6b80*/  @P0 LDGSTS.E.BYPASS.LTC128B.128 [R177+0x19880], [R132.64], !P4 ;  /* 0x1988000084b10fae */ /* 0x0003e8000e101d58 */
.L_x_178:
[----:B------:R-:W2:Y:S01]  /*6b90*/  LDL R3, [R1+0x78] ;  /* 0x0000780001037983 */ /* 0x000ea20000100800 */
[----:B------:R-:W-:Y:S02]  /*6ba0*/  UISETP.NE.AND UP1, UPT, UR18, URZ, UPT ;  /* 0x0000003f1200728c */ /* 0x000fe4000bf25270 */
[----:B------:R-:W-:Y:S01]  /*6bb0*/  UIMAD UR4, UR13, -0x30, URZ ;  /* 0xffffffd00d0478a4 */ /* 0x000fe2000f8e023f */
[----:B------:R-:W3:Y:S01]  /*6bc0*/  LDL R171, [R1+0x74] ;  /* 0x0000740001ab7983 */ /* 0x000ee20000100800 */
[----:B------:R-:W-:Y:S02]  /*6bd0*/  UISETP.NE.AND UP0, UPT, UR17, URZ, UPT ;  /* 0x0000003f1100728c */ /* 0x000fe4000bf05270 */
[----:B------:R-:W-:Y:S01]  /*6be0*/  PLOP3.LUT P1, PT, PT, PT, UP1, 0x80, 0x0 ;  /* 0x000000000000781c */ /* 0x000fe20003f2f018 */
[----:B------:R-:W0:Y:S01]  /*6bf0*/  LDGDEPBAR ;  /* 0x00000000000079af */ /* 0x000e220000000000 */
[----:B------:R-:W-:Y:S11]  /*6c00*/  PLOP3.LUT P0, PT, PT, PT, UP1, 0x80, 0x0 ;  /* 0x000000000000781c */ /* 0x000ff60003f0f018 */
[----:B--2---:R-:W-:Y:S04]  /*6c10*/  @P1 IMAD.HI.U32 R0, R3, c[0x0][0x2c8], RZ ;  /* 0x0000b20003001a27 */ /* 0x004fe800078e00ff */
[----:B-1----:R-:W-:Y:S01]  /*6c20*/  IMAD.MOV.U32 R133, RZ, RZ, R3 ;  /* 0x000000ffff857224 */ /* 0x002fe200078e0003 */
[----:B------:R-:W-:Y:S01]  /*6c30*/  @P0 SHF.R.U32.HI R133, RZ, c[0x0][0x2cc], R0 ;  /* 0x0000b300ff850a19 */ /* 0x000fe20000011600 */
[----:B------:R-:W-:Y:S01]  /*6c40*/  IMAD.U32 R0, RZ, RZ, UR4 ;  /* 0x00000004ff007e24 */ /* 0x000fe2000f8e00ff */
[----:B------:R-:W-:Y:S03]  /*6c50*/  PLOP3.LUT P0, PT, PT, PT, UP0, 0x40, 0x0 ;  /* 0x000000000000781c */ /* 0x000fe60003f0e808 */
[----:B------:R-:W1:Y:S01]  /*6c60*/  SHFL.IDX PT, R132, R133, RZ, 0x1c1f ;  /* 0x001c1fff85847589 */ /* 0x000e6200000e0000 */
[----:B---3--:R-:W-:Y:S04]  /*6c70*/  IADD3 R0, -R171, 0x1, R0 ;  /* 0x00000001ab007810 */ /* 0x008fe80007ffe100 */
[----:B------:R-:W-:Y:S04]  /*6c80*/  IADD3 R0, R0, c[0x0][0x1d0], RZ ;  /* 0x0000740000007a10 */ /* 0x000fe80007ffe0ff */
[----:B------:R-:W-:Y:S04]  /*6c90*/  IADD3 R0, R0, -c[0x0][0x168], RZ ;  /* 0x80005a0000007a10 */ /* 0x000fe80007ffe0ff */
[C---:B------:R-:W-:Y:S02]  /*6ca0*/  IADD3 R169, R0.reuse, c[0x0][0x328], RZ ;  /* 0x0000ca0000a97a10 */ /* 0x040fe40007ffe0ff */
[----:B------:R-:W-:Y:S03]  /*6cb0*/  IADD3 R168, R0, UR7, RZ ;  /* 0x0000000700a87c10 */ /* 0x000fe6000fffe0ff */
[----:B-1----:R-:W-:Y:S02]  /*6cc0*/  IMAD.IADD R3, R169, 0x1, R132 ;  /* 0x00000001a9037824 */ /* 0x002fe400078e0284 */
[----:B------:R-:W-:Y:S01]  /*6cd0*/  IMAD.IADD R0, R132, 0x1, R168 ;  /* 0x0000000184007824 */ /* 0x000fe200078e02a8 */
[----:B------:R-:W-:-:S05]  /*6ce0*/  @P0 BRA `(.L_x_179) ;  /* 0x0000019000000947 */ /* 0x000fca0003800000 */
[----:B------:R-:W-:Y:S01]  /*6cf0*/  IADD3 R132, R132, c[0x0][0x1d0], RZ ;  /* 0x0000740084847a10 */ /* 0x000fe20007ffe0ff */
[----:B------:R-:W-:Y:S03]  /*6d00*/  BSSY B0, `(.L_x_180) ;  /* 0x0000012000007945 */ /* 0x000fe60003800000 */
[----:B------:R-:W-:Y:S04]  /*6d10*/  IADD3 R132, R132, -c[0x0][0x168], RZ ;  /* 0x80005a0084847a10 */ /* 0x000fe80007ffe0ff */
[----:B------:R-:W-:Y:S11]  /*6d20*/  ISETP.GT.AND P0, PT, R132, -0x1, PT ;  /* 0xffffffff8400780c */ /* 0x000ff60003f04270 */
[----:B------:R-:W-:Y:S02]  /*6d30*/  @!UPT UIADD3 URZ, URZ, URZ, URZ ;  /* 0x0000003f3f3ff290 */ /* 0x000fe4000fffe03f */
[----:B------:R-:W-:-:S05]  /*6d40*/  @P0 BRA `(.L_x_181) ;  /* 0x0000008000000947 */ /* 0x000fca0003800000 */
[----:B------:R-:W-:Y:S01]  /*6d50*/  LOP3.LUT R132, RZ, R132, RZ, 0x33, !PT ;  /* 0x00000084ff847212 */ /* 0x000fe200078e33ff */
[----:B------:R-:W-:Y:S05]  /*6d60*/  IMAD.MOV.U32 R170, RZ, RZ, c[0x0][0x32c] ;  /* 0x0000cb00ffaa7624 */ /* 0x000fea00078e00ff */
[----:B------:R-:W-:Y:S11]  /*6d70*/  ISETP.NE.AND P0, PT, R170, 0x1, PT ;  /* 0x00000001aa00780c */ /* 0x000ff60003f05270 */
[----:B------:R-:W-:Y:S02]  /*6d80*/  @!UPT UIADD3 URZ, URZ, URZ, URZ ;  /* 0x0000003f3f3ff290 */ /* 0x000fe4000fffe03f */
[----:B------:R-:W-:Y:S05]  /*6d90*/  @P0 IMAD.HI.U32 R170, R132, c[0x0][0x330], RZ ;  /* 0x0000cc0084aa0a27 */ /* 0x000fea00078e00ff */
[----:B------:R-:W-:Y:S04]  /*6da0*/  @P0 SHF.R.U32.HI R132, RZ, c[0x0][0x334], R170 ;  /* 0x0000cd00ff840a19 */ /* 0x000fe800000116aa */
[----:B------:R-:W-:Y:S01]  /*6db0*/  LOP3.LUT R132, RZ, R132, RZ, 0x33, !PT ;  /* 0x00000084ff847212 */ /* 0x000fe200078e33ff */
[----:B------:R-:W-:-:S05]  /*6dc0*/  BRA `(.L_x_182) ;  /* 0x0000005000007947 */ /* 0x000fca0003800000 */
.L_x_181:
[----:B------:R-:W-:Y:S04]  /*6dd0*/  MOV R170, c[0x0][0x32c] ;  /* 0x0000cb0000aa7a02 */ /* 0x000fe80000000f00 */
[----:B------:R-:W-:Y:S11]  /*6de0*/  ISETP.NE.AND P0, PT, R170, 0x1, PT ;  /* 0x00000001aa00780c */ /* 0x000ff60003f05270 */
[----:B------:R-:W-:Y:S02]  /*6df0*/  @!UPT UIADD3 URZ, URZ, URZ, URZ ;  /* 0x0000003f3f3ff290 */ /* 0x000fe4000fffe03f */
[----:B------:R-:W-:Y:S05]  /*6e00*/  @P0 IMAD.HI.U32 R170, R132, c[0x0][0x330], RZ ;  /* 0x0000cc0084aa0a27 */ /* 0x000fea00078e00ff */
[----:B------:R-:W-:Y:S02]  /*6e10*/  @P0 SHF.R.U32.HI R132, RZ, c[0x0][0x334], R170 ;  /* 0x0000cd00ff840a19 */ /* 0x000fe400000116aa */
.L_x_182:
[----:B------:R-:W-:Y:S05]  /*6e20*/  BSYNC B0 ;  /* 0x0000000000007941 */ /* 0x000fea0003800000 */
.L_x_180:
[----:B------:R-:W-:Y:S05]  /*6e30*/  IADD3 R170, -R171, UR4, RZ ;  /* 0x00000004abaa7c10 */ /* 0x000fea000fffe1ff */
[----:B------:R-:W-:Y:S05]  /*6e40*/  IMAD R132, R132, c[0x0][0x32c], R170 ;  /* 0x0000cb0084847a24 */ /* 0x000fea00078e02aa */
[----:B------:R-:W-:Y:S02]  /*6e50*/  IMNMX R0, R0, R132, !PT ;  /* 0x0000008400007217 */ /* 0x000fe40007800200 */
[----:B------:R-:W-:Y:S04]  /*6e60*/  IADD3 R132, R132, c[0x0][0x32c], RZ ;  /* 0x0000cb0084847a10 */ /* 0x000fe80007ffe0ff */
[----:B------:R-:W-:Y:S02]  /*6e70*/  IMNMX R3, R3, R132, PT ;  /* 0x0000008403037217 */ /* 0x000fe40003800200 */
.L_x_179:
[----:B------:R-:W-:Y:S02]  /*6e80*/  UISETP.GE.AND UP1, UPT, UR4, 0x1, UPT ;  /* 0x000000010400788c */ /* 0x000fe4000bf26270 */
        /* <DEDUP_REMOVED lines=29> */
[----:B------:R-:W1:Y:S01]  /*7060*/  SHFL.IDX PT, R5, R133, 0x1, 0x1c1f ;  /* 0x003c1f0085057f89 */ /* 0x000e6200000e0000 */
[----:B------:R-:W-:Y:S01]  /*7070*/  FSEL R8, R8, -INF , !P1 ;  /* 0xff80000008087808 */ /* 0x000fe20004800000 */
[----:B------:R-:W-:Y:S01]  /*7080*/  UP2UR UR16, UPR, URZ, 0x40 ;  /* 0x000000403f107883 */ /* 0x000fe20008000000 */
[----:B------:R-:W-:Y:S01]  /*7090*/  PLOP3.LUT P1, PT, PT, PT, UP0, 0x40, 0x0 ;  /* 0x000000000000781c */ /* 0x000fe20003f2e808 */
[----:B------:R-:W-:Y:S01]  /*70a0*/  UISETP.GE.AND UP0, UPT, UR4, 0x2a, UPT ;  /* 0x0000002a0400788c */ /* 0x000fe2000bf06270 */
[----:B------:R-:W-:Y:S02]  /*70b0*/  FSEL R9, R9, -INF , !P0 ;  /* 0xff80000009097808 */ /* 0x000fe40004000000 */
[----:B------:R-:W-:Y:S01]  /*70c0*/  PLOP3.LUT P0, PT, PT, PT, UP6, 0x40, 0x0 ;  /* 0x000000000000781c */ /* 0x000fe20003f0e868 */
[----:B------:R-:W-:Y:S01]  /*70d0*/  UISETP.NE.AND UP6, UPT, UR17, URZ, UPT ;  /* 0x0000003f1100728c */ /* 0x000fe2000bfc5270 */
[C---:B------:R-:W-:Y:S02]  /*70e0*/  ISETP.GT.AND P1, PT, R0.reuse, 0x10, P1 ;  /* 0x000000100000780c */ /* 0x040fe40000f24270 */
[----:B------:R-:W-:Y:S02]  /*70f0*/  ISETP.GT.AND P0, PT, R0, 0x11, P0 ;  /* 0x000000110000780c */ /* 0x000fe40000704270 */
[C---:B------:R-:W-:Y:S02]  /*7100*/  ISETP.LT.OR P1, PT, R3.reuse, 0x11, P1 ;  /* 0x000000110300780c */ /* 0x040fe40000f21670 */
[----:B------:R-:W-:Y:S02]  /*7110*/  ISETP.LT.OR P0, PT, R3, 0x12, P0 ;  /* 0x000000120300780c */ /* 0x000fe40000701670 */
[----:B------:R-:W-:Y:S02]  /*7120*/  FSEL R12, R12, -INF , !P1 ;  /* 0xff8000000c0c7808 */ /* 0x000fe40004800000 */
[----:B------:R-:W-:Y:S02]  /*7130*/  PLOP3.LUT P1, PT, PT, PT, UP5, 0x40, 0x0 ;  /* 0x000000000000781c */ /* 0x000fe40003f2e858 */
[----:B------:R-:W-:Y:S02]  /*7140*/  FSEL R13, R13, -INF , !P0 ;  /* 0xff8000000d0d7808 */ /* 0x000fe40004000000 */
[----:B------:R-:W-:Y:S01]  /*7150*/  PLOP3.LUT P0, PT, PT, PT, UP4, 0x40, 0x0 ;  /* 0x000000000000781c */ /* 0x000fe20003f0e848 */
[--C-:B-1----:R-:W-:Y:S01]  /*7160*/  IMAD.IADD R4, R169, 0x1, R5.reuse ;  /* 0x00000001a9047824 */ /* 0x102fe200078e0205 */
[C---:B------:R-:W-:Y:S02]  /*7170*/  ISETP.GT.AND P1, PT, R0.reuse, 0x18, P1 ;  /* 0x000000180000780c */ /* 0x040fe40000f24270 */
[----:B------:R-:W-:Y:S02]  /*7180*/  ISETP.GT.AND P0, PT, R0, 0x19, P0 ;  /* 0x000000190000780c */ /* 0x000fe40000704270 */
[C---:B------:R-:W-:Y:S02]  /*7190*/  ISETP.LT.OR P1, PT, R3.reuse, 0x19, P1 ;  /* 0x000000190300780c */ /* 0x040fe40000f21670 */
[----:B------:R-:W-:Y:S02]  /*71a0*/  ISETP.LT.OR P0, PT, R3, 0x1a, P0 ;  /* 0x0000001a0300780c */ /* 0x000fe40000701670 */
[----:B------:R-:W-:Y:S02]  /*71b0*/  FSEL R16, R16, -INF , !P1 ;  /* 0xff80000010107808 */ /* 0x000fe40004800000 */
[----:B------:R-:W-:Y:S02]  /*71c0*/  PLOP3.LUT P1, PT, PT, PT, UP3, 0x40, 0x0 ;  /* 0x000000000000781c */ /* 0x000fe40003f2e838 */
[----:B------:R-:W-:Y:S02]  /*71d0*/  FSEL R17, R17, -INF , !P0 ;  /* 0xff80000011117808 */ /* 0x000fe40004000000 */
[----:B------:R-:W-:Y:S02]  /*71e0*/  PLOP3.LUT P0, PT, PT, PT, UP2, 0x40, 0x0 ;  /* 0x000000000000781c */ /* 0x000fe40003f0e828 */
        /* <DEDUP_REMOVED lines=11> */
[----:B------:R-:W-:Y:S01]  /*72a0*/  ISETP.LT.OR P1, PT, R3, 0x2a, P0 ;  /* 0x0000002a0300780c */ /* 0x000fe20000721670 */
[----:B------:R-:W-:Y:S01]  /*72b0*/  IMAD.IADD R3, R168, 0x1, R5 ;  /* 0x00000001a8037824 */ /* 0x000fe200078e0205 */
[----:B------:R-:W-:Y:S01]  /*72c0*/  PLOP3.LUT P0, PT, PT, PT, UP6, 0x40, 0x0 ;  /* 0x000000000000781c */ /* 0x000fe20003f0e868 */
[----:B------:R-:W-:Y:S01]  /*72d0*/  UISETP.NE.AND UP6, UPT, UR16, URZ, UPT ;  /* 0x0000003f1000728c */ /* 0x000fe2000bfc5270 */
[----:B------:R-:W-:Y:S02]  /*72e0*/  FSEL R24, R24, -INF , !P2 ;  /* 0xff80000018187808 */ /* 0x000fe40005000000 */
[----:B------:R-:W-:Y:S09]  /*72f0*/  FSEL R25, R25, -INF , !P1 ;  /* 0xff80000019197808 */ /* 0x000ff20004800000 */
        /* <DEDUP_REMOVED lines=15> */
.L_x_185:
[----:B------:R-:W-:Y:S04]  /*73f0*/  MOV R5, c[0x0][0x32c] ;  /* 0x0000cb0000057a02 */ /* 0x000fe80000000f00 */
[----:B------:R-:W-:Y:S11]  /*7400*/  ISETP.NE.AND P0, PT, R5, 0x1, PT ;  /* 0x000000010500780c */ /* 0x000ff60003f05270 */
[----:B------:R-:W-:Y:S02]  /*7410*/  @!UPT UIADD3 URZ, URZ, URZ, URZ ;  /* 0x0000003f3f3ff290 */ /* 0x000fe4000fffe03f */
[----:B------:R-:W-:Y:S05]  /*7420*/  @P0 IMAD.HI.U32 R5, R0, c[0x0][0x330], RZ ;  /* 0x0000cc0000050a27 */ /* 0x000fea00078e00ff */
[----:B------:R-:W-:Y:S02]  /*7430*/  @P0 SHF.R.U32.HI R0, RZ, c[0x0][0x334], R5 ;  /* 0x0000cd00ff000a19 */ /* 0x000fe40000011605 */
.L_x_186:
[----:B------:R-:W-:Y:S05]  /*7440*/  BSYNC B0 ;  /* 0x0000000000007941 */ /* 0x000fea0003800000 */
.L_x_184:
[----:B------:R-:W-:Y:S05]  /*7450*/  IADD3 R5, -R171, UR4, RZ ;  /* 0x00000004ab057c10 */ /* 0x000fea000fffe1ff */
[----:B------:R-:W-:Y:S05]  /*7460*/  IMAD R0, R0, c[0x0][0x32c], R5 ;  /* 0x0000cb0000007a24 */ /* 0x000fea00078e0205 */
[----:B------:R-:W-:Y:S02]  /*7470*/  IMNMX R3, R3, R0, !PT ;  /* 0x0000000003037217 */ /* 0x000fe40007800200 */
[----:B------:R-:W-:Y:S04]  /*7480*/  IADD3 R0, R0, c[0x0][0x32c], RZ ;  /* 0x0000cb0000007a10 */ /* 0x000fe80007ffe0ff */
[----:B------:R-:W-:Y:S02]  /*7490*/  IMNMX R4, R4, R0, PT ;  /* 0x0000000004047217 */ /* 0x000fe40003800200 */
.L_x_183:
[----:B------:R-:W-:Y:S01]  /*74a0*/  FMNMX.FTZ R133, R132, R2, !PT ;  /* 0x0000000284857209 */ /* 0x000fe20007810000 */
[----:B------:R-:W-:Y:S02]  /*74b0*/  UP2UR UR4, UPR, URZ, 0x10 ;  /* 0x000000103f047883 */ /* 0x000fe40008000000 */
[----:B------:R-:W-:Y:S01]  /*74c0*/  UISETP.NE.AND UP4, UPT, UR15, URZ, UPT ;  /* 0x0000003f0f00728c */ /* 0x000fe2000bf85270 */
[----:B------:R-:W-:Y:S01]  /*74d0*/  FMNMX.FTZ R133, R170, R133, !PT ;  /* 0x00000085aa857209 */ /* 0x000fe20007810000 */
[----:B------:R-:W-:Y:S02]  /*74e0*/  UP2UR UR15, UPR, URZ, 0x8 ;  /* 0x000000083f0f7883 */ /* 0x000fe40008000000 */
[----:B------:R-:W-:Y:S01]  /*74f0*/  UISETP.NE.AND UP3, UPT, UR14, URZ, UPT ;  /* 0x0000003f0e00728c */ /* 0x000fe2000bf65270 */
[----:B------:R-:W-:Y:S01]  /*7500*/  FMNMX.FTZ R133, R8, R133, !PT ;  /* 0x0000008508857209 */ /* 0x000fe20007810000 */
[----:B------:R-:W-:Y:S02]  /*7510*/  UP2UR UR14, UPR, URZ, 0x4 ;  /* 0x000000043f0e7883 */ /* 0x000fe40008000000 */
[----:B------:R-:W-:Y:S01]  /*7520*/  UISETP.NE.AND UP2, UPT, UR11, URZ, UPT ;  /* 0x0000003f0b00728c */ /* 0x000fe2000bf45270 */
[----:B------:R-:W-:Y:S01]  /*7530*/  FMNMX.FTZ R133, R9, R133, !PT ;  /* 0x0000008509857209 */ /* 0x000fe20007810000 */
[----:B------:R-:W-:Y:S01]  /*7540*/  UP2UR UR11, UPR, URZ, 0x2 ;  /* 0x000000023f0b7883 */ /* 0x000fe20008000000 */
[----:B------:R-:W-:Y:S01]  /*7550*/  PLOP3.LUT P2, PT, PT, PT, UP3, 0x40, 0x0 ;  /* 0x000000000000781c */ /* 0x000fe20003f4e838 */
[----:B------:R-:W-:Y:S01]  /*7560*/  UISETP.NE.AND UP1, UPT, UR10, URZ, UPT ;  /* 0x0000003f0a00728c */ /* 0x000fe2000bf25270 */
[----:B------:R-:W-:Y:S01]  /*7570*/  FMNMX.FTZ R133, R12, R133, !PT ;  /* 0x000000850c857209 */ /* 0x000fe20007810000 */
[----:B------:R-:W-:Y:S01]  /*7580*/  UP2UR UR10, UPR, URZ, 0x1 ;  /* 0x000000013f0a7883 */ /* 0x000fe20008000000 */
[----:B------:R-:W-:Y:S01]  /*7590*/  PLOP3.LUT P1, PT, PT, PT, UP2, 0x40, 0x0 ;  /* 0x000000000000781c */ /* 0x000fe20003f2e828 */
[----:B------:R-:W-:Y:S01]  /*75a0*/  UISETP.NE.AND UP0, UPT, UR5, URZ, UPT ;  /* 0x0000003f0500728c */ /* 0x000fe2000bf05270 */
[----:B------:R-:W-:Y:S01]  /*75b0*/  FMNMX.FTZ R133, R13, R133, !PT ;  /* 0x000000850d857209 */ /* 0x000fe20007810000 */
[----:B------:R-:W-:Y:S02]  /*75c0*/  UISETP.NE.AND UP3, UPT, UR15, URZ, UPT ;  /* 0x0000003f0f00728c */ /* 0x000fe4000bf65270 */
[----:B------:R-:W-:Y:S01]  /*75d0*/  UISETP.NE.AND UP2, UPT, UR14, URZ, UPT ;  /* 0x0000003f0e00728c */ /* 0x000fe2000bf45270 */
[----:B------:R-:W-:Y:S04]  /*75e0*/  FMNMX.FTZ R133, R16, R133, !PT ;  /* 0x0000008510857209 */ /* 0x000fe80007810000 */
[----:B------:R-:W-:Y:S04]  /*75f0*/  FMNMX.FTZ R133, R17, R133, !PT ;  /* 0x0000008511857209 */ /* 0x000fe80007810000 */
[----:B------:R-:W-:Y:S04]  /*7600*/  FMNMX.FTZ R133, R20, R133, !PT ;  /* 0x0000008514857209 */ /* 0x000fe80007810000 */
[----:B------:R-:W-:Y:S04]  /*7610*/  FMNMX.FTZ R133, R21, R133, !PT ;  /* 0x0000008515857209 */ /* 0x000fe80007810000 */
[----:B------:R-:W-:Y:S04]  /*7620*/  FMNMX.FTZ R133, R24, R133, !PT ;  /* 0x0000008518857209 */ /* 0x000fe80007810000 */
[----:B------:R-:W-:Y:S05]  /*7630*/  FMNMX.FTZ R133, R25, R133, !PT ;  /* 0x0000008519857209 */ /* 0x000fea0007810000 */
[----:B------:R-:W1:Y:S02]  /*7640*/  SHFL.BFLY PT, R0, R133, 0x2, 0x1f ;  /* 0x0c401f0085007f89 */ /* 0x000e6400000e0000 */
[----:B-1----:R-:W-:Y:S06]  /*7650*/  FMNMX.FTZ R133, R133, R0, !PT ;  /* 0x0000000085857209 */ /* 0x002fec0007810000 */
[----:B------:R-:W1:Y:S02]  /*7660*/  SHFL.BFLY PT, R0, R133, 0x1, 0x1f ;  /* 0x0c201f0085007f89 */ /* 0x000e6400000e0000 */
[----:B-1----:R-:W-:Y:S04]  /*7670*/  FMNMX.FTZ R133, R133, R0, !PT ;  /* 0x0000000085857209 */ /* 0x002fe80007810000 */
[C---:B------:R-:W-:Y:S04]  /*7680*/  FSETP.NEU.FTZ.AND P0, PT, R133.reuse, -INF , PT ;  /* 0xff8000008500780b */ /* 0x040fe80003f1d000 */
[C---:B------:R-:W-:Y:S05]  /*7690*/  FSEL R0, R133.reuse, RZ, P0 ;  /* 0x000000ff85007208 */ /* 0x040fea0000000000 */
[----:B------:R-:W-:Y:S02]  /*76a0*/  FADD.FTZ R0, -R0, R2 ;  /* 0x0000000200007221 */ /* 0x000fe40000010100 */
[----:B------:R-:W-:Y:S02]  /*76b0*/  FMUL.FTZ R2, R133, c[0x0][0x2d0] ;  /* 0x0000b40085027a20 */ /* 0x000fe40000410000 */
[----:B------:R-:W-:Y:S03]  /*76c0*/  FMUL.FTZ R0, R0, c[0x0][0x2d0] ;  /* 0x0000b40000007a20 */ /* 0x000fe60000410000 */
[----:B------:R-:W-:Y:S02]  /*76d0*/  FSEL R2, R2, RZ, P0 ;  /* 0x000000ff02027208 */ /* 0x000fe40000000000 */
[----:B------:R-:W-:Y:S01]  /*76e0*/  PLOP3.LUT P0, PT, PT, PT, UP4, 0x40, 0x0 ;  /* 0x000000000000781c */ /* 0x000fe20003f0e848 */
[----:B------:R-:W-:Y:S02]  /*76f0*/  UISETP.NE.AND UP4, UPT, UR4, URZ, UPT ;  /* 0x0000003f0400728c */ /* 0x000fe4000bf85270 */
[--C-:B------:R-:W-:Y:S01]  /*7700*/  FFMA.FTZ R5, R12, c[0x0][0x2d0], -R2.reuse ;  /* 0x0000b4000c057a23 */ /* 0x100fe20000010802 */
[----:B------:R-:W-:Y:S01]  /*7710*/  ISETP.GT.AND P0, PT, R3, RZ, P0 ;  /* 0x000000ff0300720c */ /* 0x000fe20000704270 */
[----:B------:R-:W2:Y:S01]  /*7720*/  LDL.LU R12, [R1+0x14] ;  /* 0x00001400010c7983 */ /* 0x000ea20000300800 */
[--C-:B------:R-:W-:Y:S02]  /*7730*/  FFMA.FTZ R132, R132, c[0x0][0x2d0], -R2.reuse ;  /* 0x0000b40084847a23 */ /* 0x100fe40000010802 */
[----:B------:R-:W-:Y:S01]  /*7740*/  ISETP.LT.OR P0, PT, R4, 0x1, P0 ;  /* 0x000000010400780c */ /* 0x000fe20000701670 */
[--C-:B------:R-:W-:Y:S02]  /*7750*/  FFMA.FTZ R21, R21, c[0x0][0x2d0], -R2.reuse ;  /* 0x0000b40015157a23 */ /* 0x100fe40000010802 */
[--C-:B------:R-:W-:Y:S01]  /*7760*/  FFMA.FTZ R24, R24, c[0x0][0x2d0], -R2.reuse ;  /* 0x0000b40018187a23 */ /* 0x100fe20000010802 */
[----:B------:R-:W-:Y:S01]  /*7770*/  FSEL R6, R6, -INF , !P0 ;  /* 0xff80000006067808 */ /* 0x000fe20004000000 */
[--C-:B------:R-:W-:Y:S01]  /*7780*/  FFMA.FTZ R25, R25, c[0x0][0x2d0], -R2.reuse ;  /* 0x0000b40019197a23 */ /* 0x100fe20000010802 */
[----:B------:R-:W-:Y:S01]  /*7790*/  ISETP.GT.AND P0, PT, R3, 0x1, P2 ;  /* 0x000000010300780c */ /* 0x000fe20001704270 */
[--C-:B------:R-:W-:Y:S01]  /*77a0*/  FFMA.FTZ R170, R170, c[0x0][0x2d0], -R2.reuse ;  /* 0x0000b400aaaa7a23 */ /* 0x100fe20000010802 */
[----:B------:R-:W-:Y:S01]  /*77b0*/  PLOP3.LUT P2, PT, PT, PT, UP1, 0x40, 0x0 ;  /* 0x000000000000781c */ /* 0x000fe20003f4e818 */
[--C-:B------:R-:W-:Y:S01]  /*77c0*/  FFMA.FTZ R8, R8, c[0x0][0x2d0], -R2.reuse ;  /* 0x0000b40008087a23 */ /* 0x100fe20000010802 */
[----:B------:R-:W-:Y:S01]  /*77d0*/  ISETP.LT.OR P0, PT, R4, 0x2, P0 ;  /* 0x000000020400780c */ /* 0x000fe20000701670 */
[--C-:B------:R-:W-:Y:S01]  /*77e0*/  FFMA.FTZ R9, R9, c[0x0][0x2d0], -R2.reuse ;  /* 0x0000b40009097a23 */ /* 0x100fe20000010802 */
[----:B------:R-:W-:Y:S01]  /*77f0*/  MUFU.EX2 R132, R132 ;  /* 0x0000008400847308 */ /* 0x000fe20000000800 */
[--C-:B------:R-:W-:Y:S01]  /*7800*/  FFMA.FTZ R176, R13, c[0x0][0x2d0], -R2.reuse ;  /* 0x0000b4000db07a23 */ /* 0x100fe20000010802 */
[----:B------:R-:W-:Y:S01]  /*7810*/  FSEL R7, R7, -INF , !P0 ;  /* 0xff80000007077808 */ /* 0x000fe20004000000 */
[--C-:B------:R-:W-:Y:S01]  /*7820*/  FFMA.FTZ R179, R16, c[0x0][0x2d0], -R2.reuse ;  /* 0x0000b40010b37a23 */ /* 0x100fe20000010802 */
[----:B------:R-:W-:Y:S01]  /*7830*/  ISETP.GT.AND P0, PT, R3, 0x8, P1 ;  /* 0x000000080300780c */ /* 0x000fe20000f04270 */
[--C-:B------:R-:W-:Y:S01]  /*7840*/  FFMA.FTZ R17, R17, c[0x0][0x2d0], -R2.reuse ;  /* 0x0000b40011117a23 */ /* 0x100fe20000010802 */
[----:B------:R-:W-:Y:S01]  /*7850*/  PLOP3.LUT P1, PT, PT, PT, UP0, 0x40, 0x0 ;  /* 0x000000000000781c */ /* 0x000fe20003f2e808 */
[----:B------:R-:W-:Y:S01]  /*7860*/  FFMA.FTZ R169, R20, c[0x0][0x2d0], -R2 ;  /* 0x0000b40014a97a23 */ /* 0x000fe20000010802 */
[----:B------:R-:W-:Y:S01]  /*7870*/  ISETP.LT.OR P0, PT, R4, 0x9, P0 ;  /* 0x000000090400780c */ /* 0x000fe20000701670 */
[----:B------:R-:W-:Y:S01]  /*7880*/  UISETP.NE.AND UP1, UPT, UR11, URZ, UPT ;  /* 0x0000003f0b00728c */ /* 0x000fe2000bf25270 */
[----:B------:R-:W1:Y:S01]  /*7890*/  MUFU.EX2 R2, R0 ;  /* 0x0000000000027308 */ /* 0x000e620000000800 */
[----:B------:R-:W-:Y:S01]  /*78a0*/  UISETP.NE.AND UP0, UPT, UR10, URZ, UPT ;  /* 0x0000003f0a00728c */ /* 0x000fe2000bf05270 */
[----:B------:R-:W-:Y:S02]  /*78b0*/  FSEL R10, R10, -INF , !P0 ;  /* 0xff8000000a0a7808 */ /* 0x000fe40004000000 */
[----:B------:R-:W-:Y:S02]  /*78c0*/  ISETP.GT.AND P0, PT, R3, 0x9, P2 ;  /* 0x000000090300780c */ /* 0x000fe40001704270 */
[----:B------:R-:W-:Y:S02]  /*78d0*/  PLOP3.LUT P2, PT, PT, PT, UP6, 0x40, 0x0 ;  /* 0x000000000000781c */ /* 0x000fe40003f4e868 */
[C---:B------:R-:W-:Y:S02]  /*78e0*/  ISETP.LT.OR P0, PT, R4.reuse, 0xa, P0 ;  /* 0x0000000a0400780c */ /* 0x040fe40000701670 */
[----:B------:R-:W-:Y:S02]  /*78f0*/  MUFU.EX2 R168, R170 ;  /* 0x000000aa00a87308 */ /* 0x000fe40000000800 */
[----:B------:R-:W-:Y:S02]  /*7900*/  FSEL R171, R11, -INF , !P0 ;  /* 0xff8000000bab7808 */ /* 0x000fe40004000000 */
[C---:B------:R-:W-:Y:S02]  /*7910*/  ISETP.GT.AND P0, PT, R3.reuse, 0x10, P1 ;  /* 0x000000100300780c */ /* 0x040fe40000f04270 */
[----:B------:R-:W-:Y:S02]  /*7920*/  PLOP3.LUT P1, PT, PT, PT, UP5, 0x40, 0x0 ;  /* 0x000000000000781c */ /* 0x000fe40003f2e858 */
[----:B------:R-:W-:Y:S02]  /*7930*/  ISETP.LT.OR P0, PT, R4, 0x11, P0 ;  /* 0x000000110400780c */ /* 0x000fe40000701670 */
[C---:B------:R-:W-:Y:S01]  /*7940*/  ISETP.GT.AND P1, PT, R3.reuse, 0x18, P1 ;  /* 0x000000180300780c */ /* 0x040fe20000f24270 */
[----:B------:R-:W-:Y:S01]  /*7950*/  MUFU.EX2 R8, R8 ;  /* 0x0000000800087308 */ /* 0x000fe20000000800 */
[----:B------:R-:W-:Y:S02]  /*7960*/  FSEL R173, R14, -INF , !P0 ;  /* 0xff8000000ead7808 */ /* 0x000fe40004000000 */
[----:B------:R-:W-:Y:S01]  /*7970*/  ISETP.GT.AND P0, PT, R3, 0x11, P2 ;  /* 0x000000110300780c */ /* 0x000fe20001704270 */
[----:B-1----:R-:W-:Y:S01]  /*7980*/  FMUL.FTZ R16, R2, R144 ;  /* 0x0000009002107220 */ /* 0x002fe20000410000 */
[----:B------:R-:W-:Y:S01]  /*7990*/  ISETP.LT.OR P1, PT, R4, 0x19, P1 ;  /* 0x000000190400780c */ /* 0x000fe20000f21670 */
[----:B------:R-:W-:Y:S01]  /*79a0*/  FMUL.FTZ R13, R2, R149 ;  /* 0x00000095020d7220 */ /* 0x000fe20000410000 */
[----:B------:R-:W-:Y:S01]  /*79b0*/  ISETP.LT.OR P0, PT, R4, 0x12, P0 ;  /* 0x000000120400780c */ /* 0x000fe20000701670 */
[----:B------:R-:W-:Y:S01]  /*79c0*/  FMUL.FTZ R20, R2, R140 ;  /* 0x0000008c02147220 */ /* 0x000fe20000410000 */
[----:B------:R-:W-:Y:S01]  /*79d0*/  FSEL R174, R18, -INF , !P1 ;  /* 0xff80000012ae7808 */ /* 0x000fe20004800000 */
[----:B------:R-:W1:Y:S01]  /*79e0*/  MUFU.EX2 R9, R9 ;  /* 0x0000000900097308 */ /* 0x000e620000000800 */
[----:B------:R-:W-:Y:S01]  /*79f0*/  FSEL R172, R15, -INF , !P0 ;  /* 0xff8000000fac7808 */ /* 0x000fe20004000000 */
[C---:B------:R-:W-:Y:S01]  /*7a00*/  FMUL.FTZ R28, R2.reuse, R28 ;  /* 0x0000001c021c7220 */ /* 0x040fe20000410000 */
[----:B------:R-:W-:Y:S01]  /*7a10*/  PLOP3.LUT P0, PT, PT, PT, UP4, 0x40, 0x0 ;  /* 0x000000000000781c */ /* 0x000fe20003f0e848 */
[C---:B------:R-:W-:Y:S01]  /*7a20*/  FMUL.FTZ R29, R2.reuse, R29 ;  /* 0x0000001d021d7220 */ /* 0x040fe20000410000 */
[----:B------:R-:W-:Y:S01]  /*7a30*/  PLOP3.LUT P1, PT, PT, PT, UP3, 0x40, 0x0 ;  /* 0x000000000000781c */ /* 0x000fe20003f2e838 */
[C---:B------:R-:W-:Y:S01]  /*7a40*/  FMUL.FTZ R32, R2.reuse, R32 ;  /* 0x0000002002207220 */ /* 0x040fe20000410000 */
[C---:B------:R-:W-:Y:S01]  /*7a50*/  ISETP.GT.AND P0, PT, R3.reuse, 0x19, P0 ;  /* 0x000000190300780c */ /* 0x040fe20000704270 */
[C---:B------:R-:W-:Y:S01]  /*7a60*/  FMUL.FTZ R33, R2.reuse, R33 ;  /* 0x0000002102217220 */ /* 0x040fe20000410000 */
[----:B------:R-:W-:Y:S01]  /*7a70*/  ISETP.GT.AND P1, PT, R3, 0x20, P1 ;  /* 0x000000200300780c */ /* 0x000fe20000f24270 */
[----:B------:R-:W-:Y:S01]  /*7a80*/  FMUL.FTZ R36, R2, R36 ;  /* 0x0000002402247220 */ /* 0x000fe20000410000 */
[----:B------:R-:W-:Y:S01]  /*7a90*/  ISETP.LT.OR P0, PT, R4, 0x1a, P0 ;  /* 0x0000001a0400780c */ /* 0x000fe20000701670 */
[----:B------:R-:W-:Y:S01]  /*7aa0*/  FMUL.FTZ R37, R2, R37 ;  /* 0x0000002502257220 */ /* 0x000fe20000410000 */
[----:B------:R-:W-:Y:S01]  /*7ab0*/  ISETP.LT.OR P1, PT, R4, 0x21, P1 ;  /* 0x000000210400780c */ /* 0x000fe20000f21670 */
[C---:B------:R-:W-:Y:S01]  /*7ac0*/  FMUL.FTZ R40, R2.reuse, R40 ;  /* 0x0000002802287220 */ /* 0x040fe20000410000 */
[----:B------:R-:W-:Y:S01]  /*7ad0*/  FSEL R175, R19, -INF , !P0 ;  /* 0xff80000013af7808 */ /* 0x000fe20004000000 */
[C---:B------:R-:W-:Y:S01]  /*7ae0*/  FMUL.FTZ R41, R2.reuse, R41 ;  /* 0x0000002902297220 */ /* 0x040fe20000410000 */
[----:B------:R-:W-:Y:S01]  /*7af0*/  PLOP3.LUT P0, PT, PT, PT, UP2, 0x40, 0x0 ;  /* 0x000000000000781c */ /* 0x000fe20003f0e828 */
[----:B------:R-:W-:Y:S01]  /*7b00*/  FMUL.FTZ R44, R2, R44 ;  /* 0x0000002c022c7220 */ /* 0x000fe20000410000 */
[----:B------:R-:W-:Y:S01]  /*7b10*/  FSEL R177, R22, -INF , !P1 ;  /* 0xff80000016b17808 */ /* 0x000fe20004800000 */
[C---:B------:R-:W-:Y:S01]  /*7b20*/  FMUL.FTZ R45, R2.reuse, R45 ;  /* 0x0000002d022d7220 */ /* 0x040fe20000410000 */
[C---:B------:R-:W-:Y:S01]  /*7b30*/  ISETP.GT.AND P0, PT, R3.reuse, 0x21, P0 ;  /* 0x000000210300780c */ /* 0x040fe20000704270 */
[C---:B------:R-:W-:Y:S01]  /*7b40*/  FMUL.FTZ R48, R2.reuse, R48 ;  /* 0x0000003002307220 */ /* 0x040fe20000410000 */
[----:B------:R-:W-:Y:S01]  /*7b50*/  PLOP3.LUT P1, PT, PT, PT, UP1, 0x40, 0x0 ;  /* 0x000000000000781c */ /* 0x000fe20003f2e818 */
[----:B------:R-:W-:Y:S01]  /*7b60*/  FMUL.FTZ R49, R2, R49 ;  /* 0x0000003102317220 */ /* 0x000fe20000410000 */
[----:B------:R-:W-:Y:S01]  /*7b70*/  ISETP.LT.OR P0, PT, R4, 0x22, P0 ;  /* 0x000000220400780c */ /* 0x000fe20000701670 */
[C---:B------:R-:W-:Y:S01]  /*7b80*/  FMUL.FTZ R52, R2.reuse, R52 ;  /* 0x0000003402347220 */ /* 0x040fe20000410000 */
[----:B------:R-:W-:Y:S01]  /*7b90*/  ISETP.GT.AND P1, PT, R3, 0x28, P1 ;  /* 0x000000280300780c */ /* 0x000fe20000f24270 */
[C---:B------:R-:W-:Y:S01]  /*7ba0*/  FMUL.FTZ R53, R2.reuse, R53 ;  /* 0x0000003502357220 */ /* 0x040fe20000410000 */
[----:B------:R-:W-:Y:S01]  /*7bb0*/  FSEL R178, R23, -INF , !P0 ;  /* 0xff80000017b27808 */ /* 0x000fe20004000000 */
[C---:B------:R-:W-:Y:S01]  /*7bc0*/  FMUL.FTZ R56, R2.reuse, R56 ;  /* 0x0000003802387220 */ /* 0x040fe20000410000 */
[----:B------:R-:W-:Y:S01]  /*7bd0*/  PLOP3.LUT P0, PT, PT, PT, UP0, 0x40, 0x0 ;  /* 0x000000000000781c */ /* 0x000fe20003f0e808 */
[----:B------:R-:W-:Y:S01]  /*7be0*/  FMUL.FTZ R57, R2, R57 ;  /* 0x0000003902397220 */ /* 0x000fe20000410000 */
[----:B------:R-:W-:Y:S01]  /*7bf0*/  ISETP.LT.OR P1, PT, R4, 0x29, P1 ;  /* 0x000000290400780c */ /* 0x000fe20000f21670 */
[C---:B------:R-:W-:Y:S01]  /*7c00*/  FMUL.FTZ R60, R2.reuse, R60 ;  /* 0x0000003c023c7220 */ /* 0x040fe20000410000 */
[----:B------:R-:W-:Y:S01]  /*7c10*/  ISETP.GT.AND P0, PT, R3, 0x29, P0 ;  /* 0x000000290300780c */ /* 0x000fe20000704270 */
[C---:B------:R-:W-:Y:S01]  /*7c20*/  FMUL.FTZ R61, R2.reuse, R61 ;  /* 0x0000003d023d7220 */ /* 0x040fe20000410000 */
[----:B------:R-:W-:Y:S01]  /*7c30*/  MOV R15, R176 ;  /* 0x000000b0000f7202 */ /* 0x000fe20000000f00 */
[----:B------:R-:W-:Y:S01]  /*7c40*/  FMUL.FTZ R64, R2, R64 ;  /* 0x0000004002407220 */ /* 0x000fe20000410000 */
[----:B------:R-:W-:Y:S01]  /*7c50*/  ISETP.LT.OR P0, PT, R4, 0x2a, P0 ;  /* 0x0000002a0400780c */ /* 0x000fe20000701670 */
[----:B------:R-:W-:Y:S01]  /*7c60*/  FMUL.FTZ R65, R2, R65 ;  /* 0x0000004102417220 */ /* 0x000fe20000410000 */
[----:B------:R-:W-:Y:S01]  /*7c70*/  FSEL R176, R26, -INF , !P1 ;  /* 0xff8000001ab07808 */ /* 0x000fe20004800000 */
[C---:B------:R-:W-:Y:S01]  /*7c80*/  FMUL.FTZ R68, R2.reuse, R68 ;  /* 0x0000004402447220 */ /* 0x040fe20000410000 */
[----:B-1----:R-:W-:Y:S01]  /*7c90*/  F2FP.BF16.PACK_AB R170, R9, R8 ;  /* 0x0000000809aa723e */ /* 0x002fe200000010ff */
[C---:B------:R-:W-:Y:S01]  /*7ca0*/  FMUL.FTZ R69, R2.reuse, R69 ;  /* 0x0000004502457220 */ /* 0x040fe20000410000 */
[----:B------:R-:W-:Y:S01]  /*7cb0*/  MOV R14, R179 ;  /* 0x000000b3000e7202 */ /* 0x000fe20000000f00 */
        /* <DEDUP_REMOVED lines=13> */
[----:B------:R-:W-:Y:S01]  /*7d90*/  MUFU.EX2 R145, R145 ;  /* 0x0000009100917308 */ /* 0x000fe20000000800 */
[C---:B------:R-:W-:Y:S01]  /*7da0*/  FMUL.FTZ R80, R2.reuse, R80 ;  /* 0x0000005002507220 */ /* 0x040fe20000410000 */
[----:B------:R-:W-:Y:S01]  /*7db0*/  UISETP.GT.AND UP0, UPT, UR13, UR9, UPT ;  /* 0x000000090d00728c */ /* 0x000fe2000bf04270 */
[C---:B------:R-:W-:Y:S01]  /*7dc0*/  FMUL.FTZ R81, R2.reuse, R81 ;  /* 0x0000005102517220 */ /* 0x040fe20000410000 */
[----:B------:R-:W-:Y:S01]  /*7dd0*/  UIADD3 UR13, UR13, -0x1, URZ ;  /* 0xffffffff0d0d7890 */ /* 0x000fe2000fffe03f */
[C---:B------:R-:W-:Y:S02]  /*7de0*/  FMUL.FTZ R84, R2.reuse, R84 ;  /* 0x0000005402547220 */ /* 0x040fe40000410000 */
[C---:B------:R-:W-:Y:S02]  /*7df0*/  FMUL.FTZ R85, R2.reuse, R85 ;  /* 0x0000005502557220 */ /* 0x040fe40000410000 */
[C---:B------:R-:W-:Y:S01]  /*7e00*/  FMUL.FTZ R88, R2.reuse, R88 ;  /* 0x0000005802587220 */ /* 0x040fe20000410000 */
[----:B------:R-:W-:Y:S01]  /*7e10*/  MUFU.EX2 R157, R157 ;  /* 0x0000009d009d7308 */ /* 0x000fe20000000800 */
[C---:B------:R-:W-:Y:S02]  /*7e20*/  FMUL.FTZ R89, R2.reuse, R89 ;  /* 0x0000005902597220 */ /* 0x040fe40000410000 */
        /* <DEDUP_REMOVED lines=20> */
[C---:B--2---:R-:W-:Y:S02]  /*7f70*/  FFMA.FTZ R0, R2.reuse, R12, R132 ;  /* 0x0000000c02007223 */ /* 0x044fe40000010084 */
[----:B------:R-:W-:Y:S01]  /*7f80*/  FMUL.FTZ R12, R2, R148 ;  /* 0x00000094020c7220 */ /* 0x000fe20000410000 */
[----:B------:R-:W-:Y:S01]  /*7f90*/  MOV R148, R169 ;  /* 0x000000a900947202 */ /* 0x000fe20000000f00 */
[----:B------:R-:W-:Y:S01]  /*7fa0*/  FADD.FTZ R4, R168, R0 ;  /* 0x00000000a8047221 */ /* 0x000fe20000010000 */
[----:B------:R-:W-:Y:S02]  /*7fb0*/  FMNMX.FTZ R0, R6, R134, !PT ;  /* 0x0000008606007209 */ /* 0x000fe40007810000 */
[----:B------:R-:W-:Y:S02]  /*7fc0*/  F2FP.BF16.PACK_AB R168, R168, R132 ;  /* 0x00000084a8a8723e */ /* 0x000fe400000010ff */
[----:B------:R-:W-:Y:S02]  /*7fd0*/  FMNMX.FTZ R0, R7, R0, !PT ;  /* 0x0000000007007209 */ /* 0x000fe40007810000 */
[----:B------:R-:W-:Y:S02]  /*7fe0*/  FSEL R132, R27, -INF , !P0 ;  /* 0xff8000001b847808 */ /* 0x000fe40004000000 */
[----:B------:R-:W-:Y:S04]  /*7ff0*/  FMNMX.FTZ R0, R10, R0, !PT ;  /* 0x000000000a007209 */ /* 0x000fe80007810000 */
        /* <DEDUP_REMOVED lines=12> */
[----:B-1----:R-:W-:Y:S01]  /*80c0*/  FMNMX.FTZ R3, R0, R3, !PT ;  /* 0x0000000300037209 */ /* 0x002fe20007810000 */
[----:B------:R-:W-:Y:S02]  /*80d0*/  FADD.FTZ R0, R8, R4 ;  /* 0x0000000408007221 */ /* 0x000fe40000010000 */
[C---:B------:R-:W-:Y:S01]  /*80e0*/  FMUL.FTZ R8, R2.reuse, R152 ;  /* 0x0000009802087220 */ /* 0x040fe20000410000 */
[----:B------:R-:W-:Y:S01]  /*80f0*/  MOV R152, R21 ;  /* 0x0000001500987202 */ /* 0x000fe20000000f00 */
[C---:B------:R-:W-:Y:S01]  /*8100*/  FMUL.FTZ R21, R2.reuse, R141 ;  /* 0x0000008d02157220 */ /* 0x040fe20000410000 */
[----:B------:R-:W-:Y:S01]  /*8110*/  FSETP.NEU.FTZ.AND P0, PT, R3, -INF , PT ;  /* 0xff8000000300780b */ /* 0x000fe20003f1d000 */
[----:B------:R-:W2:Y:S01]  /*8120*/  LDL.LU R141, [R1+0x18] ;  /* 0x00001800018d7983 */ /* 0x000ea20000300800 */
[----:B------:R-:W-:Y:S02]  /*8130*/  FADD.FTZ R179, R9, R0 ;  /* 0x0000000009b37221 */ /* 0x000fe40000010000 */
[C---:B------:R-:W-:Y:S01]  /*8140*/  FSEL R0, R3.reuse, RZ, P0 ;  /* 0x000000ff03007208 */ /* 0x040fe20000000000 */
[C---:B------:R-:W-:Y:S01]  /*8150*/  FMUL.FTZ R9, R2.reuse, R153 ;  /* 0x0000009902097220 */ /* 0x040fe20000410000 */
[----:B------:R-:W-:Y:S01]  /*8160*/  MOV R153, R24 ;  /* 0x0000001800997202 */ /* 0x000fe20000000f00 */
[----:B------:R-:W-:Y:S01]  /*8170*/  FMUL.FTZ R24, R2, R136 ;  /* 0x0000008802187220 */ /* 0x000fe20000410000 */
[----:B------:R-:W-:Y:S01]  /*8180*/  MUFU.EX2 R152, R152 ;  /* 0x0000009800987308 */ /* 0x000fe20000000800 */
[----:B------:R-:W-:Y:S02]  /*8190*/  FADD.FTZ R0, -R0, R134 ;  /* 0x0000008600007221 */ /* 0x000fe40000010100 */
[----:B------:R-:W-:Y:S02]  /*81a0*/  FMUL.FTZ R134, R3, c[0x0][0x2d0] ;  /* 0x0000b40003867a20 */ /* 0x000fe40000410000 */
[----:B------:R-:W-:Y:S02]  /*81b0*/  FMUL.FTZ R0, R0, c[0x0][0x2d0] ;  /* 0x0000b40000007a20 */ /* 0x000fe40000410000 */
[----:B------:R-:W-:Y:S01]  /*81c0*/  FMUL.FTZ R4, R2, R156 ;  /* 0x0000009c02047220 */ /* 0x000fe20000410000 */
[----:B------:R-:W-:Y:S02]  /*81d0*/  FSEL R134, R134, RZ, P0 ;  /* 0x000000ff86867208 */ /* 0x000fe40000000000 */
[----:B------:R-:W-:Y:S01]  /*81e0*/  MOV R156, R14 ;  /* 0x0000000e009c7202 */ /* 0x000fe20000000f00 */
[----:B------:R-:W1:Y:S01]  /*81f0*/  MUFU.EX2 R0, R0 ;  /* 0x0000000000007308 */ /* 0x000e620000000800 */
[----:B------:R-:W-:Y:S01]  /*8200*/  PLOP3.LUT P0, PT, PT, PT, UP0, 0x80, 0x0 ;  /* 0x000000000000781c */ /* 0x000fe20003f0f008 */
[--C-:B------:R-:W-:Y:S02]  /*8210*/  FFMA.FTZ R169, R6, c[0x0][0x2d0], -R134.reuse ;  /* 0x0000b40006a97a23 */ /* 0x100fe40000010886 */
[--C-:B------:R-:W-:Y:S02]  /*8220*/  FFMA.FTZ R7, R7, c[0x0][0x2d0], -R134.reuse ;  /* 0x0000b40007077a23 */ /* 0x100fe40000010886 */
[--C-:B------:R-:W-:Y:S04]  /*8230*/  FFMA.FTZ R2, R10, c[0x0][0x2d0], -R134.reuse ;  /* 0x0000b4000a027a23 */ /* 0x100fe80000010886 */
[----:B------:R-:W2:Y:S10]  /*8240*/  MUFU.EX2 R169, R169 ;  /* 0x000000a900a97308 */ /* 0x000eb40000000800 */
[----:B------:R3:W4:Y:S01]  /*8250*/  MUFU.EX2 R144, R7 ;  /* 0x0000000700907308 */ /* 0x0007220000000800 */
[C---:B-1----:R-:W-:Y:S02]  /*8260*/  FMUL.FTZ R26, R0.reuse, R138 ;  /* 0x0000008a001a7220 */ /* 0x042fe40000410000 */
[C---:B------:R-:W-:Y:S02]  /*8270*/  FMUL.FTZ R27, R0.reuse, R139 ;  /* 0x0000008b001b7220 */ /* 0x040fe40000410000 */
[----:B------:R-:W1:Y:S01]  /*8280*/  LDSM.16.MT88.4 R136, [R236+0x4080] ;  /* 0x00408000ec88783b */ /* 0x000e620000004200 */
[C---:B------:R-:W-:Y:S04]  /*8290*/  FMUL.FTZ R11, R0.reuse, R155 ;  /* 0x0000009b000b7220 */ /* 0x040fe80000410000 */
[----:B------:R-:W-:Y:S01]  /*82a0*/  MUFU.EX2 R156, R156 ;  /* 0x0000009c009c7308 */ /* 0x000fe20000000800 */
[C---:B------:R-:W-:Y:S02]  /*82b0*/  FMUL.FTZ R22, R0.reuse, R142 ;  /* 0x0000008e00167220 */ /* 0x040fe40000410000 */
[C---:B------:R-:W-:Y:S02]  /*82c0*/  FMUL.FTZ R23, R0.reuse, R143 ;  /* 0x0000008f00177220 */ /* 0x040fe40000410000 */
[C---:B------:R-:W-:Y:S01]  /*82d0*/  FMUL.FTZ R6, R0.reuse, R158 ;  /* 0x0000009e00067220 */ /* 0x040fe20000410000 */
[----:B------:R-:W-:Y:S01]  /*82e0*/  MOV R158, R149 ;  /* 0x00000095009e7202 */ /* 0x000fe20000000f00 */
[C---:B------:R-:W-:Y:S02]  /*82f0*/  FMUL.FTZ R10, R0.reuse, R154 ;  /* 0x0000009a000a7220 */ /* 0x040fe40000410000 */
[C---:B------:R-:W-:Y:S01]  /*8300*/  FMUL.FTZ R14, R0.reuse, R150 ;  /* 0x00000096000e7220 */ /* 0x040fe20000410000 */
[----:B------:R-:W-:Y:S01]  /*8310*/  MUFU.EX2 R153, R153 ;  /* 0x0000009900997308 */ /* 0x000fe20000000800 */
[C---:B------:R-:W-:Y:S02]  /*8320*/  FMUL.FTZ R15, R0.reuse, R151 ;  /* 0x00000097000f7220 */ /* 0x040fe40000410000 */
[C---:B------:R-:W-:Y:S02]  /*8330*/  FMUL.FTZ R18, R0.reuse, R146 ;  /* 0x0000009200127220 */ /* 0x040fe40000410000 */
[C---:B---3--:R-:W-:Y:S01]  /*8340*/  FMUL.FTZ R7, R0.reuse, R159 ;  /* 0x0000009f00077220 */ /* 0x048fe20000410000 */
[----:B------:R-:W-:Y:S01]  /*8350*/  MOV R159, R148 ;  /* 0x00000094009f7202 */ /* 0x000fe20000000f00 */
[C---:B------:R-:W-:Y:S02]  /*8360*/  FMUL.FTZ R19, R0.reuse, R147 ;  /* 0x0000009300137220 */ /* 0x040fe40000410000 */
[C---:B------:R-:W-:Y:S01]  /*8370*/  FMUL.FTZ R30, R0.reuse, R30 ;  /* 0x0000001e001e7220 */ /* 0x040fe20000410000 */
[----:B------:R-:W-:Y:S01]  /*8380*/  MUFU.EX2 R147, R2 ;  /* 0x0000000200937308 */ /* 0x000fe20000000800 */
[C---:B------:R-:W-:Y:S02]  /*8390*/  FMUL.FTZ R31, R0.reuse, R31 ;  /* 0x0000001f001f7220 */ /* 0x040fe40000410000 */
[C---:B------:R-:W-:Y:S02]  /*83a0*/  FMUL.FTZ R34, R0.reuse, R34 ;  /* 0x0000002200227220 */ /* 0x040fe40000410000 */
[C---:B------:R-:W-:Y:S02]  /*83b0*/  FMUL.FTZ R35, R0.reuse, R35 ;  /* 0x0000002300237220 */ /* 0x040fe40000410000 */
[C---:B------:R-:W-:Y:S02]  /*83c0*/  FMUL.FTZ R38, R0.reuse, R38 ;  /* 0x0000002600267220 */ /* 0x040fe40000410000 */
[C---:B------:R-:W-:Y:S01]  /*83d0*/  FMUL.FTZ R39, R0.reuse, R39 ;  /* 0x0000002700277220 */ /* 0x040fe20000410000 */
[----:B------:R3:W-:Y:S01]  /*83e0*/  MUFU.EX2 R2, R140 ;  /* 0x0000008c00027308 */ /* 0x0007e20000000800 */
[C---:B------:R-:W-:Y:S02]  /*83f0*/  FMUL.FTZ R42, R0.reuse, R42 ;  /* 0x0000002a002a7220 */ /* 0x040fe40000410000 */
[C---:B------:R-:W-:Y:S02]  /*8400*/  FMUL.FTZ R43, R0.reuse, R43 ;  /* 0x0000002b002b7220 */ /* 0x040fe40000410000 */
        /* <DEDUP_REMOVED lines=45> */
[----:B--2---:R-:W-:Y:S01]  /*86e0*/  FFMA.FTZ R151, R0, R141, R169 ;  /* 0x0000008d00977223 */ /* 0x004fe200000100a9 */
[C---:B----4-:R-:W-:Y:S01]  /*86f0*/  F2FP.BF16.PACK_AB R169, R144.reuse, R169 ;  /* 0x000000a990a9723e */ /* 0x050fe200000010ff */
[--C-:B------:R-:W-:Y:S01]  /*8700*/  FFMA.FTZ R0, R171, c[0x0][0x2d0], -R134.reuse ;  /* 0x0000b400ab007a23 */ /* 0x100fe20000010886 */
[----:B---3--:R-:W-:Y:S01]  /*8710*/  LDSM.16.MT88.4 R140, [R236+0x4880] ;  /* 0x00488000ec8c783b */ /* 0x008fe20000004200 */
[----:B------:R-:W-:Y:S02]  /*8720*/  FADD.FTZ R144, R144, R151 ;  /* 0x0000009790907221 */ /* 0x000fe40000010000 */
[----:B------:R-:W2:Y:S02]  /*8730*/  MUFU.EX2 R146, R0 ;  /* 0x0000000000927308 */ /* 0x000ea40000000800 */
[----:B--2---:R-:W-:Y:S01]  /*8740*/  F2FP.BF16.PACK_AB R171, R146, R147 ;  /* 0x0000009392ab723e */ /* 0x004fe200000010ff */
[--C-:B------:R-:W-:Y:S07]  /*8750*/  FFMA.FTZ R0, R173, c[0x0][0x2d0], -R134.reuse ;  /* 0x0000b400ad007a23 */ /* 0x100fee0000010886 */
[----:B------:R2:W-:Y:S01]  /*8760*/  MUFU.EX2 R149, R0 ;  /* 0x0000000000957308 */ /* 0x0005e20000000800 */
[C---:B-1----:R-:W-:Y:S08]  /*8770*/  HMMA.16816.F32.BF16 R4, R168.reuse, R136, R4 ;  /* 0x00000088a804723c */ /* 0x042ff00000041804 */
[C---:B------:R-:W-:Y:S01]  /*8780*/  HMMA.16816.F32.BF16 R8, R168.reuse, R138, R8 ;  /* 0x0000008aa808723c */ /* 0x040fe20000041808 */
[----:B------:R-:W1:Y:S03]  /*8790*/  LDSM.16.MT88.4 R136, [R237+0x4080] ;  /* 0x00408000ed88783b */ /* 0x000e660000004200 */
[--C-:B--2---:R-:W-:Y:S04]  /*87a0*/  FFMA.FTZ R0, R172, c[0x0][0x2d0], -R134.reuse ;  /* 0x0000b400ac007a23 */ /* 0x104fe80000010886 */
[----:B------:R2:W3:Y:S01]  /*87b0*/  MUFU.EX2 R150, R0 ;  /* 0x0000000000967308 */ /* 0x0004e20000000800 */
[C---:B-1----:R-:W-:Y:S03]  /*87c0*/  HMMA.16816.F32.BF16 R12, R168.reuse, R136, R12 ;  /* 0x00000088a80c723c */ /* 0x042fe6000004180c */
[--C-:B--2---:R-:W-:Y:S06]  /*87d0*/  FFMA.FTZ R0, R174, c[0x0][0x2d0], -R134.reuse ;  /* 0x0000b400ae007a23 */ /* 0x104fec0000010886 */
[----:B------:R1:W-:Y:S01]  /*87e0*/  MUFU.EX2 R148, R0 ;  /* 0x0000000000947308 */ /* 0x0003e20000000800 */
[C---:B------:R-:W-:Y:S01]  /*87f0*/  HMMA.16816.F32.BF16 R16, R168.reuse, R138, R16 ;  /* 0x0000008aa810723c */ /* 0x040fe20000041810 */
[----:B------:R-:W2:Y:S02]  /*8800*/  LDSM.16.MT88.4 R136, [R240+0x4080] ;  /* 0x00408000f088783b */ /* 0x000ea40000004200 */
[----:B-1----:R-:W-:Y:S06]  /*8810*/  FFMA.FTZ R0, R175, c[0x0][0x2d0], -R134 ;  /* 0x0000b400af007a23 */ /* 0x002fec0000010886 */
[----:B------:R1:W4:Y:S01]  /*8820*/  MUFU.EX2 R174, R0 ;  /* 0x0000000000ae7308 */ /* 0x0003220000000800 */
[C---:B--2---:R-:W-:Y:S08]  /*8830*/  HMMA.16816.F32.BF16 R20, R168.reuse, R136, R20 ;  /* 0x00000088a814723c */ /* 0x044ff00000041814 */
[C---:B------:R-:W-:Y:S01]  /*8840*/  HMMA.16816.F32.BF16 R24, R168.reuse, R138, R24 ;  /* 0x0000008aa818723c */ /* 0x040fe20000041818 */
[----:B------:R-:W2:Y:S03]  /*8850*/  LDSM.16.MT88.4 R136, [R239+0x4080] ;  /* 0x00408000ef88783b */ /* 0x000ea60000004200 */
[----:B-1----:R-:W-:Y:S02]  /*8860*/  FADD.FTZ R0, R2, R179 ;  /* 0x000000b302007221 */ /* 0x002fe40000010000 */
[----:B------:R-:W1:Y:S02]  /*8870*/  MUFU.EX2 R179, R159 ;  /* 0x0000009f00b37308 */ /* 0x000e640000000800 */
[----:B------:R-:W-:Y:S04]  /*8880*/  FADD.FTZ R151, R145, R0 ;  /* 0x0000000091977221 */ /* 0x000fe80000010000 */
[----:B------:R-:W-:Y:S01]  /*8890*/  FADD.FTZ R0, R147, R144 ;  /* 0x0000009093007221 */ /* 0x000fe20000010000 */
[C---:B--2---:R-:W-:Y:S08]  /*88a0*/  HMMA.16816.F32.BF16 R28, R168.reuse, R136, R28 ;  /* 0x00000088a81c723c */ /* 0x044ff0000004181c */
[C---:B------:R-:W-:Y:S01]  /*88b0*/  HMMA.16816.F32.BF16 R32, R168.reuse, R138, R32 ;  /* 0x0000008aa820723c */ /* 0x040fe20000041820 */
[----:B------:R-:W2:Y:S07]  /*88c0*/  LDSM.16.MT88.4 R136, [R236+0x5880] ;  /* 0x00588000ec88783b */ /* 0x000eae0000004200 */
        /* <DEDUP_REMOVED lines=33> */
[C---:B--2---:R-:W-:Y:S07]  /*8ae0*/  HMMA.16816.F32.BF16 R124, R168.reuse, R136, R124 ;  /* 0x00000088a87c723c */ /* 0x044fee000004187c */
[----:B------:R-:W-:Y:S01]  /*8af0*/  F2FP.BF16.PACK_AB R136, R145, R2 ;  /* 0x000000029188723e */ /* 0x000fe200000010ff */
[----:B------:R-:W-:Y:S04]  /*8b00*/  HMMA.16816.F32.BF16 R128, R168, R138, R128 ;  /* 0x0000008aa880723c */ /* 0x000fe80000041880 */
[----:B---3--:R-:W-:Y:S01]  /*8b10*/  F2FP.BF16.PACK_AB R137, R150, R149 ;  /* 0x000000959689723e */ /* 0x008fe200000010ff */
[----:B------:R-:W-:Y:S02]  /*8b20*/  FADD.FTZ R2, R146, R0 ;  /* 0x0000000092027221 */ /* 0x000fe40000010000 */
[----:B------:R-:W-:Y:S01]  /*8b30*/  F2FP.BF16.PACK_AB R138, R157, R156 ;  /* 0x0000009c9d8a723e */ /* 0x000fe200000010ff */
[----:B------:R-:W-:Y:S01]  /*8b40*/  LDSM.16.MT88.4 R144, [R239+0x9080] ;  /* 0x00908000ef90783b */ /* 0x000fe20000004200 */
[----:B----4-:R-:W-:Y:S03]  /*8b50*/  F2FP.BF16.PACK_AB R139, R174, R148 ;  /* 0x00000094ae8b723e */ /* 0x010fe600000010ff */
[----:B------:R-:W-:Y:S01]  /*8b60*/  FFMA.FTZ R0, R177, c[0x0][0x2d0], -R134 ;  /* 0x0000b400b1007a23 */ /* 0x000fe20000010886 */
[----:B------:R-:W-:Y:S01]  /*8b70*/  MOV R177, R154 ;  /* 0x0000009a00b17202 */ /* 0x000fe20000000f00 */
[----:B------:R-:W-:Y:S02]  /*8b80*/  FADD.FTZ R2, R149, R2 ;  /* 0x0000000295027221 */ /* 0x000fe40000010000 */
[C---:B------:R-:W-:Y:S01]  /*8b90*/  HMMA.16816.F32.BF16 R4, R136.reuse, R140, R4 ;  /* 0x0000008c8804723c */ /* 0x040fe20000041804 */
[----:B------:R2:W-:Y:S04]  /*8ba0*/  MUFU.EX2 R172, R0 ;  /* 0x0000000000ac7308 */ /* 0x0005e80000000800 */
[----:B------:R-:W-:Y:S03]  /*8bb0*/  FADD.FTZ R2, R150, R2 ;  /* 0x0000000296027221 */ /* 0x000fe60000010000 */
[C---:B------:R-:W-:Y:S01]  /*8bc0*/  HMMA.16816.F32.BF16 R8, R136.reuse, R142, R8 ;  /* 0x0000008e8808723c */ /* 0x040fe20000041808 */
[----:B------:R-:W3:Y:S03]  /*8bd0*/  LDSM.16.MT88.4 R140, [R237+0x4880] ;  /* 0x00488000ed8c783b */ /* 0x000ee60000004200 */
[--C-:B--2---:R-:W-:Y:S01]  /*8be0*/  FFMA.FTZ R0, R178, c[0x0][0x2d0], -R134.reuse ;  /* 0x0000b400b2007a23 */ /* 0x104fe20000010886 */
[----:B------:R-:W-:Y:S03]  /*8bf0*/  MOV R178, R153 ;  /* 0x0000009900b27202 */ /* 0x000fe60000000f00 */
[----:B------:R2:W4:Y:S01]  /*8c00*/  MUFU.EX2 R173, R0 ;  /* 0x0000000000ad7308 */ /* 0x0005220000000800 */
[----:B------:R-:W-:Y:S01]  /*8c10*/  F2FP.BF16.PACK_AB R170, R177, R178 ;  /* 0x000000b2b1aa723e */ /* 0x000fe200000010ff */
[C---:B---3--:R-:W-:Y:S03]  /*8c20*/  HMMA.16816.F32.BF16 R12, R136.reuse, R140, R12 ;  /* 0x0000008c880c723c */ /* 0x048fe6000004180c */
[--C-:B--2---:R-:W-:Y:S01]  /*8c30*/  FFMA.FTZ R0, R176, c[0x0][0x2d0], -R134.reuse ;  /* 0x0000b400b0007a23 */ /* 0x104fe20000010886 */
[----:B------:R-:W-:Y:S01]  /*8c40*/  MOV R176, R152 ;  /* 0x0000009800b07202 */ /* 0x000fe20000000f00 */
[----:B------:R-:W-:Y:S01]  /*8c50*/  FFMA.FTZ R134, R132, c[0x0][0x2d0], -R134 ;  /* 0x0000b40084867a23 */ /* 0x000fe20000010886 */
[----:B------:R-:W-:Y:S02]  /*8c60*/  LDSM.16.MT88.4 R152, [R236+0x5080] ;  /* 0x00508000ec98783b */ /* 0x000fe40000004200 */
[C---:B------:R-:W-:Y:S01]  /*8c70*/  HMMA.16816.F32.BF16 R16, R136.reuse, R142, R16 ;  /* 0x0000008e8810723c */ /* 0x040fe20000041810 */
[----:B------:R2:W-:Y:S03]  /*8c80*/  MUFU.EX2 R132, R0 ;  /* 0x0000000000847308 */ /* 0x0005e60000000800 */
[----:B-1----:R-:W-:Y:S02]  /*8c90*/  F2FP.BF16.PACK_AB R168, R176, R179 ;  /* 0x000000b3b0a8723e */ /* 0x002fe400000010ff */
[----:B----4-:R-:W-:Y:S01]  /*8ca0*/  F2FP.BF16.PACK_AB R169, R173, R172 ;  /* 0x000000acada9723e */ /* 0x010fe200000010ff */
[----:B------:R-:W1:Y:S04]  /*8cb0*/  LDSM.16.MT88.4 R140, [R240+0x4880] ;  /* 0x00488000f08c783b */ /* 0x000e680000004200 */
[----:B------:R-:W3:Y:S01]  /*8cc0*/  MUFU.EX2 R134, R134 ;  /* 0x0000008600867308 */ /* 0x000ee20000000800 */
[----:B--2---:R-:W-:Y:S04]  /*8cd0*/  FADD.FTZ R0, R156, R151 ;  /* 0x000000979c007221 */ /* 0x004fe80000010000 */
[----:B------:R-:W-:Y:S02]  /*8ce0*/  FADD.FTZ R175, R157, R0 ;  /* 0x000000009daf7221 */ /* 0x000fe40000010000 */
[----:B------:R-:W-:Y:S02]  /*8cf0*/  FADD.FTZ R0, R148, R2 ;  /* 0x0000000294007221 */ /* 0x000fe40000010000 */
[----:B------:R-:W-:Y:S01]  /*8d00*/  FADD.FTZ R2, R179, R175 ;  /* 0x000000afb3027221 */ /* 0x000fe20000010000 */
[----:B---3--:R-:W-:Y:S01]  /*8d10*/  F2FP.BF16.PACK_AB R171, R134, R132 ;  /* 0x0000008486ab723e */ /* 0x008fe200000010ff */
[----:B------:R-:W-:Y:S02]  /*8d20*/  FADD.FTZ R0, R174, R0 ;  /* 0x00000000ae007221 */ /* 0x000fe40000010000 */
[----:B------:R-:W-:Y:S02]  /*8d30*/  FADD.FTZ R2, R176, R2 ;  /* 0x00000002b0027221 */ /* 0x000fe40000010000 */
[----:B------:R-:W-:Y:S02]  /*8d40*/  FADD.FTZ R0, R172, R0 ;  /* 0x00000000ac007221 */ /* 0x000fe40000010000 */
[----:B------:R-:W-:Y:S02]  /*8d50*/  FADD.FTZ R2, R178, R2 ;  /* 0x00000002b2027221 */ /* 0x000fe40000010000 */
[----:B------:R-:W-:Y:S01]  /*8d60*/  FADD.FTZ R0, R173, R0 ;  /* 0x00000000ad007221 */ /* 0x000fe20000010000 */
[C---:B-1----:R-:W-:Y:S03]  /*8d70*/  HMMA.16816.F32.BF16 R20, R136.reuse, R140, R20 ;  /* 0x0000008c8814723c */ /* 0x042fe60000041814 */
[----:B------:R-:W-:Y:S01]  /*8d80*/  FADD.FTZ R0, R132, R0 ;  /* 0x0000000084007221 */ /* 0x000fe20000010000 */
[-C--:B------:R-:W-:Y:S03]  /*8d90*/  MOV R132, R3.reuse ;  /* 0x0000000300847202 */ /* 0x080fe60000000f00 */
[----:B------:R-:W-:Y:S01]  /*8da0*/  FADD.FTZ R0, R134, R0 ;  /* 0x0000000086007221 */ /* 0x000fe20000010000 */
[C---:B------:R-:W-:Y:S01]  /*8db0*/  HMMA.16816.F32.BF16 R24, R136.reuse, R142, R24 ;  /* 0x0000008e8818723c */ /* 0x040fe20000041818 */
[----:B------:R-:W1:Y:S03]  /*8dc0*/  LDSM.16.MT88.4 R140, [R239+0x4880] ;  /* 0x00488000ef8c783b */ /* 0x000e660000004200 */
[----:B------:R-:W-:Y:S04]  /*8dd0*/  MOV R134, R3 ;  /* 0x0000000300867202 */ /* 0x000fe80000000f00 */
        /* <DEDUP_REMOVED lines=34> */
[C---:B------:R-:W-:Y:S08]  /*9000*/  HMMA.16816.F32.BF16 R120, R136.reuse, R142, R120 ;  /* 0x0000008e8878723c */ /* 0x040ff00000041878 */
[C---:B------:R-:W-:Y:S08]  /*9010*/  HMMA.16816.F32.BF16 R124, R136.reuse, R144, R124 ;  /* 0x00000090887c723c */ /* 0x040ff0000004187c */
[----:B------:R-:W-:Y:S01]  /*9020*/  HMMA.16816.F32.BF16 R128, R136, R146, R128 ;  /* 0x000000928880723c */ /* 0x000fe20000041880 */
[----:B------:R-:W1:Y:S07]  /*9030*/  LDSM.16.MT88.4 R144, [R237+0x5080] ;  /* 0x00508000ed90783b */ /* 0x000e6e0000004200 */
[C---:B------:R-:W-:Y:S01]  /*9040*/  HMMA.16816.F32.BF16 R156, R168.reuse, R152, R4 ;  /* 0x00000098a89c723c */ /* 0x040fe20000041804 */
[----:B------:R-:W2:Y:S07]  /*9050*/  LDSM.16.MT88.4 R136, [R240+0x5080] ;  /* 0x00508000f088783b */ /* 0x000eae0000004200 */
[C---:B------:R-:W-:Y:S01]  /*9060*/  HMMA.16816.F32.BF16 R152, R168.reuse, R154, R8 ;  /* 0x0000009aa898723c */ /* 0x040fe20000041808 */
[----:B------:R-:W3:Y:S08]  /*9070*/  LDSM.16.MT88.4 R4, [R239+0x5080] ;  /* 0x00508000ef04783b */ /* 0x000ef00000004200 */
[----:B------:R-:W4:Y:S01]  /*9080*/  LDSM.16.MT88.4 R8, [R236+0x6880] ;  /* 0x00688000ec08783b */ /* 0x000f220000004200 */
[C---:B-1----:R-:W-:Y:S07]  /*9090*/  HMMA.16816.F32.BF16 R148, R168.reuse, R144, R12 ;  /* 0x00000090a894723c */ /* 0x042fee000004180c */
[----:B------:R-:W1:Y:S01]  /*90a0*/  LDSM.16.MT88.4 R12, [R237+0x6880] ;  /* 0x00688000ed0c783b */ /* 0x000e620000004200 */
[C---:B------:R-:W-:Y:S08]  /*90b0*/  HMMA.16816.F32.BF16 R144, R168.reuse, R146, R16 ;  /* 0x00000092a890723c */ /* 0x040ff00000041810 */
[C---:B--2---:R-:W-:Y:S08]  /*90c0*/  HMMA.16816.F32.BF16 R140, R168.reuse, R136, R20 ;  /* 0x00000088a88c723c */ /* 0x044ff00000041814 */
[C---:B------:R-:W-:Y:S08]  /*90d0*/  HMMA.16816.F32.BF16 R136, R168.reuse, R138, R24 ;  /* 0x0000008aa888723c */ /* 0x040ff00000041818 */
[C---:B---3--:R-:W-:Y:S08]  /*90e0*/  HMMA.16816.F32.BF16 R28, R168.reuse, R4, R28 ;  /* 0x00000004a81c723c */ /* 0x048ff0000004181c */
[C---:B------:R-:W-:Y:S01]  /*90f0*/  HMMA.16816.F32.BF16 R32, R168.reuse, R6, R32 ;  /* 0x00000006a820723c */ /* 0x040fe20000041820 */
[----:B------:R-:W2:Y:S07]  /*9100*/  LDSM.16.MT88.4 R4, [R240+0x6880] ;  /* 0x00688000f004783b */ /* 0x000eae0000004200 */
[C---:B----4-:R-:W-:Y:S08]  /*9110*/  HMMA.16816.F32.BF16 R36, R168.reuse, R8, R36 ;  /* 0x00000008a824723c */ /* 0x050ff00000041824 */
        /* <DEDUP_REMOVED lines=27> */
[C---:B------:R-:W-:Y:S08]  /*92d0*/  HMMA.16816.F32.BF16 R112, R168.reuse, R10, R112 ;  /* 0x0000000aa870723c */ /* 0x040ff00000041870 */
[C---:B-1----:R-:W-:Y:S08]  /*92e0*/  HMMA.16816.F32.BF16 R116, R168.reuse, R12, R116 ;  /* 0x0000000ca874723c */ /* 0x042ff00000041874 */
[C---:B------:R-:W-:Y:S08]  /*92f0*/  HMMA.16816.F32.BF16 R120, R168.reuse, R14, R120 ;  /* 0x0000000ea878723c */ /* 0x040ff00000041878 */
[C---:B--2---:R-:W-:Y:S07]  /*9300*/  HMMA.16816.F32.BF16 R124, R168.reuse, R4, R124 ;  /* 0x00000004a87c723c */ /* 0x044fee000004187c */
[----:B------:R-:W-:Y:S01]  /*9310*/  FADD.FTZ R4, R177, R2 ;  /* 0x00000002b1047221 */ /* 0x000fe20000010000 */
[----:B------:R-:W-:Y:S04]  /*9320*/  HMMA.16816.F32.BF16 R128, R168, R6, R128 ;  /* 0x00000006a880723c */ /* 0x000fe80000041880 */
[----:B------:R1:W-:Y:S01]  /*9330*/  STL [R1+0x14], R4 ;  /* 0x0000140401007387 */ /* 0x0003e20000100800 */
[----:B------:R-:W-:Y:S03]  /*9340*/  MOV R2, R133 ;  /* 0x0000008500027202 */ /* 0x000fe60000000f00 */
[----:B------:R1:W-:Y:S01]  /*9350*/  STL [R1+0x18], R0 ;  /* 0x0000180001007387 */ /* 0x0003e20000100800 */
[----:B------:R-:W-:-:S05]  /*9360*/  @P0 BRA `(.L_x_187) ;  /* 0xffffc55000000947 */ /* 0x000fca000383ffff */
.L_x_176:
[----:B------:R-:W2:Y:S01]  /*9370*/  S2UR UR9, SR_CTAID.X ;  /* 0x00000000000979c3 */ /* 0x000ea20000002500 */
[----:B------:R-:W-:-:S02]  /*9380*/  UISETP.NE.AND UP1, UPT, UR18, URZ, UPT ;  /* 0x0000003f1200728c */ /* 0x000fc4000bf25270 */
[----:B------:R-:W-:Y:S02]  /*9390*/  UISETP.NE.AND UP0, UPT, UR17, URZ, UPT ;  /* 0x0000003f1100728c */ /* 0x000fe4000bf05270 */
[----:B------:R-:W-:-:S04]  /*93a0*/  ULDC.64 UR4, c[0x0][0x2c8] ;  /* 0x0000b20000047ab9 */ /* 0x000fc80000000a00 */
[----:B------:R-:W-:Y:S01]  /*93b0*/  PLOP3.LUT P0, PT, PT, PT, UP0, 0x40, 0x0 ;  /* 0x000000000000781c */ /* 0x000fe20003f0e808 */
[----:B--2---:R-:W-:-:S04]  /*93c0*/  ULEA UR9, UR9, 0x7f, 0x7 ;  /* 0x0000007f09097891 */ /* 0x004fc8000f8e383f */
[----:B------:R-:W-:-:S03]  /*93d0*/  UIMAD.WIDE.U32 UR10, UR9, UR4, URZ ;  /* 0x00000004090a72a5 */ /* 0x000fc6000f8e003f */
[----:B------:R-:W-:Y:S02]  /*93e0*/  ULDC UR4, c[0x0][0x168] ;  /* 0x00005a0000047ab9 */ /* 0x000fe40000000800 */
[----:B------:R-:W-:Y:S02]  /*93f0*/  @UP1 USHF.R.U32.HI UR9, URZ, UR5, UR11 ;  /* 0x000000053f091299 */ /* 0x000fe4000801160b */
[----:B------:R-:W-:Y:S02]  /*9400*/  UIADD3 UR4, -UR4, 0x1, URZ ;  /* 0x0000000104047890 */ /* 0x000fe4000fffe13f */
[----:B------:R-:W-:Y:S02]  /*9410*/  ULDC UR5, c[0x0][0x1d0] ;  /* 0x0000740000057ab9 */ /* 0x000fe40000000800 */
[----:B------:R-:W-:-:S03]  /*9420*/  UIADD3 UR10, UR9, UR5, UR4 ;  /* 0x00000005090a7290 */ /* 0x000fc6000fffe004 */
[----:B------:R-:W-:Y:S02]  /*9430*/  ULDC UR9, c[0x0][0x324] ;  /* 0x0000c90000097ab9 */ /* 0x000fe40000000800 */
[----:B------:R-:W-:Y:S01]  /*9440*/  UIADD3 UR9, UR10, -UR9, URZ ;  /* 0x800000090a097290 */ /* 0x000fe2000fffe03f */
[----:B------:R-:W-:Y:S05]  /*9450*/  @P0 BRA `(.L_x_188) ;  /* 0x0000016000000947 */ /* 0x000fea0003800000 */
[----:B------:R-:W-:-:S06]  /*9460*/  UISETP.GT.AND UP0, UPT, UR10, -0x1, UPT ;  /* 0xffffffff0a00788c */ /* 0x000fcc000bf04270 */
[----:B------:R-:W-:-:S13]  /*9470*/  PLOP3.LUT P0, PT, PT, PT, UP0, 0x80, 0x0 ;  /* 0x000000000000781c */ /* 0x000fda0003f0f008 */
[----:B------:R-:W-:Y:S05]  /*9480*/  @P0 BRA `(.L_x_189) ;  /* 0x0000009000000947 */ /* 0x000fea0003800000 */
[----:B------:R-:W-:Y:S02]  /*9490*/  ULDC UR4, c[0x0][0x32c] ;  /* 0x0000cb0000047ab9 */ /* 0x000fe40000000800 */
[----:B------:R-:W-:Y:S02]  /*94a0*/  UISETP.NE.AND UP0, UPT, UR4, 0x1, UPT ;  /* 0x000000010400788c */ /* 0x000fe4000bf05270 */
[----:B------:R-:W-:Y:S02]  /*94b0*/  ULOP3.LUT UR10, URZ, UR10, URZ, 0x33, !UPT ;  /* 0x0000000a3f0a7292 */ /* 0x000fe4000f8e333f */
[----:B------:R-:W-:Y:S02]  /*94c0*/  ULDC.64 UR4, c[0x0][0x330] ;  /* 0x0000cc0000047ab9 */ /* 0x000fe40000000a00 */
[----:B------:R-:W-:-:S07]  /*94d0*/  UIMAD.WIDE.U32 UR14, UR10, UR4, URZ ;  /* 0x000000040a0e72a5 */ /* 0x000fce000f8e003f */
[----:B------:R-:W-:Y:S02]  /*94e0*/  @UP0 UMOV UR11, UR15 ;  /* 0x0000000f000b0c82 */ /* 0x000fe40008000000 */
[----:B------:R-:W-:-:S04]  /*94f0*/  @UP0 USHF.R.U32.HI UR10, URZ, UR5, UR11 ;  /* 0x000000053f0a0299 */ /* 0x000fc8000801160b */
[----:B------:R-:W-:Y:S01]  /*9500*/  ULOP3.LUT UR10, URZ, UR10, URZ, 0x33, !UPT ;  /* 0x0000000a3f0a7292 */ /* 0x000fe2000f8e333f */
[----:B------:R-:W-:Y:S05]  /*9510*/  BRA `(.L_x_190) ;  /* 0x0000006000007947 */ /* 0x000fea0003800000 */
.L_x_189:
[----:B------:R-:W-:Y:S02]  /*9520*/  ULDC UR4, c[0x0][0x32c] ;  /* 0x0000cb0000047ab9 */ /* 0x000fe40000000800 */
[----:B------:R-:W-:-:S03]  /*9530*/  UISETP.NE.AND UP0, UPT, UR4, 0x1, UPT ;  /* 0x000000010400788c */ /* 0x000fc6000bf05270 */
[----:B------:R-:W-:Y:S02]  /*9540*/  ULDC.64 UR4, c[0x0][0x330] ;  /* 0x0000cc0000047ab9 */ /* 0x000fe40000000a00 */
[----:B------:R-:W-:-:S07]  /*9550*/  UIMAD.WIDE.U32 UR14, UR10, UR4, URZ ;  /* 0x000000040a0e72a5 */ /* 0x000fce000f8e003f */
[----:B------:R-:W-:Y:S02]  /*9560*/  @UP0 UMOV UR11, UR15 ;  /* 0x0000000f000b0c82 */ /* 0x000fe40008000000 */
[----:B------:R-:W-:Y:S02]  /*9570*/  @UP0 USHF.R.U32.HI UR10, URZ, UR5, UR11 ;  /* 0x000000053f0a0299 */ /* 0x000fe4000801160b */
.L_x_190:
[----:B------:R-:W-:Y:S02]  /*9580*/  ULDC UR4, c[0x0][0x32c] ;  /* 0x0000cb0000047ab9 */ /* 0x000fe40000000800 */
[----:B------:R-:W-:-:S04]  /*9590*/  UIMAD UR4, UR10, UR4, URZ ;  /* 0x000000040a0472a4 */ /* 0x000fc8000f8e023f */
[----:B------:R-:W-:-:S04]  /*95a0*/  UISETP.LT.AND UP0, UPT, UR9, UR4, UPT ;  /* 0x000000040900728c */ /* 0x000fc8000bf01270 */
[----:B------:R-:W-:-:S04]  /*95b0*/  USEL UR9, UR9, UR4, !UP0 ;  /* 0x0000000409097287 */ /* 0x000fc8000c000000 */
.L_x_188:
[----:B------:R-:W-:-:S04]  /*95c0*/  UIADD3 UR9, UR9, 0x2f, URZ ;  /* 0x0000002f09097890 */ /* 0x000fc8000fffe03f */
[----:B------:R-:W-:-:S04]  /*95d0*/  UIMAD.WIDE UR4, UR9, 0x2aaaaaab, URZ ;  /* 0x2aaaaaab090478a5 */ /* 0x000fc8000f8e023f */
        /* <DEDUP_REMOVED lines=9> */
[----:B-1----:R-:W4:Y:S04]  /*9670*/  LDL.64 R4, [R1+0x30] ;  /* 0x0000300001047983 */ /* 0x002f280000100a00 */
[----:B------:R-:W4:Y:S01]  /*9680*/  LDL.64 R2, [R1+0x28] ;  /* 0x0000280001027983 */ /* 0x000f220000100a00 */
[----:B--2---:R-:W-:-:S02]  /*9690*/  IADD3 R11, P0, R8, 0x40, RZ ;  /* 0x00000040080b7810 */ /* 0x004fc40007f1e0ff */
[----:B------:R-:W-:-:S03]  /*96a0*/  IADD3 R10, P1, R8, 0x80, RZ ;  /* 0x00000080080a7810 */ /* 0x000fc60007f3e0ff */
[--C-:B---3--:R-:W-:Y:S01]  /*96b0*/  IMAD.X R0, RZ, RZ, R7.reuse, P0 ;  /* 0x000000ffff007224 */ /* 0x108fe200000e0607 */
[----:B------:R-:W-:Y:S01]  /*96c0*/  STL [R1+0x6c], R11 ;  /* 0x00006c0b01007387 */ /* 0x000fe20000100800 */
[----:B------:R-:W-:Y:S01]  /*96d0*/  IADD3 R9, P0, R8, 0xc0, RZ ;  /* 0x000000c008097810 */ /* 0x000fe20007f1e0ff */
[--C-:B------:R-:W-:Y:S01]  /*96e0*/  IMAD.X R8, RZ, RZ, R7.reuse, P1 ;  /* 0x000000ffff087224 */ /* 0x100fe200008e0607 */
[C---:B----4-:R-:W-:Y:S01]  /*96f0*/  IADD3 R6, P1, R4.reuse, 0x80, RZ ;  /* 0x0000008004067810 */ /* 0x050fe20007f3e0ff */
[----:B------:R-:W-:Y:S02]  /*9700*/  STL [R1+0x64], R10 ;  /* 0x0000640a01007387 */ /* 0x000fe40000100800 */
[----:B------:R-:W-:Y:S01]  /*9710*/  IMAD.X R7, RZ, RZ, R7, P0 ;  /* 0x000000ffff077224 */ /* 0x000fe200000e0607 */
[C---:B------:R-:W-:Y:S01]  /*9720*/  IADD3 R5, P0, R4.reuse, 0xc0, RZ ;  /* 0x000000c004057810 */ /* 0x040fe20007f1e0ff */
[----:B------:R1:W-:Y:S04]  /*9730*/  STL [R1+0x68], R0 ;  /* 0x0000680001007387 */ /* 0x0003e80000100800 */
[----:B------:R-:W-:Y:S04]  /*9740*/  STL [R1+0x5c], R9 ;  /* 0x00005c0901007387 */ /* 0x000fe80000100800 */
[----:B------:R-:W-:Y:S01]  /*9750*/  STL [R1+0x60], R8 ;  /* 0x0000600801007387 */ /* 0x000fe20000100800 */
[----:B-1----:R-:W-:Y:S01]  /*9760*/  IADD3 R0, P2, R4, 0x40, RZ ;  /* 0x0000004004007810 */ /* 0x002fe20007f5e0ff */
[----:B------:R-:W-:-:S04]  /*9770*/  IMAD.X R4, RZ, RZ, R3, P1 ;  /* 0x000000ffff047224 */ /* 0x000fc800008e0603 */
[----:B------:R1:W-:Y:S04]  /*9780*/  STL [R1+0x54], R0 ;  /* 0x0000540001007387 */ /* 0x0003e80000100800 */
[----:B------:R-:W-:Y:S04]  /*9790*/  STL [R1+0x58], R7 ;  /* 0x0000580701007387 */ /* 0x000fe80000100800 */
[----:B------:R-:W-:Y:S01]  /*97a0*/  STL [R1+0x4c], R6 ;  /* 0x00004c0601007387 */ /* 0x000fe20000100800 */
[----:B-1----:R-:W-:-:S05]  /*97b0*/  IMAD.X R0, RZ, RZ, R3, P2 ;  /* 0x000000ffff007224 */ /* 0x002fca00010e0603 */
[----:B------:R1:W-:Y:S04]  /*97c0*/  STL [R1+0x50], R0 ;  /* 0x0000500001007387 */ /* 0x0003e80000100800 */
[----:B------:R2:W-:Y:S01]  /*97d0*/  STL [R1+0x20], R5 ;  /* 0x0000200501007387 */ /* 0x0005e20000100800 */
[----:B-1----:R-:W-:-:S05]  /*97e0*/  IMAD.X R0, RZ, RZ, R3, P0 ;  /* 0x000000ffff007224 */ /* 0x002fca00000e0603 */
[----:B------:R2:W-:Y:S04]  /*97f0*/  STL [R1+0x10], R0 ;  /* 0x0000100001007387 */ /* 0x0005e80000100800 */
[----:B------:R2:W-:Y:S02]  /*9800*/  STL [R1+0x48], R4 ;  /* 0x0000480401007387 */ /* 0x0005e40000100800 */
.L_x_194:
[----:B--2---:R-:W2:Y:S01]  /*9810*/  LDL R0, [R1] ;  /* 0x0000000001007983 */ /* 0x004ea20000100800 */
[----:B------:R-:W-:Y:S04]  /*9820*/  DEPBAR.LE SB0, 0x0 ;  /* 0x000080000000791a */ /* 0x000fe80000000000 */
[----:B------:R-:W-:Y:S01]  /*9830*/  BAR.SYNC.DEFER_BLOCKING 0x0 ;  /* 0x0000000000007b1d */ /* 0x000fe20000010000 */
[----:B------:R-:W-:Y:S06]  /*9840*/  UISETP.GT.AND UP0, UPT, UR12, UR13, UPT ;  /* 0x0000000d0c00728c */ /* 0x000fec000bf04270 */
[----:B------:R-:W-:Y:S01]  /*9850*/  PLOP3.LUT P0, PT, PT, PT, UP0, 0x80, 0x0 ;  /* 0x000000000000781c */ /* 0x000fe20003f0f008 */
[----:B-----5:R-:W1:Y:S04]  /*9860*/  LDSM.16.M88.4 R8, [R135+0x14080] ;  /* 0x014080008708783b */ /* 0x020e680000000200 */
[----:B------:R-:W3:Y:S04]  /*9870*/  LDSM.16.M88.4 R16, [R135+0x14880] ;  /* 0x014880008710783b */ /* 0x000ee80000000200 */
[----:B------:R-:W4:Y:S04]  /*9880*/  LDSM.16.M88.4 R24, [R135+0x15080] ;  /* 0x015080008718783b */ /* 0x000f280000000200 */
[----:B------:R-:W1:Y:S04]  /*9890*/  LDSM.16.M88.4 R168, [R242] ;  /* 0x00000000f2a8783b */ /* 0x000e680000000200 */
[----:B------:R-:W1:Y:S04]  /*98a0*/  LDSM.16.M88.4 R176, [R252] ;  /* 0x00000000fcb0783b */ /* 0x000e680000000200 */
[----:B--2---:R2:W1:Y:S02]  /*98b0*/  LDSM.16.M88.4 R172, [R0] ;  /* 0x0000000000ac783b */ /* 0x0044640000000200 */
[----:B--2---:R-:W-:Y:S01]  /*98c0*/  MOV R0, R133 ;  /* 0x0000008500007202 */ /* 0x004fe20000000f00 */
[----:B------:R-:W-:-:S05]  /*98d0*/  @P0 BRA `(.L_x_192) ;  /* 0x0000045000000947 */ /* 0x000fca0003800000 */
[----:B---34-:R-:W2:Y:S01]  /*98e0*/  LDL R2, [R1+0x1c] ;  /* 0x00001c0001027983 */ /* 0x018ea20000100800 */
[----:B------:R-:W-:Y:S02]  /*98f0*/  ULDC.64 UR4, c[0x0][0x208] ;  /* 0x0000820000047ab9 */ /* 0x000fe40000000a00 */
[----:B------:R-:W-:Y:S01]  /*9900*/  UIMAD.WIDE.U32 UR14, UR13, UR4, URZ ;  /* 0x000000040d0e72a5 */ /* 0x000fe2000f8e003f */
[----:B-1----:R1:W-:Y:S01]  /*9910*/  STL.64 [R1+0x80], R8 ;  /* 0x0000800801007387 */ /* 0x0023e20000100a00 */
[----:B------:R-:W-:Y:S03]  /*9920*/  USHF.R.S32.HI UR10, URZ, 0x1f, UR13 ;  /* 0x0000001f3f0a7899 */ /* 0x000fe6000801140d */
[----:B------:R-:W3:Y:S01]  /*9930*/  LDL.64 R22, [R1+0x38] ;  /* 0x0000380001167983 */ /* 0x000ee20000100a00 */
[----:B------:R-:W-:Y:S03]  /*9940*/  UIMAD UR10, UR10, UR4, URZ ;  /* 0x000000040a0a72a4 */ /* 0x000fe6000f8e023f */
[----:B------:R-:W4:Y:S01]  /*9950*/  LDL R7, [R1+0x4] ;  /* 0x0000040001077983 */ /* 0x000f220000100800 */
[----:B------:R-:W-:Y:S03]  /*9960*/  UIMAD UR10, UR13, UR5, UR10 ;  /* 0x000000050d0a72a4 */ /* 0x000fe6000f8e020a */
[----:B------:R-:W3:Y:S01]  /*9970*/  LDL R21, [R1+0x6c] ;  /* 0x00006c0001157983 */ /* 0x000ee20000100800 */
[----:B------:R-:W-:Y:S02]  /*9980*/  UIADD3 UR4, UR15, UR10, URZ ;  /* 0x0000000a0f047290 */ /* 0x000fe4000fffe03f */
[----:B------:R-:W-:Y:S01]  /*9990*/  UIMAD.WIDE.U32 UR10, UR14, 0x30, URZ ;  /* 0x000000300e0a78a5 */ /* 0x000fe2000f8e003f */
[----:B------:R-:W3:Y:S01]  /*99a0*/  LDL R20, [R1+0x68] ;  /* 0x0000680001147983 */ /* 0x000ee20000100800 */
[----:B------:R-:W-:Y:S03]  /*99b0*/  UIMAD UR4, UR4, 0x30, URZ ;  /* 0x00000030040478a4 */ /* 0x000fe6000f8e023f */
[----:B------:R-:W3:Y:S01]  /*99c0*/  LDL R15, [R1+0x64] ;  /* 0x00006400010f7983 */ /* 0x000ee20000100800 */
[----:B------:R-:W-:Y:S03]  /*99d0*/  UIADD3 UR4, UR11, UR4, URZ ;  /* 0x000000040b047290 */ /* 0x000fe6000fffe03f */
[----:B------:R-:W3:Y:S04]  /*99e0*/  LDL R14, [R1+0x60] ;  /* 0x00006000010e7983 */ /* 0x000ee80000100800 */
[----:B-1----:R-:W3:Y:S04]  /*99f0*/  LDL.64 R8, [R1+0x40] ;  /* 0x0000400001087983 */ /* 0x002ee80000100a00 */
[----:B------:R-:W4:Y:S04]  /*9a00*/  LDL R13, [R1+0x5c] ;  /* 0x00005c00010d7983 */ /* 0x000f280000100800 */
[----:B------:R-:W4:Y:S01]  /*9a10*/  LDL R12, [R1+0x58] ;  /* 0x00005800010c7983 */ /* 0x000f220000100800 */
[----:B--2---:R-:W-:Y:S02]  /*9a20*/  LOP3.LUT P2, RZ, R2, 0x1, RZ, 0xc0, !PT ;  /* 0x0000000102ff7812 */ /* 0x004fe4000784c0ff */
[----:B---3--:R-:W-:Y:S04]  /*9a30*/  IADD3 R3, P1, R8, UR10, RZ ;  /* 0x0000000a08037c10 */ /* 0x008fe8000ff3e0ff */
[----:B------:R-:W-:Y:S02]  /*9a40*/  LEA R2, P0, R3, c[0x0][0x1f8], 0x1 ;  /* 0x00007e0003027a11 */ /* 0x000fe400078008ff */
[----:B------:R-:W-:Y:S04]  /*9a50*/  IADD3.X R4, R23, UR4, RZ, P1, !PT ;  /* 0x0000000417047c10 */ /* 0x000fe80008ffe4ff */
[----:B------:R-:W-:Y:S05]  /*9a60*/  LEA.HI.X R3, R3, c[0x0][0x1fc], R4, 0x1, P0 ;  /* 0x00007f0003037a11 */ /* 0x000fea00000f0c04 */
[----:B------:R-:W-:Y:S01]  /*9a70*/  @!PT LDS RZ, [RZ] ;  /* 0x00000000fffff984 */ /* 0x000fe20000000800 */
[----:B------:R-:W-:Y:S01]  /*9a80*/  @!PT LDS RZ, [RZ] ;  /* 0x00000000fffff984 */ /* 0x000fe20000000800 */
[----:B------:R-:W-:Y:S01]  /*9a90*/  @!PT LDS RZ, [RZ] ;  /* 0x00000000fffff984 */ /* 0x000fe20000000800 */
[----:B----4-:R1:W-:Y:S02]  /*9aa0*/  LDGSTS.E.BYPASS.LTC128B.128 [R7+0x4080], [R2.64], !P2 ;  /* 0x0408000002077fae */ /* 0x0103e4000d101d58 */
[----:B-1----:R-:W-:Y:S04]  /*9ab0*/  IADD3 R3, P1, R21, UR10, RZ ;  /* 0x0000000a15037c10 */ /* 0x002fe8000ff3e0ff */
[C---:B------:R-:W-:Y:S02]  /*9ac0*/  LEA R2, P0, R3.reuse, c[0x0][0x1f8], 0x1 ;  /* 0x00007e0003027a11 */ /* 0x040fe400078008ff */
[----:B------:R-:W-:Y:S04]  /*9ad0*/  IADD3.X R4, R20, UR4, RZ, P1, !PT ;  /* 0x0000000414047c10 */ /* 0x000fe80008ffe4ff */
[----:B------:R-:W-:Y:S05]  /*9ae0*/  LEA.HI.X R3, R3, c[0x0][0x1fc], R4, 0x1, P0 ;  /* 0x00007f0003037a11 */ /* 0x000fea00000f0c04 */
[----:B------:R1:W-:Y:S02]  /*9af0*/  LDGSTS.E.BYPASS.LTC128B.128 [R7+0x5880], [R2.64], !P6 ;  /* 0x0588000002077fae */ /* 0x0003e4000f101d58 */
        /* <DEDUP_REMOVED lines=8> */
[----:B------:R-:W-:Y:S01]  /*9b80*/  LEA.HI.X R3, R3, c[0x0][0x1fc], R4, 0x1, P0 ;  /* 0x00007f0003037a11 */ /* 0x000fe200000f0c04 */
[----:B------:R-:W-:Y:S04]  /*9b90*/  @!P3 IMAD.MOV.U32 R4, RZ, RZ, c[0x0][0x20c] ;  /* 0x00008300ff04b624 */ /* 0x000fe800078e00ff */
[----:B------:R1:W-:Y:S02]  /*9ba0*/  LDGSTS.E.BYPASS.LTC128B.128 [R7+0x8880], [R2.64], !P4 ;  /* 0x0888000002077fae */ /* 0x0003e4000e101d58 */
[----:B-1----:R-:W-:Y:S05]  /*9bb0*/  @!P3 IMAD.MOV.U32 R2, RZ, RZ, c[0x0][0x208] ;  /* 0x00008200ff02b624 */ /* 0x002fea00078e00ff */
[C---:B------:R-:W-:Y:S04]  /*9bc0*/  @!P3 LEA R3, P0, R2.reuse, UR10, 0x5 ;  /* 0x0000000a0203bc11 */ /* 0x040fe8000f8028ff */
[----:B------:R-:W-:Y:S02]  /*9bd0*/  @!P3 IADD3 R5, P1, R3, R8, RZ ;  /* 0x000000080305b210 */ /* 0x000fe40007f3e0ff */
[----:B------:R-:W-:Y:S01]  /*9be0*/  @!P3 LEA.HI.X R2, R2, UR4, R4, 0x5, P0 ;  /* 0x000000040202bc11 */ /* 0x000fe200080f2c04 */
[----:B------:R1:W5:Y:S01]  /*9bf0*/  LDL.LU.64 R8, [R1+0x80] ;  /* 0x0000800001087983 */ /* 0x0003620000300a00 */
[C---:B------:R-:W-:Y:S03]  /*9c00*/  @!P3 LEA R4, P0, R5.reuse, c[0x0][0x1f8], 0x1 ;  /* 0x00007e000504ba11 */ /* 0x040fe600078008ff */
[C---:B------:R-:W-:Y:S05]  /*9c10*/  @!P3 IMAD.X R6, R2.reuse, 0x1, R23, P1 ;  /* 0x000000010206b824 */ /* 0x040fea00008e0617 */
[----:B------:R-:W-:Y:S05]  /*9c20*/  @!P3 LEA.HI.X R5, R5, c[0x0][0x1fc], R6, 0x1, P0 ;  /* 0x00007f000505ba11 */ /* 0x000fea00000f0c06 */
[----:B------:R2:W-:Y:S02]  /*9c30*/  @!P3 LDGSTS.E.BYPASS.LTC128B.128 [R7+0x5080], [R4.64], !P2 ;  /* 0x050800000407bfae */ /* 0x0005e4000d101d58 */
[----:B--2---:R-:W-:Y:S04]  /*9c40*/  @!P3 IADD3 R5, P1, R3, R21, RZ ;  /* 0x000000150305b210 */ /* 0x004fe80007f3e0ff */
[C---:B------:R-:W-:Y:S01]  /*9c50*/  @!P3 LEA R4, P0, R5.reuse, c[0x0][0x1f8], 0x1 ;  /* 0x00007e000504ba11 */ /* 0x040fe200078008ff */
[C---:B------:R-:W-:Y:S05]  /*9c60*/  @!P3 IMAD.X R6, R2.reuse, 0x1, R20, P1 ;  /* 0x000000010206b824 */ /* 0x040fea00008e0614 */
        /* <DEDUP_REMOVED lines=12> */
.L_x_192:
[C---:B-1-345:R-:W-:Y:S01]  /*9d30*/  HMMA.16816.F32.BF16 R4, R160.reuse, R8, RZ ;  /* 0x00000008a004723c */ /* 0x07afe200000418ff */
[----:B------:R-:W0:Y:S01]  /*9d40*/  LDGDEPBAR ;  /* 0x00000000000079af */ /* 0x000e220000000000 */
[----:B------:R-:W-:Y:S06]  /*9d50*/  UISETP.GT.AND UP0, UPT, UR13, UR12, UPT ;  /* 0x0000000c0d00728c */ /* 0x000fec000bf04270 */
[C---:B------:R-:W-:Y:S01]  /*9d60*/  HMMA.16816.F32.BF16 R8, R160.reuse, R10, RZ ;  /* 0x0000000aa008723c */ /* 0x040fe200000418ff */
[----:B------:R-:W-:Y:S07]  /*9d70*/  PLOP3.LUT P0, PT, PT, PT, UP0, 0x80, 0x0 ;  /* 0x000000000000781c */ /* 0x000fee0003f0f008 */
[C---:B------:R-:W-:Y:S08]  /*9d80*/  HMMA.16816.F32.BF16 R12, R160.reuse, R16, RZ ;  /* 0x00000010a00c723c */ /* 0x040ff000000418ff */
[C---:B------:R-:W-:Y:S08]  /*9d90*/  HMMA.16816.F32.BF16 R16, R160.reuse, R18, RZ ;  /* 0x00000012a010723c */ /* 0x040ff000000418ff */
[C---:B------:R-:W-:Y:S08]  /*9da0*/  HMMA.16816.F32.BF16 R20, R160.reuse, R24, RZ ;  /* 0x00000018a014723c */ /* 0x040ff000000418ff */
        /* <DEDUP_REMOVED lines=135> */
[----:B------:R-:W-:-:S07]  /*a620*/  @!P0 BRA `(.L_x_193) ;  /* 0x000004e000008947 */ /* 0x000fce0003800000 */
        /* <DEDUP_REMOVED lines=39> */
[----:B-----5:R1:W-:Y:S02]  /*a8a0*/  @P1 LDGSTS.E.BYPASS.LTC128B.128 [R177+0x14080], [R2.64], !P2 ;  /* 0x1408000002b11fae */ /* 0x0203e4000d101d58 */
[----:B-1----:R-:W-:Y:S04]  /*a8b0*/  @P1 IADD3 R3, P2, R173, UR14, RZ ;  /* 0x0000000ead031c10 */ /* 0x002fe8000ff5e0ff */
[----:B------:R-:W-:Y:S02]  /*a8c0*/  @P1 IADD3.X R134, R172, UR4, RZ, P2, !PT ;  /* 0x00000004ac861c10 */ /* 0x000fe400097fe4ff */
[C---:B------:R-:W-:Y:S04]  /*a8d0*/  @P1 LEA R2, P2, R3.reuse, c[0x0][0x1c8], 0x1 ;  /* 0x0000720003021a11 */ /* 0x040fe800078408ff */
[----:B------:R-:W-:Y:S05]  /*a8e0*/  @P1 LEA.HI.X R3, R3, c[0x0][0x1cc], R134, 0x1, P2 ;  /* 0x0000730003031a11 */ /* 0x000fea00010f0c86 */
[----:B------:R1:W-:Y:S02]  /*a8f0*/  @P1 LDGSTS.E.BYPASS.LTC128B.128 [R177+0x15880], [R2.64], !P6 ;  /* 0x1588000002b11fae */ /* 0x0003e4000f101d58 */
[----:B-1----:R-:W-:Y:S04]  /*a900*/  @P1 IADD3 R3, P2, R171, UR14, RZ ;  /* 0x0000000eab031c10 */ /* 0x002fe8000ff5e0ff */
[----:B------:R-:W-:Y:S02]  /*a910*/  @P1 IADD3.X R134, R170, UR4, RZ, P2, !PT ;  /* 0x00000004aa861c10 */ /* 0x000fe400097fe4ff */
[C---:B------:R-:W-:Y:S04]  /*a920*/  @P1 LEA R2, P2, R3.reuse, c[0x0][0x1c8], 0x1 ;  /* 0x0000720003021a11 */ /* 0x040fe800078408ff */
[----:B------:R-:W-:Y:S05]  /*a930*/  @P1 LEA.HI.X R3, R3, c[0x0][0x1cc], R134, 0x1, P2 ;  /* 0x0000730003031a11 */ /* 0x000fea00010f0c86 */
[----:B------:R1:W-:Y:S02]  /*a940*/  @P1 LDGSTS.E.BYPASS.LTC128B.128 [R177+0x17080], [R2.64], !P5 ;  /* 0x1708000002b11fae */ /* 0x0003e4000e901d58 */
[----:B-1----:R-:W-:Y:S01]  /*a950*/  @P1 IADD3 R3, P2, R169, UR14, RZ ;  /* 0x0000000ea9031c10 */ /* 0x002fe2000ff5e0ff */
[----:B------:R-:W-:Y:S03]  /*a960*/  @UP0 UIADD3 UR14, UP1, UR8, UR14, URZ ;  /* 0x0000000e080e0290 */ /* 0x000fe6000ff3e03f */
[----:B------:R-:W-:Y:S01]  /*a970*/  @P1 IADD3.X R134, R168, UR4, RZ, P2, !PT ;  /* 0x00000004a8861c10 */ /* 0x000fe200097fe4ff */
[----:B------:R-:W-:Y:S01]  /*a980*/  @UP0 UIADD3.X UR4, UR6, UR4, URZ, UP1, !UPT ;  /* 0x0000000406040290 */ /* 0x000fe20008ffe43f */
[C---:B------:R-:W-:Y:S04]  /*a990*/  @P1 LEA R2, P2, R3.reuse, c[0x0][0x1c8], 0x1 ;  /* 0x0000720003021a11 */ /* 0x040fe800078408ff */
[----:B------:R-:W-:Y:S02]  /*a9a0*/  @P1 LEA.HI.X R3, R3, c[0x0][0x1cc], R134, 0x1, P2 ;  /* 0x0000730003031a11 */ /* 0x000fe400010f0c86 */
[----:B------:R-:W-:Y:S03]  /*a9b0*/  LOP3.LUT P2, RZ, R176, 0x1, RZ, 0xc0, !PT ;  /* 0x00000001b0ff7812 */ /* 0x000fe6000784c0ff */
[----:B------:R1:W-:Y:S02]  /*a9c0*/  @P1 LDGSTS.E.BYPASS.LTC128B.128 [R177+0x18880], [R2.64], !P4 ;  /* 0x1888000002b11fae */ /* 0x0003e4000e101d58 */
        /* <DEDUP_REMOVED lines=19> */
[----:B------:R1:W-:Y:S04]  /*ab00*/  @P0 LDGSTS.E.BYPASS.LTC128B.128 [R177+0x19880], [R2.64], !P4 ;  /* 0x1988000002b10fae */ /* 0x0003e8000e101d58 */
.L_x_193:
[----:B------:R-:W2:Y:S01]  /*ab10*/  LDL.LU R168, [R1+0x14] ;  /* 0x0000140001a87983 */ /* 0x000ea20000300800 */
[----:B------:R-:W-:Y:S01]  /*ab20*/  FMNMX.FTZ R133, R4, R133, !PT ;  /* 0x0000008504857209 */ /* 0x000fe20007810000 */
[----:B------:R-:W-:Y:S02]  /*ab30*/  UISETP.GT.AND UP0, UPT, UR13, UR9, UPT ;  /* 0x000000090d00728c */ /* 0x000fe4000bf04270 */
[----:B------:R-:W0:Y:S01]  /*ab40*/  LDGDEPBAR ;  /* 0x00000000000079af */ /* 0x000e220000000000 */
[----:B------:R-:W-:Y:S01]  /*ab50*/  FMNMX.FTZ R133, R5, R133, !PT ;  /* 0x0000008505857209 */ /* 0x000fe20007810000 */
[----:B------:R-:W-:Y:S02]  /*ab60*/  UIADD3 UR13, UR13, -0x1, URZ ;  /* 0xffffffff0d0d7890 */ /* 0x000fe4000fffe03f */
[----:B------:R-:W-:Y:S02]  /*ab70*/  PLOP3.LUT P0, PT, PT, PT, UP0, 0x80, 0x0 ;  /* 0x000000000000781c */ /* 0x000fe40003f0f008 */
        /* <DEDUP_REMOVED lines=10> */
[----:B-1----:R-:W1:Y:S02]  /*ac20*/  SHFL.BFLY PT, R2, R133, 0x2, 0x1f ;  /* 0x0c401f0085027f89 */ /* 0x002e6400000e0000 */
[----:B-1----:R-:W-:Y:S06]  /*ac30*/  FMNMX.FTZ R133, R133, R2, !PT ;  /* 0x0000000285857209 */ /* 0x002fec0007810000 */
[----:B------:R-:W1:Y:S02]  /*ac40*/  SHFL.BFLY PT, R2, R133, 0x1, 0x1f ;  /* 0x0c201f0085027f89 */ /* 0x000e6400000e0000 */
[----:B-1----:R-:W-:Y:S05]  /*ac50*/  FMNMX.FTZ R133, R133, R2, !PT ;  /* 0x0000000285857209 */ /* 0x002fea0007810000 */
[C---:B------:R-:W-:Y:S02]  /*ac60*/  FMUL.FTZ R2, R133.reuse, c[0x0][0x2d0] ;  /* 0x0000b40085027a20 */ /* 0x040fe40000410000 */
[----:B------:R-:W-:Y:S02]  /*ac70*/  FADD.FTZ R0, -R133, R0 ;  /* 0x0000000085007221 */ /* 0x000fe40000010100 */
[--C-:B------:R-:W-:Y:S02]  /*ac80*/  FFMA.FTZ R179, R12, c[0x0][0x2d0], -R2.reuse ;  /* 0x0000b4000cb37a23 */ /* 0x100fe40000010802 */
[----:B------:R-:W3:Y:S01]  /*ac90*/  LDL.LU R12, [R1+0x18] ;  /* 0x00001800010c7983 */ /* 0x000ee20000300800 */
[--C-:B------:R-:W-:Y:S02]  /*aca0*/  FFMA.FTZ R4, R4, c[0x0][0x2d0], -R2.reuse ;  /* 0x0000b40004047a23 */ /* 0x100fe40000010802 */
[----:B------:R-:W-:Y:S02]  /*acb0*/  FMUL.FTZ R0, R0, c[0x0][0x2d0] ;  /* 0x0000b40000007a20 */ /* 0x000fe40000410000 */
[--C-:B------:R-:W-:Y:S02]  /*acc0*/  FFMA.FTZ R5, R5, c[0x0][0x2d0], -R2.reuse ;  /* 0x0000b40005057a23 */ /* 0x100fe40000010802 */
[----:B------:R-:W1:Y:S01]  /*acd0*/  MUFU.EX2 R3, R0 ;  /* 0x0000000000037308 */ /* 0x000e620000000800 */
[--C-:B------:R-:W-:Y:S02]  /*ace0*/  FFMA.FTZ R8, R8, c[0x0][0x2d0], -R2.reuse ;  /* 0x0000b40008087a23 */ /* 0x100fe40000010802 */
[--C-:B------:R-:W-:Y:S02]  /*acf0*/  FFMA.FTZ R9, R9, c[0x0][0x2d0], -R2.reuse ;  /* 0x0000b40009097a23 */ /* 0x100fe40000010802 */
[--C-:B------:R-:W-:Y:S02]  /*ad00*/  FFMA.FTZ R134, R20, c[0x0][0x2d0], -R2.reuse ;  /* 0x0000b40014867a23 */ /* 0x100fe40000010802 */
[--C-:B------:R-:W-:Y:S02]  /*ad10*/  FFMA.FTZ R177, R16, c[0x0][0x2d0], -R2.reuse ;  /* 0x0000b40010b17a23 */ /* 0x100fe40000010802 */
[--C-:B------:R-:W-:Y:S01]  /*ad20*/  FFMA.FTZ R21, R21, c[0x0][0x2d0], -R2.reuse ;  /* 0x0000b40015157a23 */ /* 0x100fe20000010802 */
[----:B------:R-:W-:Y:S01]  /*ad30*/  MUFU.EX2 R4, R4 ;  /* 0x0000000400047308 */ /* 0x000fe20000000800 */
[--C-:B------:R-:W-:Y:S02]  /*ad40*/  FFMA.FTZ R24, R24, c[0x0][0x2d0], -R2.reuse ;  /* 0x0000b40018187a23 */ /* 0x100fe40000010802 */
[--C-:B------:R-:W-:Y:S02]  /*ad50*/  FFMA.FTZ R25, R25, c[0x0][0x2d0], -R2.reuse ;  /* 0x0000b40019197a23 */ /* 0x100fe40000010802 */
[--C-:B------:R-:W-:Y:S02]  /*ad60*/  FFMA.FTZ R178, R13, c[0x0][0x2d0], -R2.reuse ;  /* 0x0000b4000db27a23 */ /* 0x100fe40000010802 */
[----:B------:R-:W-:Y:S03]  /*ad70*/  FFMA.FTZ R176, R17, c[0x0][0x2d0], -R2 ;  /* 0x0000b40011b07a23 */ /* 0x000fe60000010802 */
[----:B------:R-:W-:Y:S01]  /*ad80*/  MUFU.EX2 R5, R5 ;  /* 0x0000000500057308 */ /* 0x000fe20000000800 */
[C---:B-1----:R-:W-:Y:S02]  /*ad90*/  FMUL.FTZ R17, R3.reuse, R145 ;  /* 0x0000009103117220 */ /* 0x042fe40000410000 */
[C---:B------:R-:W-:Y:S02]  /*ada0*/  FMUL.FTZ R13, R3.reuse, R149 ;  /* 0x00000095030d7220 */ /* 0x040fe40000410000 */
[C---:B------:R-:W-:Y:S05]  /*adb0*/  FMUL.FTZ R16, R3.reuse, R144 ;  /* 0x0000009003107220 */ /* 0x040fea0000410000 */
[----:B------:R-:W-:Y:S01]  /*adc0*/  MUFU.EX2 R8, R8 ;  /* 0x0000000800087308 */ /* 0x000fe20000000800 */
[C---:B------:R-:W-:Y:S02]  /*add0*/  FMUL.FTZ R28, R3.reuse, R28 ;  /* 0x0000001c031c7220 */ /* 0x040fe40000410000 */
[C---:B------:R-:W-:Y:S02]  /*ade0*/  FMUL.FTZ R29, R3.reuse, R29 ;  /* 0x0000001d031d7220 */ /* 0x040fe40000410000 */
[C---:B------:R-:W-:Y:S02]  /*adf0*/  FMUL.FTZ R32, R3.reuse, R32 ;  /* 0x0000002003207220 */ /* 0x040fe40000410000 */
[C---:B------:R-:W-:Y:S02]  /*ae00*/  FMUL.FTZ R33, R3.reuse, R33 ;  /* 0x0000002103217220 */ /* 0x040fe40000410000 */
[C---:B------:R-:W-:Y:S01]  /*ae10*/  FMUL.FTZ R36, R3.reuse, R36 ;  /* 0x0000002403247220 */ /* 0x040fe20000410000 */
[----:B------:R-:W1:Y:S01]  /*ae20*/  MUFU.EX2 R9, R9 ;  /* 0x0000000900097308 */ /* 0x000e620000000800 */
        /* <DEDUP_REMOVED lines=12> */
[----:B------:R-:W-:Y:S01]  /*aef0*/  FMUL.FTZ R60, R3, R60 ;  /* 0x0000003c033c7220 */ /* 0x000fe20000410000 */
[----:B-1----:R-:W-:Y:S01]  /*af00*/  F2FP.BF16.PACK_AB R170, R9, R8 ;  /* 0x0000000809aa723e */ /* 0x002fe200000010ff */
        /* <DEDUP_REMOVED lines=36> */
[C---:B------:R-:W-:Y:S03]  /*b150*/  F2FP.BF16.PACK_AB R168, R5.reuse, R4 ;  /* 0x0000000405a8723e */ /* 0x040fe600000010ff */
[----:B------:R-:W-:Y:S02]  /*b160*/  FADD.FTZ R0, R5, R0 ;  /* 0x0000000005007221 */ /* 0x000fe40000010000 */
[C---:B------:R-:W-:Y:S02]  /*b170*/  FMUL.FTZ R5, R3.reuse, R157 ;  /* 0x0000009d03057220 */ /* 0x040fe40000410000 */
[----:B------:R-:W-:Y:S02]  /*b180*/  FADD.FTZ R0, R8, R0 ;  /* 0x0000000008007221 */ /* 0x000fe40000010000 */
[----:B------:R-:W-:Y:S02]  /*b190*/  FMUL.FTZ R8, R3, R152 ;  /* 0x0000009803087220 */ /* 0x000fe40000410000 */
[----:B------:R-:W-:Y:S01]  /*b1a0*/  FADD.FTZ R20, R9, R0 ;  /* 0x0000000009147221 */ /* 0x000fe20000010000 */
[----:B------:R-:W-:Y:S01]  /*b1b0*/  FMNMX.FTZ R0, R6, R132, !PT ;  /* 0x0000008406007209 */ /* 0x000fe20007810000 */
[----:B------:R-:W-:Y:S03]  /*b1c0*/  FMUL.FTZ R9, R3, R153 ;  /* 0x0000009903097220 */ /* 0x000fe60000410000 */
        /* <DEDUP_REMOVED lines=14> */
[----:B-1----:R-:W-:Y:S05]  /*b2b0*/  FMNMX.FTZ R2, R0, R2, !PT ;  /* 0x0000000200027209 */ /* 0x002fea0007810000 */
[C---:B------:R-:W-:Y:S02]  /*b2c0*/  FMUL.FTZ R4, R2.reuse, c[0x0][0x2d0] ;  /* 0x0000b40002047a20 */ /* 0x040fe40000410000 */
[----:B------:R-:W-:Y:S02]  /*b2d0*/  FADD.FTZ R0, -R2, R132 ;  /* 0x0000008402007221 */ /* 0x000fe40000010100 */
[--C-:B------:R-:W-:Y:S02]  /*b2e0*/  FFMA.FTZ R6, R6, c[0x0][0x2d0], -R4.reuse ;  /* 0x0000b40006067a23 */ /* 0x100fe40000010804 */
[----:B------:R-:W-:Y:S02]  /*b2f0*/  FMUL.FTZ R0, R0, c[0x0][0x2d0] ;  /* 0x0000b40000007a20 */ /* 0x000fe40000410000 */
[--C-:B------:R-:W-:Y:S02]  /*b300*/  FFMA.FTZ R7, R7, c[0x0][0x2d0], -R4.reuse ;  /* 0x0000b40007077a23 */ /* 0x100fe40000010804 */
[----:B------:R-:W-:Y:S01]  /*b310*/  MUFU.EX2 R6, R6 ;  /* 0x0000000600067308 */ /* 0x000fe20000000800 */
[--C-:B------:R-:W-:Y:S02]  /*b320*/  FFMA.FTZ R26, R26, c[0x0][0x2d0], -R4.reuse ;  /* 0x0000b4001a1a7a23 */ /* 0x100fe40000010804 */
[--C-:B------:R-:W-:Y:S02]  /*b330*/  FFMA.FTZ R27, R27, c[0x0][0x2d0], -R4.reuse ;  /* 0x0000b4001b1b7a23 */ /* 0x100fe40000010804 */
[--C-:B------:R-:W-:Y:S01]  /*b340*/  FFMA.FTZ R174, R18, c[0x0][0x2d0], -R4.reuse ;  /* 0x0000b40012ae7a23 */ /* 0x100fe20000010804 */
[----:B------:R-:W-:Y:S01]  /*b350*/  MOV R157, R26 ;  /* 0x0000001a009d7202 */ /* 0x000fe20000000f00 */
[--C-:B------:R-:W-:Y:S01]  /*b360*/  FFMA.FTZ R175, R19, c[0x0][0x2d0], -R4.reuse ;  /* 0x0000b40013af7a23 */ /* 0x100fe20000010804 */
[----:B------:R-:W-:Y:S01]  /*b370*/  MOV R18, R21 ;  /* 0x0000001500127202 */ /* 0x000fe20000000f00 */
[--C-:B------:R-:W-:Y:S01]  /*b380*/  FFMA.FTZ R22, R22, c[0x0][0x2d0], -R4.reuse ;  /* 0x0000b40016167a23 */ /* 0x100fe20000010804 */
[----:B------:R-:W3:Y:S01]  /*b390*/  MUFU.EX2 R0, R0 ;  /* 0x0000000000007308 */ /* 0x000ee20000000800 */
[--C-:B------:R-:W-:Y:S02]  /*b3a0*/  FFMA.FTZ R23, R23, c[0x0][0x2d0], -R4.reuse ;  /* 0x0000b40017177a23 */ /* 0x100fe40000010804 */
[--C-:B------:R-:W-:Y:S01]  /*b3b0*/  FFMA.FTZ R171, R10, c[0x0][0x2d0], -R4.reuse ;  /* 0x0000b4000aab7a23 */ /* 0x100fe20000010804 */
[----:B------:R-:W-:Y:S01]  /*b3c0*/  MOV R10, R134 ;  /* 0x00000086000a7202 */ /* 0x000fe20000000f00 */
[--C-:B------:R-:W-:Y:S01]  /*b3d0*/  FFMA.FTZ R134, R11, c[0x0][0x2d0], -R4.reuse ;  /* 0x0000b4000b867a23 */ /* 0x100fe20000010804 */
[----:B------:R-:W-:Y:S01]  /*b3e0*/  MOV R11, R25 ;  /* 0x00000019000b7202 */ /* 0x000fe20000000f00 */
[--C-:B------:R-:W-:Y:S01]  /*b3f0*/  FFMA.FTZ R173, R14, c[0x0][0x2d0], -R4.reuse ;  /* 0x0000b4000ead7a23 */ /* 0x100fe20000010804 */
[----:B------:R-:W-:Y:S01]  /*b400*/  MOV R14, R20 ;  /* 0x00000014000e7202 */ /* 0x000fe20000000f00 */
[----:B------:R-:W-:Y:S01]  /*b410*/  FFMA.FTZ R172, R15, c[0x0][0x2d0], -R4 ;  /* 0x0000b4000fac7a23 */ /* 0x000fe20000010804 */
[----:B------:R-:W1:Y:S01]  /*b420*/  MUFU.EX2 R7, R7 ;  /* 0x0000000700077308 */ /* 0x000e620000000800 */
[C---:B------:R-:W-:Y:S01]  /*b430*/  FMUL.FTZ R25, R3.reuse, R137 ;  /* 0x0000008903197220 */ /* 0x040fe20000410000 */
[----:B------:R-:W-:Y:S01]  /*b440*/  MOV R15, R24 ;  /* 0x00000018000f7202 */ /* 0x000fe20000000f00 */
[C---:B------:R-:W-:Y:S01]  /*b450*/  FMUL.FTZ R24, R3.reuse, R136 ;  /* 0x0000008803187220 */ /* 0x040fe20000410000 */
[----:B------:R-:W-:Y:S01]  /*b460*/  MOV R145, R10 ;  /* 0x0000000a00917202 */ /* 0x000fe20000000f00 */
[C---:B------:R-:W-:Y:S01]  /*b470*/  FMUL.FTZ R20, R3.reuse, R140 ;  /* 0x0000008c03147220 */ /* 0x040fe20000410000 */
[----:B------:R-:W-:Y:S01]  /*b480*/  MOV R153, R22 ;  /* 0x0000001600997202 */ /* 0x000fe20000000f00 */
[C---:B------:R-:W-:Y:S01]  /*b490*/  FMUL.FTZ R21, R3.reuse, R141 ;  /* 0x0000008d03157220 */ /* 0x040fe20000410000 */
[----:B------:R-:W-:Y:S02]  /*b4a0*/  MOV R152, R23 ;  /* 0x0000001700987202 */ /* 0x000fe40000000f00 */
[----:B------:R-:W2:Y:S01]  /*b4b0*/  MUFU.EX2 R171, R171 ;  /* 0x000000ab00ab7308 */ /* 0x000ea20000000800 */
[C---:B---3--:R-:W-:Y:S02]  /*b4c0*/  FFMA.FTZ R4, R0.reuse, R12, R6 ;  /* 0x0000000c00047223 */ /* 0x048fe40000010006 */
[C---:B------:R-:W-:Y:S02]  /*b4d0*/  FMUL.FTZ R26, R0.reuse, R138 ;  /* 0x0000008a001a7220 */ /* 0x040fe40000410000 */
[----:B------:R-:W-:Y:S02]  /*b4e0*/  FMUL.FTZ R12, R3, R148 ;  /* 0x00000094030c7220 */ /* 0x000fe40000410000 */
[C---:B------:R-:W-:Y:S01]  /*b4f0*/  FMUL.FTZ R10, R0.reuse, R154 ;  /* 0x0000009a000a7220 */ /* 0x040fe20000410000 */
[----:B------:R-:W-:Y:S01]  /*b500*/  MOV R154, R18 ;  /* 0x00000012009a7202 */ /* 0x000fe20000000f00 */
[C---:B------:R-:W-:Y:S01]  /*b510*/  FMUL.FTZ R18, R0.reuse, R146 ;  /* 0x0000009200127220 */ /* 0x040fe20000410000 */
[----:B------:R-:W-:Y:S01]  /*b520*/  MUFU.EX2 R149, R173 ;  /* 0x000000ad00957308 */ /* 0x000fe20000000800 */
[C---:B-1----:R-:W-:Y:S01]  /*b530*/  FADD.FTZ R132, R7.reuse, R4 ;  /* 0x0000000407847221 */ /* 0x042fe20000010000 */
[----:B------:R-:W-:Y:S01]  /*b540*/  F2FP.BF16.PACK_AB R169, R7, R6 ;  /* 0x0000000607a9723e */ /* 0x000fe200000010ff */
[----:B------:R-:W-:Y:S01]  /*b550*/  FMUL.FTZ R4, R3, R156 ;  /* 0x0000009c03047220 */ /* 0x000fe20000410000 */
[----:B------:R-:W-:Y:S01]  /*b560*/  MOV R156, R27 ;  /* 0x0000001b009c7202 */ /* 0x000fe20000000f00 */
[C---:B------:R-:W-:Y:S02]  /*b570*/  FMUL.FTZ R27, R0.reuse, R139 ;  /* 0x0000008b001b7220 */ /* 0x040fe40000410000 */
[----:B------:R-:W1:Y:S01]  /*b580*/  LDSM.16.MT88.4 R136, [R236+0x4080] ;  /* 0x00408000ec88783b */ /* 0x000e620000004200 */
[C---:B------:R-:W-:Y:S01]  /*b590*/  FMUL.FTZ R6, R0.reuse, R158 ;  /* 0x0000009e00067220 */ /* 0x040fe20000410000 */
[----:B------:R-:W-:Y:S01]  /*b5a0*/  MOV R158, R11 ;  /* 0x0000000b009e7202 */ /* 0x000fe20000000f00 */
[C---:B------:R-:W-:Y:S01]  /*b5b0*/  FMUL.FTZ R11, R0.reuse, R155 ;  /* 0x0000009b000b7220 */ /* 0x040fe20000410000 */
[----:B------:R-:W-:Y:S01]  /*b5c0*/  MOV R155, R14 ;  /* 0x0000000e009b7202 */ /* 0x000fe20000000f00 */
[C---:B------:R-:W-:Y:S01]  /*b5d0*/  FMUL.FTZ R14, R0.reuse, R150 ;  /* 0x00000096000e7220 */ /* 0x040fe20000410000 */
[----:B------:R-:W-:Y:S01]  /*b5e0*/  MUFU.EX2 R3, R178 ;  /* 0x000000b200037308 */ /* 0x000fe20000000800 */
[C---:B------:R-:W-:Y:S01]  /*b5f0*/  FMUL.FTZ R7, R0.reuse, R159 ;  /* 0x0000009f00077220 */ /* 0x040fe20000410000 */
[----:B------:R-:W-:Y:S01]  /*b600*/  MOV R159, R15 ;  /* 0x0000000f009f7202 */ /* 0x000fe20000000f00 */
[----:B--2---:R-:W-:Y:S02]  /*b610*/  FADD.FTZ R148, R171, R132 ;  /* 0x00000084ab947221 */ /* 0x004fe40000010000 */
[C---:B------:R-:W-:Y:S02]  /*b620*/  FMUL.FTZ R15, R0.reuse, R151 ;  /* 0x00000097000f7220 */ /* 0x040fe40000410000 */
[C---:B------:R-:W-:Y:S02]  /*b630*/  FMUL.FTZ R19, R0.reuse, R147 ;  /* 0x0000009300137220 */ /* 0x040fe40000410000 */
[C---:B------:R-:W-:Y:S01]  /*b640*/  FMUL.FTZ R22, R0.reuse, R142 ;  /* 0x0000008e00167220 */ /* 0x040fe20000410000 */
[----:B------:R-:W2:Y:S01]  /*b650*/  MUFU.EX2 R150, R134 ;  /* 0x0000008600967308 */ /* 0x000ea20000000800 */
[C---:B------:R-:W-:Y:S02]  /*b660*/  FMUL.FTZ R23, R0.reuse, R143 ;  /* 0x0000008f00177220 */ /* 0x040fe40000410000 */
[C---:B------:R-:W-:Y:S01]  /*b670*/  FMUL.FTZ R30, R0.reuse, R30 ;  /* 0x0000001e001e7220 */ /* 0x040fe20000410000 */
[----:B------:R-:W-:Y:S01]  /*b680*/  LDSM.16.MT88.4 R140, [R236+0x4880] ;  /* 0x00488000ec8c783b */ /* 0x000fe20000004200 */
[C---:B------:R-:W-:Y:S02]  /*b690*/  FMUL.FTZ R31, R0.reuse, R31 ;  /* 0x0000001f001f7220 */ /* 0x040fe40000410000 */
[C---:B------:R-:W-:Y:S02]  /*b6a0*/  FMUL.FTZ R34, R0.reuse, R34 ;  /* 0x0000002200227220 */ /* 0x040fe40000410000 */
[C---:B------:R-:W-:Y:S01]  /*b6b0*/  FMUL.FTZ R35, R0.reuse, R35 ;  /* 0x0000002300237220 */ /* 0x040fe20000410000 */
[----:B------:R-:W3:Y:S01]  /*b6c0*/  MUFU.EX2 R132, R179 ;  /* 0x000000b300847308 */ /* 0x000ee20000000800 */
[C---:B------:R-:W-:Y:S02]  /*b6d0*/  FMUL.FTZ R38, R0.reuse, R38 ;  /* 0x0000002600267220 */ /* 0x040fe40000410000 */
[C---:B------:R-:W-:Y:S02]  /*b6e0*/  FMUL.FTZ R39, R0.reuse, R39 ;  /* 0x0000002700277220 */ /* 0x040fe40000410000 */
[C---:B------:R-:W-:Y:S02]  /*b6f0*/  FMUL.FTZ R42, R0.reuse, R42 ;  /* 0x0000002a002a7220 */ /* 0x040fe40000410000 */
[C---:B------:R-:W-:Y:S02]  /*b700*/  FMUL.FTZ R43, R0.reuse, R43 ;  /* 0x0000002b002b7220 */ /* 0x040fe40000410000 */
[C---:B------:R-:W-:Y:S01]  /*b710*/  FMUL.FTZ R46, R0.reuse, R46 ;  /* 0x0000002e002e7220 */ /* 0x040fe20000410000 */
[----:B------:R-:W4:Y:S01]  /*b720*/  MUFU.EX2 R134, R176 ;  /* 0x000000b000867308 */ /* 0x000f220000000800 */
[C---:B------:R-:W-:Y:S02]  /*b730*/  FMUL.FTZ R47, R0.reuse, R47 ;  /* 0x0000002f002f7220 */ /* 0x040fe40000410000 */
[----:B------:R-:W-:Y:S01]  /*b740*/  FMUL.FTZ R50, R0, R50 ;  /* 0x0000003200327220 */ /* 0x000fe20000410000 */
[----:B--2---:R-:W-:Y:S01]  /*b750*/  F2FP.BF16.PACK_AB R171, R150, R171 ;  /* 0x000000ab96ab723e */ /* 0x004fe200000010ff */
[C---:B------:R-:W-:Y:S02]  /*b760*/  FMUL.FTZ R51, R0.reuse, R51 ;  /* 0x0000003300337220 */ /* 0x040fe40000410000 */
[C---:B------:R-:W-:Y:S02]  /*b770*/  FMUL.FTZ R54, R0.reuse, R54 ;  /* 0x0000003600367220 */ /* 0x040fe40000410000 */
[C---:B------:R-:W-:Y:S01]  /*b780*/  FMUL.FTZ R55, R0.reuse, R55 ;  /* 0x0000003700377220 */ /* 0x040fe20000410000 */
[----:B------:R-:W2:Y:S01]  /*b790*/  MUFU.EX2 R178, R172 ;  /* 0x000000ac00b27308 */ /* 0x000ea20000000800 */
[C---:B-1----:R-:W-:Y:S05]  /*b7a0*/  HMMA.16816.F32.BF16 R4, R168.reuse, R136, R4 ;  /* 0x00000088a804723c */ /* 0x042fea0000041804 */
[C---:B------:R-:W-:Y:S02]  /*b7b0*/  FMUL.FTZ R58, R0.reuse, R58 ;  /* 0x0000003a003a7220 */ /* 0x040fe40000410000 */
[C---:B------:R-:W-:Y:S01]  /*b7c0*/  FMUL.FTZ R59, R0.reuse, R59 ;  /* 0x0000003b003b7220 */ /* 0x040fe20000410000 */
[C---:B------:R-:W-:Y:S01]  /*b7d0*/  HMMA.16816.F32.BF16 R8, R168.reuse, R138, R8 ;  /* 0x0000008aa808723c */ /* 0x040fe20000041808 */
[----:B------:R-:W1:Y:S01]  /*b7e0*/  LDSM.16.MT88.4 R136, [R237+0x4080] ;  /* 0x00408000ed88783b */ /* 0x000e620000004200 */
[----:B------:R-:W-:Y:S02]  /*b7f0*/  MUFU.EX2 R177, R174 ;  /* 0x000000ae00b17308 */ /* 0x000fe40000000800 */
[C---:B------:R-:W-:Y:S02]  /*b800*/  FMUL.FTZ R62, R0.reuse, R62 ;  /* 0x0000003e003e7220 */ /* 0x040fe40000410000 */
[C---:B------:R-:W-:Y:S02]  /*b810*/  FMUL.FTZ R63, R0.reuse, R63 ;  /* 0x0000003f003f7220 */ /* 0x040fe40000410000 */
[C---:B------:R-:W-:Y:S04]  /*b820*/  FMUL.FTZ R66, R0.reuse, R66 ;  /* 0x0000004200427220 */ /* 0x040fe80000410000 */
[----:B------:R-:W-:Y:S01]  /*b830*/  MUFU.EX2 R174, R153 ;  /* 0x0000009900ae7308 */ /* 0x000fe20000000800 */
[C---:B------:R-:W-:Y:S02]  /*b840*/  FMUL.FTZ R67, R0.reuse, R67 ;  /* 0x0000004300437220 */ /* 0x040fe40000410000 */
[C---:B------:R-:W-:Y:S02]  /*b850*/  FMUL.FTZ R70, R0.reuse, R70 ;  /* 0x0000004600467220 */ /* 0x040fe40000410000 */
[C---:B------:R-:W-:Y:S02]  /*b860*/  FMUL.FTZ R71, R0.reuse, R71 ;  /* 0x0000004700477220 */ /* 0x040fe40000410000 */
[C---:B------:R-:W-:Y:S02]  /*b870*/  FMUL.FTZ R74, R0.reuse, R74 ;  /* 0x0000004a004a7220 */ /* 0x040fe40000410000 */
[C---:B------:R-:W-:Y:S01]  /*b880*/  FMUL.FTZ R75, R0.reuse, R75 ;  /* 0x0000004b004b7220 */ /* 0x040fe20000410000 */
[----:B------:R-:W5:Y:S01]  /*b890*/  MUFU.EX2 R176, R175 ;  /* 0x000000af00b07308 */ /* 0x000f620000000800 */
[C---:B------:R-:W-:Y:S02]  /*b8a0*/  FMUL.FTZ R78, R0.reuse, R78 ;  /* 0x0000004e004e7220 */ /* 0x040fe40000410000 */
[C---:B------:R-:W-:Y:S02]  /*b8b0*/  FMUL.FTZ R79, R0.reuse, R79 ;  /* 0x0000004f004f7220 */ /* 0x040fe40000410000 */
[C---:B------:R-:W-:Y:S02]  /*b8c0*/  FMUL.FTZ R82, R0.reuse, R82 ;  /* 0x0000005200527220 */ /* 0x040fe40000410000 */
[C---:B------:R-:W-:Y:S02]  /*b8d0*/  FMUL.FTZ R83, R0.reuse, R83 ;  /* 0x0000005300537220 */ /* 0x040fe40000410000 */
[C---:B------:R-:W-:Y:S01]  /*b8e0*/  FMUL.FTZ R86, R0.reuse, R86 ;  /* 0x0000005600567220 */ /* 0x040fe20000410000 */
[----:B------:R-:W2:Y:S01]  /*b8f0*/  MUFU.EX2 R175, R152 ;  /* 0x0000009800af7308 */ /* 0x000ea20000000800 */
[C---:B------:R-:W-:Y:S02]  /*b900*/  FMUL.FTZ R87, R0.reuse, R87 ;  /* 0x0000005700577220 */ /* 0x040fe40000410000 */
[C---:B------:R-:W-:Y:S02]  /*b910*/  FMUL.FTZ R90, R0.reuse, R90 ;  /* 0x0000005a005a7220 */ /* 0x040fe40000410000 */
[C---:B------:R-:W-:Y:S02]  /*b920*/  FMUL.FTZ R91, R0.reuse, R91 ;  /* 0x0000005b005b7220 */ /* 0x040fe40000410000 */
[C---:B------:R-:W-:Y:S01]  /*b930*/  FMUL.FTZ R94, R0.reuse, R94 ;  /* 0x0000005e005e7220 */ /* 0x040fe20000410000 */
[C---:B-1----:R-:W-:Y:S02]  /*b940*/  HMMA.16816.F32.BF16 R12, R168.reuse, R136, R12 ;  /* 0x00000088a80c723c */ /* 0x042fe4000004180c */
[----:B------:R-:W-:Y:S01]  /*b950*/  MUFU.EX2 R172, R157 ;  /* 0x0000009d00ac7308 */ /* 0x000fe20000000800 */
[C---:B------:R-:W-:Y:S02]  /*b960*/  FMUL.FTZ R95, R0.reuse, R95 ;  /* 0x0000005f005f7220 */ /* 0x040fe40000410000 */
[C---:B------:R-:W-:Y:S02]  /*b970*/  FMUL.FTZ R98, R0.reuse, R98 ;  /* 0x0000006200627220 */ /* 0x040fe40000410000 */
[C---:B------:R-:W-:Y:S01]  /*b980*/  FMUL.FTZ R99, R0.reuse, R99 ;  /* 0x0000006300637220 */ /* 0x040fe20000410000 */
[C---:B------:R-:W-:Y:S01]  /*b990*/  HMMA.16816.F32.BF16 R16, R168.reuse, R138, R16 ;  /* 0x0000008aa810723c */ /* 0x040fe20000041810 */
[----:B------:R-:W1:Y:S03]  /*b9a0*/  LDSM.16.MT88.4 R136, [R240+0x4080] ;  /* 0x00408000f088783b */ /* 0x000e660000004200 */
[----:B------:R-:W1:Y:S01]  /*b9b0*/  MUFU.EX2 R173, R156 ;  /* 0x0000009c00ad7308 */ /* 0x000e620000000800 */
[C---:B------:R-:W-:Y:S02]  /*b9c0*/  FMUL.FTZ R102, R0.reuse, R102 ;  /* 0x0000006600667220 */ /* 0x040fe40000410000 */
[C---:B------:R-:W-:Y:S02]  /*b9d0*/  FMUL.FTZ R103, R0.reuse, R103 ;  /* 0x0000006700677220 */ /* 0x040fe40000410000 */
[C---:B------:R-:W-:Y:S03]  /*b9e0*/  FMUL.FTZ R106, R0.reuse, R106 ;  /* 0x0000006a006a7220 */ /* 0x040fe60000410000 */
        /* <DEDUP_REMOVED lines=12> */
[----:B------:R-:W-:Y:S02]  /*bab0*/  FMUL.FTZ R131, R0, R131 ;  /* 0x0000008300837220 */ /* 0x000fe40000410000 */
[----:B---3--:R-:W-:Y:S01]  /*bac0*/  FADD.FTZ R0, R132, R155 ;  /* 0x0000009b84007221 */ /* 0x008fe20000010000 */
[----:B------:R-:W-:Y:S01]  /*bad0*/  MOV R155, R145 ;  /* 0x00000091009b7202 */ /* 0x000fe20000000f00 */
[C---:B-1----:R-:W-:Y:S03]  /*bae0*/  HMMA.16816.F32.BF16 R20, R168.reuse, R136, R20 ;  /* 0x00000088a814723c */ /* 0x042fe60000041814 */
[C---:B------:R-:W-:Y:S04]  /*baf0*/  FADD.FTZ R0, R3.reuse, R0 ;  /* 0x0000000003007221 */ /* 0x040fe80000010000 */
[----:B------:R-:W-:Y:S01]  /*bb00*/  FADD.FTZ R0, R144, R0 ;  /* 0x0000000090007221 */ /* 0x000fe20000010000 */
[C---:B------:R-:W-:Y:S01]  /*bb10*/  HMMA.16816.F32.BF16 R24, R168.reuse, R138, R24 ;  /* 0x0000008aa818723c */ /* 0x040fe20000041818 */
[----:B------:R-:W1:Y:S03]  /*bb20*/  LDSM.16.MT88.4 R136, [R239+0x4080] ;  /* 0x00408000ef88783b */ /* 0x000e660000004200 */
[----:B----4-:R-:W-:Y:S04]  /*bb30*/  FADD.FTZ R0, R134, R0 ;  /* 0x0000000086007221 */ /* 0x010fe80000010000 */
        /* <DEDUP_REMOVED lines=37> */
[----:B------:R-:W-:Y:S01]  /*bd90*/  F2FP.BF16.PACK_AB R136, R3, R132 ;  /* 0x000000840388723e */ /* 0x000fe200000010ff */
[----:B------:R-:W-:Y:S01]  /*bda0*/  HMMA.16816.F32.BF16 R128, R168, R138, R128 ;  /* 0x0000008aa880723c */ /* 0x000fe20000041880 */
[----:B------:R-:W1:Y:S03]  /*bdb0*/  MUFU.EX2 R132, R155 ;  /* 0x0000009b00847308 */ /* 0x000e660000000800 */
[----:B--2---:R-:W-:Y:S01]  /*bdc0*/  F2FP.BF16.PACK_AB R137, R178, R149 ;  /* 0x00000095b289723e */ /* 0x004fe200000010ff */
[----:B------:R-:W-:Y:S02]  /*bdd0*/  FADD.FTZ R3, R150, R148 ;  /* 0x0000009496037221 */ /* 0x000fe40000010000 */
[----:B------:R-:W-:Y:S02]  /*bde0*/  F2FP.BF16.PACK_AB R138, R134, R144 ;  /* 0x00000090868a723e */ /* 0x000fe400000010ff */
[----:B------:R-:W2:Y:S02]  /*bdf0*/  LDSM.16.MT88.4 R144, [R237+0x4880] ;  /* 0x00488000ed90783b */ /* 0x000ea40000004200 */
[----:B------:R-:W3:Y:S01]  /*be00*/  MUFU.EX2 R168, R154 ;  /* 0x0000009a00a87308 */ /* 0x000ee20000000800 */
[----:B-----5:R-:W-:Y:S02]  /*be10*/  F2FP.BF16.PACK_AB R139, R176, R177 ;  /* 0x000000b1b08b723e */ /* 0x020fe400000010ff */
[----:B------:R-:W-:Y:S02]  /*be20*/  F2FP.BF16.PACK_AB R169, R175, R174 ;  /* 0x000000aeafa9723e */ /* 0x000fe400000010ff */
[----:B------:R-:W-:Y:S03]  /*be30*/  F2FP.BF16.PACK_AB R171, R173, R172 ;  /* 0x000000acadab723e */ /* 0x000fe600000010ff */
[C---:B------:R-:W-:Y:S02]  /*be40*/  HMMA.16816.F32.BF16 R4, R136.reuse, R140, R4 ;  /* 0x0000008c8804723c */ /* 0x040fe40000041804 */
[----:B------:R-:W4:Y:S03]  /*be50*/  MUFU.EX2 R134, R159 ;  /* 0x0000009f00867308 */ /* 0x000f260000000800 */
[----:B-1----:R-:W-:Y:S03]  /*be60*/  FADD.FTZ R0, R132, R0 ;  /* 0x0000000084007221 */ /* 0x002fe60000010000 */
[C---:B------:R-:W-:Y:S01]  /*be70*/  HMMA.16816.F32.BF16 R8, R136.reuse, R142, R8 ;  /* 0x0000008e8808723c */ /* 0x040fe20000041808 */
[----:B------:R-:W1:Y:S03]  /*be80*/  LDSM.16.MT88.4 R140, [R240+0x4880] ;  /* 0x00488000f08c783b */ /* 0x000e660000004200 */
[----:B------:R-:W5:Y:S01]  /*be90*/  MUFU.EX2 R170, R158 ;  /* 0x0000009e00aa7308 */ /* 0x000f620000000800 */
[C---:B---3--:R-:W-:Y:S04]  /*bea0*/  FADD.FTZ R0, R168.reuse, R0 ;  /* 0x00000000a8007221 */ /* 0x048fe80000010000 */
[----:B------:R-:W-:Y:S03]  /*beb0*/  LDSM.16.MT88.4 R152, [R236+0x5080] ;  /* 0x00508000ec98783b */ /* 0x000fe60000004200 */
[----:B------:R-:W-:Y:S01]  /*bec0*/  F2FP.BF16.PACK_AB R168, R168, R132 ;  /* 0x00000084a8a8723e */ /* 0x000fe200000010ff */
[----:B----4-:R-:W-:Y:S01]  /*bed0*/  FADD.FTZ R0, R134, R0 ;  /* 0x0000000086007221 */ /* 0x010fe20000010000 */
[C---:B--2---:R-:W-:Y:S03]  /*bee0*/  HMMA.16816.F32.BF16 R12, R136.reuse, R144, R12 ;  /* 0x00000090880c723c */ /* 0x044fe6000004180c */
[C---:B-----5:R-:W-:Y:S01]  /*bef0*/  FADD.FTZ R132, R170.reuse, R0 ;  /* 0x00000000aa847221 */ /* 0x060fe20000010000 */
[----:B------:R-:W-:Y:S04]  /*bf00*/  F2FP.BF16.PACK_AB R170, R170, R134 ;  /* 0x00000086aaaa723e */ /* 0x000fe800000010ff */
[C---:B------:R-:W-:Y:S01]  /*bf10*/  HMMA.16816.F32.BF16 R16, R136.reuse, R146, R16 ;  /* 0x000000928810723c */ /* 0x040fe20000041810 */
[----:B------:R-:W2:Y:S03]  /*bf20*/  LDSM.16.MT88.4 R144, [R239+0x4880] ;  /* 0x00488000ef90783b */ /* 0x000ea60000004200 */
[----:B------:R-:W-:Y:S04]  /*bf30*/  FADD.FTZ R0, R149, R3 ;  /* 0x0000000395007221 */ /* 0x000fe80000010000 */
[----:B------:R-:W-:Y:S01]  /*bf40*/  FADD.FTZ R0, R178, R0 ;  /* 0x00000000b2007221 */ /* 0x000fe20000010000 */
[----:B------:R3:W-:Y:S01]  /*bf50*/  STL [R1+0x14], R132 ;  /* 0x0000148401007387 */ /* 0x0007e20000100800 */
[C---:B-1----:R-:W-:Y:S03]  /*bf60*/  HMMA.16816.F32.BF16 R20, R136.reuse, R140, R20 ;  /* 0x0000008c8814723c */ /* 0x042fe60000041814 */
[----:B------:R-:W-:Y:S04]  /*bf70*/  FADD.FTZ R0, R177, R0 ;  /* 0x00000000b1007221 */ /* 0x000fe80000010000 */
[----:B------:R-:W-:Y:S01]  /*bf80*/  FADD.FTZ R0, R176, R0 ;  /* 0x00000000b0007221 */ /* 0x000fe20000010000 */
[C---:B------:R-:W-:Y:S01]  /*bf90*/  HMMA.16816.F32.BF16 R24, R136.reuse, R142, R24 ;  /* 0x0000008e8818723c */ /* 0x040fe20000041818 */
[----:B------:R-:W1:Y:S03]  /*bfa0*/  LDSM.16.MT88.4 R140, [R236+0x6080] ;  /* 0x00608000ec8c783b */ /* 0x000e660000004200 */
[----:B------:R-:W-:Y:S04]  /*bfb0*/  FADD.FTZ R0, R174, R0 ;  /* 0x00000000ae007221 */ /* 0x000fe80000010000 */
[----:B------:R-:W-:Y:S04]  /*bfc0*/  FADD.FTZ R0, R175, R0 ;  /* 0x00000000af007221 */ /* 0x000fe80000010000 */
[----:B------:R-:W-:Y:S01]  /*bfd0*/  FADD.FTZ R0, R172, R0 ;  /* 0x00000000ac007221 */ /* 0x000fe20000010000 */
[----:B---3--:R-:W-:Y:S03]  /*bfe0*/  MOV R132, R2 ;  /* 0x0000000200847202 */ /* 0x008fe60000000f00 */
[----:B------:R-:W-:Y:S05]  /*bff0*/  FADD.FTZ R0, R173, R0 ;  /* 0x00000000ad007221 */ /* 0x000fea0000010000 */
[----:B------:R-:W-:Y:S01]  /*c000*/  STL [R1+0x18], R0 ;  /* 0x0000180001007387 */ /* 0x000fe20000100800 */
        /* <DEDUP_REMOVED lines=34> */
[C---:B------:R-:W-:Y:S08]  /*c230*/  HMMA.16816.F32.BF16 R120, R136.reuse, R142, R120 ;  /* 0x0000008e8878723c */ /* 0x040ff00000041878 */
[C---:B--2---:R-:W-:Y:S08]  /*c240*/  HMMA.16816.F32.BF16 R124, R136.reuse, R144, R124 ;  /* 0x00000090887c723c */ /* 0x044ff0000004187c */
        /* <DEDUP_REMOVED lines=46> */
[C---:B--2---:R-:W-:Y:S08]  /*c530*/  HMMA.16816.F32.BF16 R124, R168.reuse, R4, R124 ;  /* 0x00000004a87c723c */ /* 0x044ff0000004187c */
[----:B------:R-:W-:Y:S01]  /*c540*/  HMMA.16816.F32.BF16 R128, R168, R6, R128 ;  /* 0x00000006a880723c */ /* 0x000fe20000041880 */
[----:B------:R-:W-:-:S07]  /*c550*/  @P0 BRA `(.L_x_194) ;  /* 0xffffd2b000000947 */ /* 0x000fce000383ffff */
.L_x_191:
[----:B------:R-:W-:-:S06]  /*c560*/  UISETP.GE.AND UP0, UPT, UR13, UR12, UPT ;  /* 0x0000000c0d00728c */ /* 0x000fcc000bf06270 */
[----:B------:R-:W-:-:S13]  /*c570*/  PLOP3.LUT P0, PT, PT, PT, UP0, 0x40, 0x0 ;  /* 0x000000000000781c */ /* 0x000fda0003f0e808 */
[----:B------:R-:W-:Y:S05]  /*c580*/  @P0 BRA `(.L_x_195) ;  /* 0x00003c7000000947 */ /* 0x000fea0003800000 */
[----:B------:R-:W2:Y:S01]  /*c590*/  LDL.64 R8, [R1+0x40] ;  /* 0x0000400001087983 */ /* 0x000ea20000100a00 */
[----:B------:R-:W-:-:S03]  /*c5a0*/  ULDC.64 UR4, c[0x0][0x208] ;  /* 0x0000820000047ab9 */ /* 0x000fc60000000a00 */
[----:B------:R-:W3:Y:S04]  /*c5b0*/  LDL.64 R2, [R1+0x38] ;  /* 0x0000380001027983 */ /* 0x000ee80000100a00 */
[----:B------:R-:W4:Y:S04]  /*c5c0*/  LDL.64 R6, [R1+0x30] ;  /* 0x0000300001067983 */ /* 0x000f280000100a00 */
[----:B-1----:R-:W4:Y:S01]  /*c5d0*/  LDL.64 R4, [R1+0x28] ;  /* 0x0000280001047983 */ /* 0x002f220000100a00 */
[----:B------:R-:W-:Y:S01]  /*c5e0*/  UIMAD.WIDE.U32 UR10, UR4, 0x30, URZ ;  /* 0x00000030040a78a5 */ /* 0x000fe2000f8e003f */
[----:B------:R-:W-:Y:S01]  /*c5f0*/  IMAD.MOV.U32 R134, RZ, RZ, R132 ;  /* 0x000000ffff867224 */ /* 0x000fe200078e0084 */
[----:B------:R-:W-:-:S04]  /*c600*/  UIMAD UR5, UR5, 0x30, URZ ;  /* 0x00000030050578a4 */ /* 0x000fc8000f8e023f */
[----:B------:R-:W-:Y:S01]  /*c610*/  UIADD3 UR9, UR11, UR5, URZ ;  /* 0x000000050b097290 */ /* 0x000fe2000fffe03f */
[C---:B--2---:R-:W-:Y:S02]  /*c620*/  IADD3 R10, P0, R8.reuse, 0x40, RZ ;  /* 0x00000040080a7810 */ /* 0x044fe40007f1e0ff */
[C---:B------:R-:W-:Y:S01]  /*c630*/  IADD3 R0, P1, R8.reuse, 0x80, RZ ;  /* 0x0000008008007810 */ /* 0x040fe20007f3e0ff */
[----:B---3--:R-:W1:Y:S04]  /*c640*/  S2R R2, SR_TID.X ;  /* 0x0000000000027919 */ /* 0x008e680000002100 */
[--C-:B------:R-:W-:Y:S01]  /*c650*/  IMAD.X R9, RZ, RZ, R3.reuse, P1 ;  /* 0x000000ffff097224 */ /* 0x100fe200008e0603 */
[----:B------:R2:W-:Y:S04]  /*c660*/  STL [R1+0x70], R10 ;  /* 0x0000700a01007387 */ /* 0x0005e80000100800 */
[----:B------:R3:W-:Y:S01]  /*c670*/  STL [R1+0x68], R0 ;  /* 0x0000680001007387 */ /* 0x0007e20000100800 */
[----:B--2---:R-:W-:Y:S01]  /*c680*/  IMAD.X R10, RZ, RZ, R3, P0 ;  /* 0x000000ffff0a7224 */ /* 0x004fe200000e0603 */
[----:B---3--:R-:W-:-:S04]  /*c690*/  IADD3 R0, P0, R8, 0xc0, RZ ;  /* 0x000000c008007810 */ /* 0x008fc80007f1e0ff */
[----:B------:R-:W-:Y:S01]  /*c6a0*/  STL [R1+0x6c], R10 ;  /* 0x00006c0a01007387 */ /* 0x000fe20000100800 */
[----:B----4-:R-:W-:-:S03]  /*c6b0*/  IADD3 R8, P2, R6, 0x40, RZ ;  /* 0x0000004006087810 */ /* 0x010fc60007f5e0ff */
[----:B------:R2:W-:Y:S04]  /*c6c0*/  STL [R1+0x60], R0 ;  /* 0x0000600001007387 */ /* 0x0005e80000100800 */
[----:B------:R-:W-:Y:S04]  /*c6d0*/  STL [R1+0x64], R9 ;  /* 0x0000640901007387 */ /* 0x000fe80000100800 */
[----:B------:R-:W-:Y:S01]  /*c6e0*/  STL [R1+0x58], R8 ;  /* 0x0000580801007387 */ /* 0x000fe20000100800 */
[----:B--2---:R-:W-:Y:S01]  /*c6f0*/  IMAD.X R0, RZ, RZ, R3, P0 ;  /* 0x000000ffff007224 */ /* 0x004fe200000e0603 */
[----:B------:R-:W-:-:S04]  /*c700*/  IADD3 R3, P1, R6, 0x80, RZ ;  /* 0x0000008006037810 */ /* 0x000fc80007f3e0ff */
[----:B------:R2:W-:Y:S04]  /*c710*/  STL [R1+0x5c], R0 ;  /* 0x00005c0001007387 */ /* 0x0005e80000100800 */
[----:B------:R3:W-:Y:S04]  /*c720*/  STL [R1+0x50], R3 ;  /* 0x0000500301007387 */ /* 0x0007e80000100800 */
[----:B--2---:R-:W2:Y:S01]  /*c730*/  S2R R0, SR_TID.X ;  /* 0x0000000000007919 */ /* 0x004ea20000002100 */
[----:B---3--:R-:W-:-:S05]  /*c740*/  IMAD.X R3, RZ, RZ, R5, P2 ;  /* 0x000000ffff037224 */ /* 0x008fca00010e0605 */
[----:B------:R3:W-:Y:S01]  /*c750*/  STL [R1+0x54], R3 ;  /* 0x0000540301007387 */ /* 0x0007e20000100800 */
[----:B--2---:R-:W-:-:S04]  /*c760*/  SHF.R.S32.HI R0, RZ, 0x1f, R0 ;  /* 0x0000001fff007819 */ /* 0x004fc80000011400 */
[----:B-1----:R-:W-:Y:S02]  /*c770*/  LEA.HI R0, R0, R2, RZ, 0x3 ;  /* 0x0000000200007211 */ /* 0x002fe400078f18ff */
[----:B------:R-:W-:Y:S02]  /*c780*/  IADD3 R2, P0, R6, 0xc0, RZ ;  /* 0x000000c006027810 */ /* 0x000fe40007f1e0ff */
[----:B------:R-:W-:Y:S01]  /*c790*/  SHF.R.S32.HI R0, RZ, 0x3, R0 ;  /* 0x00000003ff007819 */ /* 0x000fe20000011400 */
[----:B---3--:R-:W-:Y:S02]  /*c7a0*/  IMAD.X R3, RZ, RZ, R5, P1 ;  /* 0x000000ffff037224 */ /* 0x008fe400008e0605 */
[----:B------:R1:W-:Y:S01]  /*c7b0*/  STL [R1+0x48], R2 ;  /* 0x0000480201007387 */ /* 0x0003e20000100800 */
[----:B------:R-:W-:-:S05]  /*c7c0*/  IADD3 R0, -R0, 0x30, RZ ;  /* 0x0000003000007810 */ /* 0x000fca0007ffe1ff */
[----:B------:R2:W-:Y:S01]  /*c7d0*/  STL [R1+0x8], R0 ;  /* 0x0000080001007387 */ /* 0x0005e20000100800 */
[----:B-1----:R-:W-:Y:S02]  /*c7e0*/  IMAD.MOV.U32 R2, RZ, RZ, R133 ;  /* 0x000000ffff027224 */ /* 0x002fe400078e0085 */
[----:B--2---:R-:W-:-:S05]  /*c7f0*/  IMAD.X R0, RZ, RZ, R5, P0 ;  /* 0x000000ffff007224 */ /* 0x004fca00000e0605 */
[----:B------:R1:W-:Y:S04]  /*c800*/  STL [R1+0x20], R0 ;  /* 0x0000200001007387 */ /* 0x0003e80000100800 */
[----:B------:R1:W-:Y:S02]  /*c810*/  STL [R1+0x4c], R3 ;  /* 0x00004c0301007387 */ /* 0x0003e40000100800 */
.L_x_205:
[----:B------:R-:W2:Y:S01]  /*c820*/  LDL.64 R26, [R1+0x40] ;  /* 0x00004000011a7983 */ /* 0x000ea20000100a00 */
[----:B------:R-:W-:Y:S01]  /*c830*/  USHF.R.S32.HI UR5, URZ, 0x1f, UR13 ;  /* 0x0000001f3f057899 */ /* 0x000fe2000801140d */
[----:B------:R-:W-:Y:S01]  /*c840*/  IMAD.MOV.U32 R133, RZ, RZ, c[0x0][0x208] ;  /* 0x00008200ff857624 */ /* 0x000fe200078e00ff */
[----:B------:R-:W-:Y:S01]  /*c850*/  UIMAD UR4, UR9, UR13, URZ ;  /* 0x0000000d090472a4 */ /* 0x000fe2000f8e023f */
[----:B------:R-:W3:Y:S01]  /*c860*/  LDL.64 R22, [R1+0x38] ;  /* 0x0000380001167983 */ /* 0x000ee20000100a00 */
[----:B------:R-:W-:Y:S01]  /*c870*/  UIMAD.WIDE.U32 UR14, UR10, UR13, URZ ;  /* 0x0000000d0a0e72a5 */ /* 0x000fe2000f8e003f */
[----:B------:R-:W-:Y:S01]  /*c880*/  IMAD.MOV.U32 R172, RZ, RZ, c[0x0][0x20c] ;  /* 0x00008300ffac7624 */ /* 0x000fe200078e00ff */
[----:B------:R-:W-:Y:S01]  /*c890*/  UIMAD UR4, UR5, UR10, UR4 ;  /* 0x0000000a050472a4 */ /* 0x000fe2000f8e0204 */
[----:B------:R-:W4:Y:S01]  /*c8a0*/  LDL R24, [R1+0x70] ;  /* 0x0000700001187983 */ /* 0x000f220000100800 */
[----:B------:R-:W-:Y:S04]  /*c8b0*/  DEPBAR.LE SB0, 0x0 ;  /* 0x000080000000791a */ /* 0x000fe80000000000 */
[----:B------:R-:W4:Y:S01]  /*c8c0*/  LDL R132, [R1+0x6c] ;  /* 0x00006c0001847983 */ /* 0x000f220000100800 */
[----:B------:R-:W-:Y:S02]  /*c8d0*/  UIADD3 UR4, UR15, UR4, URZ ;  /* 0x000000040f047290 */ /* 0x000fe4000fffe03f */
[----:B------:R-:W-:Y:S01]  /*c8e0*/  UISETP.GT.AND UP0, UPT, UR13, UR12, UPT ;  /* 0x0000000c0d00728c */ /* 0x000fe2000bf04270 */
[----:B------:R-:W4:Y:S04]  /*c8f0*/  LDL R171, [R1+0x68] ;  /* 0x0000680001ab7983 */ /* 0x000f280000100800 */
[----:B------:R-:W4:Y:S04]  /*c900*/  LDL R170, [R1+0x60] ;  /* 0x0000600001aa7983 */ /* 0x000f280000100800 */
[----:B------:R-:W4:Y:S04]  /*c910*/  LDL R169, [R1+0x64] ;  /* 0x0000640001a97983 */ /* 0x000f280000100800 */
[----:B------:R-:W4:Y:S04]  /*c920*/  LDL R168, [R1+0x5c] ;  /* 0x00005c0001a87983 */ /* 0x000f280000100800 */
[----:B------:R-:W4:Y:S04]  /*c930*/  LDL R25, [R1+0x1c] ;  /* 0x00001c0001197983 */ /* 0x000f280000100800 */
[----:B-1----:R1:W-:Y:S04]  /*c940*/  STL.64 [R1+0x88], R30 ;  /* 0x0000881e01007387 */ /* 0x0023e80000100a00 */
[----:B------:R1:W-:Y:S04]  /*c950*/  STL.64 [R1+0x80], R28 ;  /* 0x0000801c01007387 */ /* 0x0003e80000100a00 */
[----:B------:R-:W-:Y:S06]  /*c960*/  BAR.SYNC.DEFER_BLOCKING 0x0 ;  /* 0x0000000000007b1d */ /* 0x000fec0000010000 */
[----:B-----5:R-:W1:Y:S04]  /*c970*/  LDSM.16.M88.4 R8, [R135+0x14080] ;  /* 0x014080008708783b */ /* 0x020e680000000200 */
[----:B------:R-:W1:Y:S04]  /*c980*/  LDSM.16.M88.4 R16, [R135+0x14880] ;  /* 0x014880008710783b */ /* 0x000e680000000200 */
[----:B------:R-:W-:Y:S01]  /*c990*/  LDSM.16.M88.4 R176, [R252] ;  /* 0x00000000fcb0783b */ /* 0x000fe20000000200 */
[----:B-12---:R-:W-:Y:S04]  /*c9a0*/  IADD3 R0, P1, R26, UR14, RZ ;  /* 0x0000000e1a007c10 */ /* 0x006fe8000ff3e0ff */
[----:B---3--:R-:W-:Y:S02]  /*c9b0*/  IADD3.X R4, R23, UR4, RZ, P1, !PT ;  /* 0x0000000417047c10 */ /* 0x008fe40008ffe4ff */
[----:B------:R-:W-:Y:S02]  /*c9c0*/  LEA R14, P1, R0, c[0x0][0x1f8], 0x1 ;  /* 0x00007e00000e7a11 */ /* 0x000fe400078208ff */
[----:B----4-:R-:W-:Y:S02]  /*c9d0*/  IADD3 R3, P0, R24, UR14, RZ ;  /* 0x0000000e18037c10 */ /* 0x010fe4000ff1e0ff */
[----:B------:R-:W-:Y:S02]  /*c9e0*/  LEA.HI.X R15, R0, c[0x0][0x1fc], R4, 0x1, P1 ;  /* 0x00007f00000f7a11 */ /* 0x000fe400008f0c04 */
[----:B------:R-:W-:Y:S02]  /*c9f0*/  IADD3.X R5, R132, UR4, RZ, P0, !PT ;  /* 0x0000000484057c10 */ /* 0x000fe400087fe4ff */
[----:B------:R-:W-:Y:S02]  /*ca00*/  LEA R12, P0, R3, c[0x0][0x1f8], 0x1 ;  /* 0x00007e00030c7a11 */ /* 0x000fe400078008ff */
[----:B------:R-:W-:Y:S02]  /*ca10*/  IADD3 R0, P1, R171, UR14, RZ ;  /* 0x0000000eab007c10 */ /* 0x000fe4000ff3e0ff */
[----:B------:R-:W-:Y:S02]  /*ca20*/  LEA.HI.X R13, R3, c[0x0][0x1fc], R5, 0x1, P0 ;  /* 0x00007f00030d7a11 */ /* 0x000fe400000f0c05 */
[----:B------:R-:W-:Y:S02]  /*ca30*/  LEA R6, P0, R0, c[0x0][0x1f8], 0x1 ;  /* 0x00007e0000067a11 */ /* 0x000fe400078008ff */
[----:B------:R-:W-:Y:S02]  /*ca40*/  IADD3.X R3, R169, UR4, RZ, P1, !PT ;  /* 0x00000004a9037c10 */ /* 0x000fe40008ffe4ff */
[----:B------:R-:W-:Y:S02]  /*ca50*/  IADD3 R4, P1, R170, UR14, RZ ;  /* 0x0000000eaa047c10 */ /* 0x000fe4000ff3e0ff */
[----:B------:R-:W-:Y:S02]  /*ca60*/  LEA.HI.X R7, R0, c[0x0][0x1fc], R3, 0x1, P0 ;  /* 0x00007f0000077a11 */ /* 0x000fe400000f0c03 */
[----:B------:R-:W-:Y:S02]  /*ca70*/  IADD3.X R21, R168, UR4, RZ, P1, !PT ;  /* 0x00000004a8157c10 */ /* 0x000fe40008ffe4ff */
[C---:B------:R-:W-:Y:S02]  /*ca80*/  LEA R20, P2, R4.reuse, c[0x0][0x1f8], 0x1 ;  /* 0x00007e0004147a11 */ /* 0x040fe400078408ff */
[C---:B------:R-:W-:Y:S02]  /*ca90*/  @!P3 LEA R3, P0, R133.reuse, UR14, 0x5 ;  /* 0x0000000e8503bc11 */ /* 0x040fe4000f8028ff */
[----:B------:R-:W-:Y:S02]  /*caa0*/  LEA.HI.X R21, R4, c[0x0][0x1fc], R21, 0x1, P2 ;  /* 0x00007f0004157a11 */ /* 0x000fe400010f0c15 */
[----:B------:R-:W-:Y:S02]  /*cab0*/  @!P3 LEA.HI.X R0, R133, UR4, R172, 0x5, P0 ;  /* 0x000000048500bc11 */ /* 0x000fe400080f2cac */
[C---:B------:R-:W-:Y:S01]  /*cac0*/  @!P3 IADD3 R5, P1, R3.reuse, R26, RZ ;  /* 0x0000001a0305b210 */ /* 0x040fe20007f3e0ff */
[----:B------:R-:W2:Y:S01]  /*cad0*/  LDL R172, [R1] ;  /* 0x0000000001ac7983 */ /* 0x000ea20000100800 */
[----:B------:R-:W-:Y:S02]  /*cae0*/  @!P3 IADD3 R4, P0, R3, R24, RZ ;  /* 0x000000180304b210 */ /* 0x000fe40007f1e0ff */
[----:B------:R-:W-:Y:S01]  /*caf0*/  LOP3.LUT P2, RZ, R25, 0x1, RZ, 0xc0, !PT ;  /* 0x0000000119ff7812 */ /* 0x000fe2000784c0ff */
[C---:B------:R-:W-:Y:S01]  /*cb00*/  @!P3 IMAD.X R23, R0.reuse, 0x1, R23, P1 ;  /* 0x000000010017b824 */ /* 0x040fe200008e0617 */
[C---:B------:R-:W-:Y:S01]  /*cb10*/  @!P3 LEA R22, P1, R5.reuse, c[0x0][0x1f8], 0x1 ;  /* 0x00007e000516ba11 */ /* 0x040fe200078208ff */
[----:B------:R-:W-:Y:S01]  /*cb20*/  @!P3 IMAD.X R133, R0, 0x1, R132, P0 ;  /* 0x000000010085b824 */ /* 0x000fe200000e0684 */
[C---:B------:R-:W-:Y:S01]  /*cb30*/  @!P3 LEA R132, P0, R4.reuse, c[0x0][0x1f8], 0x1 ;  /* 0x00007e000484ba11 */ /* 0x040fe200078008ff */
[----:B------:R-:W1:Y:S01]  /*cb40*/  LDSM.16.M88.4 R24, [R135+0x15080] ;  /* 0x015080008718783b */ /* 0x000e620000000200 */
[----:B------:R-:W-:Y:S02]  /*cb50*/  @!P3 LEA.HI.X R23, R5, c[0x0][0x1fc], R23, 0x1, P1 ;  /* 0x00007f000517ba11 */ /* 0x000fe400008f0c17 */
[C---:B------:R-:W-:Y:S02]  /*cb60*/  @!P3 IADD3 R5, P1, R3.reuse, R171, RZ ;  /* 0x000000ab0305b210 */ /* 0x040fe40007f3e0ff */
[----:B------:R-:W-:Y:S02]  /*cb70*/  @!P3 LEA.HI.X R133, R4, c[0x0][0x1fc], R133, 0x1, P0 ;  /* 0x00007f000485ba11 */ /* 0x000fe400000f0c85 */
[----:B------:R-:W-:Y:S01]  /*cb80*/  @!P3 IADD3 R3, P0, R3, R170, RZ ;  /* 0x000000aa0303b210 */ /* 0x000fe20007f1e0ff */
[C---:B------:R-:W-:Y:S01]  /*cb90*/  @!P3 IMAD.X R4, R0.reuse, 0x1, R169, P1 ;  /* 0x000000010004b824 */ /* 0x040fe200008e06a9 */
[----:B------:R-:W-:Y:S03]  /*cba0*/  @!P3 LEA R30, P1, R5, c[0x0][0x1f8], 0x1 ;  /* 0x00007e00051eba11 */ /* 0x000fe600078208ff */
[----:B------:R-:W-:Y:S01]  /*cbb0*/  @!P3 IMAD.X R0, R0, 0x1, R168, P0 ;  /* 0x000000010000b824 */ /* 0x000fe200000e06a8 */
[----:B------:R-:W-:Y:S01]  /*cbc0*/  @!P3 LEA R28, P0, R3, c[0x0][0x1f8], 0x1 ;  /* 0x00007e00031cba11 */ /* 0x000fe200078008ff */
[----:B------:R-:W3:Y:S01]  /*cbd0*/  LDSM.16.M88.4 R168, [R242] ;  /* 0x00000000f2a8783b */ /* 0x000ee20000000200 */
[----:B------:R-:W-:Y:S02]  /*cbe0*/  @!P3 LEA.HI.X R31, R5, c[0x0][0x1fc], R4, 0x1, P1 ;  /* 0x00007f00051fba11 */ /* 0x000fe400008f0c04 */
[----:B------:R-:W-:Y:S02]  /*cbf0*/  @!P3 LEA.HI.X R29, R3, c[0x0][0x1fc], R0, 0x1, P0 ;  /* 0x00007f00031dba11 */ /* 0x000fe400000f0c00 */
[----:B------:R-:W4:Y:S01]  /*cc00*/  LDL R0, [R1+0x4] ;  /* 0x0000040001007983 */ /* 0x000f220000100800 */
[----:B------:R-:W-:Y:S03]  /*cc10*/  PLOP3.LUT P0, PT, PT, PT, UP0, 0x40, 0x0 ;  /* 0x000000000000781c */ /* 0x000fe60003f0e808 */
[----:B--2---:R-:W2:Y:S04]  /*cc20*/  LDSM.16.M88.4 R172, [R172] ;  /* 0x00000000acac783b */ /* 0x004ea80000000200 */
[----:B------:R-:W-:Y:S01]  /*cc30*/  @!PT LDS RZ, [RZ] ;  /* 0x00000000fffff984 */ /* 0x000fe20000000800 */
[----:B------:R-:W-:Y:S01]  /*cc40*/  @!PT LDS RZ, [RZ] ;  /* 0x00000000fffff984 */ /* 0x000fe20000000800 */
[----:B------:R-:W-:Y:S01]  /*cc50*/  @!PT LDS RZ, [RZ] ;  /* 0x00000000fffff984 */ /* 0x000fe20000000800 */
[----:B----4-:R4:W-:Y:S04]  /*cc60*/  LDGSTS.E.BYPASS.LTC128B.128 [R0+0x4080], [R14.64], !P2 ;  /* 0x040800000e007fae */ /* 0x0109e8000d101d58 */
[----:B------:R4:W-:Y:S04]  /*cc70*/  LDGSTS.E.BYPASS.LTC128B.128 [R0+0x5880], [R12.64], !P6 ;  /* 0x058800000c007fae */ /* 0x0009e8000f101d58 */
[----:B------:R1:W-:Y:S04]  /*cc80*/  LDGSTS.E.BYPASS.LTC128B.128 [R0+0x7080], [R6.64], !P5 ;  /* 0x0708000006007fae */ /* 0x0003e8000e901d58 */
[----:B------:R2:W-:Y:S04]  /*cc90*/  LDGSTS.E.BYPASS.LTC128B.128 [R0+0x8880], [R20.64], !P4 ;  /* 0x0888000014007fae */ /* 0x0005e8000e101d58 */
[----:B------:R2:W-:Y:S04]  /*cca0*/  @!P3 LDGSTS.E.BYPASS.LTC128B.128 [R0+0x5080], [R22.64], !P2 ;  /* 0x050800001600bfae */ /* 0x0005e8000d101d58 */
[----:B------:R2:W-:Y:S04]  /*ccb0*/  @!P3 LDGSTS.E.BYPASS.LTC128B.128 [R0+0x6880], [R132.64], !P6 ;  /* 0x068800008400bfae */ /* 0x0005e8000f101d58 */
[----:B------:R2:W-:Y:S04]  /*ccc0*/  @!P3 LDGSTS.E.BYPASS.LTC128B.128 [R0+0x8080], [R30.64], !P5 ;  /* 0x080800001e00bfae */ /* 0x0005e8000e901d58 */
[----:B------:R3:W-:Y:S04]  /*ccd0*/  @!P3 LDGSTS.E.BYPASS.LTC128B.128 [R0+0x9880], [R28.64], !P4 ;  /* 0x098800001c00bfae */ /* 0x0007e8000e101d58 */
[----:B------:R-:W0:Y:S01]  /*cce0*/  LDGDEPBAR ;  /* 0x00000000000079af */ /* 0x000e220000000000 */
[C---:B-1----:R-:W-:Y:S08]  /*ccf0*/  HMMA.16816.F32.BF16 R4, R160.reuse, R8, RZ ;  /* 0x00000008a004723c */ /* 0x042ff000000418ff */
[C---:B------:R-:W-:Y:S08]  /*cd00*/  HMMA.16816.F32.BF16 R8, R160.reuse, R10, RZ ;  /* 0x0000000aa008723c */ /* 0x040ff000000418ff */
[C---:B----4-:R-:W-:Y:S01]  /*cd10*/  HMMA.16816.F32.BF16 R12, R160.reuse, R16, RZ ;  /* 0x00000010a00c723c */ /* 0x050fe200000418ff */
[----:B--2---:R1:W5:Y:S04]  /*cd20*/  LDL.LU.64 R30, [R1+0x88] ;  /* 0x00008800011e7983 */ /* 0x0043680000300a00 */
[----:B---3--:R1:W5:Y:S03]  /*cd30*/  LDL.LU.64 R28, [R1+0x80] ;  /* 0x00008000011c7983 */ /* 0x0083660000300a00 */
[C---:B------:R-:W-:Y:S08]  /*cd40*/  HMMA.16816.F32.BF16 R16, R160.reuse, R18, RZ ;  /* 0x00000012a010723c */ /* 0x040ff000000418ff */
[C---:B------:R-:W-:Y:S08]  /*cd50*/  HMMA.16816.F32.BF16 R20, R160.reuse, R24, RZ ;  /* 0x00000018a014723c */ /* 0x040ff000000418ff */
[----:B------:R-:W-:Y:S08]  /*cd60*/  HMMA.16816.F32.BF16 R24, R160, R26, RZ ;  /* 0x0000001aa018723c */ /* 0x000ff000000418ff */
[C---:B------:R-:W-:Y:S08]  /*cd70*/  HMMA.16816.F32.BF16 R4, R164.reuse, R168, R4 ;  /* 0x000000a8a404723c */ /* 0x040ff00000041804 */
[C---:B------:R-:W-:Y:S01]  /*cd80*/  HMMA.16816.F32.BF16 R8, R164.reuse, R170, R8 ;  /* 0x000000aaa408723c */ /* 0x040fe20000041808 */
[----:B------:R-:W2:Y:S07]  /*cd90*/  LDSM.16.M88.4 R168, [R241+0x14080] ;  /* 0x01408000f1a8783b */ /* 0x000eae0000000200 */
[C---:B------:R-:W-:Y:S08]  /*cda0*/  HMMA.16816.F32.BF16 R12, R164.reuse, R172, R12 ;  /* 0x000000aca40c723c */ /* 0x040ff0000004180c */
[C---:B------:R-:W-:Y:S01]  /*cdb0*/  HMMA.16816.F32.BF16 R16, R164.reuse, R174, R16 ;  /* 0x000000aea410723c */ /* 0x040fe20000041810 */
[----:B------:R-:W3:Y:S07]  /*cdc0*/  LDSM.16.M88.4 R172, [R241+0x14880] ;  /* 0x01488000f1ac783b */ /* 0x000eee0000000200 */
[C---:B------:R-:W-:Y:S08]  /*cdd0*/  HMMA.16816.F32.BF16 R20, R164.reuse, R176, R20 ;  /* 0x000000b0a414723c */ /* 0x040ff00000041814 */
[----:B------:R-:W-:Y:S01]  /*cde0*/  HMMA.16816.F32.BF16 R24, R164, R178, R24 ;  /* 0x000000b2a418723c */ /* 0x000fe20000041818 */
[----:B------:R-:W4:Y:S07]  /*cdf0*/  LDSM.16.M88.4 R176, [R241+0x15080] ;  /* 0x01508000f1b0783b */ /* 0x000f2e0000000200 */
[C---:B--2---:R-:W-:Y:S08]  /*ce00*/  HMMA.16816.F32.BF16 R4, R180.reuse, R168, R4 ;  /* 0x000000a8b404723c */ /* 0x044ff00000041804 */
[C---:B------:R-:W-:Y:S01]  /*ce10*/  HMMA.16816.F32.BF16 R8, R180.reuse, R170, R8 ;  /* 0x000000aab408723c */ /* 0x040fe20000041808 */
[----:B------:R-:W2:Y:S07]  /*ce20*/  LDSM.16.M88.4 R168, [R238] ;  /* 0x00000000eea8783b */ /* 0x000eae0000000200 */
[C---:B---3--:R-:W-:Y:S08]  /*ce30*/  HMMA.16816.F32.BF16 R12, R180.reuse, R172, R12 ;  /* 0x000000acb40c723c */ /* 0x048ff0000004180c */
[C---:B------:R-:W-:Y:S01]  /*ce40*/  HMMA.16816.F32.BF16 R16, R180.reuse, R174, R16 ;  /* 0x000000aeb410723c */ /* 0x040fe20000041810 */
[----:B------:R-:W3:Y:S07]  /*ce50*/  LDSM.16.M88.4 R172, [R238+0x800] ;  /* 0x00080000eeac783b */ /* 0x000eee0000000200 */
[C---:B----4-:R-:W-:Y:S08]  /*ce60*/  HMMA.16816.F32.BF16 R20, R180.reuse, R176, R20 ;  /* 0x000000b0b414723c */ /* 0x050ff00000041814 */
[----:B------:R-:W-:Y:S01]  /*ce70*/  HMMA.16816.F32.BF16 R24, R180, R178, R24 ;  /* 0x000000b2b418723c */ /* 0x000fe20000041818 */
[----:B------:R-:W4:Y:S07]  /*ce80*/  LDSM.16.M88.4 R176, [R238+0x1000] ;  /* 0x00100000eeb0783b */ /* 0x000f2e0000000200 */
[C---:B--2---:R-:W-:Y:S08]  /*ce90*/  HMMA.16816.F32.BF16 R4, R184.reuse, R168, R4 ;  /* 0x000000a8b804723c */ /* 0x044ff00000041804 */
[C---:B------:R-:W-:Y:S01]  /*cea0*/  HMMA.16816.F32.BF16 R8, R184.reuse, R170, R8 ;  /* 0x000000aab808723c */ /* 0x040fe20000041808 */
[----:B------:R-:W2:Y:S07]  /*ceb0*/  LDSM.16.M88.4 R168, [R135+0x15880] ;  /* 0x0158800087a8783b */ /* 0x000eae0000000200 */
        /* <DEDUP_REMOVED lines=8> */
[----:B------:R-:W2:Y:S07]  /*cf40*/  LDSM.16.M88.4 R168, [R251] ;  /* 0x00000000fba8783b */ /* 0x000eae0000000200 */
[C---:B---3--:R-:W-:Y:S08]  /*cf50*/  HMMA.16816.F32.BF16 R12, R188.reuse, R172, R12 ;  /* 0x000000acbc0c723c */ /* 0x048ff0000004180c */
[C---:B------:R-:W-:Y:S01]  /*cf60*/  HMMA.16816.F32.BF16 R16, R188.reuse, R174, R16 ;  /* 0x000000aebc10723c */ /* 0x040fe20000041810 */
[----:B------:R-:W3:Y:S07]  /*cf70*/  LDSM.16.M88.4 R172, [R250] ;  /* 0x00000000faac783b */ /* 0x000eee0000000200 */
[C---:B----4-:R-:W-:Y:S08]  /*cf80*/  HMMA.16816.F32.BF16 R20, R188.reuse, R176, R20 ;  /* 0x000000b0bc14723c */ /* 0x050ff00000041814 */
[----:B------:R-:W-:Y:S01]  /*cf90*/  HMMA.16816.F32.BF16 R24, R188, R178, R24 ;  /* 0x000000b2bc18723c */ /* 0x000fe20000041818 */
[----:B------:R-:W4:Y:S07]  /*cfa0*/  LDSM.16.M88.4 R176, [R249] ;  /* 0x00000000f9b0783b */ /* 0x000f2e0000000200 */
        /* <DEDUP_REMOVED lines=89> */
[----:B------:R-:W4:Y:S01]  /*d540*/  LDSM.16.M88.4 R176, [R238+0x5800] ;  /* 0x00580000eeb0783b */ /* 0x000f220000000200 */
[----:B------:R-:W-:Y:S04]  /*d550*/  DEPBAR.LE SB0, 0x0 ;  /* 0x000080000000791a */ /* 0x000fe80000000000 */
[----:B------:R-:W-:Y:S02]  /*d560*/  BAR.SYNC.DEFER_BLOCKING 0x0 ;  /* 0x0000000000007b1d */ /* 0x000fe40000010000 */
[C---:B--2---:R-:W-:Y:S08]  /*d570*/  HMMA.16816.F32.BF16 R4, R232.reuse, R168, R4 ;  /* 0x000000a8e804723c */ /* 0x044ff00000041804 */
[C---:B------:R-:W-:Y:S08]  /*d580*/  HMMA.16816.F32.BF16 R8, R232.reuse, R170, R8 ;  /* 0x000000aae808723c */ /* 0x040ff00000041808 */
[C---:B---3--:R-:W-:Y:S08]  /*d590*/  HMMA.16816.F32.BF16 R12, R232.reuse, R172, R12 ;  /* 0x000000ace80c723c */ /* 0x048ff0000004180c */
[C---:B------:R-:W-:Y:S08]  /*d5a0*/  HMMA.16816.F32.BF16 R16, R232.reuse, R174, R16 ;  /* 0x000000aee810723c */ /* 0x040ff00000041810 */
[C---:B----4-:R-:W-:Y:S08]  /*d5b0*/  HMMA.16816.F32.BF16 R20, R232.reuse, R176, R20 ;  /* 0x000000b0e814723c */ /* 0x050ff00000041814 */
[----:B------:R-:W-:Y:S01]  /*d5c0*/  HMMA.16816.F32.BF16 R24, R232, R178, R24 ;  /* 0x000000b2e818723c */ /* 0x000fe20000041818 */
[----:B------:R-:W-:-:S07]  /*d5d0*/  @P0 BRA `(.L_x_196) ;  /* 0x0000046000000947 */ /* 0x000fce0003800000 */
[----:B-1----:R-:W2:Y:S01]  /*d5e0*/  LDL R174, [R1+0x8] ;  /* 0x0000080001ae7983 */ /* 0x002ea20000100800 */
[----:B------:R-:W-:Y:S02]  /*d5f0*/  ULDC.64 UR4, c[0x0][0x1e0] ;  /* 0x0000780000047ab9 */ /* 0x000fe40000000a00 */
[----:B------:R-:W-:Y:S01]  /*d600*/  UIADD3 UR15, UR13, -0x1, URZ ;  /* 0xffffffff0d0f7890 */ /* 0x000fe2000fffe03f */
[----:B------:R-:W3:Y:S03]  /*d610*/  LDL.64 R178, [R1+0x30] ;  /* 0x0000300001b27983 */ /* 0x000ee60000100a00 */
[----:B------:R-:W-:Y:S01]  /*d620*/  USHF.R.S32.HI UR14, URZ, 0x1f, UR15 ;  /* 0x0000001f3f0e7899 */ /* 0x000fe2000801140f */
[----:B------:R-:W4:Y:S01]  /*d630*/  LDL.64 R176, [R1+0x28] ;  /* 0x0000280001b07983 */ /* 0x000f220000100a00 */
[----:B------:R-:W-:Y:S02]  /*d640*/  UIMAD.WIDE.U32 UR20, UR15, UR4, URZ ;  /* 0x000000040f1472a5 */ /* 0x000fe4000f8e003f */
[----:B------:R-:W-:Y:S01]  /*d650*/  UIMAD UR14, UR14, UR4, URZ ;  /* 0x000000040e0e72a4 */ /* 0x000fe2000f8e023f */
[----:B------:R-:W3:Y:S03]  /*d660*/  LDL R169, [R1+0x4] ;  /* 0x0000040001a97983 */ /* 0x000ee60000100800 */
[----:B------:R-:W-:Y:S01]  /*d670*/  UIMAD UR14, UR15, UR5, UR14 ;  /* 0x000000050f0e72a4 */ /* 0x000fe2000f8e020e */
[----:B------:R-:W4:Y:S03]  /*d680*/  LDL R175, [R1+0x58] ;  /* 0x0000580001af7983 */ /* 0x000f260000100800 */
[----:B------:R-:W-:Y:S01]  /*d690*/  UIADD3 UR14, UR21, UR14, URZ ;  /* 0x0000000e150e7290 */ /* 0x000fe2000fffe03f */
[----:B------:R-:W4:Y:S01]  /*d6a0*/  LDL R172, [R1+0x54] ;  /* 0x0000540001ac7983 */ /* 0x000f220000100800 */
[----:B------:R-:W-:Y:S02]  /*d6b0*/  UIMAD.WIDE.U32 UR20, UR20, 0x30, URZ ;  /* 0x00000030141478a5 */ /* 0x000fe4000f8e003f */
[----:B------:R-:W-:Y:S01]  /*d6c0*/  UIMAD UR4, UR14, 0x30, URZ ;  /* 0x000000300e0478a4 */ /* 0x000fe2000f8e023f */
[----:B------:R-:W4:Y:S03]  /*d6d0*/  LDL R173, [R1+0x50] ;  /* 0x0000500001ad7983 */ /* 0x000f260000100800 */
[----:B------:R-:W-:Y:S01]  /*d6e0*/  UIADD3 UR4, UR21, UR4, URZ ;  /* 0x0000000415047290 */ /* 0x000fe2000fffe03f */
[----:B------:R-:W4:Y:S04]  /*d6f0*/  LDL R170, [R1+0x4c] ;  /* 0x00004c0001aa7983 */ /* 0x000f280000100800 */
[----:B------:R-:W4:Y:S04]  /*d700*/  LDL R171, [R1+0x48] ;  /* 0x0000480001ab7983 */ /* 0x000f280000100800 */
[----:B------:R-:W4:Y:S01]  /*d710*/  LDL R168, [R1+0x20] ;  /* 0x0000200001a87983 */ /* 0x000f220000100800 */
[----:B--2---:R-:W-:Y:S11]  /*d720*/  ISETP.GE.AND P0, PT, R174, 0x1, PT ;  /* 0x00000001ae00780c */ /* 0x004ff60003f06270 */
[----:B------:R-:W-:Y:S02]  /*d730*/  @!UPT UIADD3 URZ, URZ, URZ, URZ ;  /* 0x0000003f3f3ff290 */ /* 0x000fe4000fffe03f */
[----:B---3--:R-:W-:Y:S04]  /*d740*/  @P0 IADD3 R0, P1, R178, UR20, RZ ;  /* 0x00000014b2000c10 */ /* 0x008fe8000ff3e0ff */
[----:B----4-:R-:W-:Y:S02]  /*d750*/  @P0 IADD3.X R3, R177, UR4, RZ, P1, !PT ;  /* 0x00000004b1030c10 */ /* 0x010fe40008ffe4ff */
[C---:B------:R-:W-:Y:S04]  /*d760*/  @P0 LEA R132, P1, R0.reuse, c[0x0][0x1c8], 0x1 ;  /* 0x0000720000840a11 */ /* 0x040fe800078208ff */
[----:B------:R-:W-:Y:S02]  /*d770*/  @P0 LEA.HI.X R133, R0, c[0x0][0x1cc], R3, 0x1, P1 ;  /* 0x0000730000850a11 */ /* 0x000fe400008f0c03 */
[----:B------:R-:W-:Y:S03]  /*d780*/  @P0 IADD3 R0, P1, R175, UR20, RZ ;  /* 0x00000014af000c10 */ /* 0x000fe6000ff3e0ff */
[----:B------:R-:W-:Y:S01]  /*d790*/  @!PT LDS RZ, [RZ] ;  /* 0x00000000fffff984 */ /* 0x000fe20000000800 */
[----:B------:R-:W-:Y:S01]  /*d7a0*/  @!PT LDS RZ, [RZ] ;  /* 0x00000000fffff984 */ /* 0x000fe20000000800 */
[----:B------:R-:W-:Y:S01]  /*d7b0*/  @!PT LDS RZ, [RZ] ;  /* 0x00000000fffff984 */ /* 0x000fe20000000800 */
        /* <DEDUP_REMOVED lines=14> */
[----:B------:R1:W-:Y:S01]  /*d8a0*/  @P0 LDGSTS.E.BYPASS.LTC128B.128 [R169+0x18880], [R132.64], !P4 ;  /* 0x1888000084a90fae */ /* 0x0003e2000e101d58 */
[----:B------:R-:W-:Y:S11]  /*d8b0*/  ISETP.GE.AND P0, PT, R174, 0x21, PT ;  /* 0x00000021ae00780c */ /* 0x000ff60003f06270 */
[----:B------:R-:W-:Y:S02]  /*d8c0*/  @!UPT UIADD3 URZ, URZ, URZ, URZ ;  /* 0x0000003f3f3ff290 */ /* 0x000fe4000fffe03f */
[----:B------:R-:W-:Y:S05]  /*d8d0*/  VOTEU.ANY UP0, P0 ;  /* 0x00000000003f7886 */ /* 0x000fea0000000100 */
[----:B------:R-:W-:Y:S04]  /*d8e0*/  @UP0 UIADD3 UR20, UP1, UR8, UR20, URZ ;  /* 0x0000001408140290 */ /* 0x000fe8000ff3e03f */
[----:B------:R-:W-:Y:S02]  /*d8f0*/  @UP0 UIADD3.X UR4, UR6, UR4, URZ, UP1, !UPT ;  /* 0x0000000406040290 */ /* 0x000fe40008ffe43f */
        /* <DEDUP_REMOVED lines=20> */
.L_x_196:
[----:B-1----:R-:W2:Y:S01]  /*da40*/  LDL R132, [R1+0x78] ;  /* 0x0000780001847983 */ /* 0x002ea20000100800 */
[----:B------:R-:W-:Y:S02]  /*da50*/  UISETP.NE.AND UP1, UPT, UR18, URZ, UPT ;  /* 0x0000003f1200728c */ /* 0x000fe4000bf25270 */
[----:B------:R-:W-:Y:S01]  /*da60*/  UIMAD UR4, UR13, -0x30, URZ ;  /* 0xffffffd00d0478a4 */ /* 0x000fe2000f8e023f */
[----:B------:R-:W3:Y:S01]  /*da70*/  LDL R3, [R1+0x74] ;  /* 0x0000740001037983 */ /* 0x000ee20000100800 */
[----:B------:R-:W-:Y:S02]  /*da80*/  UISETP.NE.AND UP0, UPT, UR17, URZ, UPT ;  /* 0x0000003f1100728c */ /* 0x000fe4000bf05270 */
[----:B------:R-:W-:Y:S01]  /*da90*/  PLOP3.LUT P1, PT, PT, PT, UP1, 0x80, 0x0 ;  /* 0x000000000000781c */ /* 0x000fe20003f2f018 */
[----:B------:R-:W0:Y:S01]  /*daa0*/  LDGDEPBAR ;  /* 0x00000000000079af */ /* 0x000e220000000000 */
[----:B------:R-:W-:Y:S02]  /*dab0*/  PLOP3.LUT P0, PT, PT, PT, UP1, 0x80, 0x0 ;  /* 0x000000000000781c */ /* 0x000fe40003f0f018 */
[C---:B---3--:R-:W-:Y:S09]  /*dac0*/  IADD3 R170, -R3.reuse, UR4, RZ ;  /* 0x0000000403aa7c10 */ /* 0x048ff2000fffe1ff */
[----:B--2---:R-:W-:Y:S04]  /*dad0*/  @P1 IMAD.HI.U32 R0, R132, c[0x0][0x2c8], RZ ;  /* 0x0000b20084001a27 */ /* 0x004fe800078e00ff */
[----:B------:R-:W-:Y:S01]  /*dae0*/  IMAD.MOV.U32 R133, RZ, RZ, R132 ;  /* 0x000000ffff857224 */ /* 0x000fe200078e0084 */
[----:B------:R-:W-:Y:S01]  /*daf0*/  @P0 SHF.R.U32.HI R133, RZ, c[0x0][0x2cc], R0 ;  /* 0x0000b300ff850a19 */ /* 0x000fe20000011600 */
[----:B------:R-:W-:Y:S01]  /*db00*/  IMAD.U32 R0, RZ, RZ, UR4 ;  /* 0x00000004ff007e24 */ /* 0x000fe2000f8e00ff */
[----:B------:R-:W-:Y:S03]  /*db10*/  PLOP3.LUT P0, PT, PT, PT, UP0, 0x40, 0x0 ;  /* 0x000000000000781c */ /* 0x000fe60003f0e808 */
[----:B------:R-:W1:Y:S01]  /*db20*/  SHFL.IDX PT, R132, R133, RZ, 0x1c1f ;  /* 0x001c1fff85847589 */ /* 0x000e6200000e0000 */
[----:B------:R-:W-:Y:S04]  /*db30*/  IADD3 R0, -R3, 0x1, R0 ;  /* 0x0000000103007810 */ /* 0x000fe80007ffe100 */
[----:B------:R-:W-:Y:S04]  /*db40*/  IADD3 R0, R0, c[0x0][0x1d0], RZ ;  /* 0x0000740000007a10 */ /* 0x000fe80007ffe0ff */
[----:B------:R-:W-:Y:S04]  /*db50*/  IADD3 R0, R0, -c[0x0][0x168], RZ ;  /* 0x80005a0000007a10 */ /* 0x000fe80007ffe0ff */
[C---:B------:R-:W-:Y:S02]  /*db60*/  IADD3 R169, R0.reuse, c[0x0][0x328], RZ ;  /* 0x0000ca0000a97a10 */ /* 0x040fe40007ffe0ff */
[----:B------:R-:W-:Y:S03]  /*db70*/  IADD3 R168, R0, UR7, RZ ;  /* 0x0000000700a87c10 */ /* 0x000fe6000fffe0ff */
[--C-:B-1----:R-:W-:Y:S02]  /*db80*/  IMAD.IADD R3, R169, 0x1, R132.reuse ;  /* 0x00000001a9037824 */ /* 0x102fe400078e0284 */
        /* <DEDUP_REMOVED lines=16> */
.L_x_199:
[----:B------:R-:W-:Y:S04]  /*dc90*/  MOV R171, c[0x0][0x32c] ;  /* 0x0000cb0000ab7a02 */ /* 0x000fe80000000f00 */
[----:B------:R-:W-:Y:S11]  /*dca0*/  ISETP.NE.AND P0, PT, R171, 0x1, PT ;  /* 0x00000001ab00780c */ /* 0x000ff60003f05270 */
[----:B------:R-:W-:Y:S02]  /*dcb0*/  @!UPT UIADD3 URZ, URZ, URZ, URZ ;  /* 0x0000003f3f3ff290 */ /* 0x000fe4000fffe03f */
[----:B------:R-:W-:Y:S05]  /*dcc0*/  @P0 IMAD.HI.U32 R171, R132, c[0x0][0x330], RZ ;  /* 0x0000cc0084ab0a27 */ /* 0x000fea00078e00ff */
[----:B------:R-:W-:Y:S02]  /*dcd0*/  @P0 SHF.R.U32.HI R132, RZ, c[0x0][0x334], R171 ;  /* 0x0000cd00ff840a19 */ /* 0x000fe400000116ab */
.L_x_200:
[----:B------:R-:W-:Y:S05]  /*dce0*/  BSYNC B0 ;  /* 0x0000000000007941 */ /* 0x000fea0003800000 */
.L_x_198:
[----:B------:R-:W-:Y:S05]  /*dcf0*/  IMAD R132, R132, c[0x0][0x32c], R170 ;  /* 0x0000cb0084847a24 */ /* 0x000fea00078e02aa */
[----:B------:R-:W-:Y:S02]  /*dd00*/  IMNMX R0, R0, R132, !PT ;  /* 0x0000008400007217 */ /* 0x000fe40007800200 */
[----:B------:R-:W-:Y:S04]  /*dd10*/  IADD3 R132, R132, c[0x0][0x32c], RZ ;  /* 0x0000cb0084847a10 */ /* 0x000fe80007ffe0ff */
[----:B------:R-:W-:Y:S02]  /*dd20*/  IMNMX R3, R3, R132, PT ;  /* 0x0000008403037217 */ /* 0x000fe40003800200 */
.L_x_197:
        /* <DEDUP_REMOVED lines=87> */
.L_x_203:
[----:B------:R-:W-:Y:S04]  /*e2a0*/  MOV R5, c[0x0][0x32c] ;  /* 0x0000cb0000057a02 */ /* 0x000fe80000000f00 */
[----:B------:R-:W-:Y:S11]  /*e2b0*/  ISETP.NE.AND P0, PT, R5, 0x1, PT ;  /* 0x000000010500780c */ /* 0x000ff60003f05270 */
[----:B------:R-:W-:Y:S02]  /*e2c0*/  @!UPT UIADD3 URZ, URZ, URZ, URZ ;  /* 0x0000003f3f3ff290 */ /* 0x000fe4000fffe03f */
[----:B------:R-:W-:Y:S05]  /*e2d0*/  @P0 IMAD.HI.U32 R5, R0, c[0x0][0x330], RZ ;  /* 0x0000cc0000050a27 */ /* 0x000fea00078e00ff */
[----:B------:R-:W-:Y:S02]  /*e2e0*/  @P0 SHF.R.U32.HI R0, RZ, c[0x0][0x334], R5 ;  /* 0x0000cd00ff000a19 */ /* 0x000fe40000011605 */
.L_x_204:
[----:B------:R-:W-:Y:S05]  /*e2f0*/  BSYNC B0 ;  /* 0x0000000000007941 */ /* 0x000fea0003800000 */
.L_x_202:
[----:B------:R-:W-:Y:S05]  /*e300*/  IMAD R0, R0, c[0x0][0x32c], R170 ;  /* 0x0000cb0000007a24 */ /* 0x000fea00078e02aa */
[----:B------:R-:W-:Y:S02]  /*e310*/  IMNMX R3, R3, R0, !PT ;  /* 0x0000000003037217 */ /* 0x000fe40007800200 */
[----:B------:R-:W-:Y:S04]  /*e320*/  IADD3 R0, R0, c[0x0][0x32c], RZ ;  /* 0x0000cb0000007a10 */ /* 0x000fe80007ffe0ff */
[----:B------:R-:W-:Y:S02]  /*e330*/  IMNMX R4, R4, R0, PT ;  /* 0x0000000004047217 */ /* 0x000fe40003800200 */
.L_x_201:
[----:B------:R-:W2:Y:S01]  /*e340*/  LDL.LU R170, [R1+0x14] ;  /* 0x0000140001aa7983 */ /* 0x000ea20000300800 */
        /* <DEDUP_REMOVED lines=40> */
[--C-:B------:R-:W-:Y:S02]  /*e5d0*/  FFMA.FTZ R169, R20, c[0x0][0x2d0], -R2.reuse ;  /* 0x0000b40014a97a23 */ /* 0x100fe40000010802 */
        /* <DEDUP_REMOVED lines=18> */
[----:B------:R-:W-:Y:S01]  /*e700*/  FFMA.FTZ R17, R17, c[0x0][0x2d0], -R2 ;  /* 0x0000b40011117a23 */ /* 0x000fe20000010802 */
[----:B------:R-:W-:Y:S01]  /*e710*/  PLOP3.LUT P1, PT, PT, PT, UP0, 0x40, 0x0 ;  /* 0x000000000000781c */ /* 0x000fe20003f2e808 */
[----:B------:R-:W-:Y:S01]  /*e720*/  UISETP.NE.AND UP1, UPT, UR15, URZ, UPT ;  /* 0x0000003f0f00728c */ /* 0x000fe2000bf25270 */
[----:B------:R-:W-:Y:S01]  /*e730*/  ISETP.LT.OR P0, PT, R4, 0x9, P0 ;  /* 0x000000090400780c */ /* 0x000fe20000701670 */
[----:B------:R-:W-:Y:S01]  /*e740*/  UISETP.NE.AND UP0, UPT, UR14, URZ, UPT ;  /* 0x0000003f0e00728c */ /* 0x000fe2000bf05270 */
[----:B------:R-:W1:Y:S02]  /*e750*/  MUFU.EX2 R2, R0 ;  /* 0x0000000000027308 */ /* 0x000e640000000800 */
        /* <DEDUP_REMOVED lines=10> */
[----:B------:R-:W3:Y:S01]  /*e800*/  MUFU.EX2 R9, R9 ;  /* 0x0000000900097308 */ /* 0x000ee20000000800 */
[----:B------:R-:W-:Y:S02]  /*e810*/  FSEL R174, R14, -INF , !P0 ;  /* 0xff8000000eae7808 */ /* 0x000fe40004000000 */
[----:B------:R-:W-:Y:S01]  /*e820*/  ISETP.GT.AND P0, PT, R3, 0x11, P2 ;  /* 0x000000110300780c */ /* 0x000fe20001704270 */
[----:B-1----:R-:W-:Y:S01]  /*e830*/  FMUL.FTZ R20, R2, R140 ;  /* 0x0000008c02147220 */ /* 0x002fe20000410000 */
[----:B------:R-:W-:Y:S01]  /*e840*/  ISETP.LT.OR P1, PT, R4, 0x19, P1 ;  /* 0x000000190400780c */ /* 0x000fe20000f21670 */
[----:B------:R-:W-:Y:S01]  /*e850*/  FMUL.FTZ R12, R2, R148 ;  /* 0x00000094020c7220 */ /* 0x000fe20000410000 */
[----:B------:R-:W-:Y:S01]  /*e860*/  ISETP.LT.OR P0, PT, R4, 0x12, P0 ;  /* 0x000000120400780c */ /* 0x000fe20000701670 */
[----:B-----5:R-:W-:Y:S01]  /*e870*/  FMUL.FTZ R28, R2, R28 ;  /* 0x0000001c021c7220 */ /* 0x020fe20000410000 */
[----:B------:R-:W-:Y:S01]  /*e880*/  FSEL R175, R18, -INF , !P1 ;  /* 0xff80000012af7808 */ /* 0x000fe20004800000 */
[C---:B------:R-:W-:Y:S01]  /*e890*/  FMUL.FTZ R29, R2.reuse, R29 ;  /* 0x0000001d021d7220 */ /* 0x040fe20000410000 */
        /* <DEDUP_REMOVED lines=35> */
[----:B------:R-:W-:Y:S01]  /*ead0*/  FMUL.FTZ R65, R2, R65 ;  /* 0x0000004102417220 */ /* 0x000fe20000410000 */
[----:B------:R-:W-:Y:S01]  /*eae0*/  FSEL R177, R26, -INF , !P1 ;  /* 0xff8000001ab17808 */ /* 0x000fe20004800000 */
[----:B------:R-:W-:Y:S01]  /*eaf0*/  FMUL.FTZ R68, R2, R68 ;  /* 0x0000004402447220 */ /* 0x000fe20000410000 */
[----:B------:R-:W-:Y:S01]  /*eb00*/  ISETP.LT.OR P0, PT, R4, 0x2a, P0 ;  /* 0x0000002a0400780c */ /* 0x000fe20000701670 */
        /* <DEDUP_REMOVED lines=44> */
[----:B---3--:R-:W-:Y:S03]  /*edd0*/  F2FP.BF16.PACK_AB R170, R9, R8 ;  /* 0x0000000809aa723e */ /* 0x008fe600000010ff */
        /* <DEDUP_REMOVED lines=30> */
[----:B------:R-:W-:Y:S01]  /*efc0*/  MOV R149, R11 ;  /* 0x0000000b00957202 */ /* 0x000fe20000000f00 */
[----:B------:R-:W-:Y:S01]  /*efd0*/  FADD.FTZ R0, -R0, R134 ;  /* 0x0000008600007221 */ /* 0x000fe20000010100 */
[----:B------:R-:W-:Y:S01]  /*efe0*/  MUFU.EX2 R152, R152 ;  /* 0x0000009800987308 */ /* 0x000fe20000000800 */
[----:B------:R-:W-:Y:S02]  /*eff0*/  FMUL.FTZ R134, R3, c[0x0][0x2d0] ;  /* 0x0000b40003867a20 */ /* 0x000fe40000410000 */
[----:B------:R-:W-:Y:S02]  /*f000*/  FMUL.FTZ R0, R0, c[0x0][0x2d0] ;  /* 0x0000b40000007a20 */ /* 0x000fe40000410000 */
[----:B------:R-:W-:Y:S01]  /*f010*/  FMUL.FTZ R9, R2, R153 ;  /* 0x0000009902097220 */ /* 0x000fe20000410000 */
[----:B------:R-:W-:Y:S02]  /*f020*/  FSEL R134, R134, RZ, P0 ;  /* 0x000000ff86867208 */ /* 0x000fe40000000000 */
[----:B------:R-:W-:Y:S01]  /*f030*/  MOV R153, R24 ;  /* 0x0000001800997202 */ /* 0x000fe20000000f00 */
[----:B------:R-:W-:Y:S01]  /*f040*/  FMUL.FTZ R24, R2, R136 ;  /* 0x0000008802187220 */ /* 0x000fe20000410000 */
[----:B------:R-:W1:Y:S01]  /*f050*/  MUFU.EX2 R0, R0 ;  /* 0x0000000000007308 */ /* 0x000e620000000800 */
[--C-:B------:R-:W-:Y:S01]  /*f060*/  FFMA.FTZ R169, R6, c[0x0][0x2d0], -R134.reuse ;  /* 0x0000b40006a97a23 */ /* 0x100fe20000010886 */
[----:B------:R-:W-:Y:S01]  /*f070*/  PLOP3.LUT P0, PT, PT, PT, UP0, 0x80, 0x0 ;  /* 0x000000000000781c */ /* 0x000fe20003f0f008 */
[--C-:B------:R-:W-:Y:S02]  /*f080*/  FFMA.FTZ R7, R7, c[0x0][0x2d0], -R134.reuse ;  /* 0x0000b40007077a23 */ /* 0x100fe40000010886 */
[--C-:B------:R-:W-:Y:S05]  /*f090*/  FFMA.FTZ R2, R10, c[0x0][0x2d0], -R134.reuse ;  /* 0x0000b4000a027a23 */ /* 0x100fea0000010886 */
        /* <DEDUP_REMOVED lines=17> */
[C---:B------:R-:W-:Y:S02]  /*f1b0*/  FMUL.FTZ R18, R0.reuse, R146 ;  /* 0x0000009200127220 */ /* 0x040fe40000410000 */
[C---:B---3--:R-:W-:Y:S01]  /*f1c0*/  FMUL.FTZ R7, R0.reuse, R159 ;  /* 0x0000009f00077220 */ /* 0x048fe20000410000 */
[----:B------:R-:W-:Y:S01]  /*f1d0*/  MOV R159, R140 ;  /* 0x0000008c009f7202 */ /* 0x000fe20000000f00 */
        /* <DEDUP_REMOVED lines=57> */
[----:B----4-:R-:W-:Y:S01]  /*f570*/  F2FP.BF16.PACK_AB R169, R144, R169 ;  /* 0x000000a990a9723e */ /* 0x010fe200000010ff */
[--C-:B------:R-:W-:Y:S01]  /*f580*/  FFMA.FTZ R0, R172, c[0x0][0x2d0], -R134.reuse ;  /* 0x0000b400ac007a23 */ /* 0x100fe20000010886 */
[----:B------:R-:W-:Y:S01]  /*f590*/  LDSM.16.MT88.4 R140, [R236+0x4880] ;  /* 0x00488000ec8c783b */ /* 0x000fe20000004200 */
        /* <DEDUP_REMOVED lines=16> */
[----:B------:R-:W-:Y:S10]  /*f6a0*/  MUFU.EX2 R176, R159 ;  /* 0x0000009f00b07308 */ /* 0x000ff40000000800 */
        /* <DEDUP_REMOVED lines=53> */
[----:B-1----:R-:W-:Y:S01]  /*fa00*/  MOV R178, R154 ;  /* 0x0000009a00b27202 */ /* 0x002fe20000000f00 */
[----:B------:R-:W-:Y:S02]  /*fa10*/  FADD.FTZ R2, R149, R2 ;  /* 0x0000000295027221 */ /* 0x000fe40000010000 */
[C---:B------:R-:W-:Y:S01]  /*fa20*/  HMMA.16816.F32.BF16 R4, R136.reuse, R140, R4 ;  /* 0x0000008c8804723c */ /* 0x040fe20000041804 */
[----:B------:R1:W-:Y:S04]  /*fa30*/  MUFU.EX2 R172, R0 ;  /* 0x0000000000ac7308 */ /* 0x0003e80000000800 */
[----:B------:R-:W-:Y:S03]  /*fa40*/  FADD.FTZ R2, R150, R2 ;  /* 0x0000000296027221 */ /* 0x000fe60000010000 */
[C---:B------:R-:W-:Y:S01]  /*fa50*/  HMMA.16816.F32.BF16 R8, R136.reuse, R142, R8 ;  /* 0x0000008e8808723c */ /* 0x040fe20000041808 */
[----:B------:R-:W2:Y:S03]  /*fa60*/  LDSM.16.MT88.4 R140, [R237+0x4880] ;  /* 0x00488000ed8c783b */ /* 0x000ea60000004200 */
[--C-:B-1----:R-:W-:Y:S01]  /*fa70*/  FFMA.FTZ R0, R179, c[0x0][0x2d0], -R134.reuse ;  /* 0x0000b400b3007a23 */ /* 0x102fe20000010886 */
[----:B------:R-:W-:Y:S03]  /*fa80*/  MOV R179, R153 ;  /* 0x0000009900b37202 */ /* 0x000fe60000000f00 */
[----:B------:R1:W3:Y:S01]  /*fa90*/  MUFU.EX2 R173, R0 ;  /* 0x0000000000ad7308 */ /* 0x0002e20000000800 */
[----:B------:R-:W-:Y:S01]  /*faa0*/  F2FP.BF16.PACK_AB R170, R178, R179 ;  /* 0x000000b3b2aa723e */ /* 0x000fe200000010ff */
[C---:B--2---:R-:W-:Y:S03]  /*fab0*/  HMMA.16816.F32.BF16 R12, R136.reuse, R140, R12 ;  /* 0x0000008c880c723c */ /* 0x044fe6000004180c */
[--C-:B-1----:R-:W-:Y:S01]  /*fac0*/  FFMA.FTZ R0, R177, c[0x0][0x2d0], -R134.reuse ;  /* 0x0000b400b1007a23 */ /* 0x102fe20000010886 */
[----:B------:R-:W-:Y:S01]  /*fad0*/  MOV R177, R152 ;  /* 0x0000009800b17202 */ /* 0x000fe20000000f00 */
[----:B------:R-:W-:Y:S01]  /*fae0*/  FFMA.FTZ R134, R132, c[0x0][0x2d0], -R134 ;  /* 0x0000b40084867a23 */ /* 0x000fe20000010886 */
[----:B------:R-:W-:Y:S02]  /*faf0*/  LDSM.16.MT88.4 R152, [R236+0x5080] ;  /* 0x00508000ec98783b */ /* 0x000fe40000004200 */
[C---:B------:R-:W-:Y:S01]  /*fb00*/  HMMA.16816.F32.BF16 R16, R136.reuse, R142, R16 ;  /* 0x0000008e8810723c */ /* 0x040fe20000041810 */
[----:B------:R1:W-:Y:S03]  /*fb10*/  MUFU.EX2 R132, R0 ;  /* 0x0000000000847308 */ /* 0x0003e60000000800 */
[----:B------:R-:W-:Y:S02]  /*fb20*/  F2FP.BF16.PACK_AB R168, R177, R176 ;  /* 0x000000b0b1a8723e */ /* 0x000fe400000010ff */
[----:B---3--:R-:W-:Y:S01]  /*fb30*/  F2FP.BF16.PACK_AB R169, R173, R172 ;  /* 0x000000acada9723e */ /* 0x008fe200000010ff */
[----:B------:R-:W2:Y:S04]  /*fb40*/  LDSM.16.MT88.4 R140, [R240+0x4880] ;  /* 0x00488000f08c783b */ /* 0x000ea80000004200 */
[----:B------:R-:W3:Y:S01]  /*fb50*/  MUFU.EX2 R134, R134 ;  /* 0x0000008600867308 */ /* 0x000ee20000000800 */
[----:B-1----:R-:W-:Y:S04]  /*fb60*/  FADD.FTZ R0, R156, R151 ;  /* 0x000000979c007221 */ /* 0x002fe80000010000 */
        /* <DEDUP_REMOVED lines=9> */
[C---:B--2---:R-:W-:Y:S03]  /*fc00*/  HMMA.16816.F32.BF16 R20, R136.reuse, R140, R20 ;  /* 0x0000008c8814723c */ /* 0x044fe60000041814 */
        /* <DEDUP_REMOVED lines=95> */
.L_x_195:
[----:B-1----:R-:W2:Y:S04]  /*10200*/  LDL.LU R0, [R1+0x14] ;  /* 0x0000140001007983 */ /* 0x002ea80000300800 */
[----:B------:R-:W3:Y:S01]  /*10210*/  LDL.LU R3, [R1+0x18] ;  /* 0x0000180001037983 */ /* 0x000ee20000300800 */
[----:B------:R-:W-:-:S03]  /*10220*/  PLOP3.LUT P2, PT, PT, PT, PT, 0x8, 0x0 ;  /* 0x000000000000781c */ /* 0x000fc60003f4e170 */
[----:B--2---:R-:W1:Y:S04]  /*10230*/  SHFL.BFLY PT, R5, R0, 0x2, 0x1f ;  /* 0x0c401f0000057f89 */ /* 0x004e6800000e0000 */
[----:B---3--:R-:W2:Y:S01]  /*10240*/  SHFL.BFLY PT, R2, R3, 0x2, 0x1f ;  /* 0x0c401f0003027f89 */ /* 0x008ea200000e0000 */
[----:B-1----:R-:W-:Y:S02]  /*10250*/  FADD.FTZ R5, R5, R0 ;  /* 0x0000000005057221 */ /* 0x002fe40000010000 */
[----:B--2---:R-:W-:-:S03]  /*10260*/  FADD.FTZ R2, R2, R3 ;  /* 0x0000000302027221 */ /* 0x004fc60000010000 */
[----:B------:R-:W1:Y:S04]  /*10270*/  SHFL.BFLY PT, R0, R5, 0x1, 0x1f ;  /* 0x0c201f0005007f89 */ /* 0x000e6800000e0000 */
[----:B------:R-:W2:Y:S01]  /*10280*/  SHFL.BFLY PT, R6, R2, 0x1, 0x1f ;  /* 0x0c201f0002067f89 */ /* 0x000ea200000e0000 */
[----:B-1----:R-:W-:Y:S01]  /*10290*/  FADD.FTZ R5, R5, R0 ;  /* 0x0000000005057221 */ /* 0x002fe20000010000 */
[----:B------:R-:W-:Y:S01]  /*102a0*/  MOV R0, RZ ;  /* 0x000000ff00007202 */ /* 0x000fe20000000f00 */
[----:B--2---:R-:W-:-:S03]  /*102b0*/  FADD.FTZ R6, R2, R6 ;  /* 0x0000000602067221 */ /* 0x004fc60000010000 */
[----:B------:R-:W-:Y:S02]  /*102c0*/  FSETP.NE.FTZ.AND P1, PT, R5, RZ, PT ;  /* 0x000000ff0500720b */ /* 0x000fe40003f35000 */
[----:B------:R-:W-:Y:S02]  /*102d0*/  MOV R2, RZ ;  /* 0x000000ff00027202 */ /* 0x000fe40000000f00 */
[----:B------:R-:W-:-:S09]  /*102e0*/  FSETP.NE.FTZ.AND P0, PT, R6, RZ, PT ;  /* 0x000000ff0600720b */ /* 0x000fd20003f15000 */
[----:B------:R-:W1:Y:S01]  /*102f0*/  @P1 MUFU.RCP R0, R5 ;  /* 0x0000000500001308 */ /* 0x000e620000001000 */
[----:B------:R-:W-:-:S05]  /*10300*/  @P1 MOV R3, 0x3f317218 ;  /* 0x3f31721800031802 */ /* 0x000fca0000000f00 */
[----:B------:R-:W-:Y:S02]  /*10310*/  @P1 FMUL.FTZ R4, R3, c[0x0][0x2d0] ;  /* 0x0000b40003041a20 */ /* 0x000fe40000410000 */
[----:B------:R-:W-:Y:S08]  /*10320*/  @P0 MUFU.RCP R2, R6 ;  /* 0x0000000600020308 */ /* 0x000ff00000001000 */
[----:B------:R-:W2:Y:S01]  /*10330*/  @P1 MUFU.LG2 R5, R5 ;  /* 0x0000000500051308 */ /* 0x000ea20000000c00 */
[----:B-1----:R-:W-:-:S02]  /*10340*/  FMUL.FTZ R14, R0, R28 ;  /* 0x0000001c000e7220 */ /* 0x002fc40000410000 */
[C---:B------:R-:W-:Y:S02]  /*10350*/  FMUL.FTZ R13, R0.reuse, R29 ;  /* 0x0000001d000d7220 */ /* 0x040fe40000410000 */
[C---:B------:R-:W-:Y:S02]  /*10360*/  FMUL.FTZ R12, R0.reuse, R32 ;  /* 0x00000020000c7220 */ /* 0x040fe40000410000 */
[C---:B------:R-:W-:Y:S01]  /*10370*/  FMUL.FTZ R11, R0.reuse, R33 ;  /* 0x00000021000b7220 */ /* 0x040fe20000410000 */
[----:B------:R-:W1:Y:S01]  /*10380*/  @P0 MUFU.LG2 R6, R6 ;  /* 0x0000000600060308 */ /* 0x000e620000000c00 */
        /* <DEDUP_REMOVED lines=14> */
[----:B------:R-:W-:Y:S01]  /*10470*/  MOV R36, 0xff800000 ;  /* 0xff80000000247802 */ /* 0x000fe20000000f00 */
[C---:B------:R-:W-:Y:S01]  /*10480*/  FMUL.FTZ R9, R0.reuse, R37 ;  /* 0x0000002500097220 */ /* 0x040fe20000410000 */
[----:B------:R-:W-:Y:S01]  /*10490*/  MOV R37, 0xff800000 ;  /* 0xff80000000257802 */ /* 0x000fe20000000f00 */
        /* <DEDUP_REMOVED lines=45> */
[----:B------:R-:W-:Y:S01]  /*10770*/  @P0 MOV R0, 0x3f317218 ;  /* 0x3f31721800000802 */ /* 0x000fe20000000f00 */
[----:B--2---:R-:W-:Y:S02]  /*10780*/  @P1 FMUL.FTZ R5, R5, 0.69314718246459960938 ;  /* 0x3f31721805051820 */ /* 0x004fe40000410000 */
[----:B-1----:R-:W-:Y:S02]  /*10790*/  @P0 FMUL.FTZ R3, R6, 0.69314718246459960938 ;  /* 0x3f31721806030820 */ /* 0x002fe40000410000 */
[----:B------:R-:W-:Y:S02]  /*107a0*/  @P0 FMUL.FTZ R0, R0, c[0x0][0x2d0] ;  /* 0x0000b40000000a20 */ /* 0x000fe40000410000 */
        /* <DEDUP_REMOVED lines=63> */
[----:B------:R-:W-:Y:S02]  /*10ba0*/  FMUL.FTZ R131, R2, R131 ;  /* 0x0000008302837220 */ /* 0x000fe40000410000 */
[----:B------:R-:W-:Y:S02]  /*10bb0*/  @P1 FFMA.FTZ R36, R4, R133, R5 ;  /* 0x0000008504241223 */ /* 0x000fe40000010005 */
[----:B------:R-:W-:Y:S02]  /*10bc0*/  @P0 FFMA.FTZ R37, R0, R132, R3 ;  /* 0x0000008400250223 */ /* 0x000fe40000010003 */
.L_x_163:
[----:B------:R-:W-:Y:S05]  /*10bd0*/  @P2 BRA `(.L_x_206) ;  /* 0x0000194000002947 */ /* 0x000fea0003800000 */
[----:B------:R-:W1:Y:S01]  /*10be0*/  S2R R16, SR_CTAID.Y ;  /* 0x0000000000107919 */ /* 0x000e620000002600 */
[----:B------:R-:W-:Y:S01]  /*10bf0*/  F2FP.BF16.PACK_AB R109, R11, R12 ;  /* 0x0000000c0b6d723e */ /* 0x000fe200000010ff */
[----:B------:R-:W-:Y:S01]  /*10c00*/  BSSY B0, `(.L_x_207) ;  /* 0x0000134000007945 */ /* 0x000fe20003800000 */
[----:B------:R-:W-:Y:S01]  /*10c10*/  F2FP.BF16.PACK_AB R117, R13, R14 ;  /* 0x0000000e0d75723e */ /* 0x000fe200000010ff */
[----:B------:R-:W2:Y:S01]  /*10c20*/  S2R R12, SR_TID.X ;  /* 0x00000000000c7919 */ /* 0x000ea20000002100 */
[----:B------:R-:W-:-:S02]  /*10c30*/  F2FP.BF16.PACK_AB R65, R7, R8 ;  /* 0x000000080741723e */ /* 0x000fc400000010ff */
[----:B------:R-:W-:Y:S01]  /*10c40*/  F2FP.BF16.PACK_AB R101, R9, R10 ;  /* 0x0000000a0965723e */ /* 0x000fe200000010ff */
[----:B------:R-:W3:Y:S01]  /*10c50*/  S2R R13, SR_CTAID.Z ;  /* 0x00000000000d7919 */ /* 0x000ee20000002700 */
[----:B------:R-:W-:Y:S02]  /*10c60*/  F2FP.BF16.PACK_AB R105, R35, R34 ;  /* 0x000000222369723e */ /* 0x000fe400000010ff */
[----:B------:R-:W-:Y:S01]  /*10c70*/  F2FP.BF16.PACK_AB R34, R81, R80 ;  /* 0x000000505122723e */ /* 0x000fe200000010ff */
[----:B------:R-:W-:Y:S01]  /*10c80*/  IMAD.MOV.U32 R80, RZ, RZ, c[0x0][0x4e8] ;  /* 0x00013a00ff507624 */ /* 0x000fe200078e00ff */
[----:B------:R-:W4:Y:S01]  /*10c90*/  S2R R81, SR_CTAID.X ;  /* 0x0000000000517919 */ /* 0x000f220000002500 */
[----:B------:R-:W-:Y:S02]  /*10ca0*/  F2FP.BF16.PACK_AB R41, R157, R156 ;  /* 0x0000009c9d29723e */ /* 0x000fe400000010ff */
[----:B------:R-:W-:Y:S01]  /*10cb0*/  F2FP.BF16.PACK_AB R158, R159, R158 ;  /* 0x0000009e9f9e723e */ /* 0x000fe200000010ff */
[----:B------:R-:W-:Y:S01]  /*10cc0*/  BAR.SYNC.DEFER_BLOCKING 0x1, 0x100 ;  /* 0x0044000000007b1d */ /* 0x000fe20000010000 */
[C---:B------:R-:W-:Y:S01]  /*10cd0*/  ISETP.NE.AND P3, PT, R80.reuse, 0x1, PT ;  /* 0x000000015000780c */ /* 0x040fe20003f65270 */
[----:B------:R-:W-:Y:S01]  /*10ce0*/  IMAD R80, R80, c[0x0][0x388], RZ ;  /* 0x0000e20050507a24 */ /* 0x000fe200078e02ff */
[----:B------:R-:W-:-:S02]  /*10cf0*/  F2FP.BF16.PACK_AB R85, R153, R152 ;  /* 0x000000989955723e */ /* 0x000fc400000010ff */
[----:B------:R-:W-:Y:S02]  /*10d00*/  F2FP.BF16.PACK_AB R154, R155, R154 ;  /* 0x0000009a9b9a723e */ /* 0x000fe400000010ff */
[----:B-1----:R-:W-:Y:S01]  /*10d10*/  SHF.R.S32.HI R0, RZ, 0x1f, R16 ;  /* 0x0000001fff007819 */ /* 0x002fe20000011410 */
[----:B------:R-:W-:Y:S01]  /*10d20*/  IMAD.WIDE.U32 R14, R16, c[0x0][0x490], RZ ;  /* 0x00012400100e7a25 */ /* 0x000fe200078e00ff */
[----:B------:R-:W-:Y:S02]  /*10d30*/  F2FP.BF16.PACK_AB R148, R149, R148 ;  /* 0x000000949594723e */ /* 0x000fe400000010ff */
[----:B--2---:R-:W-:Y:S01]  /*10d40*/  SHF.R.S32.HI R20, RZ, 0x1f, R12 ;  /* 0x0000001fff147819 */ /* 0x004fe2000001140c */
[C---:B------:R-:W-:Y:S01]  /*10d50*/  IMAD R4, R0.reuse, c[0x0][0x490], RZ ;  /* 0x0001240000047a24 */ /* 0x040fe200078e02ff */
[----:B------:R-:W-:Y:S01]  /*10d60*/  F2FP.BF16.PACK_AB R150, R151, R150 ;  /* 0x000000969796723e */ /* 0x000fe200000010ff */
[----:B------:R-:W-:Y:S01]  /*10d70*/  IMAD R3, R0, c[0x0][0x3e8], RZ ;  /* 0x0000fa0000037a24 */ /* 0x000fe200078e02ff */
[-C--:B------:R-:W-:Y:S01]  /*10d80*/  LEA.HI R0, R20, R12.reuse, RZ, 0x2 ;  /* 0x0000000c14007211 */ /* 0x080fe200078f10ff */
[----:B------:R-:W-:Y:S01]  /*10d90*/  IMAD R4, R16, c[0x0][0x494], R4 ;  /* 0x0001250010047a24 */ /* 0x000fe200078e0204 */
[----:B------:R-:W-:Y:S01]  /*10da0*/  LEA.HI R6, R20, R12, RZ, 0x5 ;  /* 0x0000000c14067211 */ /* 0x000fe200078f28ff */
[C---:B------:R-:W-:Y:S01]  /*10db0*/  IMAD R3, R16.reuse, c[0x0][0x3ec], R3 ;  /* 0x0000fb0010037a24 */ /* 0x040fe200078e0203 */
[----:B------:R-:W-:Y:S01]  /*10dc0*/  SHF.R.S32.HI R8, RZ, 0x2, R0 ;  /* 0x00000002ff087819 */ /* 0x000fe20000011400 */
[----:B------:R-:W-:Y:S01]  /*10dd0*/  IMAD.IADD R5, R15, 0x1, R4 ;  /* 0x000000010f057824 */ /* 0x000fe200078e0204 */
[----:B------:R-:W-:Y:S01]  /*10de0*/  SHF.R.S32.HI R2, RZ, 0x1f, R0 ;  /* 0x0000001fff027819 */ /* 0x000fe20000011400 */
[----:B------:R-:W-:Y:S01]  /*10df0*/  IMAD.WIDE.U32 R16, R16, c[0x0][0x3e8], RZ ;  /* 0x0000fa0010107a25 */ /* 0x000fe200078e00ff */
[----:B------:R-:W-:-:S02]  /*10e00*/  LOP3.LUT R0, R0, 0xfffffffc, RZ, 0xc0, !PT ;  /* 0xfffffffc00007812 */ /* 0x000fc400078ec0ff */
[----:B------:R-:W-:Y:S01]  /*10e10*/  LOP3.LUT R7, R6, 0xffffffe0, RZ, 0xc0, !PT ;  /* 0xffffffe006077812 */ /* 0x000fe200078ec0ff */
[----:B------:R-:W-:Y:S01]  /*10e20*/  IMAD.MOV.U32 R4, RZ, RZ, R14 ;  /* 0x000000ffff047224 */ /* 0x000fe200078e000e */
[----:B------:R-:W-:Y:S01]  /*10e30*/  LEA.HI R2, R2, R8, RZ, 0x3 ;  /* 0x0000000802027211 */ /* 0x000fe200078f18ff */
[----:B------:R-:W-:Y:S01]  /*10e40*/  IMAD.IADD R10, R12, 0x1, -R0 ;  /* 0x000000010c0a7824 */ /* 0x000fe200078e0a00 */
[-C--:B------:R-:W-:Y:S01]  /*10e50*/  LEA.HI R11, R20, R12.reuse, RZ, 0x3 ;  /* 0x0000000c140b7211 */ /* 0x080fe200078f18ff */
[----:B------:R-:W-:Y:S01]  /*10e60*/  IMAD.IADD R0, R12, 0x1, -R7 ;  /* 0x000000010c007824 */ /* 0x000fe200078e0a07 */
[----:B------:R-:W-:Y:S01]  /*10e70*/  LOP3.LUT R7, R2, 0xfffffff8, RZ, 0xc0, !PT ;  /* 0xfffffff802077812 */ /* 0x000fe200078ec0ff */
[----:B------:R-:W-:Y:S01]  /*10e80*/  IMAD.IADD R3, R17, 0x1, R3 ;  /* 0x0000000111037824 */ /* 0x000fe200078e0203 */
[----:B------:R-:W-:Y:S01]  /*10e90*/  LOP3.LUT R9, R11, 0xfffffff8, RZ, 0xc0, !PT ;  /* 0xfffffff80b097812 */ /* 0x000fe200078ec0ff */
[----:B------:R-:W-:Y:S01]  /*10ea0*/  IMAD.MOV.U32 R2, RZ, RZ, R16 ;  /* 0x000000ffff027224 */ /* 0x000fe200078e0010 */
[----:B------:R-:W-:Y:S01]  /*10eb0*/  LEA.HI R20, R20, R12, RZ, 0x6 ;  /* 0x0000000c14147211 */ /* 0x000fe200078f30ff */
[----:B------:R-:W-:Y:S01]  /*10ec0*/  IMAD.IADD R8, R8, 0x1, -R7 ;  /* 0x0000000108087824 */ /* 0x000fe200078e0a07 */
[----:B---3--:R-:W-:Y:S01]  /*10ed0*/  SHF.R.S32.HI R7, RZ, 0x1f, R13 ;  /* 0x0000001fff077819 */ /* 0x008fe2000001140d */
[----:B------:R-:W-:Y:S01]  /*10ee0*/  IMAD.IADD R9, R12, 0x1, -R9 ;  /* 0x000000010c097824 */ /* 0x000fe200078e0a09 */
[----:B------:R-:W-:Y:S01]  /*10ef0*/  SHF.R.S32.HI R12, RZ, 0x1f, R0 ;  /* 0x0000001fff0c7819 */ /* 0x000fe20000011400 */
[----:B------:R-:W-:Y:S01]  /*10f00*/  IMAD.WIDE.U32 R16, R13, c[0x0][0x498], R4 ;  /* 0x000126000d107a25 */ /* 0x000fe200078e0004 */
[----:B------:R-:W-:-:S02]  /*10f10*/  LOP3.LUT P0, RZ, R0, 0x3, RZ, 0xc0, !PT ;  /* 0x0000000300ff7812 */ /* 0x000fc4000780c0ff */
[----:B------:R-:W-:Y:S01]  /*10f20*/  LEA.HI R15, R12, R0, RZ, 0x2 ;  /* 0x000000000c0f7211 */ /* 0x000fe200078f10ff */
[C---:B------:R-:W-:Y:S01]  /*10f30*/  IMAD R21, R7.reuse, c[0x0][0x498], RZ ;  /* 0x0001260007157a24 */ /* 0x040fe200078e02ff */
[--C-:B------:R-:W-:Y:S01]  /*10f40*/  SHF.R.S32.HI R0, RZ, 0x1f, R6.reuse ;  /* 0x0000001fff007819 */ /* 0x100fe20000011406 */
[----:B------:R-:W-:Y:S01]  /*10f50*/  IMAD R18, R7, c[0x0][0x3f0], RZ ;  /* 0x0000fc0007127a24 */ /* 0x000fe200078e02ff */
[----:B------:R-:W-:Y:S01]  /*10f60*/  SHF.R.S32.HI R7, RZ, 0x5, R6 ;  /* 0x00000005ff077819 */ /* 0x000fe20000011406 */
[C---:B------:R-:W-:Y:S01]  /*10f70*/  IMAD R21, R13.reuse, c[0x0][0x49c], R21 ;  /* 0x000127000d157a24 */ /* 0x040fe200078e0215 */
[----:B------:R-:W-:Y:S01]  /*10f80*/  SHF.R.S32.HI R19, RZ, 0x3, R11 ;  /* 0x00000003ff137819 */ /* 0x000fe2000001140b */
[C---:B------:R-:W-:Y:S01]  /*10f90*/  IMAD R18, R13.reuse, c[0x0][0x3f4], R18 ;  /* 0x0000fd000d127a24 */ /* 0x040fe200078e0212 */
[----:B------:R-:W-:Y:S01]  /*10fa0*/  LEA.HI R0, R0, R7, RZ, 0x3 ;  /* 0x0000000700007211 */ /* 0x000fe200078f18ff */
[----:B------:R-:W-:Y:S01]  /*10fb0*/  IMAD.WIDE.U32 R12, R13, c[0x0][0x3f0], R2 ;  /* 0x0000fc000d0c7a25 */ /* 0x000fe200078e0002 */
[----:B------:R-:W-:-:S02]  /*10fc0*/  LEA.HI R3, R10, R10, RZ, 0x1 ;  /* 0x0000000a0a037211 */ /* 0x000fc400078f08ff */
[----:B------:R-:W-:Y:S01]  /*10fd0*/  LOP3.LUT R4, R0, 0xffffff8, RZ, 0xc0, !PT ;  /* 0x0ffffff800047812 */ /* 0x000fe200078ec0ff */
[----:B------:R-:W-:Y:S01]  /*10fe0*/  IMAD.SHL.U32 R6, R19, 0x40, RZ ;  /* 0x0000004013067824 */ /* 0x000fe200078e00ff */
[----:B------:R-:W-:Y:S01]  /*10ff0*/  R2P PR, R8, 0x6 ;  /* 0x0000000608007804 */ /* 0x000fe20000000000 */
[----:B------:R-:W-:Y:S01]  /*11000*/  IMAD.SHL.U32 R0, R9, 0x8, RZ ;  /* 0x0000000809007824 */ /* 0x000fe200078e00ff */
[----:B------:R-:W-:Y:S01]  /*11010*/  F2FP.BF16.PACK_AB R144, R145, R144 ;  /* 0x000000909190723e */ /* 0x000fe200000010ff */
[----:B------:R-:W-:Y:S01]  /*11020*/  IMAD R5, R9, 0x20, R19 ;  /* 0x0000002009057824 */ /* 0x000fe200078e0213 */
[----:B------:R-:W-:Y:S01]  /*11030*/  LOP3.LUT R2, R6, 0x1c0, RZ, 0xc0, !PT ;  /* 0x000001c006027812 */ /* 0x000fe200078ec0ff */
[----:B------:R-:W-:Y:S01]  /*11040*/  IMAD.IADD R9, R7, 0x1, -R4 ;  /* 0x0000000107097824 */ /* 0x000fe200078e0a04 */
[----:B------:R-:W-:Y:S01]  /*11050*/  LOP3.LUT R4, R3, 0x1ffffffe, RZ, 0xc0, !PT ;  /* 0x1ffffffe03047812 */ /* 0x000fe200078ec0ff */
[----:B------:R-:W-:Y:S01]  /*11060*/  IMAD R14, R7, 0x200, R10 ;  /* 0x00000200070e7824 */ /* 0x000fe200078e020a */
[----:B------:R-:W-:Y:S01]  /*11070*/  SHF.R.U32.HI R3, RZ, 0x3, R2 ;  /* 0x00000003ff037819 */ /* 0x000fe20000011602 */
[----:B----4-:R-:W-:Y:S01]  /*11080*/  IMAD R7, R81, 0x80, R5 ;  /* 0x0000008051077824 */ /* 0x010fe200078e0205 */
[----:B------:R-:W-:Y:S01]  /*11090*/  LOP3.LUT R2, R2, 0x38, R0, 0xf8, !PT ;  /* 0x0000003802027812 */ /* 0x000fe200078ef800 */
[----:B------:R-:W-:Y:S01]  /*110a0*/  IMAD.IADD R11, R10, 0x1, -R4 ;  /* 0x000000010a0b7824 */ /* 0x000fe200078e0a04 */
[----:B------:R-:W-:Y:S01]  /*110b0*/  SHF.R.S32.HI R6, RZ, 0x2, R15 ;  /* 0x00000002ff067819 */ /* 0x000fe2000001140f */
[----:B------:R-:W-:Y:S01]  /*110c0*/  IMAD.SHL.U32 R5, R8, 0x40, RZ ;  /* 0x0000004008057824 */ /* 0x000fe200078e00ff */
[----:B------:R-:W-:Y:S01]  /*110d0*/  LOP3.LUT R10, R2, R3, RZ, 0x3c, !PT ;  /* 0x00000003020a7212 */ /* 0x000fe200078e3cff */
[----:B------:R-:W-:Y:S01]  /*110e0*/  @P3 IMAD.HI.U32 R2, R7, c[0x0][0x4ec], RZ ;  /* 0x00013b0007023a27 */ /* 0x000fe200078e00ff */
[----:B------:R-:W-:-:S02]  /*110f0*/  LOP3.LUT R3, R8, 0x1, RZ, 0xc0, !PT ;  /* 0x0000000108037812 */ /* 0x000fc400078ec0ff */
[----:B------:R-:W-:Y:S01]  /*11100*/  F2FP.BF16.PACK_AB R146, R147, R146 ;  /* 0x000000929392723e */ /* 0x000fe200000010ff */
[--C-:B------:R-:W-:Y:S01]  /*11110*/  IMAD.MOV.U32 R4, RZ, RZ, R7.reuse ;  /* 0x000000ffff047224 */ /* 0x100fe200078e0007 */
[----:B------:R-:W-:Y:S02]  /*11120*/  @P3 SHF.R.U32.HI R4, RZ, c[0x0][0x4f0], R2 ;  /* 0x00013c00ff043a19 */ /* 0x000fe40000011602 */
[----:B------:R-:W-:Y:S01]  /*11130*/  LOP3.LUT R2, R5, 0x1c0, RZ, 0xc0, !PT ;  /* 0x000001c005027812 */ /* 0x000fe200078ec0ff */
[----:B------:R-:W-:Y:S01]  /*11140*/  IMAD R5, R9, 0x10, R6 ;  /* 0x0000001009057824 */ /* 0x000fe200078e0206 */
[----:B------:R-:W-:Y:S01]  /*11150*/  ISETP.NE.U32.AND P4, PT, R3, 0x1, PT ;  /* 0x000000010300780c */ /* 0x000fe20003f85070 */
[----:B------:R-:W-:Y:S01]  /*11160*/  IMAD.SHL.U32 R6, R20, 0x8, RZ ;  /* 0x0000000814067824 */ /* 0x000fe200078e00ff */
[----:B------:R-:W-:Y:S01]  /*11170*/  LEA.HI R9, R2, R2, RZ, 0x1d ;  /* 0x0000000202097211 */ /* 0x000fe200078fe8ff */
[----:B------:R-:W-:Y:S01]  /*11180*/  IMAD.MOV R8, RZ, RZ, -R4 ;  /* 0x000000ffff087224 */ /* 0x000fe200078e0a04 */
[----:B------:R-:W-:Y:S01]  /*11190*/  F2FP.BF16.PACK_AB R140, R141, R140 ;  /* 0x0000008c8d8c723e */ /* 0x000fe200000010ff */
[----:B------:R-:W-:Y:S01]  /*111a0*/  IMAD.MOV.U32 R2, RZ, RZ, R12 ;  /* 0x000000ffff027224 */ /* 0x000fe200078e000c */
[----:B------:R-:W-:Y:S01]  /*111b0*/  F2FP.BF16.PACK_AB R142, R143, R142 ;  /* 0x0000008e8f8e723e */ /* 0x000fe200000010ff */
[----:B------:R-:W-:Y:S01]  /*111c0*/  IMAD.IADD R3, R13, 0x1, R18 ;  /* 0x000000010d037824 */ /* 0x000fe200078e0212 */
[----:B------:R-:W-:Y:S01]  /*111d0*/  LOP3.LUT R18, R10, 0x7ffffe00, R6, 0xf8, !PT ;  /* 0x7ffffe000a127812 */ /* 0x000fe200078ef806 */
[----:B------:R-:W-:Y:S01]  /*111e0*/  IMAD R12, R8, c[0x0][0x4e8], R7 ;  /* 0x00013a00080c7a24 */ /* 0x000fe200078e0207 */
[----:B------:R-:W-:Y:S01]  /*111f0*/  SHF.R.S32.HI R6, RZ, 0x1f, R4 ;  /* 0x0000001fff067819 */ /* 0x000fe20000011404 */
[----:B------:R-:W-:Y:S01]  /*11200*/  IMAD R8, R11, 0x8, R5 ;  /* 0x000000080b087824 */ /* 0x000fe200078e0205 */
[----:B------:R-:W-:Y:S01]  /*11210*/  F2FP.BF16.PACK_AB R136, R137, R136 ;  /* 0x000000888988723e */ /* 0x000fe200000010ff */
[----:B------:R-:W-:Y:S01]  /*11220*/  IMAD.U32 R10, R14, 0x2, R9 ;  /* 0x000000020e0a7824 */ /* 0x000fe200078e0009 */
[----:B------:R-:W-:Y:S01]  /*11230*/  F2FP.BF16.PACK_AB R138, R139, R138 ;  /* 0x0000008a8b8a723e */ /* 0x000fe200000010ff */
[----:B------:R-:W-:Y:S01]  /*11240*/  IMAD R8, R81, 0x80, R8 ;  /* 0x0000008051087824 */ /* 0x000fe200078e0208 */
[----:B------:R-:W-:Y:S01]  /*11250*/  F2FP.BF16.PACK_AB R113, R31, R30 ;  /* 0x0000001e1f71723e */ /* 0x000fe200000010ff */
[----:B------:R-:W-:Y:S01]  /*11260*/  IMAD R9, R6, c[0x0][0x3e0], RZ ;  /* 0x0000f80006097a24 */ /* 0x000fe200078e02ff */
[----:B------:R-:W-:Y:S01]  /*11270*/  F2FP.BF16.PACK_AB R89, R39, R38 ;  /* 0x000000262759723e */ /* 0x000fe200000010ff */
[----:B------:R-:W-:Y:S01]  /*11280*/  IMAD R5, R81, 0x80, R5 ;  /* 0x0000008051057824 */ /* 0x000fe200078e0205 */
[----:B------:R-:W-:Y:S01]  /*11290*/  F2FP.BF16.PACK_AB R43, R43, R42 ;  /* 0x0000002a2b2b723e */ /* 0x000fe200000010ff */
[----:B------:R-:W-:Y:S01]  /*112a0*/  IMAD.WIDE.U32 R6, R4, c[0x0][0x3e0], R2 ;  /* 0x0000f80004067a25 */ /* 0x000fe200078e0002 */
[----:B------:R-:W-:-:S02]  /*112b0*/  F2FP.BF16.PACK_AB R44, R45, R44 ;  /* 0x0000002c2d2c723e */ /* 0x000fc400000010ff */
[C---:B------:R-:W-:Y:S01]  /*112c0*/  ISETP.GE.OR P6, PT, R5.reuse, R80, P0 ;  /* 0x000000500500720c */ /* 0x040fe200007c6670 */
[----:B------:R-:W-:Y:S01]  /*112d0*/  @P3 IMAD.HI.U32 R3, R8, c[0x0][0x4ec], RZ ;  /* 0x00013b0008033a27 */ /* 0x000fe200078e00ff */
[----:B------:R-:W-:Y:S02]  /*112e0*/  IADD3 R5, R5, 0x8, RZ ;  /* 0x0000000805057810 */ /* 0x000fe40007ffe0ff */
[----:B------:R-:W-:Y:S01]  /*112f0*/  F2FP.BF16.PACK_AB R46, R47, R46 ;  /* 0x0000002e2f2e723e */ /* 0x000fe200000010ff */
[----:B------:R-:W-:Y:S01]  /*11300*/  IMAD R9, R4, c[0x0][0x3e4], R9 ;  /* 0x0000f90004097a24 */ /* 0x000fe200078e0209 */
[----:B------:R-:W-:Y:S01]  /*11310*/  ISETP.GE.OR P5, PT, R5, R80, P0 ;  /* 0x000000500500720c */ /* 0x000fe200007a6670 */
[----:B------:R-:W-:Y:S01]  /*11320*/  IMAD.MOV.U32 R4, RZ, RZ, R8 ;  /* 0x000000ffff047224 */ /* 0x000fe200078e0008 */
[----:B------:R-:W-:Y:S01]  /*11330*/  @P3 SHF.R.U32.HI R4, RZ, c[0x0][0x4f0], R3 ;  /* 0x00013c00ff043a19 */ /* 0x000fe20000011603 */
[----:B------:R-:W-:Y:S01]  /*11340*/  IMAD.SHL.U32 R2, R10, 0x2, RZ ;  /* 0x000000020a027824 */ /* 0x000fe200078e00ff */
[----:B------:R-:W-:Y:S01]  /*11350*/  SHF.R.S32.HI R10, RZ, 0x1f, R12 ;  /* 0x0000001fff0a7819 */ /* 0x000fe2000001140c */
[----:B------:R-:W-:Y:S01]  /*11360*/  IMAD.IADD R7, R7, 0x1, R9 ;  /* 0x0000000107077824 */ /* 0x000fe200078e0209 */
[----:B------:R-:W-:-:S02]  /*11370*/  SHF.R.S32.HI R5, RZ, 0x1f, R4 ;  /* 0x0000001fff057819 */ /* 0x000fc40000011404 */
[----:B------:R-:W-:Y:S01]  /*11380*/  IADD3 R16, P0, R4, R16, RZ ;  /* 0x0000001004107210 */ /* 0x000fe20007f1e0ff */
[----:B------:R-:W-:Y:S01]  /*11390*/  IMAD R10, R10, c[0x0][0x3d8], RZ ;  /* 0x0000f6000a0a7a24 */ /* 0x000fe200078e02ff */
[C---:B------:R-:W-:Y:S01]  /*113a0*/  IADD3 R9, R2.reuse, 0x80, RZ ;  /* 0x0000008002097810 */ /* 0x040fe20007ffe0ff */
[----:B------:R-:W-:Y:S01]  /*113b0*/  STS [R2+0x80], R41 ;  /* 0x0000802902007388 */ /* 0x000fe20000000800 */
[----:B------:R-:W-:Y:S01]  /*113c0*/  IADD3.X R17, R5, R17, R21, P0, !PT ;  /* 0x0000001105117210 */ /* 0x000fe200007fe415 */
[----:B------:R-:W-:Y:S01]  /*113d0*/  IMAD.MOV R5, RZ, RZ, -R4 ;  /* 0x000000ffff057224 */ /* 0x000fe200078e0a04 */
[----:B------:R-:W-:Y:S01]  /*113e0*/  IADD3 R3, R2, 0x70, RZ ;  /* 0x0000007002037810 */ /* 0x000fe20007ffe0ff */
[C---:B------:R-:W-:Y:S01]  /*113f0*/  IMAD R20, R12.reuse, c[0x0][0x3dc], R10 ;  /* 0x0000f7000c147a24 */ /* 0x040fe200078e020a */
[----:B------:R-:W-:Y:S01]  /*11400*/  @P4 IADD3 R3, R9, 0x10, RZ ;  /* 0x0000001009034810 */ /* 0x000fe20007ffe0ff */
[----:B------:R-:W-:Y:S01]  /*11410*/  IMAD R5, R5, c[0x0][0x4e8], R8 ;  /* 0x00013a0005057a24 */ /* 0x000fe200078e0208 */
[----:B------:R-:W-:Y:S01]  /*11420*/  STS [R2+0x480], R158 ;  /* 0x0004809e02007388 */ /* 0x000fe20000000800 */
[----:B------:R-:W-:Y:S01]  /*11430*/  IMAD.MOV.U32 R8, RZ, RZ, 0x40 ;  /* 0x00000040ff087424 */ /* 0x000fe200078e00ff */
[----:B------:R-:W-:Y:S01]  /*11440*/  F2FP.BF16.PACK_AB R48, R49, R48 ;  /* 0x000000303130723e */ /* 0x000fe200000010ff */
[----:B------:R-:W-:Y:S01]  /*11450*/  IMAD.MOV.U32 R9, RZ, RZ, 0x20 ;  /* 0x00000020ff097424 */ /* 0x000fe200078e00ff */
[----:B------:R-:W-:Y:S01]  /*11460*/  STS [R3], R85 ;  /* 0x0000005503007388 */ /* 0x000fe20000000800 */
[----:B------:R-:W-:Y:S01]  /*11470*/  IMAD.WIDE.U32 R12, R12, c[0x0][0x3d8], R6 ;  /* 0x0000f6000c0c7a25 */ /* 0x000fe200078e0006 */
[----:B------:R-:W-:-:S02]  /*11480*/  SEL R7, R8, 0xffffffc0, !P2 ;  /* 0xffffffc008077807 */ /* 0x000fc40005000000 */
[----:B------:R-:W-:Y:S01]  /*11490*/  SHF.R.S32.HI R8, RZ, 0x1f, R5 ;  /* 0x0000001fff087819 */ /* 0x000fe20000011405 */
[----:B------:R-:W-:Y:S01]  /*114a0*/  STS [R3+0x400], R154 ;  /* 0x0004009a03007388 */ /* 0x000fe20000000800 */
[----:B------:R-:W-:Y:S01]  /*114b0*/  SEL R9, R9, 0xffffffe0, !P1 ;  /* 0xffffffe009097807 */ /* 0x000fe20004800000 */
[----:B------:R-:W-:Y:S01]  /*114c0*/  IMAD.IADD R6, R2, 0x1, R7 ;  /* 0x0000000102067824 */ /* 0x000fe200078e0207 */
[----:B------:R-:W-:Y:S01]  /*114d0*/  F2FP.BF16.PACK_AB R50, R51, R50 ;  /* 0x000000323332723e */ /* 0x000fe200000010ff */
[----:B------:R-:W-:Y:S01]  /*114e0*/  IMAD R10, R8, c[0x0][0x488], RZ ;  /* 0x00012200080a7a24 */ /* 0x000fe200078e02ff */
[----:B------:R-:W-:Y:S01]  /*114f0*/  F2FP.BF16.PACK_AB R52, R53, R52 ;  /* 0x000000343534723e */ /* 0x000fe200000010ff */
[----:B------:R-:W-:Y:S01]  /*11500*/  IMAD.IADD R4, R2, 0x1, R9 ;  /* 0x0000000102047824 */ /* 0x000fe200078e0209 */
[----:B------:R-:W-:Y:S01]  /*11510*/  F2FP.BF16.PACK_AB R54, R55, R54 ;  /* 0x000000363736723e */ /* 0x000fe200000010ff */
[----:B------:R-:W-:Y:S01]  /*11520*/  IMAD.IADD R15, R9, 0x1, R3 ;  /* 0x00000001090f7824 */ /* 0x000fe200078e0203 */
[----:B------:R-:W-:Y:S01]  /*11530*/  F2FP.BF16.PACK_AB R57, R57, R56 ;  /* 0x000000383939723e */ /* 0x000fe200000010ff */
[----:B------:R-:W-:Y:S01]  /*11540*/  IMAD.WIDE.U32 R8, R5, c[0x0][0x488], R16 ;  /* 0x0001220005087a25 */ /* 0x000fe200078e0010 */
[----:B------:R-:W-:Y:S01]  /*11550*/  STS [R4+0x80], R148 ;  /* 0x0000809404007388 */ /* 0x000fe20000000800 */
[----:B------:R-:W-:-:S02]  /*11560*/  F2FP.BF16.PACK_AB R58, R59, R58 ;  /* 0x0000003a3b3a723e */ /* 0x000fc400000010ff */
[----:B------:R-:W-:Y:S01]  /*11570*/  IMAD R10, R5, c[0x0][0x48c], R10 ;  /* 0x00012300050a7a24 */ /* 0x000fe200078e020a */
[----:B------:R-:W-:Y:S01]  /*11580*/  STS [R4+0x480], R150 ;  /* 0x0004809604007388 */ /* 0x000fe20000000800 */
[----:B------:R-:W-:Y:S01]  /*11590*/  IMAD.IADD R14, R7, 0x1, R3 ;  /* 0x00000001070e7824 */ /* 0x000fe200078e0203 */
[----:B------:R-:W-:Y:S01]  /*115a0*/  F2FP.BF16.PACK_AB R42, R61, R60 ;  /* 0x0000003c3d2a723e */ /* 0x000fe200000010ff */
[----:B------:R-:W-:Y:S01]  /*115b0*/  IMAD.IADD R5, R7, 0x1, R4 ;  /* 0x0000000107057824 */ /* 0x000fe200078e0204 */
[----:B------:R-:W-:Y:S01]  /*115c0*/  STS [R15], R144 ;  /* 0x000000900f007388 */ /* 0x000fe20000000800 */
[----:B------:R-:W-:Y:S01]  /*115d0*/  IMAD.IADD R7, R15, 0x1, R7 ;  /* 0x000000010f077824 */ /* 0x000fe200078e0207 */
[----:B------:R-:W-:Y:S01]  /*115e0*/  F2FP.BF16.PACK_AB R62, R63, R62 ;  /* 0x0000003e3f3e723e */ /* 0x000fe200000010ff */
[----:B------:R-:W-:Y:S01]  /*115f0*/  IMAD.IADD R9, R9, 0x1, R10 ;  /* 0x0000000109097824 */ /* 0x000fe200078e020a */
        /* <DEDUP_REMOVED lines=41> */
[----:B------:R-:W-:Y:S01]  /*11890*/  LEA R16, P0, R8, c[0x0][0x450], 0x2 ;  /* 0x0001140008107a11 */ /* 0x000fe200078010ff */
        /* <DEDUP_REMOVED lines=10> */
[----:B------:R-:W-:-:S03]  /*11940*/  LEA.HI.X R9, R8, c[0x0][0x454], R9, 0x2, P0 ;  /* 0x0001150008097a11 */ /* 0x000fc600000f1409 */
        /* <DEDUP_REMOVED lines=27> */
[----:B------:R-:W-:Y:S04]  /*11b00*/  STS [R4+0xc080], R27 ;  /* 0x00c0801b04007388 */ /* 0x000fe80000000800 */
[----:B------:R4:W-:Y:S04]  /*11b10*/  STS [R4+0xc480], R110 ;  /* 0x00c4806e04007388 */ /* 0x0009e80000000800 */
[----:B------:R-:W-:Y:S01]  /*11b20*/  STS [R15+0xc000], R26 ;  /* 0x00c0001a0f007388 */ /* 0x000fe20000000800 */
[----:B-1----:R-:W-:-:S03]  /*11b30*/  LEA R29, P0, R12, c[0x0][0x380], 0x1 ;  /* 0x0000e0000c1d7a11 */ /* 0x002fc600078008ff */
[----:B------:R-:W-:Y:S01]  /*11b40*/  STS [R15+0xc400], R114 ;  /* 0x00c400720f007388 */ /* 0x000fe20000000800 */
[----:B--2---:R-:W-:-:S03]  /*11b50*/  IMAD.IADD R2, R13, 0x1, R20 ;  /* 0x000000010d027824 */ /* 0x004fc600078e0214 */
[----:B------:R-:W-:Y:S02]  /*11b60*/  STS [R6+0xc080], R25 ;  /* 0x00c0801906007388 */ /* 0x000fe40000000800 */
[----:B---3--:R-:W-:Y:S02]  /*11b70*/  LEA.HI.X R28, R12, c[0x0][0x384], R2, 0x1, P0 ;  /* 0x0000e1000c1c7a11 */ /* 0x008fe400000f0c02 */
[----:B------:R-:W-:Y:S04]  /*11b80*/  STS [R6+0xc480], R118 ;  /* 0x00c4807606007388 */ /* 0x000fe80000000800 */
[----:B------:R-:W-:Y:S04]  /*11b90*/  STS [R14+0xc000], R24 ;  /* 0x00c000180e007388 */ /* 0x000fe80000000800 */
[----:B------:R-:W-:Y:S01]  /*11ba0*/  STS [R14+0xc400], R122 ;  /* 0x00c4007a0e007388 */ /* 0x000fe20000000800 */
[----:B----4-:R-:W-:-:S03]  /*11bb0*/  IMAD.SHL.U32 R4, R18, 0x2, RZ ;  /* 0x0000000212047824 */ /* 0x010fc600078e00ff */
[----:B------:R-:W-:Y:S04]  /*11bc0*/  STS [R5+0xc080], R23 ;  /* 0x00c0801705007388 */ /* 0x000fe80000000800 */
[----:B------:R-:W-:Y:S04]  /*11bd0*/  STS [R5+0xc480], R126 ;  /* 0x00c4807e05007388 */ /* 0x000fe80000000800 */
[----:B------:R-:W-:Y:S04]  /*11be0*/  STS [R7+0xc000], R22 ;  /* 0x00c0001607007388 */ /* 0x000fe80000000800 */
[----:B------:R-:W-:Y:S04]  /*11bf0*/  STS [R7+0xc400], R130 ;  /* 0x00c4008207007388 */ /* 0x000fe80000000800 */
[----:B------:R-:W-:Y:S04]  /*11c00*/  SHFL.IDX PT, R10, R16, RZ, 0x1c1f ;  /* 0x001c1fff100a7589 */ /* 0x000fe800000e0000 */
[----:B------:R-:W1:Y:S04]  /*11c10*/  SHFL.IDX PT, R11, R9, RZ, 0x1c1f ;  /* 0x001c1fff090b7589 */ /* 0x000e6800000e0000 */
[----:B------:R-:W-:Y:S06]  /*11c20*/  BAR.SYNC.DEFER_BLOCKING 0x1, 0x100 ;  /* 0x0044000000007b1d */ /* 0x000fec0000010000 */
[----:B------:R-:W-:Y:S04]  /*11c30*/  SHFL.IDX PT, R8, R16, 0x1, 0x1c1f ;  /* 0x003c1f0010087f89 */ /* 0x000fe800000e0000 */
[----:B------:R-:W2:Y:S04]  /*11c40*/  SHFL.IDX PT, R9, R9, 0x1, 0x1c1f ;  /* 0x003c1f0009097f89 */ /* 0x000ea800000e0000 */
[----:B------:R-:W3:Y:S04]  /*11c50*/  SHFL.IDX PT, R2, R29, RZ, 0x181f ;  /* 0x00181fff1d027589 */ /* 0x000ee800000e0000 */
[----:B------:R-:W4:Y:S04]  /*11c60*/  SHFL.IDX PT, R3, R28, RZ, 0x181f ;  /* 0x00181fff1c037589 */ /* 0x000f2800000e0000 */
[----:B-1----:R1:W-:Y:S04]  /*11c70*/  @!P6 ST.E [R10.64], R36 ;  /* 0x000000240a00e985 */ /* 0x0023e8000c101918 */
[----:B--2---:R2:W-:Y:S04]  /*11c80*/  @!P5 ST.E [R8.64], R37 ;  /* 0x000000250800d985 */ /* 0x0045e8000c101918 */
[----:B------:R2:W2:Y:S04]  /*11c90*/  LDS.128 R44, [R4+0x1080] ;  /* 0x00108000042c7984 */ /* 0x0004a80000000c00 */
[----:B------:R2:W2:Y:S04]  /*11ca0*/  LDS.128 R60, [R4+0x2080] ;  /* 0x00208000043c7984 */ /* 0x0004a80000000c00 */
[----:B------:R2:W2:Y:S04]  /*11cb0*/  LDS.128 R72, [R4+0x3080] ;  /* 0x0030800004487984 */ /* 0x0004a80000000c00 */
[----:B------:R2:W2:Y:S01]  /*11cc0*/  LDS.128 R40, [R4+0x5080] ;  /* 0x0050800004287984 */ /* 0x0004a20000000c00 */
[----:B-1----:R-:W-:-:S03]  /*11cd0*/  IMAD R11, R81, 0x80, R19 ;  /* 0x00000080510b7824 */ /* 0x002fc600078e0213 */
[----:B------:R1:W1:Y:S02]  /*11ce0*/  LDS.128 R56, [R4+0x6080] ;  /* 0x0060800004387984 */ /* 0x0002640000000c00 */
[----:B------:R-:W-:Y:S02]  /*11cf0*/  ISETP.GE.AND P0, PT, R11, R80, PT ;  /* 0x000000500b00720c */ /* 0x000fe40003f06270 */
[----:B------:R1:W1:Y:S04]  /*11d00*/  LDS.128 R68, [R4+0x7080] ;  /* 0x0070800004447984 */ /* 0x0002680000000c00 */
[----:B------:R1:W1:Y:S04]  /*11d10*/  LDS.128 R36, [R4+0x9080] ;  /* 0x0090800004247984 */ /* 0x0002680000000c00 */
[----:B------:R1:W1:Y:S04]  /*11d20*/  LDS.128 R52, [R4+0xa080] ;  /* 0x00a0800004347984 */ /* 0x0002680000000c00 */
[----:B------:R1:W1:Y:S04]  /*11d30*/  LDS.128 R64, [R4+0xb080] ;  /* 0x00b0800004407984 */ /* 0x0002680000000c00 */
[----:B------:R1:W1:Y:S04]  /*11d40*/  LDS.128 R32, [R4+0xd080] ;  /* 0x00d0800004207984 */ /* 0x0002680000000c00 */
[----:B------:R1:W1:Y:S04]  /*11d50*/  LDS.128 R48, [R4+0xe080] ;  /* 0x00e0800004307984 */ /* 0x0002680000000c00 */
[----:B------:R1:W1:Y:S01]  /*11d60*/  LDS.128 R76, [R4+0xf080] ;  /* 0x00f08000044c7984 */ /* 0x0002620000000c00 */
        /* <DEDUP_REMOVED lines=10> */
[----:B------:R1:W2:Y:S01]  /*11e10*/  LDS.128 R12, [R4+0xc080] ;  /* 0x00c08000040c7984 */ /* 0x0002a20000000c00 */
[----:B------:R-:W-:-:S07]  /*11e20*/  ISETP.GE.AND P3, PT, R0, c[0x0][0x3c8], PT ;  /* 0x0000f20000007a0c */ /* 0x000fce0003f66270 */
[----:B------:R-:W-:-:S04]  /*11e30*/  @!P2 SHF.R.S32.HI R5, RZ, 0x1f, R7 ;  /* 0x0000001fff05a819 */ /* 0x000fc80000011407 */
[----:B------:R-:W-:Y:S02]  /*11e40*/  @!P0 SHF.R.S32.HI R6, RZ, 0x1f, R9 ;  /* 0x0000001fff068819 */ /* 0x000fe40000011409 */
[----:B------:R-:W-:Y:S02]  /*11e50*/  @!P2 LEA.HI R7, R5, R7, RZ, 0x3 ;  /* 0x000000070507a211 */ /* 0x000fe400078f18ff */
[----:B-1----:R-:W-:-:S04]  /*11e60*/  @!P1 SHF.R.S32.HI R4, RZ, 0x1f, R8 ;  /* 0x0000001fff049819 */ /* 0x002fc80000011408 */
        /* <DEDUP_REMOVED lines=13> */
.L_x_208:
[----:B---34-:R-:W-:Y:S05]  /*11f40*/  BSYNC B0 ;  /* 0x0000000000007941 */ /* 0x018fea0003800000 */
.L_x_207:
        /* <DEDUP_REMOVED lines=30> */
.L_x_210:
[----:B------:R-:W-:Y:S05]  /*12130*/  BSYNC B0 ;  /* 0x0000000000007941 */ /* 0x000fea0003800000 */
.L_x_209:
        /* <DEDUP_REMOVED lines=30> */
.L_x_212:
[----:B------:R-:W-:Y:S05]  /*12320*/  BSYNC B0 ;  /* 0x0000000000007941 */ /* 0x000fea0003800000 */
.L_x_211:
        /* <DEDUP_REMOVED lines=31> */
.L_x_206:
[----:B------:R-:W1:Y:S01]  /*12520*/  S2R R9, SR_TID.X ;  /* 0x0000000000097919 */ /* 0x000e620000002100 */
[----:B------:R-:W-:Y:S03]  /*12530*/  BSSY B0, `(.L_x_213) ;  /* 0x0000027000007945 */ /* 0x000fe60003800000 */
[----:B------:R-:W2:Y:S01]  /*12540*/  S2R R10, SR_CTAID.Z ;  /* 0x00000000000a7919 */ /* 0x000ea20000002700 */
[----:B-1----:R-:W-:Y:S02]  /*12550*/  ISETP.GT.AND P0, PT, R9, 0x7f, PT ;  /* 0x0000007f0900780c */ /* 0x002fe40003f04270 */
[----:B--2---:R-:W-:-:S11]  /*12560*/  SHF.R.S32.HI R11, RZ, 0x1f, R10 ;  /* 0x0000001fff0b7819 */ /* 0x004fd6000001140a */
[----:B------:R-:W-:Y:S05]  /*12570*/  @P0 BRA `(.L_x_214) ;  /* 0x0000022000000947 */ /* 0x000fea0003800000 */
[----:B------:R-:W1:Y:S01]  /*12580*/  S2R R5, SR_CTAID.X ;  /* 0x0000000000057919 */ /* 0x000e620000002500 */
[----:B------:R-:W-:-:S05]  /*12590*/  MOV R2, c[0x0][0x4e8] ;  /* 0x00013a0000027a02 */ /* 0x000fca0000000f00 */
[----:B------:R-:W-:Y:S01]  /*125a0*/  IMAD R0, R2, c[0x0][0x388], RZ ;  /* 0x0000e20002007a24 */ /* 0x000fe200078e02ff */
[----:B-1----:R-:W-:-:S04]  /*125b0*/  LEA R5, R5, R9, 0x7 ;  /* 0x0000000905057211 */ /* 0x002fc800078e38ff */
[----:B------:R-:W-:-:S13]  /*125c0*/  ISETP.GE.AND P0, PT, R5, R0, PT ;  /* 0x000000000500720c */ /* 0x000fda0003f06270 */
[----:B------:R-:W-:Y:S05]  /*125d0*/  @P0 BRA `(.L_x_214) ;  /* 0x000001c000000947 */ /* 0x000fea0003800000 */
[----:B------:R-:W1:Y:S01]  /*125e0*/  S2R R4, SR_CTAID.Y ;  /* 0x0000000000047919 */ /* 0x000e620000002600 */
[----:B------:R-:W-:Y:S02]  /*125f0*/  ISETP.NE.AND P0, PT, R2, 0x1, PT ;  /* 0x000000010200780c */ /* 0x000fe40003f05270 */
[----:B------:R-:W-:-:S11]  /*12600*/  MOV R0, R5 ;  /* 0x0000000500007202 */ /* 0x000fd60000000f00 */
[----:B------:R-:W-:-:S05]  /*12610*/  @P0 IMAD.HI.U32 R2, R5, c[0x0][0x4ec], RZ ;  /* 0x00013b0005020a27 */ /* 0x000fca00078e00ff */
[----:B------:R-:W-:Y:S02]  /*12620*/  @P0 SHF.R.U32.HI R0, RZ, c[0x0][0x4f0], R2 ;  /* 0x00013c00ff000a19 */ /* 0x000fe40000011602 */
[----:B-1----:R-:W-:Y:S01]  /*12630*/  SHF.R.S32.HI R3, RZ, 0x1f, R4 ;  /* 0x0000001fff037819 */ /* 0x002fe20000011404 */
[----:B------:R-:W-:-:S04]  /*12640*/  IMAD.WIDE.U32 R6, R4, c[0x0][0x490], RZ ;  /* 0x0001240004067a25 */ /* 0x000fc800078e00ff */
[----:B------:R-:W-:-:S04]  /*12650*/  IMAD R3, R3, c[0x0][0x490], RZ ;  /* 0x0001240003037a24 */ /* 0x000fc800078e02ff */
[----:B------:R-:W-:Y:S01]  /*12660*/  IMAD R2, R4, c[0x0][0x494], R3 ;  /* 0x0001250004027a24 */ /* 0x000fe200078e0203 */
[----:B------:R-:W-:-:S04]  /*12670*/  IADD3 R4, -R0, RZ, RZ ;  /* 0x000000ff00047210 */ /* 0x000fc80007ffe1ff */
[----:B------:R-:W-:Y:S01]  /*12680*/  IADD3 R3, R7, R2, RZ ;  /* 0x0000000207037210 */ /* 0x000fe20007ffe0ff */
[----:B------:R-:W-:Y:S02]  /*12690*/  IMAD.MOV.U32 R2, RZ, RZ, R6 ;  /* 0x000000ffff027224 */ /* 0x000fe400078e0006 */
[----:B------:R-:W-:Y:S02]  /*126a0*/  IMAD R7, R11, c[0x0][0x498], RZ ;  /* 0x000126000b077a24 */ /* 0x000fe400078e02ff */
[----:B------:R-:W-:Y:S02]  /*126b0*/  IMAD R4, R4, c[0x0][0x4e8], R5 ;  /* 0x00013a0004047a24 */ /* 0x000fe400078e0205 */
[----:B------:R-:W-:-:S03]  /*126c0*/  IMAD.WIDE.U32 R2, R10, c[0x0][0x498], R2 ;  /* 0x000126000a027a25 */ /* 0x000fc600078e0002 */
[----:B------:R-:W-:Y:S01]  /*126d0*/  SHF.R.S32.HI R5, RZ, 0x1f, R4 ;  /* 0x0000001fff057819 */ /* 0x000fe20000011404 */
[----:B------:R-:W-:Y:S01]  /*126e0*/  IMAD R6, R10, c[0x0][0x49c], R7 ;  /* 0x000127000a067a24 */ /* 0x000fe200078e0207 */
[----:B------:R-:W-:Y:S02]  /*126f0*/  SHF.R.S32.HI R7, RZ, 0x1f, R0 ;  /* 0x0000001fff077819 */ /* 0x000fe40000011400 */
[----:B------:R-:W-:Y:S01]  /*12700*/  IADD3 R2, P0, R0, R2, RZ ;  /* 0x0000000200027210 */ /* 0x000fe20007f1e0ff */
[----:B------:R-:W-:-:S03]  /*12710*/  IMAD R0, R5, c[0x0][0x488], RZ ;  /* 0x0001220005007a24 */ /* 0x000fc600078e02ff */
[----:B------:R-:W-:Y:S01]  /*12720*/  IADD3.X R3, R7, R3, R6, P0, !PT ;  /* 0x0000000307037210 */ /* 0x000fe200007fe406 */
[----:B------:R-:W-:-:S04]  /*12730*/  IMAD R0, R4, c[0x0][0x48c], R0 ;  /* 0x0001230004007a24 */ /* 0x000fc800078e0200 */
[----:B------:R-:W-:-:S05]  /*12740*/  IMAD.WIDE.U32 R2, R4, c[0x0][0x488], R2 ;  /* 0x0001220004027a25 */ /* 0x000fca00078e0002 */
[----:B------:R-:W-:Y:S02]  /*12750*/  IADD3 R0, R3, R0, RZ ;  /* 0x0000000003007210 */ /* 0x000fe40007ffe0ff */
[----:B------:R-:W-:-:S04]  /*12760*/  LEA R4, P0, R2, c[0x0][0x450], 0x2 ;  /* 0x0001140002047a11 */ /* 0x000fc800078010ff */
[----:B------:R-:W-:Y:S01]  /*12770*/  LEA.HI.X R5, R2, c[0x0][0x454], R0, 0x2, P0 ;  /* 0x0001150002057a11 */ /* 0x000fe200000f1400 */
[----:B------:R-:W-:-:S05]  /*12780*/  IMAD.MOV.U32 R0, RZ, RZ, -0x800000 ;  /* 0xff800000ff007424 */ /* 0x000fca00078e00ff */
[----:B------:R1:W-:Y:S03]  /*12790*/  STG.E [R4.64], R0 ;  /* 0x0000000004007986 */ /* 0x0003e6000c101918 */
.L_x_214:
[----:B------:R-:W-:Y:S05]  /*127a0*/  BSYNC B0 ;  /* 0x0000000000007941 */ /* 0x000fea0003800000 */
.L_x_213:
[----:B------:R-:W2:Y:S01]  /*127b0*/  S2R R6, SR_CTAID.Y ;  /* 0x0000000000067919 */ /* 0x000ea20000002600 */
[----:B-1----:R-:W-:Y:S01]  /*127c0*/  SHF.R.S32.HI R0, RZ, 0x1f, R9 ;  /* 0x0000001fff007819 */ /* 0x002fe20000011409 */
[----:B------:R-:W-:Y:S01]  /*127d0*/  BSSY B0, `(.L_x_215) ;  /* 0x0000044000007945 */ /* 0x000fe20003800000 */
[----:B------:R-:W-:Y:S01]  /*127e0*/  MOV R17, c[0x0][0x4e8] ;  /* 0x00013a0000117a02 */ /* 0x000fe20000000f00 */
[----:B------:R-:W1:Y:S01]  /*127f0*/  S2R R14, SR_CTAID.X ;  /* 0x00000000000e7919 */ /* 0x000e620000002500 */
[----:B------:R-:W-:Y:S02]  /*12800*/  LEA.HI R0, R0, R9, RZ, 0x3 ;  /* 0x0000000900007211 */ /* 0x000fe400078f18ff */
[C---:B------:R-:W-:Y:S01]  /*12810*/  ISETP.NE.AND P0, PT, R17.reuse, 0x1, PT ;  /* 0x000000011100780c */ /* 0x040fe20003f05270 */
[----:B------:R-:W-:Y:S01]  /*12820*/  IMAD R17, R17, c[0x0][0x388], RZ ;  /* 0x0000e20011117a24 */ /* 0x000fe200078e02ff */
[----:B------:R-:W-:Y:S02]  /*12830*/  LOP3.LUT R2, R0, 0xfffffff8, RZ, 0xc0, !PT ;  /* 0xfffffff800027812 */ /* 0x000fe400078ec0ff */
[----:B------:R-:W-:-:S02]  /*12840*/  SHF.R.S32.HI R8, RZ, 0x3, R0 ;  /* 0x00000003ff087819 */ /* 0x000fc40000011400 */
[----:B------:R-:W-:-:S05]  /*12850*/  IADD3 R9, -R2, R9, RZ ;  /* 0x0000000902097210 */ /* 0x000fca0007ffe1ff */
[----:B------:R-:W-:Y:S01]  /*12860*/  IMAD R0, R9, 0x20, R8 ;  /* 0x0000002009007824 */ /* 0x000fe200078e0208 */
[----:B--2---:R-:W-:-:S04]  /*12870*/  SHF.R.S32.HI R3, RZ, 0x1f, R6 ;  /* 0x0000001fff037819 */ /* 0x004fc80000011406 */
[C---:B-1----:R-:W-:Y:S01]  /*12880*/  LEA R5, R14.reuse, R0, 0x7 ;  /* 0x000000000e057211 */ /* 0x042fe200078e38ff */
[----:B------:R-:W-:Y:S01]  /*12890*/  IMAD R2, R3, c[0x0][0x3e8], RZ ;  /* 0x0000fa0003027a24 */ /* 0x000fe200078e02ff */
[----:B------:R-:W-:Y:S02]  /*128a0*/  LEA R14, R14, R8, 0x7 ;  /* 0x000000080e0e7211 */ /* 0x000fe400078e38ff */
[----:B------:R-:W-:Y:S01]  /*128b0*/  MOV R0, R5 ;  /* 0x0000000500007202 */ /* 0x000fe20000000f00 */
[C---:B------:R-:W-:Y:S02]  /*128c0*/  IMAD R2, R6.reuse, c[0x0][0x3ec], R2 ;  /* 0x0000fb0006027a24 */ /* 0x040fe400078e0202 */
[----:B------:R-:W-:-:S04]  /*128d0*/  IMAD.WIDE.U32 R6, R6, c[0x0][0x3e8], RZ ;  /* 0x0000fa0006067a25 */ /* 0x000fc800078e00ff */
[----:B------:R-:W-:-:S04]  /*128e0*/  @P0 IMAD.HI.U32 R4, R5, c[0x0][0x4ec], RZ ;  /* 0x00013b0005040a27 */ /* 0x000fc800078e00ff */
[----:B------:R-:W-:Y:S01]  /*128f0*/  IMAD.IADD R3, R7, 0x1, R2 ;  /* 0x0000000107037824 */ /* 0x000fe200078e0202 */
[----:B------:R-:W-:Y:S01]  /*12900*/  @P0 SHF.R.U32.HI R0, RZ, c[0x0][0x4f0], R4 ;  /* 0x00013c00ff000a19 */ /* 0x000fe20000011604 */
[----:B------:R-:W-:Y:S02]  /*12910*/  IMAD R7, R11, c[0x0][0x3f0], RZ ;  /* 0x0000fc000b077a24 */ /* 0x000fe400078e02ff */
[----:B------:R-:W-:Y:S01]  /*12920*/  IMAD.MOV.U32 R2, RZ, RZ, R6 ;  /* 0x000000ffff027224 */ /* 0x000fe200078e0006 */
[----:B------:R-:W-:Y:S01]  /*12930*/  SHF.R.S32.HI R6, RZ, 0x1f, R0 ;  /* 0x0000001fff067819 */ /* 0x000fe20000011400 */
[----:B------:R-:W-:Y:S01]  /*12940*/  IMAD R7, R10, c[0x0][0x3f4], R7 ;  /* 0x0000fd000a077a24 */ /* 0x000fe200078e0207 */
[----:B------:R-:W-:Y:S01]  /*12950*/  IADD3 R4, -R0, RZ, RZ ;  /* 0x000000ff00047210 */ /* 0x000fe20007ffe1ff */
[----:B------:R-:W-:-:S04]  /*12960*/  IMAD.WIDE.U32 R2, R10, c[0x0][0x3f0], R2 ;  /* 0x0000fc000a027a25 */ /* 0x000fc800078e0002 */
[----:B------:R-:W-:Y:S02]  /*12970*/  IMAD.IADD R3, R3, 0x1, R7 ;  /* 0x0000000103037824 */ /* 0x000fe400078e0207 */
        /* <DEDUP_REMOVED lines=11> */
[----:B------:R-:W-:Y:S01]  /*12a30*/  LEA.HI.X R15, R2, c[0x0][0x384], R0, 0x1, P0 ;  /* 0x0000e100020f7a11 */ /* 0x000fe200000f0c00 */
[----:B------:R-:W-:Y:S01]  /*12a40*/  IMAD.SHL.U32 R0, R9, 0x8, RZ ;  /* 0x0000000809007824 */ /* 0x000fe200078e00ff */
[----:B------:R-:W-:Y:S01]  /*12a50*/  ISETP.GE.AND P0, PT, R14, R17, PT ;  /* 0x000000110e00720c */ /* 0x000fe20003f06270 */
[----:B------:R1:W2:Y:S03]  /*12a60*/  SHFL.IDX PT, R2, R16, RZ, 0x181f ;  /* 0x00181fff10027589 */ /* 0x0002a600000e0000 */
[C---:B------:R-:W-:Y:S01]  /*12a70*/  IADD3 R11, R0.reuse, 0x40, RZ ;  /* 0x00000040000b7810 */ /* 0x040fe20007ffe0ff */
[----:B------:R1:W3:Y:S01]  /*12a80*/  SHFL.IDX PT, R3, R15, RZ, 0x181f ;  /* 0x00181fff0f037589 */ /* 0x0002e200000e0000 */
[C---:B------:R-:W-:Y:S02]  /*12a90*/  IADD3 R12, R0.reuse, 0x80, RZ ;  /* 0x00000080000c7810 */ /* 0x040fe40007ffe0ff */
[----:B------:R-:W-:-:S05]  /*12aa0*/  IADD3 R13, R0, 0xc0, RZ ;  /* 0x000000c0000d7810 */ /* 0x000fca0007ffe0ff */
        /* <DEDUP_REMOVED lines=22> */
.L_x_216:
[----:B------:R-:W-:Y:S05]  /*12c10*/  BSYNC B0 ;  /* 0x0000000000007941 */ /* 0x000fea0003800000 */
.L_x_215:
        /* <DEDUP_REMOVED lines=27> */
.L_x_218:
[----:B------:R-:W-:Y:S05]  /*12dd0*/  BSYNC B0 ;  /* 0x0000000000007941 */ /* 0x000fea0003800000 */
.L_x_217:
        /* <DEDUP_REMOVED lines=27> */
.L_x_220:
[----:B------:R-:W-:Y:S05]  /*12f90*/  BSYNC B0 ;  /* 0x0000000000007941 */ /* 0x000fea0003800000 */
.L_x_219:
        /* <DEDUP_REMOVED lines=28> */
.L_x_221:
        /* <DEDUP_REMOVED lines=10> */
.L_x_1531:


//--------------------- .text._ZN7cutlass13device_kernelIN5flash19enable_sm80_to_sm89INS1_16FlashAttnFwdSm80INS1_25CollectiveMainloopFwdSm80ILi8ELi1ELb1EN4cute5tupleIJNS5_1CILi128EEENS7_ILi48EEENS7_ILi256EEEEEELi256ENS_10bfloat16_tEfNS_4arch4Sm80ELb0ELb1ELb0ELb1ELb0ELb0ELb1ELb0EEENS1_21CollectiveEpilogueFwdINS6_IJS8_SA_S9_EEENS6_IJNS7_ILi1EEESI_SI_EEESC_SE_Li256ELb1ELb1ELb0ELb0EEENS1_19SingleTileSchedulerILb1ELb0ELb1ELi128EEEEEEEEEvNT_6ParamsE --------------------------
	.section	.text._ZN7cutlass13device_kernelIN5flash19enable_sm80_to_sm89INS1_16FlashAttnFwdSm80INS1_25CollectiveMainloopFwdSm80ILi8ELi1ELb1EN4cute5tupleIJNS5_1CILi128EEENS7_ILi48EEENS7_ILi256EEEEEELi256ENS_10bfloat16_tEfNS_4arch4Sm80ELb0ELb1ELb0ELb1ELb0ELb0ELb1ELb0EEENS1_21CollectiveEpilogueFwdINS6_IJS8_SA_S9_EEENS6_IJNS7_ILi1EEESI_SI_EEESC_SE_Li256ELb1ELb1ELb0ELb0EEENS1_19SingleTileSchedulerILb1ELb0ELb1ELi128EEEEEEEEEvNT_6ParamsE,"ax",@progbits
	.sectioninfo	@"SHI_REGISTERS=255"
	.align	128
.text._ZN7cutlass13device_kernelIN5flash19enable_sm80_to_sm89INS1_16FlashAttnFwdSm80INS1_25CollectiveMainloopFwdSm80ILi8ELi1ELb1EN4cute5tupleIJNS5_1CILi128EEENS7_ILi48EEENS7_ILi256EEEEEELi256ENS_10bfloat16_tEfNS_4arch4Sm80ELb0ELb1ELb0ELb1ELb0ELb0ELb1ELb0EEENS1_21CollectiveEpilogueFwdINS6_IJS8_SA_S9_EEENS6_IJNS7_ILi1EEESI_SI_EEESC_SE_Li256ELb1ELb1ELb0ELb0EEENS1_19SingleTileSchedulerILb1ELb0ELb1ELi128EEEEEEEEEvNT_6ParamsE:
        .type           _ZN7cutlass13device_kernelIN5flash19enable_sm80_to_sm89INS1_16FlashAttnFwdSm80INS1_25CollectiveMainloopFwdSm80ILi8ELi1ELb1EN4cute5tupleIJNS5_1CILi128EEENS7_ILi48EEENS7_ILi256EEEEEELi256ENS_10bfloat16_tEfNS_4arch4Sm80ELb0ELb1ELb0ELb1ELb0ELb0ELb1ELb0EEENS1_21CollectiveEpilogueFwdINS6_IJS8_SA_S9_EEENS6_IJNS7_ILi1EEESI_SI_EEESC_SE_Li256ELb1ELb1ELb0ELb0EEENS1_19SingleTileSchedulerILb1ELb0ELb1ELi128EEEEEEEEEvNT_6ParamsE,@function
        .size           _ZN7cutlass13device_kernelIN5flash19enable_sm80_to_sm89INS1_16FlashAttnFwdSm80INS1_25CollectiveMainloopFwdSm80ILi8ELi1ELb1EN4cute5tupleIJNS5_1CILi128EEENS7_ILi48EEENS7_ILi256EEEEEELi256ENS_10bfloat16_tEfNS_4arch4Sm80ELb0ELb1ELb0ELb1ELb0ELb0ELb1ELb0EEENS1_21CollectiveEpilogueFwdINS6_IJS8_SA_S9_EEENS6_IJNS7_ILi1EEESI_SI_EEESC_SE_Li256ELb1ELb1ELb0ELb0EEENS1_19SingleTileSchedulerILb1ELb0ELb1ELi128EEEEEEEEEvNT_6ParamsE,(.L_x_1532 - _ZN7cutlass13device_kernelIN5flash19enable_sm80_to_sm89INS1_16FlashAttnFwdSm80INS1_25CollectiveMainloopFwdSm80ILi8ELi1ELb1EN4cute5tupleIJNS5_1CILi128EEENS7_ILi48EEENS7_ILi256EEEEEELi256ENS_10bfloat16_tEfNS_4arch4Sm80ELb0ELb1ELb0ELb1ELb0ELb0ELb1ELb0EEENS1_21CollectiveEpilogueFwdINS6_IJS8_SA_S9_EEENS6_IJNS7_ILi1EEESI_SI_EEESC_SE_Li256ELb1ELb1ELb0ELb0EEENS1_19SingleTileSchedulerILb1ELb0ELb1ELi128EEEEEEEEEvNT_6ParamsE)
        .other          _ZN7cutlass13device_kernelIN5flash19enable_sm80_to_sm89INS1_16FlashAttnFwdSm80INS1_25CollectiveMainloopFwdSm80ILi8ELi1ELb1EN4cute5tupleIJNS5_1CILi128EEENS7_ILi48EEENS7_ILi256EEEEEELi256ENS_10bfloat16_tEfNS_4arch4Sm80ELb0ELb1ELb0ELb1ELb0ELb0ELb1ELb0EEENS1_21CollectiveEpilogueFwdINS6_IJS8_SA_S9_EEENS6_IJNS7_ILi1EEESI_SI_EEESC_SE_Li256ELb1ELb1ELb0ELb0EEENS1_19SingleTileSchedulerILb1ELb0ELb1ELi128EEEEEEEEEvNT_6ParamsE,@"STO_CUDA_ENTRY STV_DEFAULT"
_ZN7cutlass13device_kernelIN5flash19enable_sm80_to_sm89INS1_16FlashAttnFwdSm80INS1_25CollectiveMainloopFwdSm80ILi8ELi1ELb1EN4cute5tupleIJNS5_1CILi128EEENS7_ILi48EEENS7_ILi256EEEEEELi256ENS_10bfloat16_tEfNS_4arch4Sm80ELb0ELb1ELb0ELb1ELb0ELb0ELb1ELb0EEENS1_21CollectiveEpilogueFwdINS6_IJS8_SA_S9_EEENS6_IJNS7_ILi1EEESI_SI_EEESC_SE_Li256ELb1ELb1ELb0ELb0EEENS1_19SingleTileSchedulerILb1ELb0ELb1ELi128EEEEEEEEEvNT_6ParamsE:
[----:B------:R-:W-:Y:S02]  /*0000*/  MOV R1, c[0x0][0x28] ;  /* 0x00000a0000017a02 */ /* 0x000fe40000000f00 */
[----:B------:R-:W1:Y:S01]  /*0010*/  S2R R81, SR_TID.X ;  /* 0x0000000000517919 */ /* 0x000e620000002100 */
[----:B------:R-:W2:Y:S01]  /*0020*/  S2UR UR13, SR_CTAID.Z ;  /* 0x00000000000d79c3 */ /* 0x000ea20000002700 */
[----:B------:R-:W-:Y:S01]  /*0030*/  UMOV UR7, 0x4 ;  /* 0x0000000400077882 */ /* 0x000fe20000000000 */
[----:B------:R-:W-:Y:S01]  /*0040*/  IADD3 R1, R1, -0x98, RZ ;  /* 0xffffff6801017810 */ /* 0x000fe20007ffe0ff */
[----:B------:R-:W-:Y:S02]  /*0050*/  ULDC.64 UR4, c[0x0][0x568] ;  /* 0x00015a0000047ab9 */ /* 0x000fe40000000a00 */
[----:B------:R-:W-:-:S03]  /*0060*/  ULDC.64 UR18, c[0x0][0x118] ;  /* 0x0000460000127ab9 */ /* 0x000fc60000000a00 */
[----:B------:R-:W3:Y:S01]  /*0070*/  S2UR UR11, SR_CTAID.X ;  /* 0x00000000000b79c3 */ /* 0x000ee20000002500 */
[----:B-1----:R-:W-:Y:S01]  /*0080*/  SHF.R.U32.HI R0, RZ, 0x5, R81 ;  /* 0x00000005ff007819 */ /* 0x002fe20000011651 */
[----:B--2---:R-:W-:-:S05]  /*0090*/  UIMAD.WIDE UR4, UR13, UR7, UR4 ;  /* 0x000000070d0472a5 */ /* 0x004fca000f8e0204 */
[----:B------:R-:W1:Y:S02]  /*00a0*/  SHFL.IDX PT, R0, R0, RZ, 0x1f ;  /* 0x00001fff00007589 */ /* 0x000e6400000e0000 */
[----:B-1----:R-:W-:-:S13]  /*00b0*/  ISETP.NE.AND P0, PT, R0, RZ, PT ;  /* 0x000000ff0000720c */ /* 0x002fda0003f05270 */
[----:B---3--:R-:W-:Y:S05]  /*00c0*/  @!P0 BRA `(.L_x_222) ;  /* 0x000001c000008947 */ /* 0x008fea0003800000 */
[----:B------:R-:W-:-:S04]  /*00d0*/  ISETP.NE.U32.AND P0, PT, RZ, c[0x0][0x568], PT ;  /* 0x00015a00ff007a0c */ /* 0x000fc80003f05070 */
[----:B------:R-:W-:-:S13]  /*00e0*/  ISETP.NE.AND.EX P0, PT, RZ, c[0x0][0x56c], PT, P0 ;  /* 0x00015b00ff007a0c */ /* 0x000fda0003f05300 */
[----:B------:R-:W-:Y:S05]  /*00f0*/  @!P0 BRA `(.L_x_223) ;  /* 0x0000005000008947 */ /* 0x000fea0003800000 */
[----:B------:R-:W-:Y:S02]  /*0100*/  MOV R2, UR4 ;  /* 0x0000000400027c02 */ /* 0x000fe40008000f00 */
[----:B------:R-:W-:-:S05]  /*0110*/  MOV R3, UR5 ;  /* 0x0000000500037c02 */ /* 0x000fca0008000f00 */
[----:B------:R-:W2:Y:S02]  /*0120*/  LDG.E R0, [R2.64] ;  /* 0x0000001202007981 */ /* 0x000ea4000c1e1900 */
[----:B--2---:R1:W2:Y:S02]  /*0130*/  R2UR UR5, R0 ;  /* 0x00000000000573c2 */ /* 0x0042a400000e0000 */
[----:B-12---:R-:W-:Y:S05]  /*0140*/  BRA `(.L_x_224) ;  /* 0x000000e000007947 */ /* 0x006fea0003800000 */
.L_x_223:
[----:B------:R-:W-:-:S04]  /*0150*/  ISETP.NE.U32.AND P0, PT, RZ, c[0x0][0x560], PT ;  /* 0x00015800ff007a0c */ /* 0x000fc80003f05070 */
[----:B------:R-:W-:-:S13]  /*0160*/  ISETP.NE.AND.EX P0, PT, RZ, c[0x0][0x564], PT, P0 ;  /* 0x00015900ff007a0c */ /* 0x000fda0003f05300 */
[----:B------:R-:W-:Y:S05]  /*0170*/  @!P0 BRA `(.L_x_225) ;  /* 0x000000a000008947 */ /* 0x000fea0003800000 */
[----:B------:R-:W-:Y:S02]  /*0180*/  ULDC.64 UR4, c[0x0][0x560] ;  /* 0x0001580000047ab9 */ /* 0x000fe40000000a00 */
[----:B------:R-:W-:-:S06]  /*0190*/  UIMAD.WIDE UR4, UR13, UR7, UR4 ;  /* 0x000000070d0472a5 */ /* 0x000fcc000f8e0204 */
[----:B------:R-:W-:Y:S02]  /*01a0*/  MOV R2, UR4 ;  /* 0x0000000400027c02 */ /* 0x000fe40008000f00 */
[----:B------:R-:W-:-:S05]  /*01b0*/  MOV R3, UR5 ;  /* 0x0000000500037c02 */ /* 0x000fca0008000f00 */
[----:B------:R1:W2:Y:S04]  /*01c0*/  LDG.E R0, [R2.64] ;  /* 0x0000001202007981 */ /* 0x0002a8000c1e1900 */
[----:B-1----:R-:W3:Y:S01]  /*01d0*/  LDG.E R2, [R2.64+0x4] ;  /* 0x0000041202027981 */ /* 0x002ee2000c1e1900 */
[----:B--2---:R-:W1:Y:S08]  /*01e0*/  R2UR UR4, R0 ;  /* 0x00000000000473c2 */ /* 0x004e7000000e0000 */
[----:B---3--:R-:W1:Y:S02]  /*01f0*/  R2UR UR5, R2 ;  /* 0x00000000020573c2 */ /* 0x008e6400000e0000 */
[----:B-1----:R-:W-:Y:S01]  /*0200*/  UIADD3 UR5, -UR4, UR5, URZ ;  /* 0x0000000504057290 */ /* 0x002fe2000fffe13f */
[----:B------:R-:W-:Y:S05]  /*0210*/  BRA `(.L_x_224) ;  /* 0x0000001000007947 */ /* 0x000fea0003800000 */
.L_x_225:
[----:B------:R-:W-:Y:S02]  /*0220*/  ULDC UR5, c[0x0][0x54c] ;  /* 0x0001530000057ab9 */ /* 0x000fe40000000800 */
.L_x_224:
[----:B------:R-:W-:Y:S02]  /*0230*/  ULDC UR4, c[0x0][0x548] ;  /* 0x0001520000047ab9 */ /* 0x000fe40000000800 */
[----:B------:R-:W-:-:S02]  /*0240*/  USHF.L.U32 UR11, UR11, 0x7, URZ ;  /* 0x000000070b0b7899 */ /* 0x000fc4000800063f */
[----:B------:R-:W-:-:S04]  /*0250*/  UIMAD UR4, UR5, UR4, URZ ;  /* 0x00000004050472a4 */ /* 0x000fc8000f8e023f */
[----:B------:R-:W-:-:S04]  /*0260*/  UISETP.GE.AND UP0, UPT, UR11, UR4, UPT ;  /* 0x000000040b00728c */ /* 0x000fc8000bf06270 */
[----:B------:R-:W-:Y:S01]  /*0270*/  USEL UR13, UR13, 0xffffffff, !UP0 ;  /* 0xffffffff0d0d7887 */ /* 0x000fe2000c000000 */
[----:B------:R-:W-:Y:S05]  /*0280*/  BRA `(.L_x_226) ;  /* 0x000001b000007947 */ /* 0x000fea0003800000 */
.L_x_222:
        /* <DEDUP_REMOVED lines=8> */
.L_x_227:
        /* <DEDUP_REMOVED lines=13> */
.L_x_229:
[----:B------:R-:W-:Y:S02]  /*03e0*/  ULDC UR5, c[0x0][0x54c] ;  /* 0x0001530000057ab9 */ /* 0x000fe40000000800 */
.L_x_228:
[----:B------:R-:W-:Y:S02]  /*03f0*/  ULDC UR4, c[0x0][0x548] ;  /* 0x0001520000047ab9 */ /* 0x000fe40000000800 */
[----:B------:R-:W-:-:S02]  /*0400*/  USHF.L.U32 UR11, UR11, 0x7, URZ ;  /* 0x000000070b0b7899 */ /* 0x000fc4000800063f */
[----:B------:R-:W-:-:S04]  /*0410*/  UIMAD UR4, UR5, UR4, URZ ;  /* 0x00000004050472a4 */ /* 0x000fc8000f8e023f */
[----:B------:R-:W-:-:S04]  /*0420*/  UISETP.GE.AND UP0, UPT, UR11, UR4, UPT ;  /* 0x000000040b00728c */ /* 0x000fc8000bf06270 */
[----:B------:R-:W-:-:S06]  /*0430*/  USEL UR13, UR13, 0xffffffff, !UP0 ;  /* 0xffffffff0d0d7887 */ /* 0x000fcc000c000000 */
.L_x_226:
[----:B------:R-:W-:-:S13]  /*0440*/  ISETP.LE.AND P0, PT, RZ, UR13, PT ;  /* 0x0000000dff007c0c */ /* 0x000fda000bf03270 */
[----:B------:R-:W-:Y:S05]  /*0450*/  @!P0 EXIT ;  /* 0x000000000000894d */ /* 0x000fea0003800000 */
[----:B------:R-:W-:Y:S02]  /*0460*/  ULDC.64 UR14, c[0x0][0x370] ;  /* 0x0000dc00000e7ab9 */ /* 0x000fe40000000a00 */
[----:B------:R-:W-:Y:S02]  /*0470*/  ULDC.64 UR4, c[0x0][0x360] ;  /* 0x0000d80000047ab9 */ /* 0x000fe40000000a00 */
[----:B------:R-:W-:Y:S02]  /*0480*/  UISETP.NE.U32.AND UP0, UPT, URZ, UR14, UPT ;  /* 0x0000000e3f00728c */ /* 0x000fe4000bf05070 */
[----:B------:R-:W-:Y:S02]  /*0490*/  UISETP.NE.U32.AND UP2, UPT, URZ, UR4, UPT ;  /* 0x000000043f00728c */ /* 0x000fe4000bf45070 */
[----:B------:R-:W-:Y:S02]  /*04a0*/  UISETP.NE.AND.EX UP1, UPT, URZ, UR15, UPT, UP0 ;  /* 0x0000000f3f00728c */ /* 0x000fe4000bf25300 */
[----:B------:R-:W-:-:S02]  /*04b0*/  UISETP.NE.AND.EX UP0, UPT, URZ, UR5, UPT, UP2 ;  /* 0x000000053f00728c */ /* 0x000fc4000bf05320 */
[----:B------:R-:W-:Y:S02]  /*04c0*/  ULDC.64 UR8, c[0x0][0x348] ;  /* 0x0000d20000087ab9 */ /* 0x000fe40000000a00 */
[----:B------:R-:W-:Y:S01]  /*04d0*/  ULDC.64 UR4, c[0x0][0x360] ;  /* 0x0000d80000047ab9 */ /* 0x000fe20000000a00 */
[----:B------:R-:W-:Y:S01]  /*04e0*/  PLOP3.LUT P2, PT, PT, PT, UP1, 0x80, 0x0 ;  /* 0x000000000000781c */ /* 0x000fe20003f4f018 */
[----:B------:R-:W-:Y:S01]  /*04f0*/  UISETP.NE.U32.AND UP3, UPT, URZ, UR8, UPT ;  /* 0x000000083f00728c */ /* 0x000fe2000bf65070 */
[----:B------:R-:W-:Y:S01]  /*0500*/  PLOP3.LUT P1, PT, PT, PT, UP0, 0x80, 0x0 ;  /* 0x000000000000781c */ /* 0x000fe20003f2f008 */
[----:B------:R-:W-:Y:S02]  /*0510*/  ULDC.64 UR14, c[0x0][0x370] ;  /* 0x0000dc00000e7ab9 */ /* 0x000fe40000000a00 */
[----:B------:R-:W-:Y:S02]  /*0520*/  UISETP.NE.AND.EX UP3, UPT, URZ, UR9, UPT, UP3 ;  /* 0x000000093f00728c */ /* 0x000fe4000bf65330 */
[----:B------:R-:W-:-:S02]  /*0530*/  @UP0 UIMAD.WIDE UR4, UR13, UR7, UR4 ;  /* 0x000000070d0402a5 */ /* 0x000fc4000f8e0204 */
[----:B------:R-:W-:Y:S02]  /*0540*/  ULDC.64 UR8, c[0x0][0x348] ;  /* 0x0000d20000087ab9 */ /* 0x000fe40000000a00 */
[----:B------:R-:W-:Y:S01]  /*0550*/  @UP1 UIMAD.WIDE UR14, UR13, UR7, UR14 ;  /* 0x000000070d0e12a5 */ /* 0x000fe2000f8e020e */
[----:B------:R-:W-:Y:S01]  /*0560*/  PLOP3.LUT P0, PT, PT, PT, UP3, 0x80, 0x0 ;  /* 0x000000000000781c */ /* 0x000fe20003f0f038 */
[----:B------:R-:W-:Y:S01]  /*0570*/  IMAD.U32 R2, RZ, RZ, UR4 ;  /* 0x00000004ff027e24 */ /* 0x000fe2000f8e00ff */
[----:B------:R-:W-:Y:S01]  /*0580*/  MOV R3, UR5 ;  /* 0x0000000500037c02 */ /* 0x000fe20008000f00 */
[----:B------:R-:W-:Y:S02]  /*0590*/  ULDC.64 UR4, c[0x0][0x350] ;  /* 0x0000d40000047ab9 */ /* 0x000fe40000000a00 */
[----:B------:R-:W-:Y:S01]  /*05a0*/  UISETP.NE.U32.AND UP0, UPT, URZ, UR4, UPT ;  /* 0x000000043f00728c */ /* 0x000fe2000bf05070 */
[----:B------:R-:W-:Y:S01]  /*05b0*/  IMAD.U32 R5, RZ, RZ, UR15 ;  /* 0x0000000fff057e24 */ /* 0x000fe2000f8e00ff */
[----:B------:R-:W-:Y:S01]  /*05c0*/  UIMAD.WIDE UR8, UR13, UR7, UR8 ;  /* 0x000000070d0872a5 */ /* 0x000fe2000f8e0208 */
[----:B------:R-:W-:Y:S01]  /*05d0*/  IMAD.U32 R4, RZ, RZ, UR14 ;  /* 0x0000000eff047e24 */ /* 0x000fe2000f8e00ff */
[----:B------:R-:W-:Y:S01]  /*05e0*/  UISETP.NE.AND.EX UP2, UPT, URZ, UR5, UPT, UP0 ;  /* 0x000000053f00728c */ /* 0x000fe2000bf45300 */
[----:B------:R1:W2:Y:S02]  /*05f0*/  @P1 LDG.E R0, [R2.64] ;  /* 0x0000001202001981 */ /* 0x0002a4000c1e1900 */
[----:B------:R-:W-:Y:S01]  /*0600*/  ULDC.64 UR4, c[0x0][0x350] ;  /* 0x0000d40000047ab9 */ /* 0x000fe20000000a00 */
[----:B------:R-:W-:Y:S01]  /*0610*/  IMAD.U32 R8, RZ, RZ, UR8 ;  /* 0x00000008ff087e24 */ /* 0x000fe2000f8e00ff */
[----:B------:R3:W4:Y:S01]  /*0620*/  @P2 LDG.E R5, [R4.64] ;  /* 0x0000001204052981 */ /* 0x000722000c1e1900 */
[----:B------:R-:W-:Y:S01]  /*0630*/  PLOP3.LUT P3, PT, PT, PT, UP2, 0x80, 0x0 ;  /* 0x000000000000781c */ /* 0x000fe20003f6f028 */
[----:B------:R-:W-:Y:S01]  /*0640*/  IMAD.U32 R9, RZ, RZ, UR9 ;  /* 0x00000009ff097e24 */ /* 0x000fe2000f8e00ff */
[----:B------:R-:W-:Y:S01]  /*0650*/  UIMAD.WIDE UR4, UR13, UR7, UR4 ;  /* 0x000000070d0472a5 */ /* 0x000fe2000f8e0204 */
[----:B------:R-:W-:-:S05]  /*0660*/  MOV R6, RZ ;  /* 0x000000ff00067202 */ /* 0x000fca0000000f00 */
[----:B-1----:R-:W-:Y:S01]  /*0670*/  IMAD.U32 R2, RZ, RZ, UR4 ;  /* 0x00000004ff027e24 */ /* 0x002fe2000f8e00ff */
[----:B------:R-:W-:Y:S01]  /*0680*/  MOV R3, UR5 ;  /* 0x0000000500037c02 */ /* 0x000fe20008000f00 */
[----:B---3--:R-:W3:Y:S04]  /*0690*/  @P0 LDG.E R4, [R8.64] ;  /* 0x0000001208040981 */ /* 0x008ee8000c1e1900 */
[----:B------:R1:W5:Y:S01]  /*06a0*/  @P3 LDG.E R6, [R2.64] ;  /* 0x0000001202063981 */ /* 0x000362000c1e1900 */
[----:B------:R-:W-:Y:S01]  /*06b0*/  PLOP3.LUT P0, PT, PT, PT, UP3, 0x80, 0x0 ;  /* 0x000000000000781c */ /* 0x000fe20003f0f038 */
[----:B------:R-:W-:Y:S02]  /*06c0*/  UMOV UR16, URZ ;  /* 0x0000003f00107c82 */ /* 0x000fe40008000000 */
[----:B------:R-:W-:-:S02]  /*06d0*/  ULDC UR12, c[0x0][0x168] ;  /* 0x00005a00000c7ab9 */ /* 0x000fc40000000800 */
[----:B------:R-:W-:Y:S02]  /*06e0*/  UMOV UR6, URZ ;  /* 0x0000003f00067c82 */ /* 0x000fe40008000000 */
[----:B------:R-:W-:Y:S01]  /*06f0*/  ULDC UR10, c[0x0][0x1d0] ;  /* 0x00007400000a7ab9 */ /* 0x000fe20000000800 */
[----:B--2---:R1:W2:Y:S08]  /*0700*/  @P1 R2UR UR12, R0 ;  /* 0x00000000000c13c2 */ /* 0x0042b000000e0000 */
[----:B----4-:R1:W4:Y:S08]  /*0710*/  @P2 R2UR UR16, R5 ;  /* 0x00000000051023c2 */ /* 0x01033000000e0000 */
[----:B---3--:R1:W3:Y:S02]  /*0720*/  @P0 R2UR UR6, R4 ;  /* 0x00000000040603c2 */ /* 0x0082e400000e0000 */
[----:B-1-34-:R-:W-:Y:S05]  /*0730*/  @P1 BRA `(.L_x_230) ;  /* 0x0000007000001947 */ /* 0x01afea0003800000 */
[----:B--2---:R-:W-:-:S13]  /*0740*/  PLOP3.LUT P0, PT, PT, PT, UP3, 0x40, 0x0 ;  /* 0x000000000000781c */ /* 0x004fda0003f0e838 */
[----:B------:R-:W-:Y:S05]  /*0750*/  @P0 BRA `(.L_x_230) ;  /* 0x0000005000000947 */ /* 0x000fea0003800000 */
[----:B------:R-:W2:Y:S04]  /*0760*/  LDG.E R4, [R8.64] ;  /* 0x0000001208047981 */ /* 0x000ea8000c1e1900 */
[----:B------:R-:W3:Y:S01]  /*0770*/  LDG.E R0, [R8.64+0x4] ;  /* 0x0000041208007981 */ /* 0x000ee2000c1e1900 */
[----:B--2---:R-:W1:Y:S08]  /*0780*/  R2UR UR12, R4 ;  /* 0x00000000040c73c2 */ /* 0x004e7000000e0000 */
[----:B---3--:R-:W1:Y:S02]  /*0790*/  R2UR UR4, R0 ;  /* 0x00000000000473c2 */ /* 0x008e6400000e0000 */
[----:B-1----:R-:W-:-:S06]  /*07a0*/  UIADD3 UR12, -UR12, UR4, URZ ;  /* 0x000000040c0c7290 */ /* 0x002fcc000fffe13f */
.L_x_230:
[----:B--2---:R-:W-:-:S04]  /*07b0*/  ISETP.NE.U32.AND P0, PT, RZ, c[0x0][0x368], PT ;  /* 0x0000da00ff007a0c */ /* 0x004fc80003f05070 */
[----:B------:R-:W-:-:S13]  /*07c0*/  ISETP.NE.AND.EX P0, PT, RZ, c[0x0][0x36c], PT, P0 ;  /* 0x0000db00ff007a0c */ /* 0x000fda0003f05300 */
[----:B------:R-:W-:Y:S05]  /*07d0*/  @!P0 BRA `(.L_x_231) ;  /* 0x0000007000008947 */ /* 0x000fea0003800000 */
[----:B------:R-:W-:Y:S02]  /*07e0*/  ULDC.64 UR4, c[0x0][0x368] ;  /* 0x0000da0000047ab9 */ /* 0x000fe40000000a00 */
[----:B------:R-:W-:-:S06]  /*07f0*/  UIMAD.WIDE UR4, UR13, UR7, UR4 ;  /* 0x000000070d0472a5 */ /* 0x000fcc000f8e0204 */
[----:B------:R-:W-:Y:S02]  /*0800*/  MOV R2, UR4 ;  /* 0x0000000400027c02 */ /* 0x000fe40008000f00 */
[----:B------:R-:W-:-:S05]  /*0810*/  MOV R3, UR5 ;  /* 0x0000000500037c02 */ /* 0x000fca0008000f00 */
[----:B------:R-:W2:Y:S02]  /*0820*/  LDG.E R0, [R2.64] ;  /* 0x0000001202007981 */ /* 0x000ea4000c1e1900 */
[----:B--2---:R1:W2:Y:S02]  /*0830*/  R2UR UR10, R0 ;  /* 0x00000000000a73c2 */ /* 0x0042a400000e0000 */
[----:B-12---:R-:W-:Y:S05]  /*0840*/  BRA `(.L_x_232) ;  /* 0x0000006000007947 */ /* 0x006fea0003800000 */
.L_x_231:
[----:B------:R-:W-:Y:S05]  /*0850*/  @!P3 BRA `(.L_x_232) ;  /* 0x000000500000b947 */ /* 0x000fea0003800000 */
[----:B------:R1:W2:Y:S04]  /*0860*/  LDG.E R0, [R2.64] ;  /* 0x0000001202007981 */ /* 0x0002a8000c1e1900 */
[----:B-1----:R-:W3:Y:S01]  /*0870*/  LDG.E R2, [R2.64+0x4] ;  /* 0x0000041202027981 */ /* 0x002ee2000c1e1900 */
[----:B--2---:R-:W1:Y:S08]  /*0880*/  R2UR UR10, R0 ;  /* 0x00000000000a73c2 */ /* 0x004e7000000e0000 */
[----:B---3--:R-:W1:Y:S02]  /*0890*/  R2UR UR4, R2 ;  /* 0x00000000020473c2 */ /* 0x008e6400000e0000 */
[----:B-1----:R-:W-:-:S06]  /*08a0*/  UIADD3 UR10, -UR10, UR4, URZ ;  /* 0x000000040a0a7290 */ /* 0x002fcc000fffe13f */
.L_x_232:
[----:B------:R-:W-:Y:S01]  /*08b0*/  ULDC UR4, c[0x0][0x2c4] ;  /* 0x0000b10000047ab9 */ /* 0x000fe20000000800 */
[----:B-----5:R-:W-:Y:S01]  /*08c0*/  IADD3 R9, R6, UR16, RZ ;  /* 0x0000001006097c10 */ /* 0x020fe2000fffe0ff */
[----:B------:R-:W-:-:S02]  /*08d0*/  UISETP.NE.AND UP0, UPT, UR4, 0x1, UPT ;  /* 0x000000010400788c */ /* 0x000fc4000bf05270 */
[----:B------:R-:W-:Y:S02]  /*08e0*/  UIADD3 UR14, UR11, 0x7f, URZ ;  /* 0x0000007f0b0e7890 */ /* 0x000fe4000fffe03f */
[----:B------:R-:W-:Y:S02]  /*08f0*/  ULDC.64 UR4, c[0x0][0x2c8] ;  /* 0x0000b20000047ab9 */ /* 0x000fe40000000a00 */
[----:B------:R-:W-:Y:S02]  /*0900*/  ULDC.64 UR8, c[0x0][0x328] ;  /* 0x0000ca0000087ab9 */ /* 0x000fe40000000a00 */
[----:B------:R-:W-:Y:S02]  /*0910*/  UP2UR UR15, UPR, URZ, 0x1 ;  /* 0x000000013f0f7883 */ /* 0x000fe40008000000 */
[----:B------:R-:W-:Y:S02]  /*0920*/  UIADD3 UR10, -UR16, UR10, URZ ;  /* 0x0000000a100a7290 */ /* 0x000fe4000fffe13f */
[----:B------:R-:W-:-:S04]  /*0930*/  @UP0 UIADD3 UR20, UR11, 0x7f, URZ ;  /* 0x0000007f0b140890 */ /* 0x000fc8000fffe03f */
[----:B------:R-:W-:Y:S02]  /*0940*/  UIMAD.WIDE.U32 UR20, UR20, UR4, URZ ;  /* 0x00000004141472a5 */ /* 0x000fe4000f8e003f */
[----:B------:R-:W-:-:S05]  /*0950*/  UIADD3 UR4, UR10, 0x1, -UR12 ;  /* 0x000000010a047890 */ /* 0x000fca000fffe80c */
[----:B------:R-:W-:Y:S02]  /*0960*/  @UP0 UMOV UR17, UR21 ;  /* 0x0000001500110c82 */ /* 0x000fe40008000000 */
[----:B------:R-:W-:Y:S02]  /*0970*/  @UP0 USHF.R.U32.HI UR14, URZ, UR5, UR17 ;  /* 0x000000053f0e0299 */ /* 0x000fe40008011611 */
[----:B------:R-:W-:Y:S02]  /*0980*/  UISETP.GE.AND UP0, UPT, UR9, 0x1, UPT ;  /* 0x000000010900788c */ /* 0x000fe4000bf06270 */
[----:B------:R-:W-:Y:S02]  /*0990*/  UIADD3 UR4, UR4, UR14, URZ ;  /* 0x0000000e04047290 */ /* 0x000fe4000fffe03f */
[----:B------:R-:W-:Y:S02]  /*09a0*/  UP2UR UR14, UPR, URZ, 0x1 ;  /* 0x000000013f0e7883 */ /* 0x000fe40008000000 */
[----:B------:R-:W-:Y:S01]  /*09b0*/  PLOP3.LUT P0, PT, PT, PT, UP0, 0x40, 0x0 ;  /* 0x000000000000781c */ /* 0x000fe20003f0e808 */
[----:B------:R-:W-:-:S12]  /*09c0*/  UIADD3 UR8, UR4, UR8, URZ ;  /* 0x0000000804087290 */ /* 0x000fd8000fffe03f */
[----:B------:R-:W-:Y:S05]  /*09d0*/  @P0 BRA `(.L_x_233) ;  /* 0x0000014000000947 */ /* 0x000fea0003800000 */
[----:B------:R-:W-:Y:S01]  /*09e0*/  ISETP.LT.AND P0, PT, RZ, UR4, PT ;  /* 0x00000004ff007c0c */ /* 0x000fe2000bf01270 */
[----:B------:R-:W-:-:S12]  /*09f0*/  UIADD3 UR16, UR4, -0x1, URZ ;  /* 0xffffffff04107890 */ /* 0x000fd8000fffe03f */
[----:B------:R-:W-:Y:S05]  /*0a00*/  @P0 BRA `(.L_x_234) ;  /* 0x0000008000000947 */ /* 0x000fea0003800000 */
[----:B------:R-:W-:Y:S02]  /*0a10*/  UISETP.NE.AND UP0, UPT, UR9, 0x1, UPT ;  /* 0x000000010900788c */ /* 0x000fe4000bf05270 */
[----:B------:R-:W-:-:S03]  /*0a20*/  UIADD3 UR16, -UR4, URZ, URZ ;  /* 0x0000003f04107290 */ /* 0x000fc6000fffe13f */
[----:B------:R-:W-:Y:S02]  /*0a30*/  ULDC.64 UR4, c[0x0][0x330] ;  /* 0x0000cc0000047ab9 */ /* 0x000fe40000000a00 */
[----:B------:R-:W-:-:S07]  /*0a40*/  UIMAD.WIDE.U32 UR20, UR16, UR4, URZ ;  /* 0x00000004101472a5 */ /* 0x000fce000f8e003f */
[----:B------:R-:W-:Y:S02]  /*0a50*/  @UP0 UMOV UR17, UR21 ;  /* 0x0000001500110c82 */ /* 0x000fe40008000000 */
[----:B------:R-:W-:-:S04]  /*0a60*/  @UP0 USHF.R.U32.HI UR16, URZ, UR5, UR17 ;  /* 0x000000053f100299 */ /* 0x000fc80008011611 */
[----:B------:R-:W-:Y:S01]  /*0a70*/  ULOP3.LUT UR16, URZ, UR16, URZ, 0x33, !UPT ;  /* 0x000000103f107292 */ /* 0x000fe2000f8e333f */
[----:B------:R-:W-:Y:S05]  /*0a80*/  BRA `(.L_x_235) ;  /* 0x0000005000007947 */ /* 0x000fea0003800000 */
.L_x_234:
[----:B------:R-:W-:Y:S02]  /*0a90*/  UISETP.NE.AND UP0, UPT, UR9, 0x1, UPT ;  /* 0x000000010900788c */ /* 0x000fe4000bf05270 */
[----:B------:R-:W-:Y:S02]  /*0aa0*/  ULDC.64 UR4, c[0x0][0x330] ;  /* 0x0000cc0000047ab9 */ /* 0x000fe40000000a00 */
[----:B------:R-:W-:-:S07]  /*0ab0*/  UIMAD.WIDE.U32 UR20, UR16, UR4, URZ ;  /* 0x00000004101472a5 */ /* 0x000fce000f8e003f */
[----:B------:R-:W-:Y:S02]  /*0ac0*/  @UP0 UMOV UR17, UR21 ;  /* 0x0000001500110c82 */ /* 0x000fe40008000000 */
[----:B------:R-:W-:Y:S02]  /*0ad0*/  @UP0 USHF.R.U32.HI UR16, URZ, UR5, UR17 ;  /* 0x000000053f100299 */ /* 0x000fe40008011611 */
.L_x_235:
[----:B------:R-:W-:Y:S02]  /*0ae0*/  ULDC UR4, c[0x0][0x32c] ;  /* 0x0000cb0000047ab9 */ /* 0x000fe40000000800 */
[----:B------:R-:W-:-:S04]  /*0af0*/  UIMAD UR4, UR16, UR9, UR4 ;  /* 0x00000009100472a4 */ /* 0x000fc8000f8e0204 */
[----:B------:R-:W-:-:S04]  /*0b00*/  UISETP.LT.AND UP0, UPT, UR8, UR4, UPT ;  /* 0x000000040800728c */ /* 0x000fc8000bf01270 */
[----:B------:R-:W-:Y:S02]  /*0b10*/  USEL UR8, UR8, UR4, UP0 ;  /* 0x0000000408087287 */ /* 0x000fe40008000000 */
.L_x_233:
[----:B------:R-:W-:Y:S02]  /*0b20*/  UISETP.NE.AND UP0, UPT, UR15, URZ, UPT ;  /* 0x0000003f0f00728c */ /* 0x000fe4000bf05270 */
[----:B------:R-:W-:Y:S02]  /*0b30*/  UIADD3 UR22, UR10, 0x2f, URZ ;  /* 0x0000002f0a167890 */ /* 0x000fe4000fffe03f */
[----:B------:R-:W-:Y:S02]  /*0b40*/  UIADD3 UR20, UR8, 0x2f, URZ ;  /* 0x0000002f08147890 */ /* 0x000fe4000fffe03f */
[----:B------:R-:W-:Y:S02]  /*0b50*/  ULDC.64 UR4, c[0x0][0x2c8] ;  /* 0x0000b20000047ab9 */ /* 0x000fe40000000a00 */
[----:B------:R-:W-:Y:S02]  /*0b60*/  UISETP.GE.AND UP1, UPT, UR9, 0x1, UPT ;  /* 0x000000010900788c */ /* 0x000fe4000bf26270 */
[----:B------:R-:W-:-:S02]  /*0b70*/  UIMAD.WIDE.U32 UR16, UR11, UR4, URZ ;  /* 0x000000040b1072a5 */ /* 0x000fc4000f8e003f */
[----:B------:R-:W-:Y:S02]  /*0b80*/  UIMAD.WIDE UR22, UR22, 0x2aaaaaab, URZ ;  /* 0x2aaaaaab161678a5 */ /* 0x000fe4000f8e023f */
[----:B------:R-:W-:Y:S01]  /*0b90*/  UIMAD.WIDE UR20, UR20, 0x2aaaaaab, URZ ;  /* 0x2aaaaaab141478a5 */ /* 0x000fe2000f8e023f */
[----:B------:R-:W-:Y:S01]  /*0ba0*/  PLOP3.LUT P0, PT, PT, PT, UP1, 0x40, 0x0 ;  /* 0x000000000000781c */ /* 0x000fe20003f0e818 */
[----:B------:R-:W-:Y:S02]  /*0bb0*/  UMOV UR4, UR11 ;  /* 0x0000000b00047c82 */ /* 0x000fe40008000000 */
[----:B------:R-:W-:Y:S02]  /*0bc0*/  @UP0 USHF.R.U32.HI UR4, URZ, UR5, UR17 ;  /* 0x000000053f040299 */ /* 0x000fe40008011611 */
[----:B------:R-:W-:Y:S02]  /*0bd0*/  USHF.R.U32.HI UR5, URZ, 0x1f, UR23 ;  /* 0x0000001f3f057899 */ /* 0x000fe40008011617 */
[----:B------:R-:W-:-:S02]  /*0be0*/  USHF.R.U32.HI UR17, URZ, 0x1f, UR21 ;  /* 0x0000001f3f117899 */ /* 0x000fc40008011615 */
[----:B------:R-:W-:Y:S02]  /*0bf0*/  UIADD3 UR16, UR10, -UR12, URZ ;  /* 0x8000000c0a107290 */ /* 0x000fe4000fffe03f */
[----:B------:R-:W-:Y:S02]  /*0c00*/  ULEA.HI.SX32 UR5, UR23, UR5, 0x1d ;  /* 0x0000000517057291 */ /* 0x000fe4000f8fea3f */
[----:B------:R-:W-:Y:S02]  /*0c10*/  ULEA.HI.SX32 UR17, UR21, UR17, 0x1d ;  /* 0x0000001115117291 */ /* 0x000fe4000f8fea3f */
[----:B------:R-:W-:Y:S02]  /*0c20*/  UIADD3 UR4, UR16, UR4, URZ ;  /* 0x0000000410047290 */ /* 0x000fe4000fffe03f */
[----:B------:R-:W-:Y:S02]  /*0c30*/  UISETP.LT.AND UP0, UPT, UR5, UR17, UPT ;  /* 0x000000110500728c */ /* 0x000fe4000bf01270 */
[----:B------:R-:W-:-:S02]  /*0c40*/  ULDC UR8, c[0x0][0x324] ;  /* 0x0000c90000087ab9 */ /* 0x000fc40000000800 */
[----:B------:R-:W-:Y:S02]  /*0c50*/  UIADD3 UR8, UR4, -UR8, URZ ;  /* 0x8000000804087290 */ /* 0x000fe4000fffe03f */
[----:B------:R-:W-:Y:S01]  /*0c60*/  USEL UR17, UR5, UR17, UP0 ;  /* 0x0000001105117287 */ /* 0x000fe20008000000 */
[----:B------:R-:W-:Y:S05]  /*0c70*/  @P0 BRA `(.L_x_236) ;  /* 0x0000015000000947 */ /* 0x000fea0003800000 */
[----:B------:R-:W-:Y:S02]  /*0c80*/  UMOV UR20, UR4 ;  /* 0x0000000400147c82 */ /* 0x000fe40008000000 */
[----:B------:R-:W-:-:S06]  /*0c90*/  UISETP.GT.AND UP0, UPT, UR20, -0x1, UPT ;  /* 0xffffffff1400788c */ /* 0x000fcc000bf04270 */
[----:B------:R-:W-:-:S13]  /*0ca0*/  PLOP3.LUT P0, PT, PT, PT, UP0, 0x80, 0x0 ;  /* 0x000000000000781c */ /* 0x000fda0003f0f008 */
[----:B------:R-:W-:Y:S05]  /*0cb0*/  @P0 BRA `(.L_x_237) ;  /* 0x0000008000000947 */ /* 0x000fea0003800000 */
        /* <DEDUP_REMOVED lines=8> */
.L_x_237:
[----:B------:R-:W-:Y:S02]  /*0d40*/  UISETP.NE.AND UP0, UPT, UR9, 0x1, UPT ;  /* 0x000000010900788c */ /* 0x000fe4000bf05270 */
[----:B------:R-:W-:Y:S02]  /*0d50*/  ULDC.64 UR4, c[0x0][0x330] ;  /* 0x0000cc0000047ab9 */ /* 0x000fe40000000a00 */
[----:B------:R-:W-:-:S07]  /*0d60*/  UIMAD.WIDE.U32 UR22, UR20, UR4, URZ ;  /* 0x00000004141672a5 */ /* 0x000fce000f8e003f */
[----:B------:R-:W-:Y:S02]  /*0d70*/  @UP0 UMOV UR21, UR23 ;  /* 0x0000001700150c82 */ /* 0x000fe40008000000 */
[----:B------:R-:W-:Y:S02]  /*0d80*/  @UP0 USHF.R.U32.HI UR20, URZ, UR5, UR21 ;  /* 0x000000053f140299 */ /* 0x000fe40008011615 */
.L_x_238:
[----:B------:R-:W-:Y:S02]  /*0d90*/  ULDC UR4, c[0x0][0x32c] ;  /* 0x0000cb0000047ab9 */ /* 0x000fe40000000800 */
[----:B------:R-:W-:-:S04]  /*0da0*/  UIMAD UR4, UR20, UR4, URZ ;  /* 0x00000004140472a4 */ /* 0x000fc8000f8e023f */
[----:B------:R-:W-:-:S04]  /*0db0*/  UISETP.LT.AND UP0, UPT, UR8, UR4, UPT ;  /* 0x000000040800728c */ /* 0x000fc8000bf01270 */
[----:B------:R-:W-:-:S04]  /*0dc0*/  USEL UR8, UR8, UR4, !UP0 ;  /* 0x0000000408087287 */ /* 0x000fc8000c000000 */
.L_x_236:
[----:B------:R-:W-:Y:S01]  /*0dd0*/  UIMAD.WIDE UR4, UR8, 0x2aaaaaab, URZ ;  /* 0x2aaaaaab080478a5 */ /* 0x000fe2000f8e023f */
[----:B------:R-:W-:Y:S01]  /*0de0*/  PLOP3.LUT P2, PT, PT, PT, PT, 0x80, 0x0 ;  /* 0x000000000000781c */ /* 0x000fe20003f4f070 */
[----:B------:R-:W-:Y:S01]  /*0df0*/  CS2R R10, SRZ ;  /* 0x00000000000a7805 */ /* 0x000fe2000001ff00 */
[----:B------:R-:W-:Y:S01]  /*0e00*/  IMAD.MOV.U32 R130, RZ, RZ, RZ ;  /* 0x000000ffff827224 */ /* 0x000fe200078e00ff */
[----:B------:R-:W-:Y:S01]  /*0e10*/  USHF.R.U32.HI UR4, URZ, 0x1f, UR5 ;  /* 0x0000001f3f047899 */ /* 0x000fe20008011605 */
[----:B------:R-:W-:Y:S01]  /*0e20*/  CS2R R128, SRZ ;  /* 0x0000000000807805 */ /* 0x000fe2000001ff00 */
[----:B------:R-:W-:Y:S01]  /*0e30*/  CS2R R14, SRZ ;  /* 0x00000000000e7805 */ /* 0x000fe2000001ff00 */
[----:B------:R-:W-:Y:S01]  /*0e40*/  IMAD.MOV.U32 R126, RZ, RZ, RZ ;  /* 0x000000ffff7e7224 */ /* 0x000fe200078e00ff */
[----:B------:R-:W-:Y:S01]  /*0e50*/  ULEA.HI.SX32 UR4, UR5, UR4, 0x1d ;  /* 0x0000000405047291 */ /* 0x000fe2000f8fea3f */
[----:B------:R-:W-:Y:S01]  /*0e60*/  CS2R R124, SRZ ;  /* 0x00000000007c7805 */ /* 0x000fe2000001ff00 */
[----:B------:R-:W-:Y:S01]  /*0e70*/  MOV R122, RZ ;  /* 0x000000ff007a7202 */ /* 0x000fe20000000f00 */
[----:B------:R-:W-:Y:S01]  /*0e80*/  CS2R R120, SRZ ;  /* 0x0000000000787805 */ /* 0x000fe2000001ff00 */
[----:B------:R-:W-:Y:S01]  /*0e90*/  UISETP.LT.AND UP0, UPT, URZ, UR4, UPT ;  /* 0x000000043f00728c */ /* 0x000fe2000bf01270 */
[----:B------:R-:W-:Y:S01]  /*0ea0*/  CS2R R12, SRZ ;  /* 0x00000000000c7805 */ /* 0x000fe2000001ff00 */
[----:B------:R-:W-:Y:S01]  /*0eb0*/  IMAD.MOV.U32 R118, RZ, RZ, RZ ;  /* 0x000000ffff767224 */ /* 0x000fe200078e00ff */
[----:B------:R-:W-:Y:S01]  /*0ec0*/  CS2R R116, SRZ ;  /* 0x0000000000747805 */ /* 0x000fe2000001ff00 */
[----:B------:R-:W-:Y:S01]  /*0ed0*/  USEL UR8, URZ, UR4, !UP0 ;  /* 0x000000043f087287 */ /* 0x000fe2000c000000 */
[----:B------:R-:W-:Y:S01]  /*0ee0*/  CS2R R16, SRZ ;  /* 0x0000000000107805 */ /* 0x000fe2000001ff00 */
[----:B------:R-:W-:Y:S01]  /*0ef0*/  MOV R114, RZ ;  /* 0x000000ff00727202 */ /* 0x000fe20000000f00 */
[----:B------:R-:W-:Y:S01]  /*0f00*/  CS2R R112, SRZ ;  /* 0x0000000000707805 */ /* 0x000fe2000001ff00 */
[----:B------:R-:W-:Y:S01]  /*0f10*/  UISETP.GT.AND UP0, UPT, UR17, UR8, UPT ;  /* 0x000000081100728c */ /* 0x000fe2000bf04270 */
[----:B------:R-:W-:Y:S01]  /*0f20*/  CS2R R18, SRZ ;  /* 0x0000000000127805 */ /* 0x000fe2000001ff00 */
[----:B------:R-:W-:Y:S01]  /*0f30*/  IMAD.MOV.U32 R110, RZ, RZ, RZ ;  /* 0x000000ffff6e7224 */ /* 0x000fe200078e00ff */
[----:B------:R-:W-:Y:S01]  /*0f40*/  CS2R R108, SRZ ;  /* 0x00000000006c7805 */ /* 0x000fe2000001ff00 */
[----:B------:R-:W-:Y:S01]  /*0f50*/  CS2R R106, SRZ ;  /* 0x00000000006a7805 */ /* 0x000fe2000001ff00 */
[----:B------:R-:W-:Y:S01]  /*0f60*/  CS2R R104, SRZ ;  /* 0x0000000000687805 */ /* 0x000fe2000001ff00 */
[----:B------:R-:W-:Y:S01]  /*0f70*/  PLOP3.LUT P0, PT, PT, PT, UP0, 0x80, 0x0 ;  /* 0x000000000000781c */ /* 0x000fe20003f0f008 */
        /* <DEDUP_REMOVED lines=47> */
[----:B------:R-:W-:Y:S01]  /*1270*/  CS2R R154, SRZ ;  /* 0x00000000009a7805 */ /* 0x000fe2000001ff00 */
[----:B------:R-:W-:Y:S01]  /*1280*/  CS2R R152, SRZ ;  /* 0x0000000000987805 */ /* 0x000fe2000001ff00 */
[----:B------:R-:W-:Y:S01]  /*1290*/  CS2R R158, SRZ ;  /* 0x00000000009e7805 */ /* 0x000fe2000001ff00 */
[----:B------:R-:W-:Y:S01]  /*12a0*/  IMAD.MOV.U32 R8, RZ, RZ, RZ ;  /* 0x000000ffff087224 */ /* 0x000fe200078e00ff */
[----:B------:R-:W-:Y:S01]  /*12b0*/  MOV R156, RZ ;  /* 0x000000ff009c7202 */ /* 0x000fe20000000f00 */
[----:B------:R-:W-:Y:S01]  /*12c0*/  IMAD.MOV.U32 R53, RZ, RZ, RZ ;  /* 0x000000ffff357224 */ /* 0x000fe200078e00ff */
[----:B------:R-:W-:Y:S05]  /*12d0*/  @!P0 BRA `(.L_x_239) ;  /* 0x0001031000008947 */ /* 0x000fea0003800000 */
[----:B------:R-:W-:Y:S01]  /*12e0*/  ULDC.64 UR4, c[0x0][0x340] ;  /* 0x0000d00000047ab9 */ /* 0x000fe20000000a00 */
[----:B------:R-:W2:Y:S01]  /*12f0*/  LDL.LU R85, [R1+0x1c] ;  /* 0x00001c0001557983 */ /* 0x000ea20000300800 */
[----:B------:R-:W-:-:S02]  /*1300*/  UISETP.NE.U32.AND UP0, UPT, URZ, UR4, UPT ;  /* 0x000000043f00728c */ /* 0x000fc4000bf05070 */
[----:B------:R-:W-:Y:S02]  /*1310*/  UISETP.NE.AND UP1, UPT, UR15, URZ, UPT ;  /* 0x0000003f0f00728c */ /* 0x000fe4000bf25270 */
[----:B------:R-:W-:-:S03]  /*1320*/  UISETP.NE.AND.EX UP0, UPT, URZ, UR5, UPT, UP0 ;  /* 0x000000053f00728c */ /* 0x000fc6000bf05300 */
[----:B------:R-:W-:-:S03]  /*1330*/  ULDC.64 UR4, c[0x0][0x340] ;  /* 0x0000d00000047ab9 */ /* 0x000fc60000000a00 */
[----:B------:R-:W-:-:S05]  /*1340*/  PLOP3.LUT P4, PT, PT, PT, UP0, 0x80, 0x0 ;  /* 0x000000000000781c */ /* 0x000fca0003f8f008 */
[----:B------:R-:W-:-:S06]  /*1350*/  @UP0 UIMAD.WIDE UR4, UR13, UR7, UR4 ;  /* 0x000000070d0402a5 */ /* 0x000fcc000f8e0204 */
[----:B------:R-:W-:Y:S02]  /*1360*/  IMAD.U32 R2, RZ, RZ, UR4 ;  /* 0x00000004ff027e24 */ /* 0x000fe4000f8e00ff */
[----:B------:R-:W-:Y:S01]  /*1370*/  IMAD.U32 R3, RZ, RZ, UR5 ;  /* 0x00000005ff037e24 */ /* 0x000fe2000f8e00ff */
[----:B------:R-:W1:Y:S01]  /*1380*/  S2UR UR24, SR_CTAID.Y ;  /* 0x00000000001879c3 */ /* 0x000e620000002600 */
[----:B------:R-:W-:Y:S01]  /*1390*/  SHF.R.S32.HI R67, RZ, 0x1f, R81 ;  /* 0x0000001fff437819 */ /* 0x000fe20000011451 */
[----:B------:R-:W-:Y:S02]  /*13a0*/  USHF.R.S32.HI UR7, URZ, 0x1f, UR6 ;  /* 0x0000001f3f077899 */ /* 0x000fe40008011406 */
[----:B------:R3:W4:Y:S01]  /*13b0*/  @P4 LDG.E R8, [R2.64] ;  /* 0x0000001202084981 */ /* 0x000722000c1e1900 */
[----:B------:R-:W-:Y:S01]  /*13c0*/  ULDC.64 UR4, c[0x0][0x178] ;  /* 0x00005e0000047ab9 */ /* 0x000fe20000000a00 */
[----:B------:R-:W-:Y:S01]  /*13d0*/  PLOP3.LUT P1, PT, PT, PT, UP1, 0x80, 0x0 ;  /* 0x000000000000781c */ /* 0x000fe20003f2f018 */
[----:B------:R-:W-:Y:S01]  /*13e0*/  UIMAD UR7, UR7, UR4, URZ ;  /* 0x00000004070772a4 */ /* 0x000fe2000f8e023f */
[----:B------:R-:W-:Y:S01]  /*13f0*/  BAR.SYNC.DEFER_BLOCKING 0x0 ;  /* 0x0000000000007b1d */ /* 0x000fe20000010000 */
[----:B------:R-:W-:Y:S01]  /*1400*/  UIMAD.WIDE.U32 UR22, UR6, UR4, URZ ;  /* 0x00000004061672a5 */ /* 0x000fe2000f8e003f */
[----:B------:R-:W-:Y:S01]  /*1410*/  PLOP3.LUT P0, PT, PT, PT, UP1, 0x80, 0x0 ;  /* 0x000000000000781c */ /* 0x000fe20003f0f018 */
[----:B------:R-:W-:Y:S01]  /*1420*/  UIMAD UR6, UR6, UR5, UR7 ;  /* 0x00000005060672a4 */ /* 0x000fe2000f8e0207 */
[----:B------:R-:W-:Y:S01]  /*1430*/  LEA.HI R66, R67, R81, RZ, 0x5 ;  /* 0x0000005143427211 */ /* 0x000fe200078f28ff */
[----:B------:R-:W-:-:S02]  /*1440*/  USHF.R.S32.HI UR20, URZ, 0x1f, UR13 ;  /* 0x0000001f3f147899 */ /* 0x000fc4000801140d */
[----:B------:R-:W-:Y:S01]  /*1450*/  ULDC.64 UR4, c[0x0][0x1b8] ;  /* 0x00006e0000047ab9 */ /* 0x000fe20000000a00 */
[----:B------:R-:W-:Y:S01]  /*1460*/  SHF.R.S32.HI R65, RZ, 0x5, R66 ;  /* 0x00000005ff417819 */ /* 0x000fe20000011442 */
[----:B------:R-:W-:Y:S02]  /*1470*/  UIADD3 UR23, UR23, UR6, URZ ;  /* 0x0000000617177290 */ /* 0x000fe4000fffe03f */
[----:B------:R-:W-:Y:S02]  /*1480*/  USEL UR7, UR20, URZ, !UP3 ;  /* 0x0000003f14077287 */ /* 0x000fe4000d800000 */
[----:B-1----:R-:W-:Y:S02]  /*1490*/  USHF.R.S32.HI UR21, URZ, 0x1f, UR24 ;  /* 0x0000001f3f157899 */ /* 0x002fe40008011418 */
[----:B------:R-:W-:Y:S02]  /*14a0*/  UIMAD.WIDE.U32 UR26, UR24, UR4, UR22 ;  /* 0x00000004181a72a5 */ /* 0x000fe4000f8e0016 */
[----:B------:R-:W-:Y:S01]  /*14b0*/  UIMAD UR6, UR21, UR4, URZ ;  /* 0x00000004150672a4 */ /* 0x000fe2000f8e023f */
[----:B---3--:R-:W-:Y:S01]  /*14c0*/  LEA.HI R2, R67, R81, RZ, 0x3 ;  /* 0x0000005143027211 */ /* 0x008fe200078f18ff */
[----:B------:R-:W-:-:S02]  /*14d0*/  USEL UR22, UR13, URZ, !UP3 ;  /* 0x0000003f0d167287 */ /* 0x000fc4000d800000 */
[----:B------:R-:W-:Y:S01]  /*14e0*/  UIMAD UR6, UR24, UR5, UR6 ;  /* 0x00000005180672a4 */ /* 0x000fe2000f8e0206 */
[----:B------:R-:W-:Y:S02]  /*14f0*/  LOP3.LUT R0, R2, 0xfffffff8, RZ, 0xc0, !PT ;  /* 0xfffffff802007812 */ /* 0x000fe400078ec0ff */
[----:B------:R-:W-:Y:S01]  /*1500*/  SHF.R.S32.HI R69, RZ, 0x3, R2 ;  /* 0x00000003ff457819 */ /* 0x000fe20000011402 */
[----:B------:R-:W-:Y:S02]  /*1510*/  ULDC.64 UR4, c[0x0][0x1c0] ;  /* 0x0000700000047ab9 */ /* 0x000fe40000000a00 */
[----:B------:R-:W-:Y:S01]  /*1520*/  IMAD.IADD R26, R81, 0x1, -R0 ;  /* 0x00000001511a7824 */ /* 0x000fe200078e0a00 */
[----:B------:R-:W-:Y:S01]  /*1530*/  UIMAD UR7, UR7, UR4, URZ ;  /* 0x00000004070772a4 */ /* 0x000fe2000f8e023f */
[----:B------:R-:W-:Y:S01]  /*1540*/  IADD3 R17, R69, UR11, RZ ;  /* 0x0000000b45117c10 */ /* 0x000fe2000fffe0ff */
[----:B------:R-:W-:Y:S01]  /*1550*/  UIADD3 UR27, UR27, UR6, URZ ;  /* 0x000000061b1b7290 */ /* 0x000fe2000fffe03f */
[----:B------:R-:W-:Y:S01]  /*1560*/  IMAD R0, R26, 0x20, R69 ;  /* 0x000000201a007824 */ /* 0x000fe200078e0245 */
[----:B------:R-:W-:-:S02]  /*1570*/  UIMAD UR5, UR22, UR5, UR7 ;  /* 0x00000005160572a4 */ /* 0x000fc4000f8e0207 */
[----:B------:R-:W-:Y:S02]  /*1580*/  UIMAD.WIDE.U32 UR22, UR22, UR4, UR26 ;  /* 0x00000004161672a5 */ /* 0x000fe4000f8e001a */
[----:B------:R-:W-:Y:S01]  /*1590*/  IADD3 R3, R0, UR11, RZ ;  /* 0x0000000b00037c10 */ /* 0x000fe2000fffe0ff */
[----:B------:R-:W-:Y:S02]  /*15a0*/  ULDC UR4, c[0x0][0x2c4] ;  /* 0x0000b10000047ab9 */ /* 0x000fe40000000800 */
[----:B------:R-:W-:Y:S01]  /*15b0*/  UIADD3 UR5, UR23, UR5, URZ ;  /* 0x0000000517057290 */ /* 0x000fe2000fffe03f */
[----:B------:R-:W-:Y:S01]  /*15c0*/  IMAD.U32 R5, RZ, RZ, UR23 ;  /* 0x00000017ff057e24 */ /* 0x000fe2000f8e00ff */
[----:B------:R-:W-:Y:S01]  /*15d0*/  UIMAD UR4, UR12, UR4, URZ ;  /* 0x000000040c0472a4 */ /* 0x000fe2000f8e023f */
[----:B------:R-:W-:Y:S01]  /*15e0*/  @P1 IMAD.HI.U32 R0, R3, c[0x0][0x2c8], RZ ;  /* 0x0000b20003001a27 */ /* 0x000fe200078e00ff */
[----:B------:R-:W-:Y:S02]  /*15f0*/  UMOV UR23, 0x30 ;  /* 0x0000003000177882 */ /* 0x000fe40000000000 */
[----:B------:R-:W-:Y:S01]  /*1600*/  ULDC.64 UR6, c[0x0][0x1e8] ;  /* 0x00007a0000067ab9 */ /* 0x000fe20000000a00 */
[----:B------:R-:W-:Y:S01]  /*1610*/  IMAD.MOV.U32 R2, RZ, RZ, R3 ;  /* 0x000000ffff027224 */ /* 0x000fe200078e0003 */
[----:B------:R-:W-:Y:S01]  /*1620*/  @P0 SHF.R.U32.HI R2, RZ, c[0x0][0x2cc], R0 ;  /* 0x0000b300ff020a19 */ /* 0x000fe20000011600 */
[----:B------:R-:W-:Y:S01]  /*1630*/  IMAD.U32 R4, RZ, RZ, UR22 ;  /* 0x00000016ff047e24 */ /* 0x000fe2000f8e00ff */
[----:B------:R-:W-:Y:S01]  /*1640*/  UIMAD UR22, UR17, -0x30, UR23 ;  /* 0xffffffd0111678a4 */ /* 0x000fe2000f8e0217 */
[----:B------:R-:W-:Y:S01]  /*1650*/  IMAD.U32 R5, RZ, RZ, UR5 ;  /* 0x00000005ff057e24 */ /* 0x000fe2000f8e00ff */
[--C-:B------:R-:W-:Y:S01]  /*1660*/  SHF.R.S32.HI R6, RZ, 0x1f, R2.reuse ;  /* 0x0000001fff067819 */ /* 0x100fe20000011402 */
[----:B------:R-:W-:Y:S01]  /*1670*/  IMAD.MOV R0, RZ, RZ, -R2 ;  /* 0x000000ffff007224 */ /* 0x000fe200078e0a02 */
[----:B------:R-:W-:-:S02]  /*1680*/  UIMAD UR6, UR21, UR6, URZ ;  /* 0x00000006150672a4 */ /* 0x000fc4000f8e023f */
[----:B------:R-:W-:Y:S02]  /*1690*/  IMAD.U32 R64, RZ, RZ, UR22 ;  /* 0x00000016ff407e24 */ /* 0x000fe4000f8e00ff */
[----:B------:R-:W-:Y:S01]  /*16a0*/  IMAD R0, R0, c[0x0][0x2c4], R3 ;  /* 0x0000b10000007a24 */ /* 0x000fe200078e0203 */
[----:B------:R-:W-:Y:S01]  /*16b0*/  UIMAD UR25, UR24, UR7, UR6 ;  /* 0x00000007181972a4 */ /* 0x000fe2000f8e0206 */
[----:B------:R-:W-:Y:S02]  /*16c0*/  IMAD R3, R6, c[0x0][0x1b0], RZ ;  /* 0x00006c0006037a24 */ /* 0x000fe400078e02ff */
[----:B------:R-:W-:Y:S01]  /*16d0*/  ULDC.64 UR6, c[0x0][0x1f0] ;  /* 0x00007c0000067ab9 */ /* 0x000fe20000000a00 */
[----:B------:R-:W-:Y:S01]  /*16e0*/  SHF.R.S32.HI R6, RZ, 0x1f, R0 ;  /* 0x0000001fff067819 */ /* 0x000fe20000011400 */
[C---:B------:R-:W-:Y:S02]  /*16f0*/  IMAD R7, R2.reuse, c[0x0][0x1b4], R3 ;  /* 0x00006d0002077a24 */ /* 0x040fe400078e0203 */
[----:B------:R-:W-:-:S04]  /*1700*/  IMAD.WIDE.U32 R2, R2, c[0x0][0x1b0], R4 ;  /* 0x00006c0002027a25 */ /* 0x000fc800078e0004 */
[----:B------:R-:W-:Y:S01]  /*1710*/  IMAD R4, R6, c[0x0][0x1a8], RZ ;  /* 0x00006a0006047a24 */ /* 0x000fe200078e02ff */
[----:B------:R-:W-:Y:S01]  /*1720*/  IADD3 R6, R17, 0x20, RZ ;  /* 0x0000002011067810 */ /* 0x000fe20007ffe0ff */
[----:B------:R-:W-:Y:S02]  /*1730*/  IMAD.IADD R3, R3, 0x1, R7 ;  /* 0x0000000103037824 */ /* 0x000fe400078e0207 */
[----:B------:R-:W-:Y:S01]  /*1740*/  IMAD R7, R0, c[0x0][0x1ac], R4 ;  /* 0x00006b0000077a24 */ /* 0x000fe200078e0204 */
[----:B------:R-:W-:Y:S01]  /*1750*/  ISETP.GE.AND P2, PT, R6, UR4, PT ;  /* 0x0000000406007c0c */ /* 0x000fe2000bf46270 */
[----:B------:R-:W-:Y:S01]  /*1760*/  IMAD.WIDE.U32 R4, R0, c[0x0][0x1a8], R2 ;  /* 0x00006a0000047a25 */ /* 0x000fe200078e0002 */
[----:B------:R-:W-:-:S03]  /*1770*/  LEA.HI R6, R67, R81, RZ, 0x6 ;  /* 0x0000005143067211 */ /* 0x000fc600078f30ff */
[----:B------:R-:W-:Y:S01]  /*1780*/  IMAD.SHL.U32 R0, R69, 0x40, RZ ;  /* 0x0000004045007824 */ /* 0x000fe200078e00ff */
[----:B------:R-:W-:Y:S01]  /*1790*/  LEA R20, P0, R4, c[0x0][0x160], 0x1 ;  /* 0x0000580004147a11 */ /* 0x000fe200078008ff */
[----:B------:R-:W-:Y:S02]  /*17a0*/  IMAD.SHL.U32 R2, R26, 0x8, RZ ;  /* 0x000000081a027824 */ /* 0x000fe400078e00ff */
[----:B------:R-:W-:Y:S01]  /*17b0*/  IMAD.IADD R3, R5, 0x1, R7 ;  /* 0x0000000105037824 */ /* 0x000fe200078e0207 */
[----:B------:R-:W-:Y:S01]  /*17c0*/  LOP3.LUT R0, R0, 0x1c0, RZ, 0xc0, !PT ;  /* 0x000001c000007812 */ /* 0x000fe200078ec0ff */
[----:B------:R-:W-:Y:S01]  /*17d0*/  IMAD.SHL.U32 R6, R6, 0x8, RZ ;  /* 0x0000000806067824 */ /* 0x000fe200078e00ff */
[----:B------:R-:W-:Y:S02]  /*17e0*/  IADD3 R7, R17, 0x40, RZ ;  /* 0x0000004011077810 */ /* 0x000fe40007ffe0ff */
[----:B------:R-:W-:Y:S02]  /*17f0*/  LOP3.LUT R5, R0, 0x38, R2, 0xf8, !PT ;  /* 0x0000003800057812 */ /* 0x000fe400078ef802 */
[----:B------:R-:W-:-:S02]  /*1800*/  SHF.R.U32.HI R0, RZ, 0x3, R0 ;  /* 0x00000003ff007819 */ /* 0x000fc40000011600 */
[----:B------:R-:W-:Y:S02]  /*1810*/  LEA.HI.X R19, R4, c[0x0][0x164], R3, 0x1, P0 ;  /* 0x0000590004137a11 */ /* 0x000fe400000f0c03 */
[----:B------:R-:W1:Y:S01]  /*1820*/  SHFL.IDX PT, R4, R20, RZ, 0x181f ;  /* 0x00181fff14047589 */ /* 0x000e6200000e0000 */
[----:B------:R-:W-:Y:S02]  /*1830*/  LOP3.LUT R3, R5, R0, RZ, 0x3c, !PT ;  /* 0x0000000005037212 */ /* 0x000fe400078e3cff */
[----:B------:R-:W-:Y:S01]  /*1840*/  ISETP.GE.AND P0, PT, R17, UR4, PT ;  /* 0x0000000411007c0c */ /* 0x000fe2000bf06270 */
[----:B------:R-:W3:Y:S01]  /*1850*/  SHFL.IDX PT, R5, R19, RZ, 0x181f ;  /* 0x00181fff13057589 */ /* 0x000ee200000e0000 */
[----:B------:R-:W-:Y:S02]  /*1860*/  SHF.R.S32.HI R0, RZ, 0x1f, R9 ;  /* 0x0000001fff007819 */ /* 0x000fe40000011409 */
[----:B------:R-:W-:Y:S02]  /*1870*/  IADD3 R9, P3, R9, R69, RZ ;  /* 0x0000004509097210 */ /* 0x000fe40007f7e0ff */
[----:B------:R-:W-:-:S02]  /*1880*/  LOP3.LUT R18, R3, 0xfffffe00, R6, 0xf8, !PT ;  /* 0xfffffe0003127812 */ /* 0x000fc400078ef806 */
[----:B------:R-:W-:Y:S01]  /*1890*/  LEA.HI.X.SX32 R21, R69, R0, 0x1, P3 ;  /* 0x0000000045157211 */ /* 0x000fe200018f0eff */
[----:B------:R-:W5:Y:S01]  /*18a0*/  SHFL.IDX PT, R6, R20, 0x1, 0x181f ;  /* 0x00381f0014067f89 */ /* 0x000f6200000e0000 */
[----:B------:R-:W-:Y:S01]  /*18b0*/  IADD3 R0, R2, 0x80, RZ ;  /* 0x0000008002007810 */ /* 0x000fe20007ffe0ff */
[----:B------:R-:W-:Y:S01]  /*18c0*/  IMAD.SHL.U32 R68, R18, 0x2, RZ ;  /* 0x0000000212447824 */ /* 0x000fe200078e00ff */
[----:B------:R-:W-:Y:S02]  /*18d0*/  IADD3 R27, R2, 0xc0, RZ ;  /* 0x000000c0021b7810 */ /* 0x000fe40007ffe0ff */
[----:B------:R-:W-:Y:S02]  /*18e0*/  ISETP.GE.AND P1, PT, R7, UR4, PT ;  /* 0x0000000407007c0c */ /* 0x000fe4000bf26270 */
[----:B------:R-:W-:Y:S01]  /*18f0*/  @!P0 SHF.R.S32.HI R11, RZ, 0x1f, R0 ;  /* 0x0000001fff0b8819 */ /* 0x000fe20000011400 */
[----:B------:R-:W2:Y:S01]  /*1900*/  SHFL.IDX PT, R7, R19, 0x1, 0x181f ;  /* 0x00381f0013077f89 */ /* 0x000ea200000e0000 */
[----:B------:R-:W-:-:S02]  /*1910*/  SHF.R.S32.HI R3, RZ, 0x1f, R2 ;  /* 0x0000001fff037819 */ /* 0x000fc40000011402 */
[----:B------:R-:W-:Y:S01]  /*1920*/  @!P0 SHF.R.S32.HI R14, RZ, 0x1f, R27 ;  /* 0x0000001fff0e8819 */ /* 0x000fe2000001141b */
[----:B------:R-:W-:Y:S01]  /*1930*/  STL [R1+0x4], R68 ;  /* 0x0000044401007387 */ /* 0x000fe20000100800 */
[----:B-1----:R-:W-:Y:S01]  /*1940*/  @!P0 LEA R10, P3, R2, R4, 0x1 ;  /* 0x00000004020a8211 */ /* 0x002fe200078608ff */
[--C-:B------:R-:W-:Y:S01]  /*1950*/  IMAD.WIDE.U32 R22, R9, c[0x0][0x1e0], R2.reuse ;  /* 0x0000780009167a25 */ /* 0x100fe200078e0002 */
[----:B------:R-:W-:Y:S02]  /*1960*/  @!P0 LEA.HI R13, R11, R0, RZ, 0x3 ;  /* 0x000000000b0d8211 */ /* 0x000fe400078f18ff */
[----:B------:R-:W-:Y:S01]  /*1970*/  ISETP.GE.AND P6, PT, R0, c[0x0][0x198], PT ;  /* 0x0000660000007a0c */ /* 0x000fe20003fc6270 */
[----:B------:R-:W-:Y:S01]  /*1980*/  IMAD.WIDE.U32 R24, R9, c[0x0][0x208], R2 ;  /* 0x0000820009187a25 */ /* 0x000fe200078e0002 */
[----:B---3--:R-:W-:Y:S02]  /*1990*/  @!P0 LEA.HI.X R11, R2, R5, R3, 0x1, P3 ;  /* 0x00000005020b8211 */ /* 0x008fe400018f0c03 */
[----:B------:R-:W-:-:S02]  /*19a0*/  ISETP.GE.AND P3, PT, R27, c[0x0][0x198], PT ;  /* 0x000066001b007a0c */ /* 0x000fc40003f66270 */
[----:B------:R-:W-:Y:S02]  /*19b0*/  @!P0 LOP3.LUT R13, R13, 0xfffffff8, RZ, 0xc0, !PT ;  /* 0xfffffff80d0d8812 */ /* 0x000fe400078ec0ff */
[----:B--2---:R-:W-:Y:S01]  /*19c0*/  LOP3.LUT R85, R85, 0xfffffffe, RZ, 0xc0, !PT ;  /* 0xfffffffe55557812 */ /* 0x004fe200078ec0ff */
[----:B----4-:R1:W2:Y:S01]  /*19d0*/  @P4 R2UR UR26, R8 ;  /* 0x00000000081a43c2 */ /* 0x0102a200000e0000 */
[----:B------:R-:W-:-:S13]  /*19e0*/  ISETP.GE.AND P4, PT, R2, c[0x0][0x198], PT ;  /* 0x0000660002007a0c */ /* 0x000fda0003f86270 */
[----:B------:R5:W-:Y:S01]  /*19f0*/  @!P0 LDGSTS.E.BYPASS.LTC128B.128 [R68+0x4080], [R10.64], !P4 ;  /* 0x040800000a448fae */ /* 0x000be2000e101d52 */
[----:B-1----:R-:W-:Y:S01]  /*1a00*/  IADD3 R8, R2, 0x40, RZ ;  /* 0x0000004002087810 */ /* 0x002fe20007ffe0ff */
[----:B--2---:R-:W-:Y:S02]  /*1a10*/  @UP0 USHF.R.S32.HI UR29, URZ, 0x1f, UR26 ;  /* 0x0000001f3f1d0899 */ /* 0x004fe4000801141a */
[----:B------:R-:W-:Y:S01]  /*1a20*/  @UP0 UMOV UR28, UR26 ;  /* 0x0000001a001c0c82 */ /* 0x000fe20008000000 */
[----:B------:R-:W-:Y:S01]  /*1a30*/  @!P0 SHF.R.S32.HI R12, RZ, 0x1f, R8 ;  /* 0x0000001fff0c8819 */ /* 0x000fe20000011408 */
[----:B------:R-:W-:Y:S01]  /*1a40*/  @!UP0 UMOV UR28, UR13 ;  /* 0x0000000d001c8c82 */ /* 0x000fe20008000000 */
[----:B------:R-:W-:Y:S02]  /*1a50*/  ISETP.GE.AND P5, PT, R8, c[0x0][0x198], PT ;  /* 0x0000660008007a0c */ /* 0x000fe40003fa6270 */
[----:B------:R-:W-:Y:S01]  /*1a60*/  @!P0 LEA.HI R15, R12, R8, RZ, 0x3 ;  /* 0x000000080c0f8211 */ /* 0x000fe200078f18ff */
[----:B------:R-:W-:Y:S01]  /*1a70*/  @!UP0 UMOV UR29, UR20 ;  /* 0x00000014001d8c82 */ /* 0x000fe20008000000 */
[----:B------:R-:W-:Y:S01]  /*1a80*/  @!P0 LEA.HI R12, R14, R27, RZ, 0x3 ;  /* 0x0000001b0e0c8211 */ /* 0x000fe200078f18ff */
[----:B------:R-:W-:Y:S01]  /*1a90*/  USEL UR20, UR28, URZ, !UP2 ;  /* 0x0000003f1c147287 */ /* 0x000fe2000d000000 */
[----:B------:R-:W-:Y:S01]  /*1aa0*/  @!P0 LOP3.LUT R14, R15, 0xfffffff8, RZ, 0xc0, !PT ;  /* 0xfffffff80f0e8812 */ /* 0x000fe200078ec0ff */
[----:B------:R-:W-:Y:S01]  /*1ab0*/  USEL UR28, UR29, URZ, !UP2 ;  /* 0x0000003f1d1c7287 */ /* 0x000fe2000d000000 */
[----:B------:R-:W-:Y:S01]  /*1ac0*/  @!P0 LOP3.LUT R16, R12, 0xfffffff8, RZ, 0xc0, !PT ;  /* 0xfffffff80c108812 */ /* 0x000fe200078ec0ff */
[----:B------:R-:W-:-:S02]  /*1ad0*/  @!P0 IMAD.WIDE R12, R13, 0x2, R4 ;  /* 0x000000020d0c8825 */ /* 0x000fc400078e0204 */
[----:B------:R-:W-:Y:S02]  /*1ae0*/  UIMAD UR6, UR28, UR6, URZ ;  /* 0x000000061c0672a4 */ /* 0x000fe4000f8e023f */
[--C-:B------:R-:W-:Y:S02]  /*1af0*/  @!P0 IMAD.WIDE R14, R14, 0x2, R4.reuse ;  /* 0x000000020e0e8825 */ /* 0x100fe400078e0204 */
[----:B------:R-:W-:Y:S02]  /*1b00*/  UIMAD UR26, UR20, UR7, UR6 ;  /* 0x00000007141a72a4 */ /* 0x000fe4000f8e0206 */
[----:B------:R-:W-:Y:S01]  /*1b10*/  @!P0 IMAD.WIDE R4, R16, 0x2, R4 ;  /* 0x0000000210048825 */ /* 0x000fe200078e0204 */
[----:B------:R1:W-:Y:S01]  /*1b20*/  @!P0 LDGSTS.E.BYPASS.LTC128B.128 [R68+0x8080], [R14.64], !P5 ;  /* 0x080800000e448fae */ /* 0x0003e2000e901d52 */
[----:B------:R-:W-:Y:S02]  /*1b30*/  ULDC.64 UR6, c[0x0][0x1e0] ;  /* 0x0000780000067ab9 */ /* 0x000fe40000000a00 */
[----:B------:R-:W-:Y:S01]  /*1b40*/  UIMAD.WIDE.U32 UR30, UR23, UR6, URZ ;  /* 0x00000006171e72a5 */ /* 0x000fe2000f8e003f */
[----:B------:R2:W-:Y:S01]  /*1b50*/  @!P0 LDGSTS.E.BYPASS.LTC128B.128 [R68+0xc080], [R12.64], !P6 ;  /* 0x0c0800000c448fae */ /* 0x0005e2000f101d52 */
[----:B------:R-:W-:-:S03]  /*1b60*/  UIMAD UR23, UR23, UR7, URZ ;  /* 0x00000007171772a4 */ /* 0x000fc6000f8e023f */
[----:B------:R3:W-:Y:S01]  /*1b70*/  @!P0 LDGSTS.E.BYPASS.LTC128B.128 [R68+0x10080], [R4.64], !P3 ;  /* 0x1008000004448fae */ /* 0x0007e2000d901d52 */
[----:B-----5:R-:W-:-:S04]  /*1b80*/  @!P2 LEA R10, P0, R2, R6, 0x1 ;  /* 0x00000006020aa211 */ /* 0x020fc800078008ff */
[----:B------:R-:W-:-:S05]  /*1b90*/  @!P2 LEA.HI.X R11, R2, R7, R3, 0x1, P0 ;  /* 0x00000007020ba211 */ /* 0x000fca00000f0c03 */
[----:B------:R4:W-:Y:S01]  /*1ba0*/  @!P2 LDGSTS.E.BYPASS.LTC128B.128 [R68+0x5080], [R10.64], !P4 ;  /* 0x050800000a44afae */ /* 0x0009e2000e101d52 */
[----:B--2---:R-:W-:Y:S01]  /*1bb0*/  IMAD R12, R21, c[0x0][0x1e0], RZ ;  /* 0x00007800150c7a24 */ /* 0x004fe200078e02ff */
[----:B---3--:R-:W-:Y:S01]  /*1bc0*/  IADD3 R4, R17, 0x60, RZ ;  /* 0x0000006011047810 */ /* 0x008fe20007ffe0ff */
[----:B------:R-:W-:Y:S02]  /*1bd0*/  IMAD R5, R21, c[0x0][0x208], RZ ;  /* 0x0000820015057a24 */ /* 0x000fe400078e02ff */
[C---:B------:R-:W-:Y:S01]  /*1be0*/  IMAD R17, R9.reuse, c[0x0][0x1e4], R12 ;  /* 0x0000790009117a24 */ /* 0x040fe200078e020c */
[----:B------:R-:W-:Y:S01]  /*1bf0*/  ISETP.GE.AND P0, PT, R4, UR4, PT ;  /* 0x0000000404007c0c */ /* 0x000fe2000bf06270 */
[----:B------:R-:W-:Y:S01]  /*1c00*/  IMAD R18, R9, c[0x0][0x20c], R5 ;  /* 0x0000830009127a24 */ /* 0x000fe200078e0205 */
[----:B------:R-:W-:Y:S01]  /*1c10*/  @!P2 SHF.R.S32.HI R4, RZ, 0x1f, R0 ;  /* 0x0000001fff04a819 */ /* 0x000fe20000011400 */
[----:B------:R-:W-:Y:S01]  /*1c20*/  ULDC.64 UR4, c[0x0][0x210] ;  /* 0x0000840000047ab9 */ /* 0x000fe20000000a00 */
[----:B------:R-:W-:Y:S01]  /*1c30*/  @!P2 SHF.R.S32.HI R5, RZ, 0x1f, R8 ;  /* 0x0000001fff05a819 */ /* 0x000fe20000011408 */
[----:B------:R-:W-:Y:S01]  /*1c40*/  UIMAD UR4, UR21, UR4, URZ ;  /* 0x00000004150472a4 */ /* 0x000fe2000f8e023f */
[----:B------:R-:W-:Y:S01]  /*1c50*/  @!P2 SHF.R.S32.HI R12, RZ, 0x1f, R27 ;  /* 0x0000001fff0ca819 */ /* 0x000fe2000001141b */
[----:B------:R-:W-:Y:S01]  /*1c60*/  UIADD3 UR21, UR10, UR22, URZ ;  /* 0x000000160a157290 */ /* 0x000fe2000fffe03f */
[----:B------:R-:W-:Y:S01]  /*1c70*/  @!P2 LEA.HI R4, R4, R0, RZ, 0x3 ;  /* 0x000000000404a211 */ /* 0x000fe200078f18ff */
[----:B------:R-:W-:Y:S01]  /*1c80*/  UIMAD UR24, UR24, UR5, UR4 ;  /* 0x00000005181872a4 */ /* 0x000fe2000f8e0204 */
[----:B-1----:R-:W-:Y:S01]  /*1c90*/  @!P2 LEA.HI R14, R5, R8, RZ, 0x3 ;  /* 0x00000008050ea211 */ /* 0x002fe200078f18ff */
[----:B------:R-:W-:Y:S01]  /*1ca0*/  UISETP.LT.AND UP1, UPT, UR21, 0x30, UPT ;  /* 0x000000301500788c */ /* 0x000fe2000bf21270 */
[----:B------:R-:W-:Y:S01]  /*1cb0*/  @!P2 LEA.HI R5, R12, R27, RZ, 0x3 ;  /* 0x0000001b0c05a211 */ /* 0x000fe200078f18ff */
[----:B------:R-:W-:Y:S01]  /*1cc0*/  ULDC.64 UR4, c[0x0][0x218] ;  /* 0x0000860000047ab9 */ /* 0x000fe20000000a00 */
[----:B------:R-:W-:Y:S01]  /*1cd0*/  @!P2 LOP3.LUT R12, R4, 0xfffffff8, RZ, 0xc0, !PT ;  /* 0xfffffff8040ca812 */ /* 0x000fe200078ec0ff */
[----:B------:R-:W-:Y:S01]  /*1ce0*/  USEL UR27, UR21, 0x30, UP1 ;  /* 0x00000030151b7887 */ /* 0x000fe20008800000 */
[----:B------:R-:W-:Y:S01]  /*1cf0*/  SHFL.IDX PT, R4, R20, 0x2, 0x181f ;  /* 0x00581f0014047f89 */ /* 0x000fe200000e0000 */
[----:B------:R-:W-:Y:S01]  /*1d00*/  @!P2 LOP3.LUT R9, R5, 0xfffffff8, RZ, 0xc0, !PT ;  /* 0xfffffff80509a812 */ /* 0x000fe200078ec0ff */
[----:B------:R-:W-:Y:S01]  /*1d10*/  UIMAD UR28, UR28, UR4, URZ ;  /* 0x000000041c1c72a4 */ /* 0x000fe2000f8e023f */
[----:B------:R-:W-:Y:S01]  /*1d20*/  @!P2 LOP3.LUT R14, R14, 0xfffffff8, RZ, 0xc0, !PT ;  /* 0xfffffff80e0ea812 */ /* 0x000fe200078ec0ff */
[----:B------:R-:W1:Y:S01]  /*1d30*/  SHFL.IDX PT, R5, R19, 0x2, 0x181f ;  /* 0x00581f0013057f89 */ /* 0x000e6200000e0000 */
[----:B------:R-:W-:Y:S01]  /*1d40*/  @!P2 IMAD.WIDE R12, R12, 0x2, R6 ;  /* 0x000000020c0ca825 */ /* 0x000fe200078e0206 */
[----:B----4-:R-:W-:Y:S01]  /*1d50*/  @!P1 SHF.R.S32.HI R10, RZ, 0x1f, R0 ;  /* 0x0000001fff0a9819 */ /* 0x010fe20000011400 */
[----:B------:R-:W-:-:S02]  /*1d60*/  UIMAD UR28, UR20, UR5, UR28 ;  /* 0x00000005141c72a4 */ /* 0x000fc4000f8e021c */
[----:B------:R-:W-:Y:S01]  /*1d70*/  @!P2 IMAD.WIDE R14, R14, 0x2, R6 ;  /* 0x000000020e0ea825 */ /* 0x000fe200078e0206 */
[----:B------:R-:W-:-:S03]  /*1d80*/  ULDC.64 UR4, c[0x0][0x208] ;  /* 0x0000820000047ab9 */ /* 0x000fc60000000a00 */
[----:B------:R-:W-:Y:S01]  /*1d90*/  @!P2 IMAD.WIDE R6, R9, 0x2, R6 ;  /* 0x000000020906a825 */ /* 0x000fe200078e0206 */
[----:B------:R1:W-:Y:S01]  /*1da0*/  @!P2 LDGSTS.E.BYPASS.LTC128B.128 [R68+0x9080], [R14.64], !P5 ;  /* 0x090800000e44afae */ /* 0x0003e2000e901d52 */
[----:B------:R-:W-:-:S03]  /*1db0*/  @!P1 SHF.R.S32.HI R9, RZ, 0x1f, R8 ;  /* 0x0000001fff099819 */ /* 0x000fc60000011408 */
[----:B------:R2:W-:Y:S01]  /*1dc0*/  @!P2 LDGSTS.E.BYPASS.LTC128B.128 [R68+0xd080], [R12.64], !P6 ;  /* 0x0d0800000c44afae */ /* 0x0005e2000f101d52 */
[----:B------:R-:W-:Y:S02]  /*1dd0*/  @!P1 LEA.HI R9, R9, R8, RZ, 0x3 ;  /* 0x0000000809099211 */ /* 0x000fe400078f18ff */
[----:B------:R-:W-:Y:S01]  /*1de0*/  ISETP.GE.AND P6, PT, R8, c[0x0][0x1d4], PT ;  /* 0x0000750008007a0c */ /* 0x000fe20003fc6270 */
[----:B------:R3:W-:Y:S01]  /*1df0*/  @!P2 LDGSTS.E.BYPASS.LTC128B.128 [R68+0x11080], [R6.64], !P3 ;  /* 0x110800000644afae */ /* 0x0007e2000d901d52 */
[----:B------:R-:W-:-:S05]  /*1e00*/  @!P1 LOP3.LUT R9, R9, 0xfffffff8, RZ, 0xc0, !PT ;  /* 0xfffffff809099812 */ /* 0x000fca00078ec0ff */
[----:B-1----:R-:W-:Y:S01]  /*1e10*/  @!P1 IMAD.WIDE R14, R9, 0x2, R4 ;  /* 0x00000002090e9825 */ /* 0x002fe200078e0204 */
[----:B------:R-:W-:Y:S02]  /*1e20*/  @!P0 SHF.R.S32.HI R9, RZ, 0x1f, R8 ;  /* 0x0000001fff098819 */ /* 0x000fe40000011408 */
[----:B--2---:R-:W-:Y:S02]  /*1e30*/  @!P1 LEA.HI R12, R10, R0, RZ, 0x3 ;  /* 0x000000000a0c9211 */ /* 0x004fe400078f18ff */
[----:B------:R-:W-:Y:S02]  /*1e40*/  @!P1 LEA R10, P2, R2, R4, 0x1 ;  /* 0x00000004020a9211 */ /* 0x000fe400078408ff */
[----:B---3--:R-:W-:Y:S01]  /*1e50*/  @!P1 SHF.R.S32.HI R7, RZ, 0x1f, R27 ;  /* 0x0000001fff079819 */ /* 0x008fe2000001141b */
[----:B------:R-:W-:Y:S01]  /*1e60*/  SHFL.IDX PT, R6, R20, 0x3, 0x181f ;  /* 0x00781f0014067f89 */ /* 0x000fe200000e0000 */
[----:B------:R-:W-:Y:S02]  /*1e70*/  @!P1 LOP3.LUT R12, R12, 0xfffffff8, RZ, 0xc0, !PT ;  /* 0xfffffff80c0c9812 */ /* 0x000fe400078ec0ff */
[----:B------:R-:W-:-:S02]  /*1e80*/  @!P1 LEA.HI R11, R7, R27, RZ, 0x3 ;  /* 0x0000001b070b9211 */ /* 0x000fc400078f18ff */
[----:B------:R-:W1:Y:S01]  /*1e90*/  SHFL.IDX PT, R7, R19, 0x3, 0x181f ;  /* 0x00781f0013077f89 */ /* 0x000e6200000e0000 */
[----:B------:R-:W-:Y:S01]  /*1ea0*/  @!P1 IMAD.WIDE R12, R12, 0x2, R4 ;  /* 0x000000020c0c9825 */ /* 0x000fe200078e0204 */
[----:B------:R-:W-:Y:S02]  /*1eb0*/  @!P1 LOP3.LUT R16, R11, 0xfffffff8, RZ, 0xc0, !PT ;  /* 0xfffffff80b109812 */ /* 0x000fe400078ec0ff */
[----:B------:R-:W-:Y:S02]  /*1ec0*/  @!P1 LEA.HI.X R11, R2, R5, R3, 0x1, P2 ;  /* 0x00000005020b9211 */ /* 0x000fe400010f0c03 */
[----:B------:R-:W-:Y:S01]  /*1ed0*/  ISETP.GE.AND P2, PT, R0, c[0x0][0x198], PT ;  /* 0x0000660000007a0c */ /* 0x000fe20003f46270 */
[----:B------:R-:W-:Y:S01]  /*1ee0*/  @!P1 IMAD.WIDE R4, R16, 0x2, R4 ;  /* 0x0000000210049825 */ /* 0x000fe200078e0204 */
[----:B------:R-:W-:Y:S01]  /*1ef0*/  @!P0 LEA.HI R9, R9, R8, RZ, 0x3 ;  /* 0x0000000809098211 */ /* 0x000fe200078f18ff */
[----:B------:R2:W-:Y:S04]  /*1f00*/  @!P1 LDGSTS.E.BYPASS.LTC128B.128 [R68+0x6080], [R10.64], !P4 ;  /* 0x060800000a449fae */ /* 0x0005e8000e101d52 */
[----:B------:R3:W-:Y:S01]  /*1f10*/  @!P1 LDGSTS.E.BYPASS.LTC128B.128 [R68+0xa080], [R14.64], !P5 ;  /* 0x0a0800000e449fae */ /* 0x0007e2000e901d52 */
[----:B------:R-:W-:-:S05]  /*1f20*/  ISETP.GE.AND P5, PT, R2, c[0x0][0x1d4], PT ;  /* 0x0000750002007a0c */ /* 0x000fca0003fa6270 */
[----:B------:R4:W-:Y:S04]  /*1f30*/  @!P1 LDGSTS.E.BYPASS.LTC128B.128 [R68+0xe080], [R12.64], !P2 ;  /* 0x0e0800000c449fae */ /* 0x0009e8000d101d52 */
[----:B------:R5:W-:Y:S04]  /*1f40*/  @!P1 LDGSTS.E.BYPASS.LTC128B.128 [R68+0x12080], [R4.64], !P3 ;  /* 0x1208000004449fae */ /* 0x000be8000d901d52 */
[----:B------:R-:W-:Y:S02]  /*1f50*/  @P5 LOP3.LUT R85, R85, 0x1, RZ, 0xfc, !PT ;  /* 0x0000000155555812 */ /* 0x000fe400078efcff */
[----:B------:R-:W-:-:S03]  /*1f60*/  ISETP.GE.AND P5, PT, R0, c[0x0][0x1d4], PT ;  /* 0x0000750000007a0c */ /* 0x000fc60003fa6270 */
[----:B------:R-:W-:Y:S01]  /*1f70*/  STL [R1+0x1c], R85 ;  /* 0x00001c5501007387 */ /* 0x000fe20000100800 */
[----:B--2---:R-:W-:-:S05]  /*1f80*/  @!P0 LOP3.LUT R10, R9, 0xfffffff8, RZ, 0xc0, !PT ;  /* 0xfffffff8090a8812 */ /* 0x004fca00078ec0ff */
[----:B-1----:R-:W-:Y:S01]  /*1f90*/  @!P0 IMAD.WIDE R10, R10, 0x2, R6 ;  /* 0x000000020a0a8825 */ /* 0x002fe200078e0206 */
[----:B----4-:R-:W1:Y:S01]  /*1fa0*/  S2R R12, SR_CTAID.Y ;  /* 0x00000000000c7919 */ /* 0x010e620000002600 */
[----:B-----5:R-:W-:-:S04]  /*1fb0*/  @!P0 LEA R4, P1, R2, R6, 0x1 ;  /* 0x0000000602048211 */ /* 0x020fc800078208ff */
[----:B------:R-:W-:Y:S02]  /*1fc0*/  @!P0 LEA.HI.X R5, R2, R7, R3, 0x1, P1 ;  /* 0x0000000702058211 */ /* 0x000fe400008f0c03 */
[----:B------:R-:W-:Y:S02]  /*1fd0*/  @!P0 SHF.R.S32.HI R2, RZ, 0x1f, R0 ;  /* 0x0000001fff028819 */ /* 0x000fe40000011400 */
[----:B------:R-:W-:Y:S01]  /*1fe0*/  ISETP.GE.AND P1, PT, R8, c[0x0][0x198], PT ;  /* 0x0000660008007a0c */ /* 0x000fe20003f26270 */
[----:B------:R2:W-:Y:S01]  /*1ff0*/  @!P0 LDGSTS.E.BYPASS.LTC128B.128 [R68+0x7080], [R4.64], !P4 ;  /* 0x0708000004448fae */ /* 0x0005e2000e101d52 */
[----:B------:R-:W-:Y:S01]  /*2000*/  @!P0 LEA.HI R2, R2, R0, RZ, 0x3 ;  /* 0x0000000002028211 */ /* 0x000fe200078f18ff */
[----:B------:R-:W-:Y:S01]  /*2010*/  IMAD.U32 R8, RZ, RZ, UR20 ;  /* 0x00000014ff087e24 */ /* 0x000fe2000f8e00ff */
[----:B------:R-:W-:Y:S01]  /*2020*/  IADD3 R0, -R69, UR27, RZ ;  /* 0x0000001b45007c10 */ /* 0x000fe2000fffe1ff */
[----:B------:R-:W-:Y:S01]  /*2030*/  UIADD3 UR27, UR17, -0x1, URZ ;  /* 0xffffffff111b7890 */ /* 0x000fe2000fffe03f */
[----:B------:R-:W-:-:S02]  /*2040*/  @!P0 LOP3.LUT R2, R2, 0xfffffff8, RZ, 0xc0, !PT ;  /* 0xfffffff802028812 */ /* 0x000fc400078ec0ff */
[----:B------:R-:W-:Y:S01]  /*2050*/  ISETP.GE.AND P4, PT, R27, c[0x0][0x1d4], PT ;  /* 0x000075001b007a0c */ /* 0x000fe20003f86270 */
[----:B------:R-:W-:Y:S02]  /*2060*/  USHF.R.S32.HI UR20, URZ, 0x1f, UR27 ;  /* 0x0000001f3f147899 */ /* 0x000fe4000801141b */
[----:B------:R-:W-:Y:S01]  /*2070*/  @!P0 IMAD.WIDE R2, R2, 0x2, R6 ;  /* 0x0000000202028825 */ /* 0x000fe200078e0206 */
[----:B------:R-:W-:Y:S01]  /*2080*/  UIMAD.WIDE.U32 UR32, UR27, UR4, URZ ;  /* 0x000000041b2072a5 */ /* 0x000fe2000f8e003f */
[----:B------:R4:W-:Y:S01]  /*2090*/  @!P0 LDGSTS.E.BYPASS.LTC128B.128 [R68+0xb080], [R10.64], !P1 ;  /* 0x0b0800000a448fae */ /* 0x0009e2000c901d52 */
[C---:B------:R-:W-:Y:S01]  /*20a0*/  ISETP.GE.AND P1, PT, R0.reuse, 0x21, PT ;  /* 0x000000210000780c */ /* 0x040fe20003f26270 */
[----:B------:R-:W-:Y:S02]  /*20b0*/  UIMAD UR4, UR20, UR4, URZ ;  /* 0x00000004140472a4 */ /* 0x000fe4000f8e023f */
[----:B------:R5:W-:Y:S01]  /*20c0*/  @!P0 LDGSTS.E.BYPASS.LTC128B.128 [R68+0xf080], [R2.64], !P2 ;  /* 0x0f08000002448fae */ /* 0x000be2000d101d52 */
[----:B------:R-:W-:Y:S01]  /*20d0*/  ISETP.GE.AND P2, PT, R0, 0x1, PT ;  /* 0x000000010000780c */ /* 0x000fe20003f46270 */
[----:B------:R-:W-:Y:S01]  /*20e0*/  UIMAD UR4, UR27, UR5, UR4 ;  /* 0x000000051b0472a4 */ /* 0x000fe2000f8e0204 */
[----:B------:R-:W-:Y:S01]  /*20f0*/  @!P0 SHF.R.S32.HI R0, RZ, 0x1f, R27 ;  /* 0x0000001fff008819 */ /* 0x000fe2000001141b */
[----:B------:R-:W-:-:S02]  /*2100*/  UISETP.GT.AND UP0, UPT, UR27, UR8, UPT ;  /* 0x000000081b00728c */ /* 0x000fc4000bf04270 */
[----:B------:R-:W-:Y:S01]  /*2110*/  UMOV UR5, 0x5 ;  /* 0x0000000500057882 */ /* 0x000fe20000000000 */
[----:B------:R-:W-:Y:S01]  /*2120*/  @!P0 LEA.HI R0, R0, R27, RZ, 0x3 ;  /* 0x0000001b00008211 */ /* 0x000fe200078f18ff */
[----:B------:R-:W-:Y:S01]  /*2130*/  UIADD3 UR4, UR33, UR4, URZ ;  /* 0x0000000421047290 */ /* 0x000fe2000fffe03f */
[----:B--2---:R-:W-:Y:S02]  /*2140*/  IMAD.IADD R5, R23, 0x1, R17 ;  /* 0x0000000117057824 */ /* 0x004fe400078e0211 */
[----:B------:R-:W-:Y:S01]  /*2150*/  @!P0 LOP3.LUT R0, R0, 0xfffffff8, RZ, 0xc0, !PT ;  /* 0xfffffff800008812 */ /* 0x000fe200078ec0ff */
[----:B------:R-:W-:Y:S01]  /*2160*/  IMAD.MOV.U32 R4, RZ, RZ, R22 ;  /* 0x000000ffff047224 */ /* 0x000fe200078e0016 */
[----:B------:R-:W-:-:S03]  /*2170*/  UIMAD UR4, UR4, 0x30, URZ ;  /* 0x00000030040478a4 */ /* 0x000fc6000f8e023f */
[----:B-1----:R-:W-:-:S04]  /*2180*/  IMAD.WIDE.U32 R4, R12, c[0x0][0x1e8], R4 ;  /* 0x00007a000c047a25 */ /* 0x002fc800078e0004 */
[----:B------:R-:W-:Y:S01]  /*2190*/  @!P0 IMAD.WIDE R6, R0, 0x2, R6 ;  /* 0x0000000200068825 */ /* 0x000fe200078e0206 */
[----:B------:R-:W-:Y:S02]  /*21a0*/  IADD3 R5, R5, UR25, RZ ;  /* 0x0000001905057c10 */ /* 0x000fe4000fffe0ff */
[----:B----4-:R-:W-:Y:S02]  /*21b0*/  LEA.HI R10, R67, R81, RZ, 0x4 ;  /* 0x00000051430a7211 */ /* 0x010fe400078f20ff */
[----:B------:R1:W-:Y:S01]  /*21c0*/  @!P0 LDGSTS.E.BYPASS.LTC128B.128 [R68+0x13080], [R6.64], !P3 ;  /* 0x1308000006448fae */ /* 0x0003e2000d901d52 */
[----:B-----5:R-:W-:Y:S01]  /*21d0*/  IMAD.IADD R3, R25, 0x1, R18 ;  /* 0x0000000119037824 */ /* 0x020fe200078e0212 */
[----:B------:R-:W-:Y:S01]  /*21e0*/  LOP3.LUT P3, RZ, R85, 0x1, RZ, 0xc0, !PT ;  /* 0x0000000155ff7812 */ /* 0x000fe2000786c0ff */
[----:B------:R-:W-:Y:S01]  /*21f0*/  IMAD.MOV.U32 R2, RZ, RZ, R24 ;  /* 0x000000ffff027224 */ /* 0x000fe200078e0018 */
[----:B------:R-:W0:Y:S01]  /*2200*/  LDGDEPBAR ;  /* 0x00000000000079af */ /* 0x000e220000000000 */
[----:B------:R-:W-:-:S04]  /*2210*/  IMAD.WIDE.U32 R72, R8, c[0x0][0x1f0], R4 ;  /* 0x00007c0008487a25 */ /* 0x000fc800078e0004 */
[----:B------:R-:W-:Y:S01]  /*2220*/  IMAD.WIDE.U32 R2, R12, c[0x0][0x210], R2 ;  /* 0x000084000c027a25 */ /* 0x000fe200078e0002 */
[----:B------:R-:W-:Y:S01]  /*2230*/  IADD3 R71, R73, UR26, RZ ;  /* 0x0000001a49477c10 */ /* 0x000fe2000fffe0ff */
[----:B------:R-:W-:Y:S02]  /*2240*/  STL.64 [R1+0x30], R72 ;  /* 0x0000304801007387 */ /* 0x000fe40000100a00 */
[----:B------:R-:W-:Y:S01]  /*2250*/  IMAD.U32 R4, RZ, RZ, UR30 ;  /* 0x0000001eff047e24 */ /* 0x000fe2000f8e00ff */
[----:B------:R-:W-:Y:S01]  /*2260*/  IADD3 R3, R3, UR24, RZ ;  /* 0x0000001803037c10 */ /* 0x000fe2000fffe0ff */
[----:B------:R-:W-:Y:S01]  /*2270*/  UIADD3 UR24, UR31, UR23, URZ ;  /* 0x000000171f187290 */ /* 0x000fe2000fffe03f */
[----:B------:R-:W-:Y:S02]  /*2280*/  IMAD.MOV.U32 R70, RZ, RZ, R72 ;  /* 0x000000ffff467224 */ /* 0x000fe400078e0048 */
[----:B------:R-:W-:Y:S01]  /*2290*/  IMAD.U32 R5, RZ, RZ, UR31 ;  /* 0x0000001fff057e24 */ /* 0x000fe2000f8e00ff */
[----:B------:R-:W-:Y:S01]  /*22a0*/  UIMAD UR23, UR24, UR27, URZ ;  /* 0x0000001b181772a4 */ /* 0x000fe2000f8e023f */
[----:B------:R-:W-:Y:S01]  /*22b0*/  IMAD.WIDE.U32 R4, R4, UR27, R70 ;  /* 0x0000001b04047c25 */ /* 0x000fe2000f8e0046 */
[----:B------:R-:W-:Y:S02]  /*22c0*/  STL.64 [R1+0x28], R70 ;  /* 0x0000284601007387 */ /* 0x000fe40000100a00 */
[----:B------:R-:W-:Y:S01]  /*22d0*/  UIMAD UR23, UR20, UR30, UR23 ;  /* 0x0000001e141772a4 */ /* 0x000fe2000f8e0217 */
[----:B------:R-:W-:Y:S01]  /*22e0*/  IMAD.WIDE.U32 R30, R8, c[0x0][0x218], R2 ;  /* 0x00008600081e7a25 */ /* 0x000fe200078e0002 */
[----:B------:R-:W-:Y:S01]  /*22f0*/  USHF.L.U32 UR20, UR6, 0x5, URZ ;  /* 0x0000000506147899 */ /* 0x000fe2000800063f */
[C---:B------:R-:W-:Y:S01]  /*2300*/  @P2 LEA R2, P0, R4.reuse, c[0x0][0x1c8], 0x1 ;  /* 0x0000720004022a11 */ /* 0x040fe200078008ff */
[----:B------:R-:W-:Y:S01]  /*2310*/  USHF.L.U64.HI UR6, UR6, UR5, UR7 ;  /* 0x0000000506067299 */ /* 0x000fe20008010207 */
[----:B-1----:R-:W-:Y:S01]  /*2320*/  IMAD.U32 R6, RZ, RZ, UR32 ;  /* 0x00000020ff067e24 */ /* 0x002fe2000f8e00ff */
[----:B------:R-:W-:Y:S01]  /*2330*/  IADD3 R0, R5, UR23, RZ ;  /* 0x0000001705007c10 */ /* 0x000fe2000fffe0ff */
[----:B------:R-:W-:Y:S01]  /*2340*/  IMAD.MOV.U32 R28, RZ, RZ, R30 ;  /* 0x000000ffff1c7224 */ /* 0x000fe200078e001e */
[----:B------:R-:W-:Y:S01]  /*2350*/  IADD3 R29, R31, UR28, RZ ;  /* 0x0000001c1f1d7c10 */ /* 0x000fe2000fffe0ff */
[----:B------:R-:W-:Y:S01]  /*2360*/  IMAD.U32 R7, RZ, RZ, UR33 ;  /* 0x00000021ff077e24 */ /* 0x000fe2000f8e00ff */
[C---:B------:R-:W-:Y:S01]  /*2370*/  @P2 LEA.HI.X R3, R4.reuse, c[0x0][0x1cc], R0, 0x1, P0 ;  /* 0x0000730004032a11 */ /* 0x040fe200000f0c00 */
[----:B------:R-:W-:Y:S01]  /*2380*/  STL.64 [R1+0x40], R30 ;  /* 0x0000401e01007387 */ /* 0x000fe20000100a00 */
[----:B------:R-:W-:Y:S01]  /*2390*/  @P1 IADD3 R4, P0, R4, UR20, RZ ;  /* 0x0000001404041c10 */ /* 0x000fe2000ff1e0ff */
[----:B------:R-:W-:-:S02]  /*23a0*/  IMAD.WIDE.U32 R6, R6, 0x30, R28 ;  /* 0x0000003006067825 */ /* 0x000fc400078e001c */
[----:B------:R1:W-:Y:S01]  /*23b0*/  @P2 LDGSTS.E.BYPASS.LTC128B.128 [R68+0x14080], [R2.64], !P3 ;  /* 0x1408000002442fae */ /* 0x0003e2000d901d52 */
[----:B------:R-:W-:Y:S02]  /*23c0*/  @P1 IADD3.X R0, R0, UR6, RZ, P0, !PT ;  /* 0x0000000600001c10 */ /* 0x000fe400087fe4ff */
[C---:B------:R-:W-:Y:S01]  /*23d0*/  @P1 LEA R8, P0, R4.reuse, c[0x0][0x1c8], 0x1 ;  /* 0x0000720004081a11 */ /* 0x040fe200078008ff */
[----:B------:R1:W-:Y:S01]  /*23e0*/  @P2 LDGSTS.E.BYPASS.LTC128B.128 [R68+0x15880], [R2.64+0x80], !P6 ;  /* 0x1588008002442fae */ /* 0x0003e2000f101d52 */
[----:B------:R-:W-:Y:S02]  /*23f0*/  ISETP.GT.AND P3, PT, R81, 0x7f, PT ;  /* 0x0000007f5100780c */ /* 0x000fe40003f64270 */
[----:B------:R-:W-:Y:S01]  /*2400*/  @P1 LEA.HI.X R9, R4, c[0x0][0x1cc], R0, 0x1, P0 ;  /* 0x0000730004091a11 */ /* 0x000fe200000f0c00 */
[----:B------:R1:W-:Y:S01]  /*2410*/  @P2 LDGSTS.E.BYPASS.LTC128B.128 [R68+0x17080], [R2.64+0x100], !P5 ;  /* 0x1708010002442fae */ /* 0x0003e2000e901d52 */
[----:B------:R-:W-:Y:S02]  /*2420*/  IADD3 R0, R7, UR4, RZ ;  /* 0x0000000407007c10 */ /* 0x000fe4000fffe0ff */
[----:B------:R-:W-:Y:S01]  /*2430*/  LEA R12, P0, R6, c[0x0][0x1f8], 0x1 ;  /* 0x00007e00060c7a11 */ /* 0x000fe200078008ff */
[----:B------:R1:W-:Y:S01]  /*2440*/  @P2 LDGSTS.E.BYPASS.LTC128B.128 [R68+0x18880], [R2.64+0x180], !P4 ;  /* 0x1888018002442fae */ /* 0x0003e2000e101d52 */
[----:B------:R-:W-:-:S02]  /*2450*/  LOP3.LUT P2, RZ, R85, 0x1, RZ, 0xc0, !PT ;  /* 0x0000000155ff7812 */ /* 0x000fc4000784c0ff */
[----:B------:R-:W-:Y:S01]  /*2460*/  LEA.HI.X R13, R6, c[0x0][0x1fc], R0, 0x1, P0 ;  /* 0x00007f00060d7a11 */ /* 0x000fe200000f0c00 */
[----:B------:R-:W-:Y:S01]  /*2470*/  IMAD.SHL.U32 R6, R69, 0x8, RZ ;  /* 0x0000000845067824 */ /* 0x000fe200078e00ff */
[----:B------:R-:W-:Y:S01]  /*2480*/  STL.64 [R1+0x38], R28 ;  /* 0x0000381c01007387 */ /* 0x000fe20000100a00 */
[----:B------:R-:W-:Y:S02]  /*2490*/  @!P3 IMAD.MOV.U32 R7, RZ, RZ, c[0x0][0x208] ;  /* 0x00008200ff07b624 */ /* 0x000fe400078e00ff */
[----:B------:R-:W-:-:S03]  /*24a0*/  @!P3 IMAD.MOV.U32 R11, RZ, RZ, c[0x0][0x20c] ;  /* 0x00008300ff0bb624 */ /* 0x000fc600078e00ff */
[----:B---3--:R-:W-:-:S03]  /*24b0*/  @!P3 LEA R14, P0, R7, R12, 0x6 ;  /* 0x0000000c070eb211 */ /* 0x008fc600078030ff */
[----:B------:R2:W-:Y:S01]  /*24c0*/  @P1 LDGSTS.E.BYPASS.LTC128B.128 [R68+0x15080], [R8.64], !P2 ;  /* 0x1508000008441fae */ /* 0x0005e2000d101d52 */
[----:B------:R-:W-:Y:S02]  /*24d0*/  @!P3 LEA.HI.X R15, R7, R13, R11, 0x6, P0 ;  /* 0x0000000d070fb211 */ /* 0x000fe400000f340b */
[----:B------:R-:W-:Y:S01]  /*24e0*/  LOP3.LUT P0, RZ, R26, 0x2, RZ, 0xc0, !PT ;  /* 0x000000021aff7812 */ /* 0x000fe2000780c0ff */
[----:B------:R2:W-:Y:S01]  /*24f0*/  @P1 LDGSTS.E.BYPASS.LTC128B.128 [R68+0x16880], [R8.64+0x80], !P6 ;  /* 0x1688008008441fae */ /* 0x0005e2000f101d52 */
[----:B------:R-:W-:Y:S02]  /*2500*/  SEL R7, RZ, 0x1, P2 ;  /* 0x00000001ff077807 */ /* 0x000fe40001000000 */
[----:B------:R-:W-:Y:S01]  /*2510*/  P2R R11, PR, RZ, 0x8 ;  /* 0x00000008ff0b7803 */ /* 0x000fe20000000000 */
[----:B------:R2:W-:Y:S04]  /*2520*/  @P1 LDGSTS.E.BYPASS.LTC128B.128 [R68+0x18080], [R8.64+0x100], !P5 ;  /* 0x1808010008441fae */ /* 0x0005e8000e901d52 */
[----:B------:R2:W-:Y:S01]  /*2530*/  @P1 LDGSTS.E.BYPASS.LTC128B.128 [R68+0x19880], [R8.64+0x180], !P4 ;  /* 0x1988018008441fae */ /* 0x0005e2000e101d52 */
[----:B-1----:R-:W-:-:S02]  /*2540*/  LOP3.LUT R2, R10, 0xfffffff0, RZ, 0xc0, !PT ;  /* 0xfffffff00a027812 */ /* 0x002fc400078ec0ff */
[----:B------:R-:W-:Y:S01]  /*2550*/  SHF.R.S32.HI R3, RZ, 0x4, R10 ;  /* 0x00000004ff037819 */ /* 0x000fe2000001140a */
[----:B------:R-:W0:Y:S02]  /*2560*/  LDGDEPBAR ;  /* 0x00000000000079af */ /* 0x000e240000000000 */
[----:B------:R-:W-:Y:S01]  /*2570*/  IMAD.IADD R0, R81, 0x1, -R2 ;  /* 0x0000000151007824 */ /* 0x000fe200078e0a02 */
[----:B------:R-:W-:Y:S01]  /*2580*/  LEA.HI R4, R10, R3, RZ, 0x1 ;  /* 0x000000030a047211 */ /* 0x000fe200078f08ff */
[----:B------:R-:W-:-:S03]  /*2590*/  IMAD.SHL.U32 R2, R26, 0x40, RZ ;  /* 0x000000401a027824 */ /* 0x000fc600078e00ff */
[----:B------:R-:W-:Y:S02]  /*25a0*/  SHF.R.S32.HI R5, RZ, 0x1f, R0 ;  /* 0x0000001fff057819 */ /* 0x000fe40000011400 */
[----:B------:R-:W-:Y:S02]  /*25b0*/  LOP3.LUT R2, R2, 0x1c0, RZ, 0xc0, !PT ;  /* 0x000001c002027812 */ /* 0x000fe400078ec0ff */
[----:B------:R-:W-:Y:S02]  /*25c0*/  LEA.HI R10, R5, R0, RZ, 0x3 ;  /* 0x00000000050a7211 */ /* 0x000fe400078f18ff */
[----:B------:R-:W-:Y:S02]  /*25d0*/  LOP3.LUT R4, R4, 0xfffffffe, RZ, 0xc0, !PT ;  /* 0xfffffffe04047812 */ /* 0x000fe400078ec0ff */
[----:B------:R-:W-:Y:S02]  /*25e0*/  LOP3.LUT R5, R10, 0xfffffff8, RZ, 0xc0, !PT ;  /* 0xfffffff80a057812 */ /* 0x000fe400078ec0ff */
[----:B------:R-:W-:Y:S01]  /*25f0*/  LOP3.LUT R6, R2, 0x8, R6, 0xf8, !PT ;  /* 0x0000000802067812 */ /* 0x000fe200078ef806 */
[----:B------:R-:W-:Y:S01]  /*2600*/  IMAD.IADD R3, R3, 0x1, -R4 ;  /* 0x0000000103037824 */ /* 0x000fe200078e0a04 */
[----:B------:R-:W-:Y:S01]  /*2610*/  SHF.R.U32.HI R2, RZ, 0x3, R2 ;  /* 0x00000003ff027819 */ /* 0x000fe20000011602 */
[----:B------:R-:W-:Y:S01]  /*2620*/  IMAD.IADD R4, R0, 0x1, -R5 ;  /* 0x0000000100047824 */ /* 0x000fe200078e0a05 */
[----:B------:R-:W-:-:S02]  /*2630*/  SEL R5, RZ, 0x4, P5 ;  /* 0x00000004ff057807 */ /* 0x000fc40002800000 */
[----:B------:R-:W-:Y:S01]  /*2640*/  LOP3.LUT R0, R6, R2, RZ, 0x3c, !PT ;  /* 0x0000000206007212 */ /* 0x000fe200078e3cff */
[----:B------:R-:W-:Y:S01]  /*2650*/  IMAD.SHL.U32 R2, R4, 0x40, RZ ;  /* 0x0000004004027824 */ /* 0x000fe200078e00ff */
[----:B------:R-:W-:Y:S01]  /*2660*/  SEL R6, RZ, 0x2, P6 ;  /* 0x00000002ff067807 */ /* 0x000fe20003000000 */
[----:B------:R-:W-:-:S04]  /*2670*/  DEPBAR.LE SB0, 0x1 ;  /* 0x000080400000791a */ /* 0x000fc80000000000 */
[C---:B------:R-:W-:Y:S01]  /*2680*/  IMAD R0, R3.reuse, 0x200, R0 ;  /* 0x0000020003007824 */ /* 0x040fe200078e0200 */
[----:B------:R-:W-:Y:S01]  /*2690*/  LOP3.LUT R2, R2, 0x1c0, RZ, 0xc0, !PT ;  /* 0x000001c002027812 */ /* 0x000fe200078ec0ff */
[----:B------:R-:W-:Y:S01]  /*26a0*/  IMAD.SHL.U32 R3, R3, 0x8, RZ ;  /* 0x0000000803037824 */ /* 0x000fe200078e00ff */
[----:B------:R-:W-:Y:S01]  /*26b0*/  IADD3 R5, R5, R6, R7 ;  /* 0x0000000605057210 */ /* 0x000fe20007ffe007 */
[----:B------:R-:W-:Y:S01]  /*26c0*/  IMAD.SHL.U32 R135, R0, 0x2, RZ ;  /* 0x0000000200877824 */ /* 0x000fe200078e00ff */
[----:B------:R-:W-:Y:S01]  /*26d0*/  BAR.SYNC.DEFER_BLOCKING 0x0 ;  /* 0x0000000000007b1d */ /* 0x000fe20000010000 */
[----:B------:R-:W-:Y:S02]  /*26e0*/  LOP3.LUT P1, RZ, R4, 0x4, RZ, 0xc0, !PT ;  /* 0x0000000404ff7812 */ /* 0x000fe4000782c0ff */
[----:B------:R-:W-:Y:S02]  /*26f0*/  LOP3.LUT R3, R2, 0x8, R3, 0xf8, !PT ;  /* 0x0000000802037812 */ /* 0x000fe400078ef803 */
[----:B------:R-:W-:-:S02]  /*2700*/  SHF.R.U32.HI R2, RZ, 0x3, R2 ;  /* 0x00000003ff027819 */ /* 0x000fc40000011602 */
[----:B------:R-:W-:Y:S02]  /*2710*/  IADD3 R0, R135, 0x14080, RZ ;  /* 0x0001408087007810 */ /* 0x000fe40007ffe0ff */
[----:B------:R-:W-:Y:S01]  /*2720*/  LOP3.LUT R2, R3, R2, RZ, 0x3c, !PT ;  /* 0x0000000203027212 */ /* 0x000fe200078e3cff */
[----:B------:R-:W-:Y:S01]  /*2730*/  IMAD.SHL.U32 R3, R10, 0x40, RZ ;  /* 0x000000400a037824 */ /* 0x000fe200078e00ff */
[----:B------:R-:W-:Y:S02]  /*2740*/  IADD3 R242, R135, 0x140a0, RZ ;  /* 0x000140a087f27810 */ /* 0x000fe40007ffe0ff */
[----:B------:R-:W-:Y:S02]  /*2750*/  @P0 IADD3 R242, R0, -0x20, RZ ;  /* 0xffffffe000f20810 */ /* 0x000fe40007ffe0ff */
[----:B------:R-:W-:Y:S01]  /*2760*/  LOP3.LUT R3, R2, 0xfffffe00, R3, 0xf8, !PT ;  /* 0xfffffe0002037812 */ /* 0x000fe200078ef803 */
[----:B------:R-:W-:Y:S01]  /*2770*/  IMAD.MOV.U32 R2, RZ, RZ, 0x40 ;  /* 0x00000040ff027424 */ /* 0x000fe200078e00ff */
[----:B------:R-:W-:-:S02]  /*2780*/  SEL R0, RZ, 0x8, P4 ;  /* 0x00000008ff007807 */ /* 0x000fc40002000000 */
[----:B------:R-:W-:Y:S01]  /*2790*/  LOP3.LUT P0, RZ, R4, 0x2, RZ, 0xc0, !PT ;  /* 0x0000000204ff7812 */ /* 0x000fe2000780c0ff */
[----:B------:R-:W-:Y:S01]  /*27a0*/  IMAD.MOV.U32 R4, RZ, RZ, 0x10 ;  /* 0x00000010ff047424 */ /* 0x000fe200078e00ff */
[----:B------:R-:W-:Y:S01]  /*27b0*/  P2R R7, PR, RZ, 0x40 ;  /* 0x00000040ff077803 */ /* 0x000fe20000000000 */
[----:B------:R-:W-:Y:S01]  /*27c0*/  IMAD R220, R65, 0x400, R3 ;  /* 0x0000040041dc7824 */ /* 0x000fe200078e0203 */
[----:B------:R-:W-:Y:S01]  /*27d0*/  IADD3 R252, R242, 0x1000, RZ ;  /* 0x00001000f2fc7810 */ /* 0x000fe20007ffe0ff */
[----:B------:R-:W-:Y:S01]  /*27e0*/  IMAD.IADD R6, R0, 0x1, R5 ;  /* 0x0000000100067824 */ /* 0x000fe200078e0205 */
[----:B------:R-:W-:Y:S01]  /*27f0*/  SEL R4, R4, 0xfffffff0, !P0 ;  /* 0xfffffff004047807 */ /* 0x000fe20004000000 */
[----:B------:R-:W-:Y:S01]  /*2800*/  IMAD.MOV.U32 R0, RZ, RZ, 0x20 ;  /* 0x00000020ff007424 */ /* 0x000fe200078e00ff */
[C---:B------:R-:W-:Y:S01]  /*2810*/  LEA R228, R220.reuse, 0x4080, 0x1 ;  /* 0x00004080dce47811 */ /* 0x040fe200078e08ff */
[----:B------:R-:W-:Y:S01]  /*2820*/  IMAD.SHL.U32 R220, R220, 0x2, RZ ;  /* 0x00000002dcdc7824 */ /* 0x000fe200078e00ff */
[----:B------:R-:W-:-:S02]  /*2830*/  IADD3 R5, R64, UR10, -R69 ;  /* 0x0000000a40057c10 */ /* 0x000fc4000fffe845 */
[----:B------:R-:W-:Y:S01]  /*2840*/  SEL R0, R0, 0xffffffe0, !P1 ;  /* 0xffffffe000007807 */ /* 0x000fe20004800000 */
[--C-:B------:R-:W-:Y:S01]  /*2850*/  IMAD R224, R4, 0x2, R228.reuse ;  /* 0x0000000204e07824 */ /* 0x100fe200078e02e4 */
[----:B------:R-:W-:Y:S01]  /*2860*/  LDSM.16.M88.4 R160, [R220+0x4080] ;  /* 0x00408000dca0783b */ /* 0x000fe20000000200 */
[----:B------:R-:W-:Y:S02]  /*2870*/  LOP3.LUT P6, RZ, R6, 0x1, RZ, 0xc0, !PT ;  /* 0x0000000106ff7812 */ /* 0x000fe400078cc0ff */
[C---:B------:R-:W-:Y:S01]  /*2880*/  IMAD R228, R0.reuse, 0x2, R228 ;  /* 0x0000000200e47824 */ /* 0x040fe200078e02e4 */
[----:B------:R-:W-:Y:S01]  /*2890*/  LDSM.16.M88.4 R188, [R220+0x8080] ;  /* 0x00808000dcbc783b */ /* 0x000fe20000000200 */
[----:B------:R-:W-:Y:S01]  /*28a0*/  IMAD R232, R0, 0x2, R224 ;  /* 0x0000000200e87824 */ /* 0x000fe200078e02e0 */
[----:B------:R-:W-:Y:S02]  /*28b0*/  ISETP.LT.OR P0, PT, R5, 0x1, !P6 ;  /* 0x000000010500780c */ /* 0x000fe40007701670 */
[----:B------:R-:W-:Y:S01]  /*28c0*/  LDSM.16.M88.4 R204, [R220+0xc080] ;  /* 0x00c08000dccc783b */ /* 0x000fe20000000200 */
[----:B------:R-:W-:-:S02]  /*28d0*/  LOP3.LUT P2, RZ, R6, 0x2, RZ, 0xc0, !PT ;  /* 0x0000000206ff7812 */ /* 0x000fc4000784c0ff */
[----:B------:R-:W-:Y:S01]  /*28e0*/  LOP3.LUT P1, RZ, R6, 0x4, RZ, 0xc0, !PT ;  /* 0x0000000406ff7812 */ /* 0x000fe2000782c0ff */
        /* <DEDUP_REMOVED lines=13> */
[----:B------:R-:W-:-:S03]  /*29c0*/  IADD3 R243, R242, 0x5800, RZ ;  /* 0x00005800f2f37810 */ /* 0x000fc60007ffe0ff */
        /* <DEDUP_REMOVED lines=11> */
[----:B------:R-:W-:Y:S04]  /*2a80*/  LDSM.16.M88.4 R16, [R135+0x14080] ;  /* 0x014080008710783b */ /* 0x000fe80000000200 */
[----:B------:R-:W1:Y:S04]  /*2a90*/  LDSM.16.M88.4 R20, [R135+0x14880] ;  /* 0x014880008714783b */ /* 0x000e680000000200 */
[----:B------:R-:W3:Y:S04]  /*2aa0*/  LDSM.16.M88.4 R32, [R135+0x15080] ;  /* 0x015080008720783b */ /* 0x000ee80000000200 */
[----:B------:R-:W-:Y:S04]  /*2ab0*/  LDSM.16.M88.4 R40, [R242] ;  /* 0x00000000f228783b */ /* 0x000fe80000000200 */
[----:B------:R-:W4:Y:S04]  /*2ac0*/  LDSM.16.M88.4 R44, [R242+0x800] ;  /* 0x00080000f22c783b */ /* 0x000f280000000200 */
[----:B------:R-:W5:Y:S04]  /*2ad0*/  LDSM.16.M88.4 R52, [R242+0x1000] ;  /* 0x00100000f234783b */ /* 0x000f680000000200 */
        /* <DEDUP_REMOVED lines=17> */
[----:B---3--:R-:W-:Y:S03]  /*2bf0*/  HMMA.16816.F32.BF16 R36, R160, R32, RZ ;  /* 0x00000020a024723c */ /* 0x008fe600000418ff */
[----:B------:R-:W-:-:S05]  /*2c00*/  ISETP.LT.OR P3, PT, R5, 0x1, !P0 ;  /* 0x000000010500780c */ /* 0x000fca0004761670 */
[----:B------:R-:W-:Y:S08]  /*2c10*/  HMMA.16816.F32.BF16 R32, R160, R34, RZ ;  /* 0x00000022a020723c */ /* 0x000ff000000418ff */
[----:B------:R1:W-:Y:S01]  /*2c20*/  LDGSTS.E.BYPASS.LTC128B.128 [R68+0x8880], [R12.64+0x180], !P3 ;  /* 0x088801800c447fae */ /* 0x0003e2000d901d52 */
[----:B------:R-:W-:Y:S01]  /*2c30*/  ISETP.NE.AND P3, PT, R11, RZ, PT ;  /* 0x000000ff0b00720c */ /* 0x000fe20003f65270 */
[----:B----4-:R-:W-:Y:S08]  /*2c40*/  HMMA.16816.F32.BF16 R20, R164, R44, R24 ;  /* 0x0000002ca414723c */ /* 0x010ff00000041818 */
[----:B--2---:R-:W-:Y:S04]  /*2c50*/  HMMA.16816.F32.BF16 R8, R160, R16, RZ ;  /* 0x00000010a008723c */ /* 0x004fe800000418ff */
[----:B------:R-:W-:-:S02]  /*2c60*/  @!P3 ISETP.LT.OR P6, PT, R5, 0x21, !P6 ;  /* 0x000000210500b80c */ /* 0x000fc400077c1670 */
[C---:B------:R-:W-:Y:S02]  /*2c70*/  @!P3 ISETP.LT.OR P2, PT, R5.reuse, 0x21, !P2 ;  /* 0x000000210500b80c */ /* 0x040fe40005741670 */
[C---:B------:R-:W-:Y:S01]  /*2c80*/  @!P3 ISETP.LT.OR P1, PT, R5.reuse, 0x21, !P1 ;  /* 0x000000210500b80c */ /* 0x040fe20004f21670 */
[----:B------:R-:W-:Y:S01]  /*2c90*/  HMMA.16816.F32.BF16 R16, R160, R18, RZ ;  /* 0x00000012a010723c */ /* 0x000fe200000418ff */
[----:B------:R-:W-:-:S07]  /*2ca0*/  @!P3 ISETP.LT.OR P0, PT, R5, 0x21, !P0 ;  /* 0x000000210500b80c */ /* 0x000fce0004701670 */
[----:B------:R1:W-:Y:S01]  /*2cb0*/  @!P3 LDGSTS.E.BYPASS.LTC128B.128 [R68+0x5080], [R14.64], !P6 ;  /* 0x050800000e44bfae */ /* 0x0003e2000f101d52 */
[C---:B------:R-:W-:Y:S01]  /*2cc0*/  HMMA.16816.F32.BF16 R24, R164.reuse, R46, R28 ;  /* 0x0000002ea418723c */ /* 0x040fe2000004181c */
[----:B------:R-:W-:Y:S02]  /*2cd0*/  ISETP.NE.AND P6, PT, R7, RZ, PT ;  /* 0x000000ff0700720c */ /* 0x000fe40003fc5270 */
[----:B------:R1:W-:Y:S04]  /*2ce0*/  @!P3 LDGSTS.E.BYPASS.LTC128B.128 [R68+0x6880], [R14.64+0x80], !P2 ;  /* 0x068800800e44bfae */ /* 0x0003e8000d101d52 */
[----:B------:R1:W-:Y:S01]  /*2cf0*/  @!P3 LDGSTS.E.BYPASS.LTC128B.128 [R68+0x8080], [R14.64+0x100], !P1 ;  /* 0x080801000e44bfae */ /* 0x0003e2000c901d52 */
[----:B------:R-:W-:Y:S03]  /*2d00*/  HMMA.16816.F32.BF16 R8, R164, R40, R8 ;  /* 0x00000028a408723c */ /* 0x000fe60000041808 */
[----:B------:R1:W-:Y:S01]  /*2d10*/  @!P3 LDGSTS.E.BYPASS.LTC128B.128 [R68+0x9880], [R14.64+0x180], !P0 ;  /* 0x098801800e44bfae */ /* 0x0003e2000c101d52 */
[----:B------:R-:W-:-:S03]  /*2d20*/  PLOP3.LUT P0, PT, PT, PT, UP0, 0x40, 0x0 ;  /* 0x000000000000781c */ /* 0x000fc60003f0e808 */
[----:B------:R-:W2:Y:S01]  /*2d30*/  LDSM.16.M88.4 R48, [R241+0x14080] ;  /* 0x01408000f130783b */ /* 0x000ea20000000200 */
[C---:B------:R-:W-:Y:S03]  /*2d40*/  HMMA.16816.F32.BF16 R16, R164.reuse, R42, R16 ;  /* 0x0000002aa410723c */ /* 0x040fe60000041810 */
[----:B------:R-:W3:Y:S04]  /*2d50*/  LDSM.16.M88.4 R56, [R241+0x14880] ;  /* 0x01488000f138783b */ /* 0x000ee80000000200 */
[----:B------:R-:W4:Y:S01]  /*2d60*/  LDSM.16.M88.4 R60, [R241+0x15080] ;  /* 0x01508000f13c783b */ /* 0x000f220000000200 */
[C---:B-----5:R-:W-:Y:S03]  /*2d70*/  HMMA.16816.F32.BF16 R28, R164.reuse, R52, R36 ;  /* 0x00000034a41c723c */ /* 0x060fe60000041824 */
[----:B------:R-:W-:Y:S04]  /*2d80*/  LDSM.16.M88.4 R40, [R238+0x800] ;  /* 0x00080000ee28783b */ /* 0x000fe80000000200 */
[----:B------:R-:W-:Y:S01]  /*2d90*/  LDSM.16.M88.4 R36, [R135+0x15880] ;  /* 0x015880008724783b */ /* 0x000fe20000000200 */
[----:B------:R-:W-:Y:S03]  /*2da0*/  HMMA.16816.F32.BF16 R32, R164, R54, R32 ;  /* 0x00000036a420723c */ /* 0x000fe60000041820 */
[----:B------:R-:W-:Y:S04]  /*2db0*/  LDSM.16.M88.4 R52, [R238+0x1000] ;  /* 0x00100000ee34783b */ /* 0x000fe80000000200 */
[----:B-1----:R-:W1:Y:S04]  /*2dc0*/  LDSM.16.M88.4 R12, [R238] ;  /* 0x00000000ee0c783b */ /* 0x002e680000000200 */
[----:B------:R-:W5:Y:S04]  /*2dd0*/  LDSM.16.M88.4 R44, [R135+0x16080] ;  /* 0x01608000872c783b */ /* 0x000f680000000200 */
[----:B------:R-:W0:Y:S01]  /*2de0*/  LDGDEPBAR ;  /* 0x00000000000079af */ /* 0x000e220000000000 */
[C---:B--2---:R-:W-:Y:S08]  /*2df0*/  HMMA.16816.F32.BF16 R8, R180.reuse, R48, R8 ;  /* 0x00000030b408723c */ /* 0x044ff00000041808 */
[C---:B------:R-:W-:Y:S01]  /*2e00*/  HMMA.16816.F32.BF16 R16, R180.reuse, R50, R16 ;  /* 0x00000032b410723c */ /* 0x040fe20000041810 */
[----:B------:R-:W-:Y:S07]  /*2e10*/  LDSM.16.M88.4 R48, [R242+0x2800] ;  /* 0x00280000f230783b */ /* 0x000fee0000000200 */
[C---:B---3--:R-:W-:Y:S08]  /*2e20*/  HMMA.16816.F32.BF16 R20, R180.reuse, R56, R20 ;  /* 0x00000038b414723c */ /* 0x048ff00000041814 */
[C---:B------:R-:W-:Y:S01]  /*2e30*/  HMMA.16816.F32.BF16 R24, R180.reuse, R58, R24 ;  /* 0x0000003ab418723c */ /* 0x040fe20000041818 */
[----:B------:R-:W2:Y:S07]  /*2e40*/  LDSM.16.M88.4 R56, [R135+0x16880] ;  /* 0x016880008738783b */ /* 0x000eae0000000200 */
[C---:B----4-:R-:W-:Y:S08]  /*2e50*/  HMMA.16816.F32.BF16 R28, R180.reuse, R60, R28 ;  /* 0x0000003cb41c723c */ /* 0x050ff0000004181c */
[----:B------:R-:W-:Y:S01]  /*2e60*/  HMMA.16816.F32.BF16 R32, R180, R62, R32 ;  /* 0x0000003eb420723c */ /* 0x000fe20000041820 */
[----:B------:R-:W-:Y:S07]  /*2e70*/  LDSM.16.M88.4 R60, [R135+0x19880] ;  /* 0x01988000873c783b */ /* 0x000fee0000000200 */
[C---:B-1----:R-:W-:Y:S08]  /*2e80*/  HMMA.16816.F32.BF16 R8, R184.reuse, R12, R8 ;  /* 0x0000000cb808723c */ /* 0x042ff00000041808 */
[C---:B------:R-:W-:Y:S01]  /*2e90*/  HMMA.16816.F32.BF16 R16, R184.reuse, R14, R16 ;  /* 0x0000000eb810723c */ /* 0x040fe20000041810 */
[----:B------:R-:W1:Y:S07]  /*2ea0*/  LDSM.16.M88.4 R12, [R242+0x1800] ;  /* 0x00180000f20c783b */ /* 0x000e6e0000000200 */
[C---:B------:R-:W-:Y:S08]  /*2eb0*/  HMMA.16816.F32.BF16 R20, R184.reuse, R40, R20 ;  /* 0x00000028b814723c */ /* 0x040ff00000041814 */
[C---:B------:R-:W-:Y:S01]  /*2ec0*/  HMMA.16816.F32.BF16 R24, R184.reuse, R42, R24 ;  /* 0x0000002ab818723c */ /* 0x040fe20000041818 */
[----:B------:R-:W3:Y:S07]  /*2ed0*/  LDSM.16.M88.4 R40, [R242+0x2000] ;  /* 0x00200000f228783b */ /* 0x000eee0000000200 */
[C---:B------:R-:W-:Y:S08]  /*2ee0*/  HMMA.16816.F32.BF16 R28, R184.reuse, R52, R28 ;  /* 0x00000034b81c723c */ /* 0x040ff0000004181c */
[----:B------:R-:W-:Y:S01]  /*2ef0*/  HMMA.16816.F32.BF16 R32, R184, R54, R32 ;  /* 0x00000036b820723c */ /* 0x000fe20000041820 */
[----:B------:R-:W-:Y:S07]  /*2f00*/  LDSM.16.M88.4 R52, [R238+0x2800] ;  /* 0x00280000ee34783b */ /* 0x000fee0000000200 */
[C---:B------:R-:W-:Y:S08]  /*2f10*/  HMMA.16816.F32.BF16 R8, R188.reuse, R36, R8 ;  /* 0x00000024bc08723c */ /* 0x040ff00000041808 */
[C---:B------:R-:W-:Y:S01]  /*2f20*/  HMMA.16816.F32.BF16 R16, R188.reuse, R38, R16 ;  /* 0x00000026bc10723c */ /* 0x040fe20000041810 */
[----:B------:R-:W4:Y:S07]  /*2f30*/  LDSM.16.M88.4 R36, [R241+0x15880] ;  /* 0x01588000f124783b */ /* 0x000f2e0000000200 */
[C---:B-----5:R-:W-:Y:S08]  /*2f40*/  HMMA.16816.F32.BF16 R20, R188.reuse, R44, R20 ;  /* 0x0000002cbc14723c */ /* 0x060ff00000041814 */
[C---:B------:R-:W-:Y:S01]  /*2f50*/  HMMA.16816.F32.BF16 R24, R188.reuse, R46, R24 ;  /* 0x0000002ebc18723c */ /* 0x040fe20000041818 */
[----:B------:R-:W5:Y:S07]  /*2f60*/  LDSM.16.M88.4 R44, [R241+0x16080] ;  /* 0x01608000f12c783b */ /* 0x000f6e0000000200 */
[C---:B--2---:R-:W-:Y:S08]  /*2f70*/  HMMA.16816.F32.BF16 R28, R188.reuse, R56, R28 ;  /* 0x00000038bc1c723c */ /* 0x044ff0000004181c */
[----:B------:R-:W-:Y:S01]  /*2f80*/  HMMA.16816.F32.BF16 R32, R188, R58, R32 ;  /* 0x0000003abc20723c */ /* 0x000fe20000041820 */
[----:B------:R-:W2:Y:S07]  /*2f90*/  LDSM.16.M88.4 R56, [R241+0x16880] ;  /* 0x01688000f138783b */ /* 0x000eae0000000200 */
[C---:B-1----:R-:W-:Y:S08]  /*2fa0*/  HMMA.16816.F32.BF16 R8, R192.reuse, R12, R8 ;  /* 0x0000000cc008723c */ /* 0x042ff00000041808 */
[C---:B------:R-:W-:Y:S01]  /*2fb0*/  HMMA.16816.F32.BF16 R16, R192.reuse, R14, R16 ;  /* 0x0000000ec010723c */ /* 0x040fe20000041810 */
[----:B------:R-:W1:Y:S07]  /*2fc0*/  LDSM.16.M88.4 R12, [R238+0x1800] ;  /* 0x00180000ee0c783b */ /* 0x000e6e0000000200 */
        /* <DEDUP_REMOVED lines=30> */
[C---:B--2---:R-:W-:Y:S08]  /*31b0*/  HMMA.16816.F32.BF16 R28, R204.reuse, R56, R28 ;  /* 0x00000038cc1c723c */ /* 0x044ff0000004181c */
[----:B------:R-:W-:Y:S01]  /*31c0*/  HMMA.16816.F32.BF16 R32, R204, R58, R32 ;  /* 0x0000003acc20723c */ /* 0x000fe20000041820 */
[----:B------:R-:W2:Y:S07]  /*31d0*/  LDSM.16.M88.4 R56, [R241+0x18080] ;  /* 0x01808000f138783b */ /* 0x000eae0000000200 */
[C---:B-1----:R-:W-:Y:S08]  /*31e0*/  HMMA.16816.F32.BF16 R8, R208.reuse, R12, R8 ;  /* 0x0000000cd008723c */ /* 0x042ff00000041808 */
[C---:B------:R-:W-:Y:S08]  /*31f0*/  HMMA.16816.F32.BF16 R16, R208.reuse, R14, R16 ;  /* 0x0000000ed010723c */ /* 0x040ff00000041810 */
[C---:B------:R-:W-:Y:S08]  /*3200*/  HMMA.16816.F32.BF16 R20, R208.reuse, R44, R20 ;  /* 0x0000002cd014723c */ /* 0x040ff00000041814 */
[C---:B------:R-:W-:Y:S01]  /*3210*/  HMMA.16816.F32.BF16 R24, R208.reuse, R46, R24 ;  /* 0x0000002ed018723c */ /* 0x040fe20000041818 */
[----:B------:R-:W1:Y:S07]  /*3220*/  LDSM.16.M88.4 R44, [R238+0x3800] ;  /* 0x00380000ee2c783b */ /* 0x000e6e0000000200 */
        /* <DEDUP_REMOVED lines=9> */
[C---:B--2---:R-:W-:Y:S08]  /*32c0*/  HMMA.16816.F32.BF16 R28, R212.reuse, R56, R28 ;  /* 0x00000038d41c723c */ /* 0x044ff0000004181c */
[----:B------:R-:W-:Y:S01]  /*32d0*/  HMMA.16816.F32.BF16 R32, R212, R58, R32 ;  /* 0x0000003ad420723c */ /* 0x000fe20000041820 */
[----:B------:R-:W-:Y:S07]  /*32e0*/  LDSM.16.M88.4 R56, [R242+0x5800] ;  /* 0x00580000f238783b */ /* 0x000fee0000000200 */
[C---:B------:R-:W-:Y:S08]  /*32f0*/  HMMA.16816.F32.BF16 R16, R216.reuse, R36, R12 ;  /* 0x00000024d810723c */ /* 0x040ff0000004180c */
[C---:B------:R-:W-:Y:S01]  /*3300*/  HMMA.16816.F32.BF16 R12, R216.reuse, R38, R8 ;  /* 0x00000026d80c723c */ /* 0x040fe20000041808 */
[----:B------:R-:W2:Y:S07]  /*3310*/  LDSM.16.M88.4 R36, [R242+0x4800] ;  /* 0x00480000f224783b */ /* 0x000eae0000000200 */
[C---:B-1----:R-:W-:Y:S08]  /*3320*/  HMMA.16816.F32.BF16 R8, R216.reuse, R44, R20 ;  /* 0x0000002cd808723c */ /* 0x042ff00000041814 */
[C---:B------:R-:W-:Y:S01]  /*3330*/  HMMA.16816.F32.BF16 R24, R216.reuse, R46, R24 ;  /* 0x0000002ed818723c */ /* 0x040fe20000041818 */
[----:B------:R-:W1:Y:S07]  /*3340*/  LDSM.16.M88.4 R44, [R242+0x5000] ;  /* 0x00500000f22c783b */ /* 0x000e6e0000000200 */
        /* <DEDUP_REMOVED lines=12> */
[C---:B--2---:R-:W-:Y:S08]  /*3410*/  HMMA.16816.F32.BF16 R24, R224.reuse, R36, R20 ;  /* 0x00000024e018723c */ /* 0x044ff00000041814 */
[C---:B------:R-:W-:Y:S01]  /*3420*/  HMMA.16816.F32.BF16 R20, R224.reuse, R38, R16 ;  /* 0x00000026e014723c */ /* 0x040fe20000041810 */
[----:B------:R-:W-:Y:S07]  /*3430*/  LDSM.16.M88.4 R36, [R238+0x5800] ;  /* 0x00580000ee24783b */ /* 0x000fee0000000200 */
[C---:B-1----:R-:W-:Y:S08]  /*3440*/  HMMA.16816.F32.BF16 R16, R224.reuse, R44, R12 ;  /* 0x0000002ce010723c */ /* 0x042ff0000004180c */
        /* <DEDUP_REMOVED lines=50> */
.L_x_240:
[----:B------:R-:W-:Y:S01]  /*3770*/  LOP3.LUT R2, R66, 0xffffffe0, RZ, 0xc0, !PT ;  /* 0xffffffe042027812 */ /* 0x000fe200078ec0ff */
[----:B------:R-:W-:Y:S01]  /*3780*/  UISETP.NE.AND UP0, UPT, UR15, URZ, UPT ;  /* 0x0000003f0f00728c */ /* 0x000fe2000bf05270 */
[----:B------:R-:W-:Y:S01]  /*3790*/  LEA.HI R5, R67, R81, RZ, 0x2 ;  /* 0x0000005143057211 */ /* 0x000fe200078f10ff */
[----:B------:R-:W-:Y:S01]  /*37a0*/  ULDC UR7, c[0x0][0x324] ;  /* 0x0000c90000077ab9 */ /* 0x000fe20000000800 */
[----:B-1----:R-:W-:Y:S01]  /*37b0*/  SHF.R.S32.HI R7, RZ, 0x1f, R65 ;  /* 0x0000001fff077819 */ /* 0x002fe20000011441 */
[----:B------:R-:W-:Y:S01]  /*37c0*/  IMAD.IADD R2, R81, 0x1, -R2 ;  /* 0x0000000151027824 */ /* 0x000fe200078e0a02 */
[----:B------:R-:W-:Y:S01]  /*37d0*/  LOP3.LUT R5, R5, 0xfffffffc, RZ, 0xc0, !PT ;  /* 0xfffffffc05057812 */ /* 0x000fe200078ec0ff */
[----:B------:R-:W-:Y:S01]  /*37e0*/  ULOP3.LUT UR7, URZ, UR7, URZ, 0x33, !UPT ;  /* 0x000000073f077292 */ /* 0x000fe2000f8e333f */
[----:B------:R-:W-:Y:S01]  /*37f0*/  LEA.HI R7, R7, R65, RZ, 0x3 ;  /* 0x0000004107077211 */ /* 0x000fe200078f18ff */
[----:B------:R-:W0:Y:S01]  /*3800*/  LDGDEPBAR ;  /* 0x00000000000079af */ /* 0x000e220000000000 */
[----:B------:R-:W-:Y:S01]  /*3810*/  SHF.R.S32.HI R6, RZ, 0x1f, R2 ;  /* 0x0000001fff067819 */ /* 0x000fe20000011402 */
[----:B------:R-:W-:Y:S01]  /*3820*/  IMAD.IADD R5, R81, 0x1, -R5 ;  /* 0x0000000151057824 */ /* 0x000fe200078e0a05 */
[----:B------:R-:W-:-:S02]  /*3830*/  LOP3.LUT R7, R7, 0xffffff8, RZ, 0xc0, !PT ;  /* 0x0ffffff807077812 */ /* 0x000fc400078ec0ff */
[----:B------:R-:W-:Y:S02]  /*3840*/  LEA.HI R6, R6, R2, RZ, 0x2 ;  /* 0x0000000206067211 */ /* 0x000fe400078f10ff */
[----:B------:R-:W-:Y:S01]  /*3850*/  LEA.HI R8, R5, R5, RZ, 0x1 ;  /* 0x0000000505087211 */ /* 0x000fe200078f08ff */
[----:B------:R-:W-:Y:S01]  /*3860*/  IMAD.IADD R9, R65, 0x1, -R7 ;  /* 0x0000000141097824 */ /* 0x000fe200078e0a07 */
[----:B------:R-:W-:Y:S02]  /*3870*/  PLOP3.LUT P1, PT, PT, PT, UP0, 0x80, 0x0 ;  /* 0x000000000000781c */ /* 0x000fe40003f2f008 */
[----:B------:R-:W-:Y:S02]  /*3880*/  LEA.HI.SX32 R7, R6, UR11, 0x1e ;  /* 0x0000000b06077c11 */ /* 0x000fe4000f8ff2ff */
[----:B------:R-:W-:Y:S02]  /*3890*/  LOP3.LUT R8, R8, 0x1ffffffe, RZ, 0xc0, !PT ;  /* 0x1ffffffe08087812 */ /* 0x000fe400078ec0ff */
[----:B------:R-:W-:Y:S01]  /*38a0*/  PLOP3.LUT P0, PT, PT, PT, UP0, 0x80, 0x0 ;  /* 0x000000000000781c */ /* 0x000fe20003f0f008 */
[----:B------:R-:W-:Y:S01]  /*38b0*/  IMAD R7, R9, 0x10, R7 ;  /* 0x0000001009077824 */ /* 0x000fe200078e0207 */
[----:B------:R-:W-:Y:S01]  /*38c0*/  UISETP.GE.AND UP0, UPT, UR9, 0x1, UPT ;  /* 0x000000010900788c */ /* 0x000fe2000bf06270 */
        /* <DEDUP_REMOVED lines=14> */
[----:B------:R-:W-:Y:S02]  /*39b0*/  IADD3 R9, -R11, UR10, R64 ;  /* 0x0000000a0b097c10 */ /* 0x000fe4000fffe140 */
[----:B------:R-:W-:-:S04]  /*39c0*/  IADD3 R2, R2, -UR12, RZ ;  /* 0x8000000c02027c10 */ /* 0x000fc8000fffe0ff */
[C---:B------:R-:W-:Y:S02]  /*39d0*/  IADD3 R8, R2.reuse, c[0x0][0x328], RZ ;  /* 0x0000ca0002087a10 */ /* 0x040fe40007ffe0ff */
[----:B-1----:R-:W-:-:S03]  /*39e0*/  IADD3 R10, R2, UR7, RZ ;  /* 0x00000007020a7c10 */ /* 0x002fc6000fffe0ff */
[--C-:B--2---:R-:W-:Y:S02]  /*39f0*/  IMAD.IADD R5, R8, 0x1, R6.reuse ;  /* 0x0000000108057824 */ /* 0x104fe400078e0206 */
[----:B------:R-:W-:-:S03]  /*3a00*/  IMAD.IADD R2, R10, 0x1, R6 ;  /* 0x000000010a027824 */ /* 0x000fc600078e0206 */
[----:B------:R-:W-:Y:S02]  /*3a10*/  IMNMX R5, R5, R9, PT ;  /* 0x0000000905057217 */ /* 0x000fe40003800200 */
[----:B---3--:R-:W-:Y:S01]  /*3a20*/  IADD3 R11, -R11, UR22, RZ ;  /* 0x000000160b0b7c10 */ /* 0x008fe2000fffe1ff */
[----:B------:R-:W-:Y:S05]  /*3a30*/  @P0 BRA `(.L_x_241) ;  /* 0x0000017000000947 */ /* 0x000fea0003800000 */
[----:B------:R-:W-:Y:S01]  /*3a40*/  IMAD.U32 R12, RZ, RZ, UR12 ;  /* 0x0000000cff0c7e24 */ /* 0x000fe2000f8e00ff */
[----:B------:R-:W-:Y:S04]  /*3a50*/  BSSY B0, `(.L_x_242) ;  /* 0x0000011000007945 */ /* 0x000fe80003800000 */
[----:B------:R-:W-:-:S04]  /*3a60*/  IADD3 R6, -R12, UR10, R6 ;  /* 0x0000000a0c067c10 */ /* 0x000fc8000fffe106 */
[----:B------:R-:W-:-:S13]  /*3a70*/  ISETP.GT.AND P0, PT, R6, -0x1, PT ;  /* 0xffffffff0600780c */ /* 0x000fda0003f04270 */
[----:B------:R-:W-:Y:S05]  /*3a80*/  @P0 BRA `(.L_x_243) ;  /* 0x0000008000000947 */ /* 0x000fea0003800000 */
[----:B------:R-:W-:Y:S01]  /*3a90*/  UISETP.NE.AND UP0, UPT, UR9, 0x1, UPT ;  /* 0x000000010900788c */ /* 0x000fe2000bf05270 */
[----:B------:R-:W-:-:S05]  /*3aa0*/  LOP3.LUT R6, RZ, R6, RZ, 0x33, !PT ;  /* 0x00000006ff067212 */ /* 0x000fca00078e33ff */
[----:B------:R-:W-:Y:S02]  /*3ab0*/  PLOP3.LUT P1, PT, PT, PT, UP0, 0x80, 0x0 ;  /* 0x000000000000781c */ /* 0x000fe40003f2f008 */
[----:B------:R-:W-:-:S11]  /*3ac0*/  PLOP3.LUT P0, PT, PT, PT, UP0, 0x80, 0x0 ;  /* 0x000000000000781c */ /* 0x000fd60003f0f008 */
[----:B------:R-:W-:-:S05]  /*3ad0*/  @P1 IMAD.HI.U32 R12, R6, c[0x0][0x330], RZ ;  /* 0x0000cc00060c1a27 */ /* 0x000fca00078e00ff */
[----:B------:R-:W-:-:S04]  /*3ae0*/  @P0 SHF.R.U32.HI R6, RZ, c[0x0][0x334], R12 ;  /* 0x0000cd00ff060a19 */ /* 0x000fc8000001160c */
[----:B------:R-:W-:Y:S01]  /*3af0*/  LOP3.LUT R6, RZ, R6, RZ, 0x33, !PT ;  /* 0x00000006ff067212 */ /* 0x000fe200078e33ff */
[----:B------:R-:W-:Y:S05]  /*3b00*/  BRA `(.L_x_244) ;  /* 0x0000005000007947 */ /* 0x000fea0003800000 */
.L_x_243:
[----:B------:R-:W-:-:S06]  /*3b10*/  UISETP.NE.AND UP0, UPT, UR9, 0x1, UPT ;  /* 0x000000010900788c */ /* 0x000fcc000bf05270 */
[----:B------:R-:W-:Y:S02]  /*3b20*/  PLOP3.LUT P1, PT, PT, PT, UP0, 0x80, 0x0 ;  /* 0x000000000000781c */ /* 0x000fe40003f2f008 */
[----:B------:R-:W-:-:S11]  /*3b30*/  PLOP3.LUT P0, PT, PT, PT, UP0, 0x80, 0x0 ;  /* 0x000000000000781c */ /* 0x000fd60003f0f008 */
[----:B------:R-:W-:-:S05]  /*3b40*/  @P1 IMAD.HI.U32 R12, R6, c[0x0][0x330], RZ ;  /* 0x0000cc00060c1a27 */ /* 0x000fca00078e00ff */
[----:B------:R-:W-:Y:S02]  /*3b50*/  @P0 SHF.R.U32.HI R6, RZ, c[0x0][0x334], R12 ;  /* 0x0000cd00ff060a19 */ /* 0x000fe4000001160c */
.L_x_244:
[----:B------:R-:W-:Y:S05]  /*3b60*/  BSYNC B0 ;  /* 0x0000000000007941 */ /* 0x000fea0003800000 */
.L_x_242:
[----:B------:R-:W-:-:S05]  /*3b70*/  IMAD R6, R6, c[0x0][0x32c], R11 ;  /* 0x0000cb0006067a24 */ /* 0x000fca00078e020b */
[----:B------:R-:W-:Y:S02]  /*3b80*/  IADD3 R12, R6, c[0x0][0x32c], RZ ;  /* 0x0000cb00060c7a10 */ /* 0x000fe40007ffe0ff */
[----:B------:R-:W-:Y:S02]  /*3b90*/  IMNMX R2, R2, R6, !PT ;  /* 0x0000000602027217 */ /* 0x000fe40007800200 */
[----:B------:R-:W-:Y:S02]  /*3ba0*/  IMNMX R5, R5, R12, PT ;  /* 0x0000000c05057217 */ /* 0x000fe40003800200 */
.L_x_241:
        /* <DEDUP_REMOVED lines=37> */
[----:B------:R-:W-:Y:S01]  /*3e00*/  UISETP.GE.AND UP6, UPT, UR9, 0x1, UPT ;  /* 0x000000010900788c */ /* 0x000fe2000bfc6270 */
        /* <DEDUP_REMOVED lines=36> */
[----:B------:R-:W-:Y:S01]  /*4050*/  IMAD.U32 R7, RZ, RZ, UR12 ;  /* 0x0000000cff077e24 */ /* 0x000fe2000f8e00ff */
[----:B------:R-:W-:Y:S04]  /*4060*/  BSSY B0, `(.L_x_246) ;  /* 0x0000015000007945 */ /* 0x000fe80003800000 */
[----:B------:R-:W-:-:S04]  /*4070*/  IADD3 R6, -R7, UR10, R6 ;  /* 0x0000000a07067c10 */ /* 0x000fc8000fffe106 */
[----:B------:R-:W-:-:S13]  /*4080*/  ISETP.GT.AND P0, PT, R6, -0x1, PT ;  /* 0xffffffff0600780c */ /* 0x000fda0003f04270 */
[----:B------:R-:W-:Y:S05]  /*4090*/  @P0 BRA `(.L_x_247) ;  /* 0x000000a000000947 */ /* 0x000fea0003800000 */
[----:B------:R-:W-:Y:S01]  /*40a0*/  UP2UR UR22, UPR, URZ, 0x1 ;  /* 0x000000013f167883 */ /* 0x000fe20008000000 */
[----:B------:R-:W-:Y:S01]  /*40b0*/  LOP3.LUT R6, RZ, R6, RZ, 0x33, !PT ;  /* 0x00000006ff067212 */ /* 0x000fe200078e33ff */
[----:B------:R-:W-:-:S06]  /*40c0*/  UISETP.NE.AND UP0, UPT, UR9, 0x1, UPT ;  /* 0x000000010900788c */ /* 0x000fcc000bf05270 */
[----:B------:R-:W-:Y:S02]  /*40d0*/  PLOP3.LUT P1, PT, PT, PT, UP0, 0x80, 0x0 ;  /* 0x000000000000781c */ /* 0x000fe40003f2f008 */
[----:B------:R-:W-:Y:S01]  /*40e0*/  PLOP3.LUT P0, PT, PT, PT, UP0, 0x80, 0x0 ;  /* 0x000000000000781c */ /* 0x000fe20003f0f008 */
[----:B------:R-:W-:-:S10]  /*40f0*/  UISETP.NE.AND UP0, UPT, UR22, URZ, UPT ;  /* 0x0000003f1600728c */ /* 0x000fd4000bf05270 */
[----:B------:R-:W-:-:S05]  /*4100*/  @P1 IMAD.HI.U32 R7, R6, c[0x0][0x330], RZ ;  /* 0x0000cc0006071a27 */ /* 0x000fca00078e00ff */
[----:B------:R-:W-:-:S04]  /*4110*/  @P0 SHF.R.U32.HI R6, RZ, c[0x0][0x334], R7 ;  /* 0x0000cd00ff060a19 */ /* 0x000fc80000011607 */
[----:B------:R-:W-:Y:S01]  /*4120*/  LOP3.LUT R6, RZ, R6, RZ, 0x33, !PT ;  /* 0x00000006ff067212 */ /* 0x000fe200078e33ff */
[----:B------:R-:W-:Y:S05]  /*4130*/  BRA `(.L_x_248) ;  /* 0x0000007000007947 */ /* 0x000fea0003800000 */
.L_x_247:
[----:B------:R-:W-:Y:S02]  /*4140*/  UP2UR UR22, UPR, URZ, 0x1 ;  /* 0x000000013f167883 */ /* 0x000fe40008000000 */
[----:B------:R-:W-:-:S06]  /*4150*/  UISETP.NE.AND UP0, UPT, UR9, 0x1, UPT ;  /* 0x000000010900788c */ /* 0x000fcc000bf05270 */
[----:B------:R-:W-:Y:S02]  /*4160*/  PLOP3.LUT P1, PT, PT, PT, UP0, 0x80, 0x0 ;  /* 0x000000000000781c */ /* 0x000fe40003f2f008 */
[----:B------:R-:W-:Y:S01]  /*4170*/  PLOP3.LUT P0, PT, PT, PT, UP0, 0x80, 0x0 ;  /* 0x000000000000781c */ /* 0x000fe20003f0f008 */
[----:B------:R-:W-:-:S10]  /*4180*/  UISETP.NE.AND UP0, UPT, UR22, URZ, UPT ;  /* 0x0000003f1600728c */ /* 0x000fd4000bf05270 */
[----:B------:R-:W-:-:S05]  /*4190*/  @P1 IMAD.HI.U32 R7, R6, c[0x0][0x330], RZ ;  /* 0x0000cc0006071a27 */ /* 0x000fca00078e00ff */
[----:B------:R-:W-:Y:S02]  /*41a0*/  @P0 SHF.R.U32.HI R6, RZ, c[0x0][0x334], R7 ;  /* 0x0000cd00ff060a19 */ /* 0x000fe40000011607 */
.L_x_248:
[----:B------:R-:W-:Y:S05]  /*41b0*/  BSYNC B0 ;  /* 0x0000000000007941 */ /* 0x000fea0003800000 */
.L_x_246:
[----:B------:R-:W-:-:S05]  /*41c0*/  IMAD R6, R6, c[0x0][0x32c], R11 ;  /* 0x0000cb0006067a24 */ /* 0x000fca00078e020b */
[----:B------:R-:W-:Y:S02]  /*41d0*/  IADD3 R7, R6, c[0x0][0x32c], RZ ;  /* 0x0000cb0006077a10 */ /* 0x000fe40007ffe0ff */
[----:B------:R-:W-:Y:S02]  /*41e0*/  IMNMX R2, R2, R6, !PT ;  /* 0x0000000602027217 */ /* 0x000fe40007800200 */
[----:B------:R-:W-:Y:S02]  /*41f0*/  IMNMX R5, R5, R7, PT ;  /* 0x0000000705057217 */ /* 0x000fe40003800200 */
.L_x_245:
        /* <DEDUP_REMOVED lines=63> */
[----:B------:R-:W-:-:S02]  /*45f0*/  FMNMX.FTZ R133, R94, R7, !PT ;  /* 0x000000075e857209 */ /* 0x000fc40007810000 */
[----:B------:R-:W-:Y:S01]  /*4600*/  FSEL R7, R31, -INF , !P0 ;  /* 0xff8000001f077808 */ /* 0x000fe20004000000 */
[----:B------:R-:W-:Y:S01]  /*4610*/  STL [R1+0x80], R135 ;  /* 0x0000808701007387 */ /* 0x000fe20000100800 */
[----:B------:R-:W-:Y:S02]  /*4620*/  PLOP3.LUT P0, PT, PT, PT, UP4, 0x40, 0x0 ;  /* 0x000000000000781c */ /* 0x000fe40003f0e848 */
[----:B------:R-:W-:Y:S01]  /*4630*/  ISETP.GT.AND P1, PT, R2, 0x18, P1 ;  /* 0x000000180200780c */ /* 0x000fe20000f24270 */
[----:B------:R-:W-:Y:S01]  /*4640*/  LDSM.16.MT88.4 R28, [R237+0x4080] ;  /* 0x00408000ed1c783b */ /* 0x000fe20000004200 */
[----:B------:R-:W-:Y:S02]  /*4650*/  FMNMX.FTZ R23, R6, R11, !PT ;  /* 0x0000000b06177209 */ /* 0x000fe40007810000 */
[----:B------:R-:W-:Y:S02]  /*4660*/  ISETP.GT.AND P0, PT, R2, 0x19, P0 ;  /* 0x000000190200780c */ /* 0x000fe40000704270 */
[----:B------:R-:W-:-:S02]  /*4670*/  ISETP.LT.OR P1, PT, R5, 0x19, P1 ;  /* 0x000000190500780c */ /* 0x000fc40000f21670 */
[----:B------:R-:W-:Y:S02]  /*4680*/  FMNMX.FTZ R23, R10, R23, !PT ;  /* 0x000000170a177209 */ /* 0x000fe40007810000 */
[----:B------:R-:W-:Y:S02]  /*4690*/  ISETP.LT.OR P0, PT, R5, 0x1a, P0 ;  /* 0x0000001a0500780c */ /* 0x000fe40000701670 */
[----:B------:R-:W-:Y:S02]  /*46a0*/  FSEL R13, R42, -INF , !P1 ;  /* 0xff8000002a0d7808 */ /* 0x000fe40004800000 */
[----:B------:R-:W-:Y:S02]  /*46b0*/  PLOP3.LUT P1, PT, PT, PT, UP3, 0x40, 0x0 ;  /* 0x000000000000781c */ /* 0x000fe40003f2e838 */
[----:B------:R-:W-:Y:S02]  /*46c0*/  FMNMX.FTZ R23, R9, R23, !PT ;  /* 0x0000001709177209 */ /* 0x000fe40007810000 */
[----:B------:R-:W-:-:S02]  /*46d0*/  FSEL R15, R43, -INF , !P0 ;  /* 0xff8000002b0f7808 */ /* 0x000fc40004000000 */
[----:B------:R-:W-:Y:S01]  /*46e0*/  PLOP3.LUT P0, PT, PT, PT, UP2, 0x40, 0x0 ;  /* 0x000000000000781c */ /* 0x000fe20003f0e828 */
[----:B------:R-:W-:Y:S01]  /*46f0*/  LDSM.16.MT88.4 R40, [R240+0x4880] ;  /* 0x00488000f028783b */ /* 0x000fe20000004200 */
[----:B------:R-:W-:Y:S02]  /*4700*/  ISETP.GT.AND P1, PT, R2, 0x20, P1 ;  /* 0x000000200200780c */ /* 0x000fe40000f24270 */
[----:B------:R-:W-:Y:S02]  /*4710*/  FMNMX.FTZ R23, R8, R23, !PT ;  /* 0x0000001708177209 */ /* 0x000fe40007810000 */
[----:B------:R-:W-:Y:S02]  /*4720*/  ISETP.GT.AND P0, PT, R2, 0x21, P0 ;  /* 0x000000210200780c */ /* 0x000fe40000704270 */
[----:B------:R-:W-:Y:S02]  /*4730*/  ISETP.LT.OR P1, PT, R5, 0x21, P1 ;  /* 0x000000210500780c */ /* 0x000fe40000f21670 */
[----:B------:R-:W-:-:S02]  /*4740*/  FMNMX.FTZ R23, R7, R23, !PT ;  /* 0x0000001707177209 */ /* 0x000fc40007810000 */
[----:B------:R-:W-:Y:S02]  /*4750*/  ISETP.LT.OR P0, PT, R5, 0x22, P0 ;  /* 0x000000220500780c */ /* 0x000fe40000701670 */
        /* <DEDUP_REMOVED lines=11> */
[----:B------:R-:W-:Y:S02]  /*4810*/  FMNMX.FTZ R133, R93, R133, !PT ;  /* 0x000000855d857209 */ /* 0x000fe40007810000 */
[----:B------:R-:W-:-:S02]  /*4820*/  ISETP.LT.OR P0, PT, R5, 0x2a, P0 ;  /* 0x0000002a0500780c */ /* 0x000fc40000701670 */
[----:B------:R-:W-:Y:S01]  /*4830*/  FSEL R90, R38, -INF , !P1 ;  /* 0xff800000265a7808 */ /* 0x000fe20004800000 */
[----:B------:R-:W1:Y:S01]  /*4840*/  SHFL.BFLY PT, R12, R133, 0x2, 0x1f ;  /* 0x0c401f00850c7f89 */ /* 0x000e6200000e0000 */
[----:B------:R-:W-:Y:S02]  /*4850*/  FMNMX.FTZ R132, R92, R132, !PT ;  /* 0x000000845c847209 */ /* 0x000fe40007810000 */
        /* <DEDUP_REMOVED lines=212> */
[----:B------:R-:W-:Y:S01]  /*55a0*/  UIMAD.WIDE.U32 UR22, UR11, UR4, URZ ;  /* 0x000000040b1672a5 */ /* 0x000fe2000f8e003f */
[----:B------:R4:W5:Y:S01]  /*55b0*/  LDL.LU R163, [R1+0x90] ;  /* 0x0000900001a37983 */ /* 0x0009620000300800 */
        /* <DEDUP_REMOVED lines=76> */
[----:B------:R-:W-:Y:S01]  /*5a80*/  HMMA.16816.F32.BF16 R156, R128, R152, R156 ;  /* 0x00000098809c723c */ /* 0x000fe2000004189c */
[----:B------:R-:W-:Y:S01]  /*5a90*/  FADD.FTZ R0, R88, R0 ;  /* 0x0000000058007221 */ /* 0x000fe20000010000 */
[----:B------:R-:W-:Y:S01]  /*5aa0*/  @UP6 UMOV UR21, UR23 ;  /* 0x0000001700156c82 */ /* 0x000fe20008000000 */
[----:B------:R-:W-:Y:S01]  /*5ab0*/  LDSM.16.MT88.4 R88, [R240+0x8080] ;  /* 0x00808000f058783b */ /* 0x000fe20000004200 */
[----:B------:R-:W-:-:S03]  /*5ac0*/  IMAD.MOV.U32 R11, RZ, RZ, R64 ;  /* 0x000000ffff0b7224 */ /* 0x000fc600078e0040 */
[----:B------:R4:W5:Y:S01]  /*5ad0*/  LDL.LU R160, [R1+0x84] ;  /* 0x0000840001a07983 */ /* 0x0009620000300800 */
[C---:B------:R-:W-:Y:S03]  /*5ae0*/  HMMA.16816.F32.BF16 R144, R128.reuse, R146, R136 ;  /* 0x000000928090723c */ /* 0x040fe60000041888 */
[----:B------:R-:W1:Y:S05]  /*5af0*/  LDSM.16.MT88.4 R136, [R240+0x5080] ;  /* 0x00508000f088783b */ /* 0x000e6a0000004200 */
[----:B------:R-:W-:Y:S01]  /*5b00*/  HMMA.16816.F32.BF16 R152, R128, R154, R96 ;  /* 0x0000009a8098723c */ /* 0x000fe20000041860 */
[----:B------:R-:W-:Y:S01]  /*5b10*/  FADD.FTZ R2, R87, R0 ;  /* 0x0000000057027221 */ /* 0x000fe20000010000 */
[----:B------:R4:W5:Y:S05]  /*5b20*/  LDL.LU R135, [R1+0x80] ;  /* 0x0000800001877983 */ /* 0x00096a0000300800 */
[----:B------:R-:W-:Y:S01]  /*5b30*/  IMAD.MOV.U32 R98, RZ, RZ, R33 ;  /* 0x000000ffff627224 */ /* 0x000fe200078e0021 */
[----:B------:R-:W-:-:S02]  /*5b40*/  MOV R97, R34 ;  /* 0x0000002200617202 */ /* 0x000fc40000000f00 */
        /* <DEDUP_REMOVED lines=46> */
[----:B------:R-:W-:Y:S01]  /*5e30*/  FADD.FTZ R0, R3, R5 ;  /* 0x0000000503007221 */ /* 0x000fe20000010000 */
[----:B------:R-:W-:-:S02]  /*5e40*/  @UP6 USHF.R.U32.HI UR11, URZ, UR5, UR21 ;  /* 0x000000053f0b6299 */ /* 0x000fc40008011615 */
[----:B------:R-:W-:Y:S02]  /*5e50*/  UISETP.GE.AND UP6, UPT, UR9, 0x1, UPT ;  /* 0x000000010900788c */ /* 0x000fe4000bfc6270 */
[----:B------:R4:W-:Y:S04]  /*5e60*/  STL [R1+0x18], R0 ;  /* 0x0000180001007387 */ /* 0x0009e80000100800 */
[----:B------:R4:W-:Y:S01]  /*5e70*/  STL [R1+0x14], R2 ;  /* 0x0000140201007387 */ /* 0x0009e20000100800 */
[----:B------:R-:W-:Y:S01]  /*5e80*/  PLOP3.LUT P0, PT, PT, PT, UP6, 0x40, 0x0 ;  /* 0x000000000000781c */ /* 0x000fe20003f0e868 */
[----:B---3--:R-:W-:Y:S01]  /*5e90*/  HMMA.16816.F32.BF16 R108, R128, R112, R108 ;  /* 0x00000070806c723c */ /* 0x008fe2000004186c */
[----:B------:R-:W-:-:S03]  /*5ea0*/  UIADD3 UR4, UR16, UR11, URZ ;  /* 0x0000000b10047290 */ /* 0x000fc6000fffe03f */
[----:B------:R-:W-:-:S04]  /*5eb0*/  ULDC UR11, c[0x0][0x328] ;  /* 0x0000ca00000b7ab9 */ /* 0x000fc80000000800 */
[----:B------:R-:W-:Y:S01]  /*5ec0*/  HMMA.16816.F32.BF16 R112, R128, R114, R116 ;  /* 0x000000728070723c */ /* 0x000fe20000041874 */
[----:B------:R-:W-:Y:S02]  /*5ed0*/  UIADD3 UR17, UR17, -0x2, URZ ;  /* 0xfffffffe11117890 */ /* 0x000fe4000fffe03f */
[----:B------:R-:W-:-:S05]  /*5ee0*/  UIADD3 UR11, UR4, UR11, URZ ;  /* 0x0000000b040b7290 */ /* 0x000fca000fffe03f */
        /* <DEDUP_REMOVED lines=18> */
.L_x_250:
[----:B------:R-:W-:Y:S02]  /*6010*/  UISETP.NE.AND UP0, UPT, UR9, 0x1, UPT ;  /* 0x000000010900788c */ /* 0x000fe4000bf05270 */
[----:B------:R-:W-:Y:S02]  /*6020*/  ULDC.64 UR4, c[0x0][0x330] ;  /* 0x0000cc0000047ab9 */ /* 0x000fe40000000a00 */
[----:B------:R-:W-:-:S07]  /*6030*/  UIMAD.WIDE.U32 UR22, UR16, UR4, URZ ;  /* 0x00000004101672a5 */ /* 0x000fce000f8e003f */
[----:B------:R-:W-:Y:S02]  /*6040*/  @UP0 UMOV UR21, UR23 ;  /* 0x0000001700150c82 */ /* 0x000fe40008000000 */
[----:B------:R-:W-:Y:S02]  /*6050*/  @UP0 USHF.R.U32.HI UR16, URZ, UR5, UR21 ;  /* 0x000000053f100299 */ /* 0x000fe40008011615 */
.L_x_251:
[----:B------:R-:W-:Y:S02]  /*6060*/  ULDC UR4, c[0x0][0x32c] ;  /* 0x0000cb0000047ab9 */ /* 0x000fe40000000800 */
[----:B------:R-:W-:-:S04]  /*6070*/  UIMAD UR4, UR16, UR9, UR4 ;  /* 0x00000009100472a4 */ /* 0x000fc8000f8e0204 */
[----:B------:R-:W-:-:S04]  /*6080*/  UISETP.LT.AND UP0, UPT, UR11, UR4, UPT ;  /* 0x000000040b00728c */ /* 0x000fc8000bf01270 */
[----:B------:R-:W-:-:S04]  /*6090*/  USEL UR11, UR11, UR4, UP0 ;  /* 0x000000040b0b7287 */ /* 0x000fc80008000000 */
.L_x_249:
        /* <DEDUP_REMOVED lines=38> */
.L_x_263:
        /* <DEDUP_REMOVED lines=79> */
.L_x_253:
        /* <DEDUP_REMOVED lines=222> */
.L_x_254:
        /* <DEDUP_REMOVED lines=12> */
[----:B------:R-:W-:Y:S01]  /*7690*/  PLOP3.LUT P0, PT, PT, PT, UP0, 0x40, 0x0 ;  /* 0x000000000000781c */ /* 0x000fe20003f0e808 */
[----:B------:R-:W-:Y:S02]  /*76a0*/  IMAD.U32 R0, RZ, RZ, UR12 ;  /* 0x0000000cff007e24 */ /* 0x000fe4000f8e00ff */
[----:B------:R-:W1:Y:S01]  /*76b0*/  SHFL.IDX PT, R132, R133, RZ, 0x1c1f ;  /* 0x001c1fff85847589 */ /* 0x000e6200000e0000 */
[----:B---3--:R-:W-:Y:S04]  /*76c0*/  IADD3 R3, -R171, 0x1, R3 ;  /* 0x00000001ab037810 */ /* 0x008fe80007ffe103 */
[----:B------:R-:W-:Y:S04]  /*76d0*/  IADD3 R0, -R0, UR10, R3 ;  /* 0x0000000a00007c10 */ /* 0x000fe8000fffe103 */
[C---:B------:R-:W-:Y:S02]  /*76e0*/  IADD3 R169, R0.reuse, c[0x0][0x328], RZ ;  /* 0x0000ca0000a97a10 */ /* 0x040fe40007ffe0ff */
[----:B------:R-:W-:Y:S03]  /*76f0*/  IADD3 R168, R0, UR7, RZ ;  /* 0x0000000700a87c10 */ /* 0x000fe6000fffe0ff */
[----:B-1----:R-:W-:Y:S02]  /*7700*/  IMAD.IADD R3, R169, 0x1, R132 ;  /* 0x00000001a9037824 */ /* 0x002fe400078e0284 */
[----:B------:R-:W-:Y:S01]  /*7710*/  IMAD.IADD R0, R132, 0x1, R168 ;  /* 0x0000000184007824 */ /* 0x000fe200078e02a8 */
[----:B------:R-:W-:-:S05]  /*7720*/  @P0 BRA `(.L_x_255) ;  /* 0x0000019000000947 */ /* 0x000fca0003800000 */
[----:B------:R-:W-:Y:S01]  /*7730*/  IMAD.U32 R170, RZ, RZ, UR12 ;  /* 0x0000000cffaa7e24 */ /* 0x000fe2000f8e00ff */
[----:B------:R-:W-:Y:S04]  /*7740*/  BSSY B0, `(.L_x_256) ;  /* 0x0000012000007945 */ /* 0x000fe80003800000 */
[----:B------:R-:W-:Y:S04]  /*7750*/  IADD3 R132, -R170, UR10, R132 ;  /* 0x0000000aaa847c10 */ /* 0x000fe8000fffe184 */
        /* <DEDUP_REMOVED lines=11> */
.L_x_257:
[----:B------:R-:W-:Y:S04]  /*7810*/  MOV R170, c[0x0][0x32c] ;  /* 0x0000cb0000aa7a02 */ /* 0x000fe80000000f00 */
[----:B------:R-:W-:Y:S11]  /*7820*/  ISETP.NE.AND P0, PT, R170, 0x1, PT ;  /* 0x00000001aa00780c */ /* 0x000ff60003f05270 */
[----:B------:R-:W-:Y:S02]  /*7830*/  @!UPT UIADD3 URZ, URZ, URZ, URZ ;  /* 0x0000003f3f3ff290 */ /* 0x000fe4000fffe03f */
[----:B------:R-:W-:Y:S05]  /*7840*/  @P0 IMAD.HI.U32 R170, R132, c[0x0][0x330], RZ ;  /* 0x0000cc0084aa0a27 */ /* 0x000fea00078e00ff */
[----:B------:R-:W-:Y:S02]  /*7850*/  @P0 SHF.R.U32.HI R132, RZ, c[0x0][0x334], R170 ;  /* 0x0000cd00ff840a19 */ /* 0x000fe400000116aa */
.L_x_258:
[----:B------:R-:W-:Y:S05]  /*7860*/  BSYNC B0 ;  /* 0x0000000000007941 */ /* 0x000fea0003800000 */
.L_x_256:
[----:B------:R-:W-:Y:S05]  /*7870*/  IADD3 R170, -R171, UR4, RZ ;  /* 0x00000004abaa7c10 */ /* 0x000fea000fffe1ff */
[----:B------:R-:W-:Y:S05]  /*7880*/  IMAD R132, R132, c[0x0][0x32c], R170 ;  /* 0x0000cb0084847a24 */ /* 0x000fea00078e02aa */
[----:B------:R-:W-:Y:S02]  /*7890*/  IMNMX R0, R0, R132, !PT ;  /* 0x0000008400007217 */ /* 0x000fe40007800200 */
[----:B------:R-:W-:Y:S04]  /*78a0*/  IADD3 R132, R132, c[0x0][0x32c], RZ ;  /* 0x0000cb0084847a10 */ /* 0x000fe80007ffe0ff */
[----:B------:R-:W-:Y:S02]  /*78b0*/  IMNMX R3, R3, R132, PT ;  /* 0x0000008403037217 */ /* 0x000fe40003800200 */
.L_x_255:
        /* <DEDUP_REMOVED lines=87> */
.L_x_261:
[----:B------:R-:W-:Y:S04]  /*7e30*/  MOV R5, c[0x0][0x32c] ;  /* 0x0000cb0000057a02 */ /* 0x000fe80000000f00 */
[----:B------:R-:W-:Y:S11]  /*7e40*/  ISETP.NE.AND P0, PT, R5, 0x1, PT ;  /* 0x000000010500780c */ /* 0x000ff60003f05270 */
[----:B------:R-:W-:Y:S02]  /*7e50*/  @!UPT UIADD3 URZ, URZ, URZ, URZ ;  /* 0x0000003f3f3ff290 */ /* 0x000fe4000fffe03f */
[----:B------:R-:W-:Y:S05]  /*7e60*/  @P0 IMAD.HI.U32 R5, R0, c[0x0][0x330], RZ ;  /* 0x0000cc0000050a27 */ /* 0x000fea00078e00ff */
[----:B------:R-:W-:Y:S02]  /*7e70*/  @P0 SHF.R.U32.HI R0, RZ, c[0x0][0x334], R5 ;  /* 0x0000cd00ff000a19 */ /* 0x000fe40000011605 */
.L_x_262:
[----:B------:R-:W-:Y:S05]  /*7e80*/  BSYNC B0 ;  /* 0x0000000000007941 */ /* 0x000fea0003800000 */
.L_x_260:
[----:B------:R-:W-:Y:S05]  /*7e90*/  IADD3 R5, -R171, UR4, RZ ;  /* 0x00000004ab057c10 */ /* 0x000fea000fffe1ff */
[----:B------:R-:W-:Y:S05]  /*7ea0*/  IMAD R0, R0, c[0x0][0x32c], R5 ;  /* 0x0000cb0000007a24 */ /* 0x000fea00078e0205 */
[----:B------:R-:W-:Y:S02]  /*7eb0*/  IMNMX R3, R3, R0, !PT ;  /* 0x0000000003037217 */ /* 0x000fe40007800200 */
[----:B------:R-:W-:Y:S04]  /*7ec0*/  IADD3 R0, R0, c[0x0][0x32c], RZ ;  /* 0x0000cb0000007a10 */ /* 0x000fe80007ffe0ff */
[----:B------:R-:W-:Y:S02]  /*7ed0*/  IMNMX R4, R4, R0, PT ;  /* 0x0000000004047217 */ /* 0x000fe40003800200 */
.L_x_259:
        /* <DEDUP_REMOVED lines=493> */
.L_x_252:
[----:B------:R-:W2:Y:S01]  /*9db0*/  S2UR UR9, SR_CTAID.X ;  /* 0x00000000000979c3 */ /* 0x000ea20000002500 */
[----:B------:R-:W-:-:S02]  /*9dc0*/  UISETP.NE.AND UP1, UPT, UR15, URZ, UPT ;  /* 0x0000003f0f00728c */ /* 0x000fc4000bf25270 */
[----:B------:R-:W-:Y:S02]  /*9dd0*/  UISETP.NE.AND UP0, UPT, UR14, URZ, UPT ;  /* 0x0000003f0e00728c */ /* 0x000fe4000bf05270 */
[----:B------:R-:W-:-:S04]  /*9de0*/  ULDC.64 UR4, c[0x0][0x2c8] ;  /* 0x0000b20000047ab9 */ /* 0x000fc80000000a00 */
[----:B------:R-:W-:Y:S01]  /*9df0*/  PLOP3.LUT P0, PT, PT, PT, UP0, 0x40, 0x0 ;  /* 0x000000000000781c */ /* 0x000fe20003f0e808 */
[----:B--2---:R-:W-:-:S04]  /*9e00*/  ULEA UR9, UR9, 0x7f, 0x7 ;  /* 0x0000007f09097891 */ /* 0x004fc8000f8e383f */
[----:B------:R-:W-:Y:S02]  /*9e10*/  UIMAD.WIDE.U32 UR22, UR9, UR4, URZ ;  /* 0x00000004091672a5 */ /* 0x000fe4000f8e003f */
[----:B------:R-:W-:Y:S02]  /*9e20*/  UIADD3 UR4, UR10, 0x1, -UR12 ;  /* 0x000000010a047890 */ /* 0x000fe4000fffe80c */
[----:B------:R-:W-:-:S04]  /*9e30*/  @UP1 USHF.R.U32.HI UR9, URZ, UR5, UR23 ;  /* 0x000000053f091299 */ /* 0x000fc80008011617 */
[----:B------:R-:W-:-:S03]  /*9e40*/  UIADD3 UR11, UR4, UR9, URZ ;  /* 0x00000009040b7290 */ /* 0x000fc6000fffe03f */
        /* <DEDUP_REMOVED lines=15> */
.L_x_265:
[----:B------:R-:W-:Y:S02]  /*9f40*/  ULDC UR4, c[0x0][0x32c] ;  /* 0x0000cb0000047ab9 */ /* 0x000fe40000000800 */
[----:B------:R-:W-:-:S03]  /*9f50*/  UISETP.NE.AND UP0, UPT, UR4, 0x1, UPT ;  /* 0x000000010400788c */ /* 0x000fc6000bf05270 */
[----:B------:R-:W-:Y:S02]  /*9f60*/  ULDC.64 UR4, c[0x0][0x330] ;  /* 0x0000cc0000047ab9 */ /* 0x000fe40000000a00 */
[----:B------:R-:W-:-:S07]  /*9f70*/  UIMAD.WIDE.U32 UR22, UR11, UR4, URZ ;  /* 0x000000040b1672a5 */ /* 0x000fce000f8e003f */
[----:B------:R-:W-:Y:S02]  /*9f80*/  @UP0 UMOV UR21, UR23 ;  /* 0x0000001700150c82 */ /* 0x000fe40008000000 */
[----:B------:R-:W-:Y:S02]  /*9f90*/  @UP0 USHF.R.U32.HI UR11, URZ, UR5, UR21 ;  /* 0x000000053f0b0299 */ /* 0x000fe40008011615 */
.L_x_266:
[----:B------:R-:W-:Y:S02]  /*9fa0*/  ULDC UR4, c[0x0][0x32c] ;  /* 0x0000cb0000047ab9 */ /* 0x000fe40000000800 */
[----:B------:R-:W-:-:S04]  /*9fb0*/  UIMAD UR4, UR11, UR4, URZ ;  /* 0x000000040b0472a4 */ /* 0x000fc8000f8e023f */
[----:B------:R-:W-:-:S04]  /*9fc0*/  UISETP.LT.AND UP0, UPT, UR9, UR4, UPT ;  /* 0x000000040900728c */ /* 0x000fc8000bf01270 */
[----:B------:R-:W-:-:S04]  /*9fd0*/  USEL UR9, UR9, UR4, !UP0 ;  /* 0x0000000409097287 */ /* 0x000fc8000c000000 */
.L_x_264:
        /* <DEDUP_REMOVED lines=37> */
.L_x_270:
        /* <DEDUP_REMOVED lines=82> */
.L_x_268:
        /* <DEDUP_REMOVED lines=222> */
.L_x_269:
        /* <DEDUP_REMOVED lines=421> */
.L_x_267:
        /* <DEDUP_REMOVED lines=44> */
.L_x_281:
        /* <DEDUP_REMOVED lines=290> */
.L_x_272:
[----:B-1----:R-:W2:Y:S01]  /*e460*/  LDL R3, [R1+0x78] ;  /* 0x0000780001037983 */ /* 0x002ea20000100800 */
        /* <DEDUP_REMOVED lines=8> */
[----:B------:R-:W-:Y:S01]  /*e4f0*/  IMAD.MOV.U32 R133, RZ, RZ, R3 ;  /* 0x000000ffff857224 */ /* 0x000fe200078e0003 */
[----:B------:R-:W-:Y:S01]  /*e500*/  @P0 SHF.R.U32.HI R133, RZ, c[0x0][0x2cc], R0 ;  /* 0x0000b300ff850a19 */ /* 0x000fe20000011600 */
[----:B------:R-:W-:Y:S01]  /*e510*/  IMAD.U32 R0, RZ, RZ, UR4 ;  /* 0x00000004ff007e24 */ /* 0x000fe2000f8e00ff */
[----:B------:R-:W-:Y:S01]  /*e520*/  PLOP3.LUT P0, PT, PT, PT, UP0, 0x40, 0x0 ;  /* 0x000000000000781c */ /* 0x000fe20003f0e808 */
[----:B------:R-:W-:Y:S02]  /*e530*/  IMAD.U32 R3, RZ, RZ, UR12 ;  /* 0x0000000cff037e24 */ /* 0x000fe4000f8e00ff */
[----:B------:R-:W1:Y:S01]  /*e540*/  SHFL.IDX PT, R132, R133, RZ, 0x1c1f ;  /* 0x001c1fff85847589 */ /* 0x000e6200000e0000 */
[C---:B---3--:R-:W-:Y:S02]  /*e550*/  IADD3 R0, -R170.reuse, 0x1, R0 ;  /* 0x00000001aa007810 */ /* 0x048fe40007ffe100 */
[----:B------:R-:W-:Y:S02]  /*e560*/  IADD3 R170, -R170, UR4, RZ ;  /* 0x00000004aaaa7c10 */ /* 0x000fe4000fffe1ff */
[----:B------:R-:W-:Y:S04]  /*e570*/  IADD3 R0, -R3, UR10, R0 ;  /* 0x0000000a03007c10 */ /* 0x000fe8000fffe100 */
[C---:B------:R-:W-:Y:S02]  /*e580*/  IADD3 R169, R0.reuse, c[0x0][0x328], RZ ;  /* 0x0000ca0000a97a10 */ /* 0x040fe40007ffe0ff */
[----:B------:R-:W-:Y:S03]  /*e590*/  IADD3 R168, R0, UR7, RZ ;  /* 0x0000000700a87c10 */ /* 0x000fe6000fffe0ff */
[--C-:B-1----:R-:W-:Y:S02]  /*e5a0*/  IMAD.IADD R3, R169, 0x1, R132.reuse ;  /* 0x00000001a9037824 */ /* 0x102fe400078e0284 */
        /* <DEDUP_REMOVED lines=16> */
.L_x_275:
[----:B------:R-:W-:Y:S04]  /*e6b0*/  MOV R171, c[0x0][0x32c] ;  /* 0x0000cb0000ab7a02 */ /* 0x000fe80000000f00 */
[----:B------:R-:W-:Y:S11]  /*e6c0*/  ISETP.NE.AND P0, PT, R171, 0x1, PT ;  /* 0x00000001ab00780c */ /* 0x000ff60003f05270 */
[----:B------:R-:W-:Y:S02]  /*e6d0*/  @!UPT UIADD3 URZ, URZ, URZ, URZ ;  /* 0x0000003f3f3ff290 */ /* 0x000fe4000fffe03f */
[----:B------:R-:W-:Y:S05]  /*e6e0*/  @P0 IMAD.HI.U32 R171, R132, c[0x0][0x330], RZ ;  /* 0x0000cc0084ab0a27 */ /* 0x000fea00078e00ff */
[----:B------:R-:W-:Y:S02]  /*e6f0*/  @P0 SHF.R.U32.HI R132, RZ, c[0x0][0x334], R171 ;  /* 0x0000cd00ff840a19 */ /* 0x000fe400000116ab */
.L_x_276:
[----:B------:R-:W-:Y:S05]  /*e700*/  BSYNC B0 ;  /* 0x0000000000007941 */ /* 0x000fea0003800000 */
.L_x_274:
[----:B------:R-:W-:Y:S05]  /*e710*/  IMAD R132, R132, c[0x0][0x32c], R170 ;  /* 0x0000cb0084847a24 */ /* 0x000fea00078e02aa */
[----:B------:R-:W-:Y:S02]  /*e720*/  IMNMX R0, R0, R132, !PT ;  /* 0x0000008400007217 */ /* 0x000fe40007800200 */
[----:B------:R-:W-:Y:S04]  /*e730*/  IADD3 R132, R132, c[0x0][0x32c], RZ ;  /* 0x0000cb0084847a10 */ /* 0x000fe80007ffe0ff */
[----:B------:R-:W-:Y:S02]  /*e740*/  IMNMX R3, R3, R132, PT ;  /* 0x0000008403037217 */ /* 0x000fe40003800200 */
.L_x_273:
        /* <DEDUP_REMOVED lines=87> */
.L_x_279:
[----:B------:R-:W-:Y:S04]  /*ecc0*/  MOV R5, c[0x0][0x32c] ;  /* 0x0000cb0000057a02 */ /* 0x000fe80000000f00 */
[----:B------:R-:W-:Y:S11]  /*ecd0*/  ISETP.NE.AND P0, PT, R5, 0x1, PT ;  /* 0x000000010500780c */ /* 0x000ff60003f05270 */
[----:B------:R-:W-:Y:S02]  /*ece0*/  @!UPT UIADD3 URZ, URZ, URZ, URZ ;  /* 0x0000003f3f3ff290 */ /* 0x000fe4000fffe03f */
[----:B------:R-:W-:Y:S05]  /*ecf0*/  @P0 IMAD.HI.U32 R5, R0, c[0x0][0x330], RZ ;  /* 0x0000cc0000050a27 */ /* 0x000fea00078e00ff */
[----:B------:R-:W-:Y:S02]  /*ed00*/  @P0 SHF.R.U32.HI R0, RZ, c[0x0][0x334], R5 ;  /* 0x0000cd00ff000a19 */ /* 0x000fe40000011605 */
.L_x_280:
[----:B------:R-:W-:Y:S05]  /*ed10*/  BSYNC B0 ;  /* 0x0000000000007941 */ /* 0x000fea0003800000 */
.L_x_278:
[----:B------:R-:W-:Y:S05]  /*ed20*/  IMAD R0, R0, c[0x0][0x32c], R170 ;  /* 0x0000cb0000007a24 */ /* 0x000fea00078e02aa */
[----:B------:R-:W-:Y:S02]  /*ed30*/  IMNMX R3, R3, R0, !PT ;  /* 0x0000000003037217 */ /* 0x000fe40007800200 */
[----:B------:R-:W-:Y:S04]  /*ed40*/  IADD3 R0, R0, c[0x0][0x32c], RZ ;  /* 0x0000cb0000007a10 */ /* 0x000fe80007ffe0ff */
[----:B------:R-:W-:Y:S02]  /*ed50*/  IMNMX R4, R4, R0, PT ;  /* 0x0000000004047217 */ /* 0x000fe40003800200 */
.L_x_277:
        /* <DEDUP_REMOVED lines=492> */
.L_x_271:
[----:B------:R-:W2:Y:S04]  /*10c20*/  LDL.LU R5, [R1+0x14] ;  /* 0x0000140001057983 */ /* 0x000ea80000300800 */
[----:B-1----:R-:W3:Y:S01]  /*10c30*/  LDL.LU R4, [R1+0x18] ;  /* 0x0000180001047983 */ /* 0x002ee20000300800 */
[----:B------:R-:W-:-:S02]  /*10c40*/  MOV R2, RZ ;  /* 0x000000ff00027202 */ /* 0x000fc40000000f00 */
[----:B------:R-:W-:Y:S01]  /*10c50*/  PLOP3.LUT P2, PT, PT, PT, PT, 0x8, 0x0 ;  /* 0x000000000000781c */ /* 0x000fe20003f4e170 */
        /* <DEDUP_REMOVED lines=153> */
.L_x_239:
[----:B------:R-:W-:Y:S05]  /*115f0*/  @P2 BRA `(.L_x_282) ;  /* 0x00001c0000002947 */ /* 0x000fea0003800000 */
[----:B------:R-:W1:Y:S01]  /*11600*/  S2R R65, SR_TID.X ;  /* 0x0000000000417919 */ /* 0x000e620000002100 */
[----:B------:R-:W-:Y:S01]  /*11610*/  F2FP.BF16.PACK_AB R50, R51, R50 ;  /* 0x000000323332723e */ /* 0x000fe200000010ff */
[----:B------:R-:W-:Y:S01]  /*11620*/  ULDC.64 UR4, c[0x0][0x500] ;  /* 0x0001400000047ab9 */ /* 0x000fe20000000a00 */
[----:B------:R-:W-:Y:S01]  /*11630*/  F2FP.BF16.PACK_AB R46, R47, R46 ;  /* 0x0000002e2f2e723e */ /* 0x000fe200000010ff */
[----:B------:R-:W-:Y:S01]  /*11640*/  UISETP.NE.U32.AND UP0, UPT, URZ, UR4, UPT ;  /* 0x000000043f00728c */ /* 0x000fe2000bf05070 */
[----:B------:R-:W-:Y:S01]  /*11650*/  F2FP.BF16.PACK_AB R39, R39, R38 ;  /* 0x000000262727723e */ /* 0x000fe200000010ff */
[----:B------:R-:W-:Y:S01]  /*11660*/  UMOV UR6, 0x4 ;  /* 0x0000000400067882 */ /* 0x000fe20000000000 */
[----:B------:R-:W-:Y:S01]  /*11670*/  F2FP.BF16.PACK_AB R38, R12, R22 ;  /* 0x000000160c26723e */ /* 0x000fe200000010ff */
[----:B------:R-:W-:Y:S01]  /*11680*/  UISETP.NE.AND.EX UP0, UPT, URZ, UR5, UPT, UP0 ;  /* 0x000000053f00728c */ /* 0x000fe2000bf05300 */
[----:B------:R-:W-:Y:S02]  /*11690*/  F2FP.BF16.PACK_AB R42, R43, R42 ;  /* 0x0000002a2b2a723e */ /* 0x000fe400000010ff */
[----:B------:R-:W-:Y:S01]  /*116a0*/  F2FP.BF16.PACK_AB R8, R8, R156 ;  /* 0x0000009c0808723e */ /* 0x000fe200000010ff */
[----:B------:R-:W-:Y:S01]  /*116b0*/  ULDC.64 UR4, c[0x0][0x500] ;  /* 0x0001400000047ab9 */ /* 0x000fe20000000a00 */
[----:B------:R-:W-:Y:S01]  /*116c0*/  F2FP.BF16.PACK_AB R159, R159, R158 ;  /* 0x0000009e9f9f723e */ /* 0x000fe200000010ff */
[----:B------:R-:W-:Y:S01]  /*116d0*/  UIMAD.WIDE UR4, UR13, UR6, UR4 ;  /* 0x000000060d0472a5 */ /* 0x000fe2000f8e0204 */
[----:B------:R-:W-:-:S02]  /*116e0*/  F2FP.BF16.PACK_AB R6, R153, R152 ;  /* 0x000000989906723e */ /* 0x000fc400000010ff */
[----:B------:R-:W-:Y:S02]  /*116f0*/  F2FP.BF16.PACK_AB R154, R155, R154 ;  /* 0x0000009a9b9a723e */ /* 0x000fe400000010ff */
[----:B------:R-:W-:Y:S02]  /*11700*/  F2FP.BF16.PACK_AB R5, R149, R148 ;  /* 0x000000949505723e */ /* 0x000fe400000010ff */
[----:B------:R-:W-:Y:S02]  /*11710*/  F2FP.BF16.PACK_AB R150, R151, R150 ;  /* 0x000000969796723e */ /* 0x000fe400000010ff */
[----:B------:R-:W-:Y:S02]  /*11720*/  F2FP.BF16.PACK_AB R7, R7, R144 ;  /* 0x000000900707723e */ /* 0x000fe400000010ff */
[----:B-1----:R-:W-:Y:S02]  /*11730*/  SHF.R.S32.HI R51, RZ, 0x1f, R65 ;  /* 0x0000001fff337819 */ /* 0x002fe40000011441 */
[----:B------:R-:W-:-:S02]  /*11740*/  F2FP.BF16.PACK_AB R146, R147, R146 ;  /* 0x000000929392723e */ /* 0x000fc400000010ff */
[CC--:B------:R-:W-:Y:S02]  /*11750*/  LEA.HI R2, R51.reuse, R65.reuse, RZ, 0x2 ;  /* 0x0000004133027211 */ /* 0x0c0fe400078f10ff */
[----:B------:R-:W-:Y:S02]  /*11760*/  LEA.HI R47, R51, R65, RZ, 0x5 ;  /* 0x00000041332f7211 */ /* 0x000fe400078f28ff */
[--C-:B------:R-:W-:Y:S02]  /*11770*/  SHF.R.S32.HI R4, RZ, 0x2, R2.reuse ;  /* 0x00000002ff047819 */ /* 0x100fe40000011402 */
[----:B------:R-:W-:Y:S02]  /*11780*/  SHF.R.S32.HI R0, RZ, 0x1f, R2 ;  /* 0x0000001fff007819 */ /* 0x000fe40000011402 */
[----:B------:R-:W-:Y:S02]  /*11790*/  SHF.R.S32.HI R43, RZ, 0x5, R47 ;  /* 0x00000005ff2b7819 */ /* 0x000fe4000001142f */
[----:B------:R-:W-:-:S02]  /*117a0*/  LEA.HI R0, R0, R4, RZ, 0x3 ;  /* 0x0000000400007211 */ /* 0x000fc400078f18ff */
[----:B------:R-:W-:Y:S02]  /*117b0*/  F2FP.BF16.PACK_AB R52, R141, R140 ;  /* 0x0000008c8d34723e */ /* 0x000fe400000010ff */
[----:B------:R-:W-:Y:S02]  /*117c0*/  LOP3.LUT R0, R0, 0xfffffff8, RZ, 0xc0, !PT ;  /* 0xfffffff800007812 */ /* 0x000fe400078ec0ff */
        /* <DEDUP_REMOVED lines=46> */
[----:B------:R3:W-:Y:S01]  /*11ab0*/  STS [R3+0x80], R5 ;  /* 0x0000800503007388 */ /* 0x0007e20000000800 */
        /* <DEDUP_REMOVED lines=10> */
[----:B--2---:R-:W-:Y:S01]  /*11b60*/  SEL R6, R8, 0xffffffc0, !P2 ;  /* 0xffffffc008067807 */ /* 0x004fe20005000000 */
[----:B------:R-:W-:Y:S01]  /*11b70*/  IMAD.IADD R8, R4, 0x1, R2 ;  /* 0x0000000104087824 */ /* 0x000fe200078e0202 */
[----:B------:R-:W-:Y:S02]  /*11b80*/  F2FP.BF16.PACK_AB R94, R95, R94 ;  /* 0x0000005e5f5e723e */ /* 0x000fe400000010ff */
[----:B------:R-:W-:Y:S01]  /*11b90*/  F2FP.BF16.PACK_AB R24, R97, R96 ;  /* 0x000000606118723e */ /* 0x000fe200000010ff */
[----:B------:R-:W-:Y:S01]  /*11ba0*/  IMAD.IADD R4, R6, 0x1, R3 ;  /* 0x0000000106047824 */ /* 0x000fe200078e0203 */
[----:B------:R1:W-:Y:S01]  /*11bb0*/  STS [R8], R7 ;  /* 0x0000000708007388 */ /* 0x0003e20000000800 */
[----:B---3--:R-:W-:Y:S01]  /*11bc0*/  IMAD.IADD R5, R0, 0x1, R6 ;  /* 0x0000000100057824 */ /* 0x008fe200078e0206 */
[----:B------:R-:W-:-:S02]  /*11bd0*/  F2FP.BF16.PACK_AB R98, R99, R98 ;  /* 0x000000626362723e */ /* 0x000fc400000010ff */
[----:B------:R-:W-:Y:S01]  /*11be0*/  STS [R8+0x400], R146 ;  /* 0x0004009208007388 */ /* 0x000fe20000000800 */
        /* <DEDUP_REMOVED lines=23> */
[----:B------:R-:W-:-:S03]  /*11d60*/  PLOP3.LUT P0, PT, PT, PT, UP0, 0x80, 0x0 ;  /* 0x000000000000781c */ /* 0x000fc60003f0f008 */
        /* <DEDUP_REMOVED lines=47> */
[----:B------:R2:W-:Y:S04]  /*12060*/  STS [R4+0xc080], R9 ;  /* 0x00c0800904007388 */ /* 0x0005e80000000800 */
[----:B------:R3:W-:Y:S01]  /*12070*/  STS [R4+0xc480], R15 ;  /* 0x00c4800f04007388 */ /* 0x0007e20000000800 */
[----:B-1----:R-:W-:-:S03]  /*12080*/  IMAD.U32 R8, RZ, RZ, UR4 ;  /* 0x00000004ff087e24 */ /* 0x002fc6000f8e00ff */
[----:B------:R3:W-:Y:S04]  /*12090*/  STS [R6+0xc000], R14 ;  /* 0x00c0000e06007388 */ /* 0x0007e80000000800 */
[----:B------:R3:W-:Y:S01]  /*120a0*/  STS [R6+0xc400], R10 ;  /* 0x00c4000a06007388 */ /* 0x0007e20000000800 */
[----:B--2---:R-:W-:-:S03]  /*120b0*/  IMAD.U32 R9, RZ, RZ, UR5 ;  /* 0x00000005ff097e24 */ /* 0x004fc6000f8e00ff */
[----:B------:R-:W-:Y:S06]  /*120c0*/  BAR.SYNC.DEFER_BLOCKING 0x1, 0x100 ;  /* 0x0044000000007b1d */ /* 0x000fec0000010000 */
[----:B------:R-:W-:Y:S02]  /*120d0*/  ULDC.64 UR4, c[0x0][0x508] ;  /* 0x0001420000047ab9 */ /* 0x000fe40000000a00 */
[----:B------:R-:W-:Y:S01]  /*120e0*/  UISETP.NE.U32.AND UP1, UPT, URZ, UR4, UPT ;  /* 0x000000043f00728c */ /* 0x000fe2000bf25070 */
[----:B------:R-:W2:Y:S03]  /*120f0*/  @P0 LDG.E R0, [R8.64] ;  /* 0x0000001208000981 */ /* 0x000ea6000c1e1900 */
[----:B------:R-:W-:Y:S01]  /*12100*/  UISETP.NE.AND.EX UP1, UPT, URZ, UR5, UPT, UP1 ;  /* 0x000000053f00728c */ /* 0x000fe2000bf25310 */
[----:B------:R-:W-:-:S02]  /*12110*/  IMAD.MOV.U32 R16, RZ, RZ, c[0x0][0x388] ;  /* 0x0000e200ff107624 */ /* 0x000fc400078e00ff */
[----:B------:R-:W-:-:S03]  /*12120*/  ULDC.64 UR4, c[0x0][0x508] ;  /* 0x0001420000047ab9 */ /* 0x000fc60000000a00 */
[----:B------:R-:W-:-:S05]  /*12130*/  PLOP3.LUT P1, PT, PT, PT, UP1, 0x80, 0x0 ;  /* 0x000000000000781c */ /* 0x000fca0003f2f018 */
[----:B------:R-:W-:-:S06]  /*12140*/  @UP1 UIMAD.WIDE UR4, UR13, UR6, UR4 ;  /* 0x000000060d0412a5 */ /* 0x000fcc000f8e0204 */
[----:B------:R-:W-:Y:S02]  /*12150*/  IMAD.U32 R2, RZ, RZ, UR4 ;  /* 0x00000004ff027e24 */ /* 0x000fe4000f8e00ff */
[----:B------:R-:W-:-:S05]  /*12160*/  IMAD.U32 R3, RZ, RZ, UR5 ;  /* 0x00000005ff037e24 */ /* 0x000fca000f8e00ff */
[----:B------:R3:W5:Y:S01]  /*12170*/  @P1 LDG.E R16, [R2.64] ;  /* 0x0000001202101981 */ /* 0x000762000c1e1900 */
[----:B------:R-:W-:Y:S02]  /*12180*/  UMOV UR16, URZ ;  /* 0x0000003f00107c82 */ /* 0x000fe40008000000 */
[----:B------:R-:W-:Y:S01]  /*12190*/  UMOV UR17, URZ ;  /* 0x0000003f00117c82 */ /* 0x000fe20008000000 */
[----:B--2---:R-:W1:Y:S02]  /*121a0*/  @P0 R2UR UR5, R0 ;  /* 0x00000000000503c2 */ /* 0x004e6400000e0000 */
[----:B-1----:R-:W-:Y:S02]  /*121b0*/  @UP0 USHF.R.S32.HI UR4, URZ, 0x1f, UR5 ;  /* 0x0000001f3f040899 */ /* 0x002fe40008011405 */
[----:B------:R-:W-:-:S05]  /*121c0*/  @UP0 UMOV UR16, UR5 ;  /* 0x0000000500100c82 */ /* 0x000fca0008000000 */
[----:B------:R-:W-:Y:S01]  /*121d0*/  @UP0 UMOV UR17, UR4 ;  /* 0x0000000400110c82 */ /* 0x000fe20008000000 */
[----:B------:R-:W-:Y:S05]  /*121e0*/  @P1 BRA `(.L_x_283) ;  /* 0x0000004000001947 */ /* 0x000fea0003800000 */
[----:B---3--:R-:W-:Y:S05]  /*121f0*/  @!P0 BRA `(.L_x_283) ;  /* 0x0000003000008947 */ /* 0x008fea0003800000 */
[----:B------:R-:W2:Y:S04]  /*12200*/  LDG.E R0, [R8.64] ;  /* 0x0000001208007981 */ /* 0x000ea8000c1e1900 */
[----:B------:R-:W2:Y:S02]  /*12210*/  LDG.E R2, [R8.64+0x4] ;  /* 0x0000041208027981 */ /* 0x000ea4000c1e1900 */
[----:B--2--5:R-:W-:Y:S02]  /*12220*/  IADD3 R16, -R0, R2, RZ ;  /* 0x0000000200107210 */ /* 0x024fe40007ffe1ff */
.L_x_283:
[----:B---3--:R-:W-:Y:S01]  /*12230*/  SHF.R.S32.HI R0, RZ, 0x1f, R43 ;  /* 0x0000001fff007819 */ /* 0x008fe2000001142b */
[----:B------:R-:W-:Y:S01]  /*12240*/  IMAD.MOV.U32 R2, RZ, RZ, c[0x0][0x4e8] ;  /* 0x00013a00ff027624 */ /* 0x000fe200078e00ff */
[----:B------:R-:W-:Y:S01]  /*12250*/  LOP3.LUT R3, R47, 0xffffffe0, RZ, 0xc0, !PT ;  /* 0xffffffe02f037812 */ /* 0x000fe200078ec0ff */
[----:B------:R-:W1:Y:S01]  /*12260*/  S2R R28, SR_CTAID.X ;  /* 0x00000000001c7919 */ /* 0x000e620000002500 */
[----:B------:R-:W-:Y:S01]  /*12270*/  LEA.HI R0, R0, R43, RZ, 0x3 ;  /* 0x0000002b00007211 */ /* 0x000fe200078f18ff */
[----:B------:R-:W2:Y:S01]  /*12280*/  S2UR UR9, SR_CTAID.Y ;  /* 0x00000000000979c3 */ /* 0x000ea20000002600 */
[----:B------:R-:W-:Y:S01]  /*12290*/  ISETP.NE.AND P1, PT, R2, 0x1, PT ;  /* 0x000000010200780c */ /* 0x000fe20003f25270 */
[----:B------:R-:W-:Y:S01]  /*122a0*/  IMAD.IADD R3, R65, 0x1, -R3 ;  /* 0x0000000141037824 */ /* 0x000fe200078e0a03 */
[----:B------:R-:W-:Y:S01]  /*122b0*/  LOP3.LUT R0, R0, 0xffffff8, RZ, 0xc0, !PT ;  /* 0x0ffffff800007812 */ /* 0x000fe200078ec0ff */
[----:B------:R-:W-:Y:S01]  /*122c0*/  ULDC.64 UR4, c[0x0][0x3a0] ;  /* 0x0000e80000047ab9 */ /* 0x000fe20000000a00 */
[----:B------:R-:W-:Y:S01]  /*122d0*/  LEA.HI R6, R51, R65, RZ, 0x3 ;  /* 0x0000004133067211 */ /* 0x000fe200078f18ff */
[----:B------:R-:W-:Y:S01]  /*122e0*/  ULDC.64 UR6, c[0x0][0x490] ;  /* 0x0001240000067ab9 */ /* 0x000fe20000000a00 */
[----:B------:R-:W-:Y:S01]  /*122f0*/  SHF.R.S32.HI R2, RZ, 0x1f, R3 ;  /* 0x0000001fff027819 */ /* 0x000fe20000011403 */
[----:B------:R-:W-:Y:S01]  /*12300*/  IMAD.IADD R4, R43, 0x1, -R0 ;  /* 0x000000012b047824 */ /* 0x000fe200078e0a00 */
[----:B------:R-:W-:Y:S01]  /*12310*/  LEA.HI R0, R22, R22, RZ, 0x1 ;  /* 0x0000001616007211 */ /* 0x000fe200078f08ff */
[----:B------:R-:W-:Y:S01]  /*12320*/  UIMAD.WIDE.U32 UR10, UR16, UR4, URZ ;  /* 0x00000004100a72a5 */ /* 0x000fe2000f8e003f */
[----:B------:R-:W-:Y:S01]  /*12330*/  LEA.HI R2, R2, R3, RZ, 0x2 ;  /* 0x0000000302027211 */ /* 0x000fe200078f10ff */
[----:B------:R-:W-:Y:S01]  /*12340*/  UIMAD UR12, UR17, UR4, URZ ;  /* 0x00000004110c72a4 */ /* 0x000fe2000f8e023f */
[----:B------:R-:W-:Y:S01]  /*12350*/  LOP3.LUT R0, R0, 0x1ffffffe, RZ, 0xc0, !PT ;  /* 0x1ffffffe00007812 */ /* 0x000fe200078ec0ff */
[----:B------:R-:W-:Y:S01]  /*12360*/  USHF.R.S32.HI UR4, URZ, 0x1f, UR13 ;  /* 0x0000001f3f047899 */ /* 0x000fe2000801140d */
[----:B------:R-:W-:Y:S01]  /*12370*/  SHF.R.S32.HI R2, RZ, 0x2, R2 ;  /* 0x00000002ff027819 */ /* 0x000fe20000011402 */
[----:B------:R-:W-:Y:S01]  /*12380*/  UMOV UR20, UR16 ;  /* 0x0000001000147c82 */ /* 0x000fe20008000000 */
[----:B------:R-:W-:Y:S01]  /*12390*/  LOP3.LUT P2, RZ, R3, 0x3, RZ, 0xc0, !PT ;  /* 0x0000000303ff7812 */ /* 0x000fe2000784c0ff */
[----:B------:R-:W-:Y:S01]  /*123a0*/  IMAD.IADD R0, R22, 0x1, -R0 ;  /* 0x0000000116007824 */ /* 0x000fe200078e0a00 */
[----:B------:R-:W-:Y:S01]  /*123b0*/  UMOV UR21, UR17 ;  /* 0x0000001100157c82 */ /* 0x000fe20008000000 */
[----:B------:R-:W-:Y:S01]  /*123c0*/  IMAD R15, R4, 0x10, R2 ;  /* 0x00000010040f7824 */ /* 0x000fe200078e0202 */
[----:B------:R-:W-:Y:S01]  /*123d0*/  USEL UR15, UR13, URZ, !UP0 ;  /* 0x0000003f0d0f7287 */ /* 0x000fe2000c000000 */
[----:B------:R-:W-:Y:S01]  /*123e0*/  LOP3.LUT R4, R6, 0xfffffff8, RZ, 0xc0, !PT ;  /* 0xfffffff806047812 */ /* 0x000fe200078ec0ff */
[----:B------:R-:W-:Y:S01]  /*123f0*/  USEL UR13, UR4, URZ, !UP0 ;  /* 0x0000003f040d7287 */ /* 0x000fe2000c000000 */
[----:B------:R-:W-:Y:S01]  /*12400*/  IMAD R0, R0, 0x8, R15 ;  /* 0x0000000800007824 */ /* 0x000fe200078e020f */
[----:B--2---:R-:W-:Y:S01]  /*12410*/  USHF.R.S32.HI UR8, URZ, 0x1f, UR9 ;  /* 0x0000001f3f087899 */ /* 0x004fe20008011409 */
[----:B------:R-:W-:Y:S01]  /*12420*/  SHF.R.S32.HI R14, RZ, 0x3, R6 ;  /* 0x00000003ff0e7819 */ /* 0x000fe20000011406 */
[----:B------:R-:W-:Y:S01]  /*12430*/  UIMAD.WIDE.U32 UR20, UR9, UR6, UR20 ;  /* 0x00000006091472a5 */ /* 0x000fe2000f8e0014 */
[----:B------:R-:W-:Y:S01]  /*12440*/  IMAD.IADD R7, R65, 0x1, -R4 ;  /* 0x0000000141077824 */ /* 0x000fe200078e0a04 */
[----:B-1----:R-:W-:Y:S01]  /*12450*/  LEA R0, R28, R0, 0x7 ;  /* 0x000000001c007211 */ /* 0x002fe200078e38ff */
[----:B------:R-:W-:Y:S01]  /*12460*/  UIMAD UR14, UR8, UR6, URZ ;  /* 0x00000006080e72a4 */ /* 0x000fe2000f8e023f */
[----:B-----5:R-:W-:Y:S01]  /*12470*/  IMAD R29, R16, c[0x0][0x4e8], RZ ;  /* 0x00013a00101d7a24 */ /* 0x020fe200078e02ff */
[----:B------:R-:W-:Y:S01]  /*12480*/  UIMAD UR12, UR16, UR5, UR12 ;  /* 0x00000005100c72a4 */ /* 0x000fe2000f8e020c */
[----:B------:R-:W-:Y:S01]  /*12490*/  LEA R6, R7, R14, 0x5 ;  /* 0x0000000e07067211 */ /* 0x000fe200078e28ff */
[----:B------:R-:W-:Y:S01]  /*124a0*/  @P1 IMAD.HI.U32 R3, R0, c[0x0][0x4ec], RZ ;  /* 0x00013b0000031a27 */ /* 0x000fe200078e00ff */
[----:B------:R-:W-:Y:S01]  /*124b0*/  UIMAD UR14, UR9, UR7, UR14 ;  /* 0x00000007090e72a4 */ /* 0x000fe2000f8e020e */
[----:B------:R-:W-:Y:S01]  /*124c0*/  LEA.HI R18, R51, R65, RZ, 0x6 ;  /* 0x0000004133127211 */ /* 0x000fe200078f30ff */
[----:B------:R-:W-:Y:S01]  /*124d0*/  ULDC.64 UR4, c[0x0][0x3e8] ;  /* 0x0000fa0000047ab9 */ /* 0x000fe20000000a00 */
[----:B------:R-:W-:Y:S01]  /*124e0*/  IMAD.MOV.U32 R2, RZ, RZ, R0 ;  /* 0x000000ffff027224 */ /* 0x000fe200078e0000 */
[----:B------:R-:W-:Y:S01]  /*124f0*/  @P1 SHF.R.U32.HI R2, RZ, c[0x0][0x4f0], R3 ;  /* 0x00013c00ff021a19 */ /* 0x000fe20000011603 */
[----:B------:R-:W-:Y:S01]  /*12500*/  ULDC.64 UR6, c[0x0][0x498] ;  /* 0x0001260000067ab9 */ /* 0x000fe20000000a00 */
[----:B------:R-:W-:Y:S01]  /*12510*/  IMAD R6, R28, 0x80, R6 ;  /* 0x000000801c067824 */ /* 0x000fe200078e0206 */
[----:B------:R-:W-:Y:S01]  /*12520*/  UIMAD UR16, UR13, UR6, URZ ;  /* 0x000000060d1072a4 */ /* 0x000fe2000f8e023f */
[--C-:B------:R-:W-:Y:S01]  /*12530*/  SHF.R.S32.HI R5, RZ, 0x1f, R2.reuse ;  /* 0x0000001fff057819 */ /* 0x100fe20000011402 */
[----:B------:R-:W-:Y:S01]  /*12540*/  UIADD3 UR21, UR21, UR14, URZ ;  /* 0x0000000e15157290 */ /* 0x000fe2000fffe03f */
[----:B------:R-:W-:Y:S01]  /*12550*/  IMAD.MOV R3, RZ, RZ, -R2 ;  /* 0x000000ffff037224 */ /* 0x000fe200078e0a02 */
[----:B------:R-:W-:Y:S01]  /*12560*/  UIMAD UR7, UR15, UR7, UR16 ;  /* 0x000000070f0772a4 */ /* 0x000fe2000f8e0210 */
[----:B------:R-:W-:Y:S01]  /*12570*/  @P1 IMAD.HI.U32 R10, R6, c[0x0][0x4ec], RZ ;  /* 0x00013b00060a1a27 */ /* 0x000fe200078e00ff */
[----:B------:R-:W-:Y:S01]  /*12580*/  UIMAD.WIDE.U32 UR20, UR15, UR6, UR20 ;  /* 0x000000060f1472a5 */ /* 0x000fe2000f8e0014 */
[----:B------:R-:W-:Y:S01]  /*12590*/  BSSY B0, `(.L_x_284) ;  /* 0x0000069000007945 */ /* 0x000fe20003800000 */
[----:B------:R-:W-:Y:S01]  /*125a0*/  UIMAD UR8, UR8, UR4, URZ ;  /* 0x00000004080872a4 */ /* 0x000fe2000f8e023f */
[----:B------:R-:W-:Y:S01]  /*125b0*/  IMAD R0, R3, c[0x0][0x4e8], R0 ;  /* 0x00013a0003007a24 */ /* 0x000fe200078e0200 */
[----:B------:R-:W-:Y:S01]  /*125c0*/  UIADD3 UR11, UR11, UR12, URZ ;  /* 0x0000000c0b0b7290 */ /* 0x000fe2000fffe03f */
[----:B------:R-:W-:Y:S01]  /*125d0*/  IMAD.U32 R3, RZ, RZ, UR7 ;  /* 0x00000007ff037e24 */ /* 0x000fe2000f8e00ff */
[----:B------:R-:W-:Y:S01]  /*125e0*/  IADD3 R2, P0, R2, UR20, RZ ;  /* 0x0000001402027c10 */ /* 0x000fe2000ff1e0ff */
[----:B------:R-:W-:Y:S01]  /*125f0*/  UIMAD UR5, UR9, UR5, UR8 ;  /* 0x00000005090572a4 */ /* 0x000fe2000f8e0208 */
[----:B------:R-:W-:Y:S01]  /*12600*/  SHF.R.S32.HI R4, RZ, 0x1f, R0 ;  /* 0x0000001fff047819 */ /* 0x000fe20000011400 */
[----:B------:R-:W-:Y:S01]  /*12610*/  UIMAD.WIDE.U32 UR10, UR9, UR4, UR10 ;  /* 0x00000004090a72a5 */ /* 0x000fe2000f8e000a */
[----:B------:R-:W-:Y:S01]  /*12620*/  IADD3.X R3, R5, UR21, R3, P0, !PT ;  /* 0x0000001505037c10 */ /* 0x000fe200087fe403 */
[----:B------:R-:W-:Y:S01]  /*12630*/  IMAD.SHL.U32 R5, R14, 0x40, RZ ;  /* 0x000000400e057824 */ /* 0x000fe200078e00ff */
[----:B------:R-:W-:Y:S01]  /*12640*/  ULDC.64 UR6, c[0x0][0x3f0] ;  /* 0x0000fc0000067ab9 */ /* 0x000fe20000000a00 */
[----:B------:R-:W-:Y:S01]  /*12650*/  IMAD R4, R4, c[0x0][0x488], RZ ;  /* 0x0001220004047a24 */ /* 0x000fe200078e02ff */
[----:B------:R-:W-:Y:S01]  /*12660*/  UIMAD UR13, UR13, UR6, URZ ;  /* 0x000000060d0d72a4 */ /* 0x000fe2000f8e023f */
[----:B------:R-:W-:Y:S01]  /*12670*/  IMAD.WIDE.U32 R2, R0, c[0x0][0x488], R2 ;  /* 0x0001220000027a25 */ /* 0x000fe200078e0002 */
[----:B------:R-:W-:Y:S01]  /*12680*/  LOP3.LUT R5, R5, 0x1c0, RZ, 0xc0, !PT ;  /* 0x000001c005057812 */ /* 0x000fe200078ec0ff */
[----:B------:R-:W-:-:S02]  /*12690*/  UIADD3 UR11, UR11, UR5, URZ ;  /* 0x000000050b0b7290 */ /* 0x000fc4000fffe03f */
[----:B------:R-:W-:Y:S01]  /*126a0*/  IMAD R9, R0, c[0x0][0x48c], R4 ;  /* 0x0001230000097a24 */ /* 0x000fe200078e0204 */
[----:B------:R-:W-:Y:S01]  /*126b0*/  SHF.R.U32.HI R8, RZ, 0x3, R5 ;  /* 0x00000003ff087819 */ /* 0x000fe20000011605 */
[----:B------:R-:W-:Y:S01]  /*126c0*/  IMAD.SHL.U32 R0, R7, 0x8, RZ ;  /* 0x0000000807007824 */ /* 0x000fe200078e00ff */
[C---:B------:R-:W-:Y:S01]  /*126d0*/  LEA R7, P0, R2.reuse, c[0x0][0x450], 0x2 ;  /* 0x0001140002077a11 */ /* 0x040fe200078010ff */
[----:B------:R-:W-:Y:S01]  /*126e0*/  IMAD.IADD R3, R3, 0x1, R9 ;  /* 0x0000000103037824 */ /* 0x000fe200078e0209 */
[----:B------:R-:W-:Y:S01]  /*126f0*/  UIMAD UR7, UR15, UR7, UR13 ;  /* 0x000000070f0772a4 */ /* 0x000fe2000f8e020d */
[----:B------:R-:W-:Y:S01]  /*12700*/  IMAD.MOV.U32 R4, RZ, RZ, R6 ;  /* 0x000000ffff047224 */ /* 0x000fe200078e0006 */
[----:B------:R-:W-:Y:S01]  /*12710*/  LOP3.LUT R5, R5, 0x38, R0, 0xf8, !PT ;  /* 0x0000003805057812 */ /* 0x000fe200078ef800 */
[----:B------:R-:W-:Y:S01]  /*12720*/  UIMAD.WIDE.U32 UR10, UR15, UR6, UR10 ;  /* 0x000000060f0a72a5 */ /* 0x000fe2000f8e000a */
[----:B------:R-:W-:Y:S01]  /*12730*/  @P1 SHF.R.U32.HI R4, RZ, c[0x0][0x4f0], R10 ;  /* 0x00013c00ff041a19 */ /* 0x000fe2000001160a */
[----:B------:R-:W-:Y:S01]  /*12740*/  SHFL.IDX PT, R12, R7, RZ, 0x1c1f ;  /* 0x001c1fff070c7589 */ /* 0x000fe200000e0000 */
[----:B------:R-:W-:Y:S01]  /*12750*/  LOP3.LUT R17, R5, R8, RZ, 0x3c, !PT ;  /* 0x0000000805117212 */ /* 0x000fe200078e3cff */
[----:B------:R-:W-:Y:S01]  /*12760*/  UIADD3 UR7, UR11, UR7, URZ ;  /* 0x000000070b077290 */ /* 0x000fe2000fffe03f */
[----:B------:R-:W-:Y:S01]  /*12770*/  LEA.HI.X R5, R2, c[0x0][0x454], R3, 0x2, P0 ;  /* 0x0001150002057a11 */ /* 0x000fe200000f1403 */
[--C-:B------:R-:W-:Y:S01]  /*12780*/  IMAD.MOV R8, RZ, RZ, -R4.reuse ;  /* 0x000000ffff087224 */ /* 0x100fe200078e0a04 */
[----:B------:R-:W-:Y:S01]  /*12790*/  SHF.R.S32.HI R9, RZ, 0x1f, R4 ;  /* 0x0000001fff097819 */ /* 0x000fe20000011404 */
[----:B------:R1:W-:Y:S01]  /*127a0*/  SHFL.IDX PT, R10, R7, 0x1, 0x1c1f ;  /* 0x003c1f00070a7f89 */ /* 0x0003e200000e0000 */
[----:B------:R-:W-:Y:S01]  /*127b0*/  MOV R2, UR10 ;  /* 0x0000000a00027c02 */ /* 0x000fe20008000f00 */
[----:B------:R-:W-:-:S02]  /*127c0*/  IMAD.U32 R3, RZ, RZ, UR11 ;  /* 0x0000000bff037e24 */ /* 0x000fc4000f8e00ff */
[----:B------:R-:W2:Y:S01]  /*127d0*/  SHFL.IDX PT, R13, R5, RZ, 0x1c1f ;  /* 0x001c1fff050d7589 */ /* 0x000ea200000e0000 */
[----:B------:R-:W-:Y:S02]  /*127e0*/  IMAD.U32 R3, RZ, RZ, UR7 ;  /* 0x00000007ff037e24 */ /* 0x000fe4000f8e00ff */
[----:B------:R-:W-:Y:S01]  /*127f0*/  IMAD R6, R8, c[0x0][0x4e8], R6 ;  /* 0x00013a0008067a24 */ /* 0x000fe200078e0206 */
[----:B------:R3:W4:Y:S01]  /*12800*/  SHFL.IDX PT, R11, R5, 0x1, 0x1c1f ;  /* 0x003c1f00050b7f89 */ /* 0x00072200000e0000 */
[----:B------:R-:W-:-:S04]  /*12810*/  IMAD.WIDE.U32 R2, R4, c[0x0][0x3e0], R2 ;  /* 0x0000f80004027a25 */ /* 0x000fc800078e0002 */
[----:B-1----:R-:W-:-:S04]  /*12820*/  IMAD R7, R9, c[0x0][0x3e0], RZ ;  /* 0x0000f80009077a24 */ /* 0x002fc800078e02ff */
[----:B------:R-:W-:Y:S01]  /*12830*/  IMAD R7, R4, c[0x0][0x3e4], R7 ;  /* 0x0000f90004077a24 */ /* 0x000fe200078e0207 */
[----:B------:R-:W-:Y:S01]  /*12840*/  SHF.R.S32.HI R4, RZ, 0x1f, R6 ;  /* 0x0000001fff047819 */ /* 0x000fe20000011406 */
[----:B---3--:R-:W-:-:S03]  /*12850*/  IMAD R5, R28, 0x80, R15 ;  /* 0x000000801c057824 */ /* 0x008fc600078e020f */
[----:B------:R-:W-:Y:S01]  /*12860*/  IADD3 R3, R3, R7, RZ ;  /* 0x0000000703037210 */ /* 0x000fe20007ffe0ff */
[----:B------:R-:W-:Y:S02]  /*12870*/  IMAD R4, R4, c[0x0][0x3d8], RZ ;  /* 0x0000f60004047a24 */ /* 0x000fe400078e02ff */
[----:B------:R-:W-:Y:S01]  /*12880*/  IMAD R28, R28, 0x80, R14 ;  /* 0x000000801c1c7824 */ /* 0x000fe200078e020e */
[C---:B------:R-:W-:Y:S01]  /*12890*/  IADD3 R8, R5.reuse, 0x8, RZ ;  /* 0x0000000805087810 */ /* 0x040fe20007ffe0ff */
[----:B------:R-:W-:Y:S01]  /*128a0*/  IMAD R7, R6, c[0x0][0x3dc], R4 ;  /* 0x0000f70006077a24 */ /* 0x000fe200078e0204 */
[-C--:B------:R-:W-:Y:S01]  /*128b0*/  ISETP.GE.OR P1, PT, R5, R29.reuse, P2 ;  /* 0x0000001d0500720c */ /* 0x080fe20001726670 */
[----:B------:R-:W-:Y:S01]  /*128c0*/  IMAD.SHL.U32 R5, R18, 0x8, RZ ;  /* 0x0000000812057824 */ /* 0x000fe200078e00ff */
[----:B------:R-:W-:-:S04]  /*128d0*/  ISETP.GE.OR P0, PT, R8, R29, P2 ;  /* 0x0000001d0800720c */ /* 0x000fc80001706670 */
[----:B------:R-:W-:Y:S01]  /*128e0*/  LOP3.LUT R8, R17, 0x7ffffe00, R5, 0xf8, !PT ;  /* 0x7ffffe0011087812 */ /* 0x000fe200078ef805 */
[----:B------:R-:W-:-:S04]  /*128f0*/  IMAD.WIDE.U32 R4, R6, c[0x0][0x3d8], R2 ;  /* 0x0000f60006047a25 */ /* 0x000fc800078e0002 */
[----:B------:R-:W-:Y:S02]  /*12900*/  IMAD.SHL.U32 R2, R8, 0x2, RZ ;  /* 0x0000000208027824 */ /* 0x000fe400078e00ff */
[----:B--2---:R1:W-:Y:S01]  /*12910*/  @!P1 ST.E [R12.64], R53 ;  /* 0x000000350c009985 */ /* 0x0043e2000c101912 */
[----:B------:R-:W-:-:S03]  /*12920*/  IMAD.IADD R3, R5, 0x1, R7 ;  /* 0x0000000105037824 */ /* 0x000fc600078e0207 */
[----:B----4-:R1:W-:Y:S01]  /*12930*/  @!P0 ST.E [R10.64], R56 ;  /* 0x000000380a008985 */ /* 0x0103e2000c101912 */
[----:B------:R-:W-:-:S03]  /*12940*/  LEA R31, P0, R4, c[0x0][0x380], 0x1 ;  /* 0x0000e000041f7a11 */ /* 0x000fc600078008ff */
[----:B------:R1:W2:Y:S01]  /*12950*/  LDS.128 R44, [R2+0x1080] ;  /* 0x00108000022c7984 */ /* 0x0002a20000000c00 */
[----:B------:R-:W-:Y:S02]  /*12960*/  LEA.HI.X R30, R4, c[0x0][0x384], R3, 0x1, P0 ;  /* 0x0000e100041e7a11 */ /* 0x000fe400000f0c03 */
[----:B------:R-:W-:Y:S01]  /*12970*/  ISETP.GE.AND P0, PT, R28, R29, PT ;  /* 0x0000001d1c00720c */ /* 0x000fe20003f06270 */
[----:B------:R1:W3:Y:S04]  /*12980*/  LDS.128 R60, [R2+0x2080] ;  /* 0x00208000023c7984 */ /* 0x0002e80000000c00 */
        /* <DEDUP_REMOVED lines=19> */
[----:B------:R-:W4:Y:S01]  /*12ac0*/  LDS.128 R16, [R2+0x8080] ;  /* 0x0080800002107984 */ /* 0x000f220000000c00 */
[----:B------:R-:W-:Y:S02]  /*12ad0*/  ISETP.GE.AND P1, PT, R8, c[0x0][0x3c8], PT ;  /* 0x0000f20008007a0c */ /* 0x000fe40003f26270 */
[----:B------:R-:W-:Y:S01]  /*12ae0*/  ISETP.GE.AND P0, PT, R9, c[0x0][0x3c8], PT ;  /* 0x0000f20009007a0c */ /* 0x000fe20003f06270 */
[----:B-1----:R1:W5:Y:S01]  /*12af0*/  LDS.128 R12, [R2+0xc080] ;  /* 0x00c08000020c7984 */ /* 0x0023620000000c00 */
[----:B------:R-:W-:-:S07]  /*12b00*/  ISETP.GE.AND P3, PT, R0, c[0x0][0x3c8], PT ;  /* 0x0000f20000007a0c */ /* 0x000fce0003f66270 */
[----:B------:R-:W-:-:S04]  /*12b10*/  @!P2 SHF.R.S32.HI R3, RZ, 0x1f, R7 ;  /* 0x0000001fff03a819 */ /* 0x000fc80000011407 */
[----:B------:R-:W-:Y:S02]  /*12b20*/  @!P0 SHF.R.S32.HI R6, RZ, 0x1f, R9 ;  /* 0x0000001fff068819 */ /* 0x000fe40000011409 */
[----:B------:R-:W-:Y:S01]  /*12b30*/  @!P2 LEA.HI R7, R3, R7, RZ, 0x3 ;  /* 0x000000070307a211 */ /* 0x000fe200078f18ff */
[----:B------:R-:W-:Y:S01]  /*12b40*/  @!P3 IMAD.WIDE R10, R0, 0x2, R4 ;  /* 0x00000002000ab825 */ /* 0x000fe200078e0204 */
[----:B-1----:R-:W-:-:S04]  /*12b50*/  @!P1 SHF.R.S32.HI R2, RZ, 0x1f, R8 ;  /* 0x0000001fff029819 */ /* 0x002fc80000011408 */
[----:B------:R-:W-:Y:S01]  /*12b60*/  @!P1 LEA.HI R3, R2, R8, RZ, 0x3 ;  /* 0x0000000802039211 */ /* 0x000fe200078f18ff */
[----:B--2---:R1:W-:Y:S01]  /*12b70*/  @!P3 ST.E.128 [R10.64], R24 ;  /* 0x000000180a00b985 */ /* 0x0043e2000c101d12 */
[----:B------:R-:W-:Y:S02]  /*12b80*/  @!P0 LEA.HI R2, R6, R9, RZ, 0x3 ;  /* 0x0000000906028211 */ /* 0x000fe400078f18ff */
[----:B------:R-:W-:Y:S02]  /*12b90*/  @!P2 LOP3.LUT R6, R7, 0xfffffff8, RZ, 0xc0, !PT ;  /* 0xfffffff80706a812 */ /* 0x000fe400078ec0ff */
[----:B------:R-:W-:Y:S02]  /*12ba0*/  @!P1 LOP3.LUT R3, R3, 0xfffffff8, RZ, 0xc0, !PT ;  /* 0xfffffff803039812 */ /* 0x000fe400078ec0ff */
[----:B------:R-:W-:Y:S01]  /*12bb0*/  @!P0 LOP3.LUT R2, R2, 0xfffffff8, RZ, 0xc0, !PT ;  /* 0xfffffff802028812 */ /* 0x000fe200078ec0ff */
[----:B------:R-:W-:-:S04]  /*12bc0*/  @!P2 IMAD.WIDE R8, R6, 0x2, R4 ;  /* 0x000000020608a825 */ /* 0x000fc800078e0204 */
[--C-:B------:R-:W-:Y:S01]  /*12bd0*/  @!P1 IMAD.WIDE R6, R3, 0x2, R4.reuse ;  /* 0x0000000203069825 */ /* 0x100fe200078e0204 */
[----:B---3--:R1:W-:Y:S03]  /*12be0*/  @!P2 ST.E.128 [R8.64], R20 ;  /* 0x000000140800a985 */ /* 0x0083e6000c101d12 */
[----:B------:R-:W-:Y:S01]  /*12bf0*/  @!P0 IMAD.WIDE R2, R2, 0x2, R4 ;  /* 0x0000000202028825 */ /* 0x000fe200078e0204 */
[----:B----4-:R1:W-:Y:S04]  /*12c00*/  @!P1 ST.E.128 [R6.64], R16 ;  /* 0x0000001006009985 */ /* 0x0103e8000c101d12 */
[----:B-----5:R1:W-:Y:S02]  /*12c10*/  @!P0 ST.E.128 [R2.64], R12 ;  /* 0x0000000c02008985 */ /* 0x0203e4000c101d12 */
.L_x_285:
[----:B--234-:R-:W-:Y:S05]  /*12c20*/  BSYNC B0 ;  /* 0x0000000000007941 */ /* 0x01cfea0003800000 */
.L_x_284:
[----:B-1----:R-:W-:Y:S01]  /*12c30*/  IADD3 R4, R28, 0x20, RZ ;  /* 0x000000201c047810 */ /* 0x002fe20007ffe0ff */
        /* <DEDUP_REMOVED lines=29> */
.L_x_287:
[----:B------:R-:W-:Y:S05]  /*12e10*/  BSYNC B0 ;  /* 0x0000000000007941 */ /* 0x000fea0003800000 */
.L_x_286:
        /* <DEDUP_REMOVED lines=30> */
.L_x_289:
[----:B------:R-:W-:Y:S05]  /*13000*/  BSYNC B0 ;  /* 0x0000000000007941 */ /* 0x000fea0003800000 */
.L_x_288:
        /* <DEDUP_REMOVED lines=31> */
.L_x_282:
[----:B------:R-:W-:Y:S02]  /*13200*/  ULDC.64 UR4, c[0x0][0x500] ;  /* 0x0001400000047ab9 */ /* 0x000fe40000000a00 */
[----:B------:R-:W-:Y:S02]  /*13210*/  UISETP.NE.U32.AND UP0, UPT, URZ, UR4, UPT ;  /* 0x000000043f00728c */ /* 0x000fe4000bf05070 */
[----:B------:R-:W-:Y:S02]  /*13220*/  UMOV UR6, 0x4 ;  /* 0x0000000400067882 */ /* 0x000fe40000000000 */
[----:B------:R-:W-:-:S03]  /*13230*/  UISETP.NE.AND.EX UP0, UPT, URZ, UR5, UPT, UP0 ;  /* 0x000000053f00728c */ /* 0x000fc6000bf05300 */
[----:B------:R-:W-:Y:S02]  /*13240*/  ULDC.64 UR4, c[0x0][0x500] ;  /* 0x0001400000047ab9 */ /* 0x000fe40000000a00 */
[----:B------:R-:W-:Y:S01]  /*13250*/  UIMAD.WIDE UR4, UR13, UR6, UR4 ;  /* 0x000000060d0472a5 */ /* 0x000fe2000f8e0204 */
[----:B------:R-:W-:-:S05]  /*13260*/  PLOP3.LUT P0, PT, PT, PT, UP0, 0x80, 0x0 ;  /* 0x000000000000781c */ /* 0x000fca0003f0f008 */
[----:B------:R-:W-:Y:S01]  /*13270*/  IMAD.U32 R4, RZ, RZ, UR4 ;  /* 0x00000004ff047e24 */ /* 0x000fe2000f8e00ff */
[----:B------:R-:W-:Y:S01]  /*13280*/  MOV R5, UR5 ;  /* 0x0000000500057c02 */ /* 0x000fe20008000f00 */
[----:B------:R-:W-:-:S06]  /*13290*/  ULDC.64 UR4, c[0x0][0x508] ;  /* 0x0001420000047ab9 */ /* 0x000fcc0000000a00 */
[----:B------:R-:W2:Y:S01]  /*132a0*/  @P0 LDG.E R0, [R4.64] ;  /* 0x0000001204000981 */ /* 0x000ea2000c1e1900 */
[----:B------:R-:W-:Y:S01]  /*132b0*/  UISETP.NE.U32.AND UP1, UPT, URZ, UR4, UPT ;  /* 0x000000043f00728c */ /* 0x000fe2000bf25070 */
[----:B------:R-:W-:-:S03]  /*132c0*/  IMAD.MOV.U32 R9, RZ, RZ, c[0x0][0x388] ;  /* 0x0000e200ff097624 */ /* 0x000fc600078e00ff */
[----:B------:R-:W-:-:S03]  /*132d0*/  UISETP.NE.AND.EX UP1, UPT, URZ, UR5, UPT, UP1 ;  /* 0x000000053f00728c */ /* 0x000fc6000bf25310 */
[----:B------:R-:W-:-:S03]  /*132e0*/  ULDC.64 UR4, c[0x0][0x508] ;  /* 0x0001420000047ab9 */ /* 0x000fc60000000a00 */
[----:B------:R-:W-:-:S05]  /*132f0*/  PLOP3.LUT P1, PT, PT, PT, UP1, 0x80, 0x0 ;  /* 0x000000000000781c */ /* 0x000fca0003f2f018 */
[----:B------:R-:W-:-:S06]  /*13300*/  @UP1 UIMAD.WIDE UR4, UR13, UR6, UR4 ;  /* 0x000000060d0412a5 */ /* 0x000fcc000f8e0204 */
[----:B------:R-:W-:Y:S01]  /*13310*/  MOV R2, UR4 ;  /* 0x0000000400027c02 */ /* 0x000fe20008000f00 */
[----:B------:R-:W-:-:S05]  /*13320*/  IMAD.U32 R3, RZ, RZ, UR5 ;  /* 0x00000005ff037e24 */ /* 0x000fca000f8e00ff */
[----:B------:R1:W5:Y:S01]  /*13330*/  @P1 LDG.E R9, [R2.64] ;  /* 0x0000001202091981 */ /* 0x000362000c1e1900 */
[----:B------:R-:W-:Y:S02]  /*13340*/  UMOV UR8, URZ ;  /* 0x0000003f00087c82 */ /* 0x000fe40008000000 */
[----:B------:R-:W-:Y:S01]  /*13350*/  UMOV UR9, URZ ;  /* 0x0000003f00097c82 */ /* 0x000fe20008000000 */
[----:B--2---:R-:W2:Y:S02]  /*13360*/  @P0 R2UR UR5, R0 ;  /* 0x00000000000503c2 */ /* 0x004ea400000e0000 */
[----:B--2---:R-:W-:Y:S02]  /*13370*/  @UP0 USHF.R.S32.HI UR4, URZ, 0x1f, UR5 ;  /* 0x0000001f3f040899 */ /* 0x004fe40008011405 */
[----:B------:R-:W-:-:S05]  /*13380*/  @UP0 UMOV UR8, UR5 ;  /* 0x0000000500080c82 */ /* 0x000fca0008000000 */
[----:B------:R-:W-:Y:S01]  /*13390*/  @UP0 UMOV UR9, UR4 ;  /* 0x0000000400090c82 */ /* 0x000fe20008000000 */
[----:B------:R-:W-:Y:S05]  /*133a0*/  @P1 BRA `(.L_x_290) ;  /* 0x0000004000001947 */ /* 0x000fea0003800000 */
[----:B-1----:R-:W-:Y:S05]  /*133b0*/  @!P0 BRA `(.L_x_290) ;  /* 0x0000003000008947 */ /* 0x002fea0003800000 */
[----:B------:R-:W2:Y:S04]  /*133c0*/  LDG.E R0, [R4.64] ;  /* 0x0000001204007981 */ /* 0x000ea8000c1e1900 */
[----:B------:R-:W2:Y:S02]  /*133d0*/  LDG.E R2, [R4.64+0x4] ;  /* 0x0000041204027981 */ /* 0x000ea4000c1e1900 */
[----:B--2--5:R-:W-:Y:S02]  /*133e0*/  IADD3 R9, -R0, R2, RZ ;  /* 0x0000000200097210 */ /* 0x024fe40007ffe1ff */
.L_x_290:
[----:B-1----:R-:W1:Y:S01]  /*133f0*/  S2R R8, SR_TID.X ;  /* 0x0000000000087919 */ /* 0x002e620000002100 */
[----:B------:R-:W-:Y:S01]  /*13400*/  USHF.R.S32.HI UR6, URZ, 0x1f, UR13 ;  /* 0x0000001f3f067899 */ /* 0x000fe2000801140d */
[----:B------:R-:W-:Y:S01]  /*13410*/  BSSY B0, `(.L_x_291) ;  /* 0x000002b000007945 */ /* 0x000fe20003800000 */
[----:B------:R-:W-:-:S02]  /*13420*/  USEL UR13, UR13, URZ, !UP0 ;  /* 0x0000003f0d0d7287 */ /* 0x000fc4000c000000 */
[----:B------:R-:W-:Y:S01]  /*13430*/  USEL UR6, UR6, URZ, !UP0 ;  /* 0x0000003f06067287 */ /* 0x000fe2000c000000 */
[----:B-1----:R-:W-:-:S13]  /*13440*/  ISETP.GT.AND P0, PT, R8, 0x7f, PT ;  /* 0x0000007f0800780c */ /* 0x002fda0003f04270 */
[----:B------:R-:W-:Y:S05]  /*13450*/  @P0 BRA `(.L_x_292) ;  /* 0x0000026000000947 */ /* 0x000fea0003800000 */
[----:B------:R-:W1:Y:S01]  /*13460*/  S2R R3, SR_CTAID.X ;  /* 0x0000000000037919 */ /* 0x000e620000002500 */
[----:B-----5:R-:W-:Y:S01]  /*13470*/  IMAD R0, R9, c[0x0][0x4e8], RZ ;  /* 0x00013a0009007a24 */ /* 0x020fe200078e02ff */
[----:B-1----:R-:W-:-:S04]  /*13480*/  LEA R3, R3, R8, 0x7 ;  /* 0x0000000803037211 */ /* 0x002fc800078e38ff */
[----:B------:R-:W-:-:S13]  /*13490*/  ISETP.GE.AND P0, PT, R3, R0, PT ;  /* 0x000000000300720c */ /* 0x000fda0003f06270 */
[----:B------:R-:W-:Y:S05]  /*134a0*/  @P0 BRA `(.L_x_292) ;  /* 0x0000021000000947 */ /* 0x000fea0003800000 */
[----:B------:R-:W1:Y:S01]  /*134b0*/  S2UR UR10, SR_CTAID.Y ;  /* 0x00000000000a79c3 */ /* 0x000e620000002600 */
[----:B------:R-:W-:Y:S01]  /*134c0*/  IMAD.MOV.U32 R0, RZ, RZ, c[0x0][0x4e8] ;  /* 0x00013a00ff007624 */ /* 0x000fe200078e00ff */
[----:B------:R-:W-:Y:S01]  /*134d0*/  ULDC.64 UR4, c[0x0][0x490] ;  /* 0x0001240000047ab9 */ /* 0x000fe20000000a00 */
[----:B------:R-:W-:Y:S01]  /*134e0*/  IMAD.MOV.U32 R2, RZ, RZ, R3 ;  /* 0x000000ffff027224 */ /* 0x000fe200078e0003 */
[----:B------:R-:W-:Y:S02]  /*134f0*/  UMOV UR14, UR8 ;  /* 0x00000008000e7c82 */ /* 0x000fe40008000000 */
[----:B------:R-:W-:Y:S01]  /*13500*/  ISETP.NE.AND P0, PT, R0, 0x1, PT ;  /* 0x000000010000780c */ /* 0x000fe20003f05270 */
[----:B------:R-:W-:-:S12]  /*13510*/  UMOV UR15, UR9 ;  /* 0x00000009000f7c82 */ /* 0x000fd80008000000 */
[----:B------:R-:W-:Y:S01]  /*13520*/  @P0 IMAD.HI.U32 R0, R3, c[0x0][0x4ec], RZ ;  /* 0x00013b0003000a27 */ /* 0x000fe200078e00ff */
[----:B-1----:R-:W-:-:S04]  /*13530*/  USHF.R.S32.HI UR7, URZ, 0x1f, UR10 ;  /* 0x0000001f3f077899 */ /* 0x002fc8000801140a */
[----:B------:R-:W-:Y:S01]  /*13540*/  @P0 SHF.R.U32.HI R2, RZ, c[0x0][0x4f0], R0 ;  /* 0x00013c00ff020a19 */ /* 0x000fe20000011600 */
[----:B------:R-:W-:Y:S02]  /*13550*/  UIMAD.WIDE.U32 UR14, UR10, UR4, UR14 ;  /* 0x000000040a0e72a5 */ /* 0x000fe4000f8e000e */
[----:B------:R-:W-:Y:S01]  /*13560*/  UIMAD UR7, UR7, UR4, URZ ;  /* 0x00000004070772a4 */ /* 0x000fe2000f8e023f */
[----:B------:R-:W-:-:S03]  /*13570*/  IADD3 R0, -R2, RZ, RZ ;  /* 0x000000ff02007210 */ /* 0x000fc60007ffe1ff */
[----:B------:R-:W-:Y:S02]  /*13580*/  UIMAD UR7, UR10, UR5, UR7 ;  /* 0x000000050a0772a4 */ /* 0x000fe4000f8e0207 */
[----:B------:R-:W-:Y:S01]  /*13590*/  IMAD R0, R0, c[0x0][0x4e8], R3 ;  /* 0x00013a0000007a24 */ /* 0x000fe200078e0203 */
[----:B------:R-:W-:Y:S01]  /*135a0*/  ULDC.64 UR4, c[0x0][0x498] ;  /* 0x0001260000047ab9 */ /* 0x000fe20000000a00 */
[----:B------:R-:W-:Y:S01]  /*135b0*/  SHF.R.S32.HI R3, RZ, 0x1f, R2 ;  /* 0x0000001fff037819 */ /* 0x000fe20000011402 */
[----:B------:R-:W-:Y:S02]  /*135c0*/  UIMAD UR10, UR6, UR4, URZ ;  /* 0x00000004060a72a4 */ /* 0x000fe4000f8e023f */
[----:B------:R-:W-:Y:S01]  /*135d0*/  UIADD3 UR15, UR7, UR15, URZ ;  /* 0x0000000f070f7290 */ /* 0x000fe2000fffe03f */
[----:B------:R-:W-:Y:S01]  /*135e0*/  SHF.R.S32.HI R4, RZ, 0x1f, R0 ;  /* 0x0000001fff047819 */ /* 0x000fe20000011400 */
[----:B------:R-:W-:Y:S02]  /*135f0*/  UIMAD UR5, UR13, UR5, UR10 ;  /* 0x000000050d0572a4 */ /* 0x000fe4000f8e020a */
[----:B------:R-:W-:-:S02]  /*13600*/  UIMAD.WIDE.U32 UR14, UR13, UR4, UR14 ;  /* 0x000000040d0e72a5 */ /* 0x000fc4000f8e000e */
[----:B------:R-:W-:Y:S02]  /*13610*/  IMAD R4, R4, c[0x0][0x488], RZ ;  /* 0x0001220004047a24 */ /* 0x000fe400078e02ff */
[----:B------:R-:W-:Y:S02]  /*13620*/  IMAD.U32 R5, RZ, RZ, UR5 ;  /* 0x00000005ff057e24 */ /* 0x000fe4000f8e00ff */
[----:B------:R-:W-:Y:S01]  /*13630*/  IADD3 R2, P0, R2, UR14, RZ ;  /* 0x0000000e02027c10 */ /* 0x000fe2000ff1e0ff */
[----:B------:R-:W-:-:S03]  /*13640*/  IMAD R4, R0, c[0x0][0x48c], R4 ;  /* 0x0001230000047a24 */ /* 0x000fc600078e0204 */
[----:B------:R-:W-:-:S05]  /*13650*/  IADD3.X R3, R3, UR15, R5, P0, !PT ;  /* 0x0000000f03037c10 */ /* 0x000fca00087fe405 */
[----:B------:R-:W-:-:S05]  /*13660*/  IMAD.WIDE.U32 R2, R0, c[0x0][0x488], R2 ;  /* 0x0001220000027a25 */ /* 0x000fca00078e0002 */
[----:B------:R-:W-:Y:S02]  /*13670*/  IADD3 R0, R3, R4, RZ ;  /* 0x0000000403007210 */ /* 0x000fe40007ffe0ff */
[----:B------:R-:W-:-:S04]  /*13680*/  LEA R4, P0, R2, c[0x0][0x450], 0x2 ;  /* 0x0001140002047a11 */ /* 0x000fc800078010ff */
[----:B------:R-:W-:Y:S01]  /*13690*/  LEA.HI.X R5, R2, c[0x0][0x454], R0, 0x2, P0 ;  /* 0x0001150002057a11 */ /* 0x000fe200000f1400 */
[----:B------:R-:W-:-:S05]  /*136a0*/  IMAD.MOV.U32 R0, RZ, RZ, -0x800000 ;  /* 0xff800000ff007424 */ /* 0x000fca00078e00ff */
[----:B------:R1:W-:Y:S03]  /*136b0*/  STG.E [R4.64], R0 ;  /* 0x0000000004007986 */ /* 0x0003e6000c101912 */
.L_x_292:
[----:B------:R-:W-:Y:S05]  /*136c0*/  BSYNC B0 ;  /* 0x0000000000007941 */ /* 0x000fea0003800000 */
.L_x_291:
[----:B------:R-:W2:Y:S01]  /*136d0*/  S2UR UR7, SR_CTAID.Y ;  /* 0x00000000000779c3 */ /* 0x000ea20000002600 */
[----:B------:R-:W3:Y:S01]  /*136e0*/  S2R R14, SR_CTAID.X ;  /* 0x00000000000e7919 */ /* 0x000ee20000002500 */
[----:B-1----:R-:W-:Y:S01]  /*136f0*/  SHF.R.S32.HI R0, RZ, 0x1f, R8 ;  /* 0x0000001fff007819 */ /* 0x002fe20000011408 */
[----:B------:R-:W-:Y:S01]  /*13700*/  IMAD.MOV.U32 R3, RZ, RZ, c[0x0][0x4e8] ;  /* 0x00013a00ff037624 */ /* 0x000fe200078e00ff */
[----:B------:R-:W-:Y:S01]  /*13710*/  ULDC.64 UR4, c[0x0][0x3a0] ;  /* 0x0000e80000047ab9 */ /* 0x000fe20000000a00 */
[----:B-----5:R-:W-:Y:S01]  /*13720*/  IMAD R16, R9, c[0x0][0x4e8], RZ ;  /* 0x00013a0009107a24 */ /* 0x020fe200078e02ff */
[----:B------:R-:W-:Y:S01]  /*13730*/  LEA.HI R0, R0, R8, RZ, 0x3 ;  /* 0x0000000800007211 */ /* 0x000fe200078f18ff */
[----:B------:R-:W-:Y:S01]  /*13740*/  UIMAD UR9, UR9, UR4, URZ ;  /* 0x00000004090972a4 */ /* 0x000fe2000f8e023f */
[----:B------:R-:W-:Y:S01]  /*13750*/  ISETP.NE.AND P0, PT, R3, 0x1, PT ;  /* 0x000000010300780c */ /* 0x000fe20003f05270 */
[----:B------:R-:W-:Y:S01]  /*13760*/  UIMAD.WIDE.U32 UR10, UR8, UR4, URZ ;  /* 0x00000004080a72a5 */ /* 0x000fe2000f8e003f */
[----:B------:R-:W-:Y:S01]  /*13770*/  LOP3.LUT R2, R0, 0xfffffff8, RZ, 0xc0, !PT ;  /* 0xfffffff800027812 */ /* 0x000fe200078ec0ff */
[----:B------:R-:W-:Y:S01]  /*13780*/  UIMAD UR9, UR8, UR5, UR9 ;  /* 0x00000005080972a4 */ /* 0x000fe2000f8e0209 */
[----:B------:R-:W-:Y:S01]  /*13790*/  SHF.R.S32.HI R7, RZ, 0x3, R0 ;  /* 0x00000003ff077819 */ /* 0x000fe20000011400 */
[----:B------:R-:W-:Y:S01]  /*137a0*/  BSSY B0, `(.L_x_293) ;  /* 0x0000043000007945 */ /* 0x000fe20003800000 */
[----:B------:R-:W-:Y:S01]  /*137b0*/  ULDC.64 UR4, c[0x0][0x3e8] ;  /* 0x0000fa0000047ab9 */ /* 0x000fe20000000a00 */
[----:B------:R-:W-:Y:S01]  /*137c0*/  IMAD.IADD R8, R8, 0x1, -R2 ;  /* 0x0000000108087824 */ /* 0x000fe200078e0a02 */
[----:B------:R-:W-:-:S04]  /*137d0*/  UIADD3 UR11, UR11, UR9, URZ ;  /* 0x000000090b0b7290 */ /* 0x000fc8000fffe03f */
[----:B------:R-:W-:Y:S01]  /*137e0*/  LEA R0, R8, R7, 0x5 ;  /* 0x0000000708007211 */ /* 0x000fe200078e28ff */
[----:B--2---:R-:W-:-:S04]  /*137f0*/  USHF.R.S32.HI UR8, URZ, 0x1f, UR7 ;  /* 0x0000001f3f087899 */ /* 0x004fc80008011407 */
[C---:B---3--:R-:W-:Y:S01]  /*13800*/  IMAD R0, R14.reuse, 0x80, R0 ;  /* 0x000000800e007824 */ /* 0x048fe200078e0200 */
[----:B------:R-:W-:Y:S01]  /*13810*/  UIMAD.WIDE.U32 UR10, UR7, UR4, UR10 ;  /* 0x00000004070a72a5 */ /* 0x000fe2000f8e000a */
[----:B------:R-:W-:Y:S01]  /*13820*/  IMAD R14, R14, 0x80, R7 ;  /* 0x000000800e0e7824 */ /* 0x000fe200078e0207 */
[----:B------:R-:W-:Y:S01]  /*13830*/  UIMAD UR8, UR8, UR4, URZ ;  /* 0x00000004080872a4 */ /* 0x000fe2000f8e023f */
[----:B------:R-:W-:-:S03]  /*13840*/  @P0 IMAD.HI.U32 R2, R0, c[0x0][0x4ec], RZ ;  /* 0x00013b0000020a27 */ /* 0x000fc600078e00ff */
[----:B------:R-:W-:Y:S01]  /*13850*/  UIMAD UR8, UR7, UR5, UR8 ;  /* 0x00000005070872a4 */ /* 0x000fe2000f8e0208 */
[----:B------:R-:W-:Y:S01]  /*13860*/  IMAD.MOV.U32 R4, RZ, RZ, R0 ;  /* 0x000000ffff047224 */ /* 0x000fe200078e0000 */
[----:B------:R-:W-:Y:S01]  /*13870*/  @P0 SHF.R.U32.HI R4, RZ, c[0x0][0x4f0], R2 ;  /* 0x00013c00ff040a19 */ /* 0x000fe20000011602 */
[----:B------:R-:W-:Y:S02]  /*13880*/  ULDC.64 UR4, c[0x0][0x3f0] ;  /* 0x0000fc0000047ab9 */ /* 0x000fe40000000a00 */
[----:B------:R-:W-:Y:S01]  /*13890*/  UIMAD UR6, UR6, UR4, URZ ;  /* 0x00000004060672a4 */ /* 0x000fe2000f8e023f */
[----:B------:R-:W-:Y:S01]  /*138a0*/  IADD3 R2, -R4, RZ, RZ ;  /* 0x000000ff04027210 */ /* 0x000fe20007ffe1ff */
[----:B------:R-:W-:Y:S01]  /*138b0*/  UIADD3 UR9, UR8, UR11, URZ ;  /* 0x0000000b08097290 */ /* 0x000fe2000fffe03f */
[----:B------:R-:W-:Y:S01]  /*138c0*/  SHF.R.S32.HI R3, RZ, 0x1f, R4 ;  /* 0x0000001fff037819 */ /* 0x000fe20000011404 */
[----:B------:R-:W-:Y:S02]  /*138d0*/  UIMAD UR5, UR13, UR5, UR6 ;  /* 0x000000050d0572a4 */ /* 0x000fe4000f8e0206 */
[----:B------:R-:W-:Y:S01]  /*138e0*/  UMOV UR8, UR10 ;  /* 0x0000000a00087c82 */ /* 0x000fe20008000000 */
[----:B------:R-:W-:Y:S01]  /*138f0*/  IMAD R5, R2, c[0x0][0x4e8], R0 ;  /* 0x00013a0002057a24 */ /* 0x000fe200078e0200 */
[----:B------:R-:W-:Y:S01]  /*13900*/  UIMAD.WIDE.U32 UR8, UR13, UR4, UR8 ;  /* 0x000000040d0872a5 */ /* 0x000fe2000f8e0008 */
[----:B------:R-:W-:-:S03]  /*13910*/  IMAD R0, R3, c[0x0][0x3e0], RZ ;  /* 0x0000f80003007a24 */ /* 0x000fc600078e02ff */
[----:B------:R-:W-:Y:S01]  /*13920*/  UIADD3 UR5, UR9, UR5, URZ ;  /* 0x0000000509057290 */ /* 0x000fe2000fffe03f */
[----:B------:R-:W-:Y:S01]  /*13930*/  IMAD R6, R4, c[0x0][0x3e4], R0 ;  /* 0x0000f90004067a24 */ /* 0x000fe200078e0200 */
[----:B------:R-:W-:Y:S01]  /*13940*/  SHF.R.S32.HI R0, RZ, 0x1f, R5 ;  /* 0x0000001fff007819 */ /* 0x000fe20000011405 */
[----:B------:R-:W-:Y:S02]  /*13950*/  IMAD.U32 R3, RZ, RZ, UR9 ;  /* 0x00000009ff037e24 */ /* 0x000fe4000f8e00ff */
[----:B------:R-:W-:Y:S01]  /*13960*/  IMAD.U32 R2, RZ, RZ, UR8 ;  /* 0x00000008ff027e24 */ /* 0x000fe2000f8e00ff */
[----:B------:R-:W-:Y:S01]  /*13970*/  MOV R3, UR5 ;  /* 0x0000000500037c02 */ /* 0x000fe20008000f00 */
[----:B------:R-:W-:-:S04]  /*13980*/  IMAD R0, R0, c[0x0][0x3d8], RZ ;  /* 0x0000f60000007a24 */ /* 0x000fc800078e02ff */
[----:B------:R-:W-:-:S04]  /*13990*/  IMAD.WIDE.U32 R2, R4, c[0x0][0x3e0], R2 ;  /* 0x0000f80004027a25 */ /* 0x000fc800078e0002 */
[----:B------:R-:W-:Y:S02]  /*139a0*/  IMAD.IADD R3, R3, 0x1, R6 ;  /* 0x0000000103037824 */ /* 0x000fe400078e0206 */
[C---:B------:R-:W-:Y:S02]  /*139b0*/  IMAD R0, R5.reuse, c[0x0][0x3dc], R0 ;  /* 0x0000f70005007a24 */ /* 0x040fe400078e0200 */
[----:B------:R-:W-:-:S05]  /*139c0*/  IMAD.WIDE.U32 R2, R5, c[0x0][0x3d8], R2 ;  /* 0x0000f60005027a25 */ /* 0x000fca00078e0002 */
[----:B------:R-:W-:Y:S02]  /*139d0*/  IADD3 R0, R3, R0, RZ ;  /* 0x0000000003007210 */ /* 0x000fe40007ffe0ff */
        /* <DEDUP_REMOVED lines=31> */
.L_x_294:
[----:B------:R-:W-:Y:S05]  /*13bd0*/  BSYNC B0 ;  /* 0x0000000000007941 */ /* 0x000fea0003800000 */
.L_x_293:
        /* <DEDUP_REMOVED lines=27> */
.L_x_296:
[----:B------:R-:W-:Y:S05]  /*13d90*/  BSYNC B0 ;  /* 0x0000000000007941 */ /* 0x000fea0003800000 */
.L_x_295:
        /* <DEDUP_REMOVED lines=27> */
.L_x_298:
[----:B------:R-:W-:Y:S05]  /*13f50*/  BSYNC B0 ;  /* 0x0000000000007941 */ /* 0x000fea0003800000 */
.L_x_297:
        /* <DEDUP_REMOVED lines=28> */
.L_x_299:
        /* <DEDUP_REMOVED lines=14> */
.L_x_1532:


//--------------------- .text._ZN7cutlass13device_kernelIN5flash19enable_sm80_to_sm89INS1_16FlashAttnFwdSm80INS1_25CollectiveMainloopFwdSm80ILi8ELi1ELb0EN4cute5tupleIJNS5_1CILi128EEENS7_ILi32EEENS7_ILi256EEEEEELi256ENS_10bfloat16_tEfNS_4arch4Sm80ELb0ELb1ELb0ELb1ELb0ELb1ELb1ELb0EEENS1_21CollectiveEpilogueFwdINS6_IJS8_SA_S9_EEENS6_IJNS7_ILi1EEESI_SI_EEESC_SE_Li256ELb1ELb1ELb0ELb0EEENS1_19SingleTileSchedulerILb1ELb0ELb1ELi128EEEEEEEEEvNT_6ParamsE --------------------------
	.section	.text._ZN7cutlass13device_kernelIN5flash19enable_sm80_to_sm89INS1_16FlashAttnFwdSm80INS1_25CollectiveMainloopFwdSm80ILi8ELi1ELb0EN4cute5tupleIJNS5_1CILi128EEENS7_ILi32EEENS7_ILi256EEEEEELi256ENS_10bfloat16_tEfNS_4arch4Sm80ELb0ELb1ELb0ELb1ELb0ELb1ELb1ELb0EEENS1_21CollectiveEpilogueFwdINS6_IJS8_SA_S9_EEENS6_IJNS7_ILi1EEESI_SI_EEESC_SE_Li256ELb1ELb1ELb0ELb0EEENS1_19SingleTileSchedulerILb1ELb0ELb1ELi128EEEEEEEEEvNT_6ParamsE,"ax",@progbits
	.sectioninfo	@"SHI_REGISTERS=245"
	.align	128
.text._ZN7cutlass13device_kernelIN5flash19enable_sm80_to_sm89INS1_16FlashAttnFwdSm80INS1_25CollectiveMainloopFwdSm80ILi8ELi1ELb0EN4cute5tupleIJNS5_1CILi128EEENS7_ILi32EEENS7_ILi256EEEEEELi256ENS_10bfloat16_tEfNS_4arch4Sm80ELb0ELb1ELb0ELb1ELb0ELb1ELb1ELb0EEENS1_21CollectiveEpilogueFwdINS6_IJS8_SA_S9_EEENS6_IJNS7_ILi1EEESI_SI_EEESC_SE_Li256ELb1ELb1ELb0ELb0EEENS1_19SingleTileSchedulerILb1ELb0ELb1ELi128EEEEEEEEEvNT_6ParamsE:
        .type           _ZN7cutlass13device_kernelIN5flash19enable_sm80_to_sm89INS1_16FlashAttnFwdSm80INS1_25CollectiveMainloopFwdSm80ILi8ELi1ELb0EN4cute5tupleIJNS5_1CILi128EEENS7_ILi32EEENS7_ILi256EEEEEELi256ENS_10bfloat16_tEfNS_4arch4Sm80ELb0ELb1ELb0ELb1ELb0ELb1ELb1ELb0EEENS1_21CollectiveEpilogueFwdINS6_IJS8_SA_S9_EEENS6_IJNS7_ILi1EEESI_SI_EEESC_SE_Li256ELb1ELb1ELb0ELb0EEENS1_19SingleTileSchedulerILb1ELb0ELb1ELi128EEEEEEEEEvNT_6ParamsE,@function
        .size           _ZN7cutlass13device_kernelIN5flash19enable_sm80_to_sm89INS1_16FlashAttnFwdSm80INS1_25CollectiveMainloopFwdSm80ILi8ELi1ELb0EN4cute5tupleIJNS5_1CILi128EEENS7_ILi32EEENS7_ILi256EEEEEELi256ENS_10bfloat16_tEfNS_4arch4Sm80ELb0ELb1ELb0ELb1ELb0ELb1ELb1ELb0EEENS1_21CollectiveEpilogueFwdINS6_IJS8_SA_S9_EEENS6_IJNS7_ILi1EEESI_SI_EEESC_SE_Li256ELb1ELb1ELb0ELb0EEENS1_19SingleTileSchedulerILb1ELb0ELb1ELi128EEEEEEEEEvNT_6ParamsE,(.L_x_1533 - _ZN7cutlass13device_kernelIN5flash19enable_sm80_to_sm89INS1_16FlashAttnFwdSm80INS1_25CollectiveMainloopFwdSm80ILi8ELi1ELb0EN4cute5tupleIJNS5_1CILi128EEENS7_ILi32EEENS7_ILi256EEEEEELi256ENS_10bfloat16_tEfNS_4arch4Sm80ELb0ELb1ELb0ELb1ELb0ELb1ELb1ELb0EEENS1_21CollectiveEpilogueFwdINS6_IJS8_SA_S9_EEENS6_IJNS7_ILi1EEESI_SI_EEESC_SE_Li256ELb1ELb1ELb0ELb0EEENS1_19SingleTileSchedulerILb1ELb0ELb1ELi128EEEEEEEEEvNT_6ParamsE)
        .other          _ZN7cutlass13device_kernelIN5flash19enable_sm80_to_sm89INS1_16FlashAttnFwdSm80INS1_25CollectiveMainloopFwdSm80ILi8ELi1ELb0EN4cute5tupleIJNS5_1CILi128EEENS7_ILi32EEENS7_ILi256EEEEEELi256ENS_10bfloat16_tEfNS_4arch4Sm80ELb0ELb1ELb0ELb1ELb0ELb1ELb1ELb0EEENS1_21CollectiveEpilogueFwdINS6_IJS8_SA_S9_EEENS6_IJNS7_ILi1EEESI_SI_EEESC_SE_Li256ELb1ELb1ELb0ELb0EEENS1_19SingleTileSchedulerILb1ELb0ELb1ELi128EEEEEEEEEvNT_6ParamsE,@"STO_CUDA_ENTRY STV_DEFAULT"
_ZN7cutlass13device_kernelIN5flash19enable_sm80_to_sm89INS1_16FlashAttnFwdSm80INS1_25CollectiveMainloopFwdSm80ILi8ELi1ELb0EN4cute5tupleIJNS5_1CILi128EEENS7_ILi32EEENS7_ILi256EEEEEELi256ENS_10bfloat16_tEfNS_4arch4Sm80ELb0ELb1ELb0ELb1ELb0ELb1ELb1ELb0EEENS1_21CollectiveEpilogueFwdINS6_IJS8_SA_S9_EEENS6_IJNS7_ILi1EEESI_SI_EEESC_SE_Li256ELb1ELb1ELb0ELb0EEENS1_19SingleTileSchedulerILb1ELb0ELb1ELi128EEEEEEEEEvNT_6ParamsE:
[----:B------:R-:W-:Y:S02]  /*0000*/  MOV R1, c[0x0][0x28] ;  /* 0x00000a0000017a02 */ /* 0x000fe40000000f00 */
[----:B------:R-:W1:Y:S01]  /*0010*/  S2R R64, SR_TID.X ;  /* 0x0000000000407919 */ /* 0x000e620000002100 */
[----:B------:R-:W2:Y:S01]  /*0020*/  S2UR UR29, SR_CTAID.Z ;  /* 0x00000000001d79c3 */ /* 0x000ea20000002700 */
[----:B------:R-:W-:Y:S02]  /*0030*/  UMOV UR8, 0x4 ;  /* 0x0000000400087882 */ /* 0x000fe40000000000 */
[----:B------:R-:W-:Y:S02]  /*0040*/  ULDC.64 UR4, c[0x0][0x568] ;  /* 0x00015a0000047ab9 */ /* 0x000fe40000000a00 */
[----:B------:R-:W-:-:S03]  /*0050*/  ULDC.64 UR30, c[0x0][0x118] ;  /* 0x00004600001e7ab9 */ /* 0x000fc60000000a00 */
[----:B------:R-:W3:Y:S01]  /*0060*/  S2UR UR21, SR_CTAID.X ;  /* 0x00000000001579c3 */ /* 0x000ee20000002500 */
[----:B-1----:R-:W-:Y:S01]  /*0070*/  SHF.R.U32.HI R0, RZ, 0x5, R64 ;  /* 0x00000005ff007819 */ /* 0x002fe20000011640 */
[----:B--2---:R-:W-:-:S05]  /*0080*/  UIMAD.WIDE UR4, UR29, UR8, UR4 ;  /* 0x000000081d0472a5 */ /* 0x004fca000f8e0204 */
[----:B------:R-:W1:Y:S02]  /*0090*/  SHFL.IDX PT, R0, R0, RZ, 0x1f ;  /* 0x00001fff00007589 */ /* 0x000e6400000e0000 */
[----:B-1----:R-:W-:-:S13]  /*00a0*/  ISETP.NE.AND P0, PT, R0, RZ, PT ;  /* 0x000000ff0000720c */ /* 0x002fda0003f05270 */
[----:B------:R-:W-:Y:S05]  /*00b0*/  @!P0 BRA `(.L_x_300) ;  /* 0x000001c000008947 */ /* 0x000fea0003800000 */
[----:B---3--:R-:W-:-:S04]  /*00c0*/  ISETP.NE.U32.AND P0, PT, RZ, c[0x0][0x568], PT ;  /* 0x00015a00ff007a0c */ /* 0x008fc80003f05070 */
[----:B------:R-:W-:-:S13]  /*00d0*/  ISETP.NE.AND.EX P0, PT, RZ, c[0x0][0x56c], PT, P0 ;  /* 0x00015b00ff007a0c */ /* 0x000fda0003f05300 */
[----:B------:R-:W-:Y:S05]  /*00e0*/  @!P0 BRA `(.L_x_301) ;  /* 0x0000005000008947 */ /* 0x000fea0003800000 */
[----:B------:R-:W-:Y:S02]  /*00f0*/  MOV R2, UR4 ;  /* 0x0000000400027c02 */ /* 0x000fe40008000f00 */
[----:B------:R-:W-:-:S05]  /*0100*/  MOV R3, UR5 ;  /* 0x0000000500037c02 */ /* 0x000fca0008000f00 */
[----:B------:R-:W2:Y:S02]  /*0110*/  LDG.E R2, [R2.64] ;  /* 0x0000001e02027981 */ /* 0x000ea4000c1e1900 */
[----:B--2---:R1:W2:Y:S02]  /*0120*/  R2UR UR5, R2 ;  /* 0x00000000020573c2 */ /* 0x0042a400000e0000 */
[----:B-12---:R-:W-:Y:S05]  /*0130*/  BRA `(.L_x_302) ;  /* 0x000000e000007947 */ /* 0x006fea0003800000 */
.L_x_301:
[----:B------:R-:W-:-:S04]  /*0140*/  ISETP.NE.U32.AND P0, PT, RZ, c[0x0][0x560], PT ;  /* 0x00015800ff007a0c */ /* 0x000fc80003f05070 */
[----:B------:R-:W-:-:S13]  /*0150*/  ISETP.NE.AND.EX P0, PT, RZ, c[0x0][0x564], PT, P0 ;  /* 0x00015900ff007a0c */ /* 0x000fda0003f05300 */
[----:B------:R-:W-:Y:S05]  /*0160*/  @!P0 BRA `(.L_x_303) ;  /* 0x000000a000008947 */ /* 0x000fea0003800000 */
[----:B------:R-:W-:Y:S02]  /*0170*/  ULDC.64 UR4, c[0x0][0x560] ;  /* 0x0001580000047ab9 */ /* 0x000fe40000000a00 */
[----:B------:R-:W-:-:S06]  /*0180*/  UIMAD.WIDE UR4, UR29, UR8, UR4 ;  /* 0x000000081d0472a5 */ /* 0x000fcc000f8e0204 */
[----:B------:R-:W-:Y:S02]  /*0190*/  MOV R4, UR4 ;  /* 0x0000000400047c02 */ /* 0x000fe40008000f00 */
[----:B------:R-:W-:-:S05]  /*01a0*/  MOV R5, UR5 ;  /* 0x0000000500057c02 */ /* 0x000fca0008000f00 */
[----:B------:R-:W2:Y:S04]  /*01b0*/  LDG.E R2, [R4.64] ;  /* 0x0000001e04027981 */ /* 0x000ea8000c1e1900 */
[----:B------:R-:W3:Y:S01]  /*01c0*/  LDG.E R0, [R4.64+0x4] ;  /* 0x0000041e04007981 */ /* 0x000ee2000c1e1900 */
[----:B--2---:R-:W1:Y:S08]  /*01d0*/  R2UR UR4, R2 ;  /* 0x00000000020473c2 */ /* 0x004e7000000e0000 */
[----:B---3--:R-:W1:Y:S02]  /*01e0*/  R2UR UR5, R0 ;  /* 0x00000000000573c2 */ /* 0x008e6400000e0000 */
[----:B-1----:R-:W-:Y:S01]  /*01f0*/  UIADD3 UR5, -UR4, UR5, URZ ;  /* 0x0000000504057290 */ /* 0x002fe2000fffe13f */
[----:B------:R-:W-:Y:S05]  /*0200*/  BRA `(.L_x_302) ;  /* 0x0000001000007947 */ /* 0x000fea0003800000 */
.L_x_303:
[----:B------:R-:W-:Y:S02]  /*0210*/  ULDC UR5, c[0x0][0x54c] ;  /* 0x0001530000057ab9 */ /* 0x000fe40000000800 */
.L_x_302:
[----:B------:R-:W-:Y:S02]  /*0220*/  ULDC UR4, c[0x0][0x548] ;  /* 0x0001520000047ab9 */ /* 0x000fe40000000800 */
[----:B------:R-:W-:-:S02]  /*0230*/  USHF.L.U32 UR23, UR21, 0x7, URZ ;  /* 0x0000000715177899 */ /* 0x000fc4000800063f */
[----:B------:R-:W-:-:S04]  /*0240*/  UIMAD UR4, UR5, UR4, URZ ;  /* 0x00000004050472a4 */ /* 0x000fc8000f8e023f */
[----:B------:R-:W-:-:S04]  /*0250*/  UISETP.GE.AND UP0, UPT, UR23, UR4, UPT ;  /* 0x000000041700728c */ /* 0x000fc8000bf06270 */
[----:B------:R-:W-:Y:S01]  /*0260*/  USEL UR29, UR29, 0xffffffff, !UP0 ;  /* 0xffffffff1d1d7887 */ /* 0x000fe2000c000000 */
[----:B------:R-:W-:Y:S05]  /*0270*/  BRA `(.L_x_304) ;  /* 0x000001b000007947 */ /* 0x000fea0003800000 */
.L_x_300:
        /* <DEDUP_REMOVED lines=8> */
.L_x_305:
        /* <DEDUP_REMOVED lines=13> */
.L_x_307:
[----:B------:R-:W-:Y:S02]  /*03d0*/  ULDC UR5, c[0x0][0x54c] ;  /* 0x0001530000057ab9 */ /* 0x000fe40000000800 */
.L_x_306:
[----:B------:R-:W-:Y:S02]  /*03e0*/  ULDC UR4, c[0x0][0x548] ;  /* 0x0001520000047ab9 */ /* 0x000fe40000000800 */
[----:B------:R-:W-:-:S02]  /*03f0*/  USHF.L.U32 UR23, UR21, 0x7, URZ ;  /* 0x0000000715177899 */ /* 0x000fc4000800063f */
[----:B------:R-:W-:-:S04]  /*0400*/  UIMAD UR4, UR5, UR4, URZ ;  /* 0x00000004050472a4 */ /* 0x000fc8000f8e023f */
[----:B------:R-:W-:-:S04]  /*0410*/  UISETP.GE.AND UP0, UPT, UR23, UR4, UPT ;  /* 0x000000041700728c */ /* 0x000fc8000bf06270 */
[----:B------:R-:W-:-:S06]  /*0420*/  USEL UR29, UR29, 0xffffffff, !UP0 ;  /* 0xffffffff1d1d7887 */ /* 0x000fcc000c000000 */
.L_x_304:
[----:B------:R-:W-:-:S13]  /*0430*/  ISETP.LE.AND P0, PT, RZ, UR29, PT ;  /* 0x0000001dff007c0c */ /* 0x000fda000bf03270 */
[----:B------:R-:W-:Y:S05]  /*0440*/  @!P0 EXIT ;  /* 0x000000000000894d */ /* 0x000fea0003800000 */
[----:B------:R-:W-:Y:S01]  /*0450*/  ULDC.64 UR4, c[0x0][0x360] ;  /* 0x0000d80000047ab9 */ /* 0x000fe20000000a00 */
[----:B------:R-:W-:Y:S01]  /*0460*/  ISETP.NE.U32.AND P4, PT, RZ, c[0x0][0x348], PT ;  /* 0x0000d200ff007a0c */ /* 0x000fe20003f85070 */
[----:B------:R-:W-:Y:S02]  /*0470*/  UISETP.NE.U32.AND UP0, UPT, URZ, UR4, UPT ;  /* 0x000000043f00728c */ /* 0x000fe4000bf05070 */
[----:B------:R-:W-:Y:S01]  /*0480*/  ULDC.64 UR10, c[0x0][0x370] ;  /* 0x0000dc00000a7ab9 */ /* 0x000fe20000000a00 */
[----:B------:R-:W-:Y:S01]  /*0490*/  ISETP.NE.AND.EX P4, PT, RZ, c[0x0][0x34c], PT, P4 ;  /* 0x0000d300ff007a0c */ /* 0x000fe20003f85340 */
[----:B------:R-:W-:Y:S02]  /*04a0*/  UISETP.NE.AND.EX UP0, UPT, URZ, UR5, UPT, UP0 ;  /* 0x000000053f00728c */ /* 0x000fe4000bf05300 */
[----:B------:R-:W-:Y:S02]  /*04b0*/  UISETP.NE.U32.AND UP1, UPT, URZ, UR10, UPT ;  /* 0x0000000a3f00728c */ /* 0x000fe4000bf25070 */
[----:B------:R-:W-:-:S02]  /*04c0*/  ULDC.64 UR4, c[0x0][0x360] ;  /* 0x0000d80000047ab9 */ /* 0x000fc40000000a00 */
[----:B------:R-:W-:Y:S01]  /*04d0*/  ULDC.64 UR6, c[0x0][0x350] ;  /* 0x0000d40000067ab9 */ /* 0x000fe20000000a00 */
[----:B------:R-:W-:Y:S01]  /*04e0*/  PLOP3.LUT P1, PT, PT, PT, UP0, 0x80, 0x0 ;  /* 0x000000000000781c */ /* 0x000fe20003f2f008 */
[----:B------:R-:W-:Y:S02]  /*04f0*/  UISETP.NE.U32.AND UP5, UPT, URZ, UR6, UPT ;  /* 0x000000063f00728c */ /* 0x000fe4000bfa5070 */
[----:B------:R-:W-:Y:S02]  /*0500*/  UISETP.NE.AND.EX UP1, UPT, URZ, UR11, UPT, UP1 ;  /* 0x0000000b3f00728c */ /* 0x000fe4000bf25310 */
[----:B------:R-:W-:Y:S02]  /*0510*/  @UP0 UIMAD.WIDE UR4, UR29, UR8, UR4 ;  /* 0x000000081d0402a5 */ /* 0x000fe4000f8e0204 */
[----:B------:R-:W-:Y:S02]  /*0520*/  UISETP.NE.AND.EX UP5, UPT, URZ, UR7, UPT, UP5 ;  /* 0x000000073f00728c */ /* 0x000fe4000bfa5350 */
[----:B------:R-:W-:Y:S01]  /*0530*/  ULDC.64 UR12, c[0x0][0x370] ;  /* 0x0000dc00000c7ab9 */ /* 0x000fe20000000a00 */
[----:B------:R-:W-:Y:S01]  /*0540*/  PLOP3.LUT P3, PT, PT, PT, UP1, 0x80, 0x0 ;  /* 0x000000000000781c */ /* 0x000fe20003f6f018 */
[----:B------:R-:W-:Y:S01]  /*0550*/  IMAD.U32 R13, RZ, RZ, UR5 ;  /* 0x00000005ff0d7e24 */ /* 0x000fe2000f8e00ff */
[----:B------:R-:W-:Y:S01]  /*0560*/  MOV R12, UR4 ;  /* 0x00000004000c7c02 */ /* 0x000fe20008000f00 */
[----:B------:R-:W-:Y:S01]  /*0570*/  ULDC.64 UR4, c[0x0][0x358] ;  /* 0x0000d60000047ab9 */ /* 0x000fe20000000a00 */
[----:B------:R-:W-:Y:S01]  /*0580*/  PLOP3.LUT P2, PT, PT, PT, UP5, 0x80, 0x0 ;  /* 0x000000000000781c */ /* 0x000fe20003f4f058 */
[----:B------:R-:W-:-:S02]  /*0590*/  UISETP.NE.U32.AND UP4, UPT, URZ, UR4, UPT ;  /* 0x000000043f00728c */ /* 0x000fc4000bf85070 */
[----:B------:R-:W-:Y:S01]  /*05a0*/  ULDC.64 UR10, c[0x0][0x348] ;  /* 0x0000d200000a7ab9 */ /* 0x000fe20000000a00 */
[----:B------:R-:W2:Y:S01]  /*05b0*/  @P1 LDG.E R0, [R12.64] ;  /* 0x0000001e0c001981 */ /* 0x000ea2000c1e1900 */
[----:B------:R-:W-:Y:S02]  /*05c0*/  ULDC.64 UR6, c[0x0][0x350] ;  /* 0x0000d40000067ab9 */ /* 0x000fe40000000a00 */
[----:B------:R-:W-:Y:S02]  /*05d0*/  @UP1 UIMAD.WIDE UR12, UR29, UR8, UR12 ;  /* 0x000000081d0c12a5 */ /* 0x000fe4000f8e020c */
[----:B------:R-:W-:Y:S02]  /*05e0*/  UISETP.NE.AND.EX UP4, UPT, URZ, UR5, UPT, UP4 ;  /* 0x000000053f00728c */ /* 0x000fe4000bf85340 */
[----:B------:R-:W-:Y:S02]  /*05f0*/  UIMAD.WIDE UR10, UR29, UR8, UR10 ;  /* 0x000000081d0a72a5 */ /* 0x000fe4000f8e020a */
[----:B------:R-:W-:Y:S01]  /*0600*/  UIMAD.WIDE UR6, UR29, UR8, UR6 ;  /* 0x000000081d0672a5 */ /* 0x000fe2000f8e0206 */
[----:B------:R-:W-:Y:S01]  /*0610*/  IMAD.U32 R4, RZ, RZ, UR12 ;  /* 0x0000000cff047e24 */ /* 0x000fe2000f8e00ff */
[----:B------:R-:W-:Y:S01]  /*0620*/  ULDC.64 UR4, c[0x0][0x358] ;  /* 0x0000d60000047ab9 */ /* 0x000fe20000000a00 */
[----:B------:R-:W-:Y:S01]  /*0630*/  PLOP3.LUT P0, PT, PT, PT, UP4, 0x80, 0x0 ;  /* 0x000000000000781c */ /* 0x000fe20003f0f048 */
[----:B------:R-:W-:Y:S01]  /*0640*/  IMAD.U32 R5, RZ, RZ, UR13 ;  /* 0x0000000dff057e24 */ /* 0x000fe2000f8e00ff */
[----:B------:R-:W-:Y:S01]  /*0650*/  MOV R11, UR11 ;  /* 0x0000000b000b7c02 */ /* 0x000fe20008000f00 */
[----:B------:R-:W-:Y:S01]  /*0660*/  IMAD.U32 R10, RZ, RZ, UR10 ;  /* 0x0000000aff0a7e24 */ /* 0x000fe2000f8e00ff */
[----:B------:R-:W-:Y:S01]  /*0670*/  UIMAD.WIDE UR4, UR29, UR8, UR4 ;  /* 0x000000081d0472a5 */ /* 0x000fe2000f8e0204 */
[----:B------:R-:W-:Y:S01]  /*0680*/  IMAD.U32 R8, RZ, RZ, UR6 ;  /* 0x00000006ff087e24 */ /* 0x000fe2000f8e00ff */
[----:B------:R-:W3:Y:S01]  /*0690*/  @P3 LDG.E R4, [R4.64] ;  /* 0x0000001e04043981 */ /* 0x000ee2000c1e1900 */
[----:B------:R-:W-:Y:S01]  /*06a0*/  IMAD.U32 R9, RZ, RZ, UR7 ;  /* 0x00000007ff097e24 */ /* 0x000fe2000f8e00ff */
[----:B------:R-:W-:-:S02]  /*06b0*/  MOV R79, RZ ;  /* 0x000000ff004f7202 */ /* 0x000fc40000000f00 */
[----:B------:R-:W4:Y:S01]  /*06c0*/  @P4 LDG.E R3, [R10.64] ;  /* 0x0000001e0a034981 */ /* 0x000f22000c1e1900 */
[----:B------:R-:W-:Y:S01]  /*06d0*/  IMAD.U32 R6, RZ, RZ, UR4 ;  /* 0x00000004ff067e24 */ /* 0x000fe2000f8e00ff */
[----:B------:R-:W-:Y:S02]  /*06e0*/  MOV R7, UR5 ;  /* 0x0000000500077c02 */ /* 0x000fe40008000f00 */
[----:B------:R-:W4:Y:S04]  /*06f0*/  @P2 LDG.E R2, [R8.64] ;  /* 0x0000001e08022981 */ /* 0x000f28000c1e1900 */
[----:B------:R1:W5:Y:S01]  /*0700*/  @P0 LDG.E R79, [R6.64] ;  /* 0x0000001e064f0981 */ /* 0x000362000c1e1900 */
[----:B------:R-:W1:Y:S01]  /*0710*/  S2UR UR20, SR_CTAID.Y ;  /* 0x00000000001479c3 */ /* 0x000e620000002600 */
[----:B------:R-:W-:-:S02]  /*0720*/  UMOV UR25, URZ ;  /* 0x0000003f00197c82 */ /* 0x000fc40008000000 */
[----:B------:R-:W-:Y:S02]  /*0730*/  ULDC UR28, c[0x0][0x168] ;  /* 0x00005a00001c7ab9 */ /* 0x000fe40000000800 */
[----:B------:R-:W-:Y:S02]  /*0740*/  UMOV UR26, URZ ;  /* 0x0000003f001a7c82 */ /* 0x000fe40008000000 */
[----:B------:R-:W-:Y:S02]  /*0750*/  UMOV UR24, URZ ;  /* 0x0000003f00187c82 */ /* 0x000fe40008000000 */
[----:B------:R-:W-:Y:S02]  /*0760*/  ULDC UR9, c[0x0][0x1d0] ;  /* 0x0000740000097ab9 */ /* 0x000fe40000000800 */
[----:B------:R-:W-:Y:S02]  /*0770*/  ULDC UR27, c[0x0][0x228] ;  /* 0x00008a00001b7ab9 */ /* 0x000fe40000000800 */
[----:B-1----:R-:W-:Y:S01]  /*0780*/  USHF.R.S32.HI UR19, URZ, 0x1f, UR20 ;  /* 0x0000001f3f137899 */ /* 0x002fe20008011414 */
[----:B--2---:R1:W2:Y:S08]  /*0790*/  @P1 R2UR UR28, R0 ;  /* 0x00000000001c13c2 */ /* 0x0042b000000e0000 */
[----:B---3--:R1:W3:Y:S08]  /*07a0*/  @P3 R2UR UR25, R4 ;  /* 0x00000000041933c2 */ /* 0x0082f000000e0000 */
[----:B----4-:R1:W4:Y:S08]  /*07b0*/  @P4 R2UR UR26, R3 ;  /* 0x00000000031a43c2 */ /* 0x01033000000e0000 */
[----:B------:R1:W1:Y:S01]  /*07c0*/  @P2 R2UR UR24, R2 ;  /* 0x00000000021823c2 */ /* 0x00026200000e0000 */
[----:B------:R-:W-:Y:S05]  /*07d0*/  @P1 BRA `(.L_x_308) ;  /* 0x0000006000001947 */ /* 0x000fea0003800000 */
[----:B--2---:R-:W-:Y:S05]  /*07e0*/  @!P4 BRA `(.L_x_308) ;  /* 0x000000500000c947 */ /* 0x004fea0003800000 */
[----:B-1----:R-:W2:Y:S04]  /*07f0*/  LDG.E R0, [R10.64] ;  /* 0x0000001e0a007981 */ /* 0x002ea8000c1e1900 */
[----:B----4-:R-:W4:Y:S01]  /*0800*/  LDG.E R2, [R10.64+0x4] ;  /* 0x0000041e0a027981 */ /* 0x010f22000c1e1900 */
[----:B--2---:R-:W1:Y:S08]  /*0810*/  R2UR UR28, R0 ;  /* 0x00000000001c73c2 */ /* 0x004e7000000e0000 */
[----:B----4-:R-:W1:Y:S02]  /*0820*/  R2UR UR4, R2 ;  /* 0x00000000020473c2 */ /* 0x010e6400000e0000 */
[----:B-1----:R-:W-:-:S06]  /*0830*/  UIADD3 UR28, -UR28, UR4, URZ ;  /* 0x000000041c1c7290 */ /* 0x002fcc000fffe13f */
.L_x_308:
[----:B--2---:R-:W-:-:S04]  /*0840*/  ISETP.NE.U32.AND P1, PT, RZ, c[0x0][0x368], PT ;  /* 0x0000da00ff007a0c */ /* 0x004fc80003f25070 */
[----:B------:R-:W-:-:S13]  /*0850*/  ISETP.NE.AND.EX P1, PT, RZ, c[0x0][0x36c], PT, P1 ;  /* 0x0000db00ff007a0c */ /* 0x000fda0003f25310 */
[----:B------:R-:W-:Y:S05]  /*0860*/  @!P1 BRA `(.L_x_309) ;  /* 0x0000007000009947 */ /* 0x000fea0003800000 */
[----:B------:R-:W-:Y:S02]  /*0870*/  ULDC.64 UR4, c[0x0][0x368] ;  /* 0x0000da0000047ab9 */ /* 0x000fe40000000a00 */
[----:B------:R-:W-:-:S06]  /*0880*/  UIMAD.WIDE UR4, UR29, UR8, UR4 ;  /* 0x000000081d0472a5 */ /* 0x000fcc000f8e0204 */
[----:B-1----:R-:W-:Y:S02]  /*0890*/  MOV R2, UR4 ;  /* 0x0000000400027c02 */ /* 0x002fe40008000f00 */
[----:B------:R-:W-:-:S05]  /*08a0*/  MOV R3, UR5 ;  /* 0x0000000500037c02 */ /* 0x000fca0008000f00 */
[----:B------:R-:W2:Y:S02]  /*08b0*/  LDG.E R0, [R2.64] ;  /* 0x0000001e02007981 */ /* 0x000ea4000c1e1900 */
[----:B--2---:R1:W2:Y:S02]  /*08c0*/  R2UR UR9, R0 ;  /* 0x00000000000973c2 */ /* 0x0042a400000e0000 */
[----:B-12---:R-:W-:Y:S05]  /*08d0*/  BRA `(.L_x_310) ;  /* 0x0000006000007947 */ /* 0x006fea0003800000 */
.L_x_309:
[----:B------:R-:W-:Y:S05]  /*08e0*/  @!P2 BRA `(.L_x_310) ;  /* 0x000000500000a947 */ /* 0x000fea0003800000 */
[----:B-1----:R-:W2:Y:S04]  /*08f0*/  LDG.E R0, [R8.64] ;  /* 0x0000001e08007981 */ /* 0x002ea8000c1e1900 */
[----:B----4-:R-:W4:Y:S01]  /*0900*/  LDG.E R2, [R8.64+0x4] ;  /* 0x0000041e08027981 */ /* 0x010f22000c1e1900 */
[----:B--2---:R-:W1:Y:S08]  /*0910*/  R2UR UR9, R0 ;  /* 0x00000000000973c2 */ /* 0x004e7000000e0000 */
[----:B----4-:R-:W1:Y:S02]  /*0920*/  R2UR UR4, R2 ;  /* 0x00000000020473c2 */ /* 0x010e6400000e0000 */
[----:B-1----:R-:W-:-:S06]  /*0930*/  UIADD3 UR9, -UR9, UR4, URZ ;  /* 0x0000000409097290 */ /* 0x002fcc000fffe13f */
.L_x_310:
[----:B-1----:R-:W2:Y:S01]  /*0940*/  @P0 LDG.E R0, [R6.64] ;  /* 0x0000001e06000981 */ /* 0x002ea2000c1e1900 */
[----:B------:R-:W-:-:S03]  /*0950*/  ULDC.64 UR4, c[0x0][0x378] ;  /* 0x0000de0000047ab9 */ /* 0x000fc60000000a00 */
[----:B----4-:R-:W4:Y:S01]  /*0960*/  @P0 LDG.E R2, [R6.64+0x4] ;  /* 0x0000041e06020981 */ /* 0x010f22000c1e1900 */
[----:B------:R-:W-:Y:S01]  /*0970*/  UISETP.NE.U32.AND UP0, UPT, URZ, UR4, UPT ;  /* 0x000000043f00728c */ /* 0x000fe2000bf05070 */
[----:B------:R-:W-:-:S03]  /*0980*/  IMAD.U32 R65, RZ, RZ, UR9 ;  /* 0x00000009ff417e24 */ /* 0x000fc6000f8e00ff */
[----:B------:R-:W-:-:S03]  /*0990*/  UISETP.NE.AND.EX UP0, UPT, URZ, UR5, UPT, UP0 ;  /* 0x000000053f00728c */ /* 0x000fc6000bf05300 */
[----:B------:R-:W-:-:S03]  /*09a0*/  ULDC.64 UR4, c[0x0][0x378] ;  /* 0x0000de0000047ab9 */ /* 0x000fc60000000a00 */
[----:B------:R-:W-:-:S05]  /*09b0*/  PLOP3.LUT P1, PT, PT, PT, UP0, 0x80, 0x0 ;  /* 0x000000000000781c */ /* 0x000fca0003f2f008 */
[----:B------:R-:W-:-:S06]  /*09c0*/  @UP0 UIMAD.WIDE UR4, UR29, UR8, UR4 ;  /* 0x000000081d0402a5 */ /* 0x000fcc000f8e0204 */
[----:B------:R-:W-:Y:S01]  /*09d0*/  MOV R4, UR4 ;  /* 0x0000000400047c02 */ /* 0x000fe20008000f00 */
[----:B------:R-:W-:-:S05]  /*09e0*/  IMAD.U32 R5, RZ, RZ, UR5 ;  /* 0x00000005ff057e24 */ /* 0x000fca000f8e00ff */
[----:B------:R1:W5:Y:S01]  /*09f0*/  @P1 LDG.E R65, [R4.64] ;  /* 0x0000001e04411981 */ /* 0x000362000c1e1900 */
[----:B------:R-:W-:Y:S02]  /*0a00*/  ULDC UR4, c[0x0][0x2c4] ;  /* 0x0000b10000047ab9 */ /* 0x000fe40000000800 */
[----:B------:R-:W-:Y:S02]  /*0a10*/  UISETP.NE.AND UP3, UPT, UR4, 0x1, UPT ;  /* 0x000000010400788c */ /* 0x000fe4000bf65270 */
[----:B---3--:R-:W-:Y:S02]  /*0a20*/  UIADD3 UR10, -UR25, UR9, URZ ;  /* 0x00000009190a7290 */ /* 0x008fe4000fffe13f */
[----:B------:R-:W-:-:S07]  /*0a30*/  ULDC.64 UR4, c[0x0][0x2c8] ;  /* 0x0000b20000047ab9 */ /* 0x000fce0000000a00 */
[----:B------:R-:W-:-:S04]  /*0a40*/  @UP3 UIADD3 UR12, UR23, 0x7f, URZ ;  /* 0x0000007f170c3890 */ /* 0x000fc8000fffe03f */
[----:B------:R-:W-:Y:S01]  /*0a50*/  UIMAD.WIDE.U32 UR12, UR12, UR4, URZ ;  /* 0x000000040c0c72a5 */ /* 0x000fe2000f8e003f */
[----:B--2---:R-:W2:Y:S08]  /*0a60*/  @P0 R2UR UR6, R0 ;  /* 0x00000000000603c2 */ /* 0x004eb000000e0000 */
[----:B----4-:R-:W2:Y:S02]  /*0a70*/  @P0 R2UR UR7, R2 ;  /* 0x00000000020703c2 */ /* 0x010ea400000e0000 */
[----:B--2---:R-:W-:-:S02]  /*0a80*/  @UP4 UIADD3 UR27, -UR6, UR7, URZ ;  /* 0x00000007061b4290 */ /* 0x004fc4000fffe13f */
[----:B------:R-:W-:Y:S02]  /*0a90*/  UIADD3 UR6, UR23, 0x7f, URZ ;  /* 0x0000007f17067890 */ /* 0x000fe4000fffe03f */
[----:B------:R-:W-:Y:S02]  /*0aa0*/  @UP3 USHF.R.U32.HI UR6, URZ, UR5, UR13 ;  /* 0x000000053f063299 */ /* 0x000fe4000801160d */
[----:B------:R-:W-:Y:S02]  /*0ab0*/  UIADD3 UR16, UR10, UR27, URZ ;  /* 0x0000001b0a107290 */ /* 0x000fe4000fffe03f */
[----:B------:R-:W-:Y:S02]  /*0ac0*/  ULDC.64 UR4, c[0x0][0x328] ;  /* 0x0000ca0000047ab9 */ /* 0x000fe40000000a00 */
[----:B------:R-:W-:Y:S02]  /*0ad0*/  UISETP.GE.AND UP2, UPT, UR5, 0x1, UPT ;  /* 0x000000010500788c */ /* 0x000fe4000bf46270 */
[----:B------:R-:W-:-:S04]  /*0ae0*/  UIADD3 UR15, UR16, 0x1, -UR28 ;  /* 0x00000001100f7890 */ /* 0x000fc8000fffe81c */
[----:B------:R-:W-:Y:S01]  /*0af0*/  PLOP3.LUT P0, PT, PT, PT, UP2, 0x40, 0x0 ;  /* 0x000000000000781c */ /* 0x000fe20003f0e828 */
[----:B------:R-:W-:-:S04]  /*0b00*/  UIADD3 UR6, UR15, UR6, URZ ;  /* 0x000000060f067290 */ /* 0x000fc8000fffe03f */
[----:B------:R-:W-:-:S08]  /*0b10*/  UIADD3 UR11, UR6, UR4, URZ ;  /* 0x00000004060b7290 */ /* 0x000fd0000fffe03f */
[----:B------:R-:W-:Y:S05]  /*0b20*/  @P0 BRA `(.L_x_311) ;  /* 0x0000012000000947 */ /* 0x000fea0003800000 */
[----:B-1----:R-:W-:Y:S01]  /*0b30*/  ISETP.LT.AND P0, PT, RZ, UR6, PT ;  /* 0x00000006ff007c0c */ /* 0x002fe2000bf01270 */
[----:B------:R-:W-:-:S12]  /*0b40*/  UIADD3 UR4, UR6, -0x1, URZ ;  /* 0xffffffff06047890 */ /* 0x000fd8000fffe03f */
[----:B------:R-:W-:Y:S05]  /*0b50*/  @P0 BRA `(.L_x_312) ;  /* 0x0000007000000947 */ /* 0x000fea0003800000 */
[----:B------:R-:W-:Y:S02]  /*0b60*/  UISETP.NE.AND UP0, UPT, UR5, 0x1, UPT ;  /* 0x000000010500788c */ /* 0x000fe4000bf05270 */
[----:B------:R-:W-:-:S03]  /*0b70*/  UIADD3 UR4, -UR6, URZ, URZ ;  /* 0x0000003f06047290 */ /* 0x000fc6000fffe13f */
[----:B------:R-:W-:Y:S02]  /*0b80*/  ULDC.64 UR6, c[0x0][0x330] ;  /* 0x0000cc0000067ab9 */ /* 0x000fe40000000a00 */
[----:B------:R-:W-:-:S04]  /*0b90*/  UIMAD.WIDE.U32 UR12, UR4, UR6, URZ ;  /* 0x00000006040c72a5 */ /* 0x000fc8000f8e003f */
[----:B------:R-:W-:-:S04]  /*0ba0*/  @UP0 USHF.R.U32.HI UR4, URZ, UR7, UR13 ;  /* 0x000000073f040299 */ /* 0x000fc8000801160d */
[----:B------:R-:W-:Y:S01]  /*0bb0*/  ULOP3.LUT UR4, URZ, UR4, URZ, 0x33, !UPT ;  /* 0x000000043f047292 */ /* 0x000fe2000f8e333f */
[----:B------:R-:W-:Y:S05]  /*0bc0*/  BRA `(.L_x_313) ;  /* 0x0000004000007947 */ /* 0x000fea0003800000 */
.L_x_312:
[----:B------:R-:W-:Y:S02]  /*0bd0*/  UISETP.NE.AND UP0, UPT, UR5, 0x1, UPT ;  /* 0x000000010500788c */ /* 0x000fe4000bf05270 */
[----:B------:R-:W-:Y:S02]  /*0be0*/  ULDC.64 UR6, c[0x0][0x330] ;  /* 0x0000cc0000067ab9 */ /* 0x000fe40000000a00 */
[----:B------:R-:W-:-:S07]  /*0bf0*/  UIMAD.WIDE.U32 UR12, UR4, UR6, URZ ;  /* 0x00000006040c72a5 */ /* 0x000fce000f8e003f */
[----:B------:R-:W-:Y:S02]  /*0c00*/  @UP0 USHF.R.U32.HI UR4, URZ, UR7, UR13 ;  /* 0x000000073f040299 */ /* 0x000fe4000801160d */
.L_x_313:
[----:B------:R-:W-:Y:S02]  /*0c10*/  ULDC UR6, c[0x0][0x32c] ;  /* 0x0000cb0000067ab9 */ /* 0x000fe40000000800 */
[----:B------:R-:W-:-:S04]  /*0c20*/  UIMAD UR6, UR4, UR5, UR6 ;  /* 0x00000005040672a4 */ /* 0x000fc8000f8e0206 */
[----:B------:R-:W-:-:S04]  /*0c30*/  UISETP.LT.AND UP0, UPT, UR11, UR6, UPT ;  /* 0x000000060b00728c */ /* 0x000fc8000bf01270 */
[----:B------:R-:W-:-:S03]  /*0c40*/  USEL UR11, UR11, UR6, UP0 ;  /* 0x000000060b0b7287 */ /* 0x000fc60008000000 */
.L_x_311:
[----:B-1----:R-:W-:Y:S01]  /*0c50*/  ULDC.64 UR6, c[0x0][0x2c8] ;  /* 0x0000b20000067ab9 */ /* 0x002fe20000000a00 */
[----:B------:R-:W-:Y:S01]  /*0c60*/  PLOP3.LUT P0, PT, PT, PT, UP2, 0x40, 0x0 ;  /* 0x000000000000781c */ /* 0x000fe20003f0e828 */
[----:B------:R-:W-:Y:S02]  /*0c70*/  UIMAD.WIDE.U32 UR32, UR23, UR6, URZ ;  /* 0x00000006172072a5 */ /* 0x000fe4000f8e003f */
[----:B------:R-:W-:Y:S02]  /*0c80*/  UIADD3 UR12, UR16, 0x1f, URZ ;  /* 0x0000001f100c7890 */ /* 0x000fe4000fffe03f */
[----:B------:R-:W-:Y:S02]  /*0c90*/  UMOV UR13, UR23 ;  /* 0x00000017000d7c82 */ /* 0x000fe40008000000 */
[----:B------:R-:W-:Y:S02]  /*0ca0*/  UIADD3 UR14, UR16, -UR28, URZ ;  /* 0x8000001c100e7290 */ /* 0x000fe4000fffe03f */
[----:B------:R-:W-:-:S02]  /*0cb0*/  @UP3 UMOV UR17, UR33 ;  /* 0x0000002100113c82 */ /* 0x000fc40008000000 */
[----:B------:R-:W-:Y:S02]  /*0cc0*/  USHF.R.S32.HI UR4, URZ, 0x1f, UR12 ;  /* 0x0000001f3f047899 */ /* 0x000fe4000801140c */
[----:B------:R-:W-:Y:S02]  /*0cd0*/  @UP3 USHF.R.U32.HI UR13, URZ, UR7, UR17 ;  /* 0x000000073f0d3299 */ /* 0x000fe40008011611 */
[----:B------:R-:W-:Y:S02]  /*0ce0*/  ULEA.HI UR4, UR4, UR12, URZ, 0x5 ;  /* 0x0000000c04047291 */ /* 0x000fe4000f8f283f */
[----:B------:R-:W-:Y:S02]  /*0cf0*/  UIADD3 UR7, UR14, UR13, URZ ;  /* 0x0000000d0e077290 */ /* 0x000fe4000fffe03f */
[----:B------:R-:W-:Y:S02]  /*0d00*/  ULDC UR6, c[0x0][0x324] ;  /* 0x0000c90000067ab9 */ /* 0x000fe40000000800 */
[----:B------:R-:W-:-:S02]  /*0d10*/  USHF.R.S32.HI UR13, URZ, 0x5, UR4 ;  /* 0x000000053f0d7899 */ /* 0x000fc40008011404 */
[----:B------:R-:W-:Y:S01]  /*0d20*/  UIADD3 UR6, UR7, -UR6, URZ ;  /* 0x8000000607067290 */ /* 0x000fe2000fffe03f */
[----:B------:R-:W-:Y:S05]  /*0d30*/  @P0 BRA `(.L_x_314) ;  /* 0x0000014000000947 */ /* 0x000fea0003800000 */
        /* <DEDUP_REMOVED lines=11> */
.L_x_315:
[----:B------:R-:W-:-:S03]  /*0df0*/  UISETP.NE.AND UP0, UPT, UR5, 0x1, UPT ;  /* 0x000000010500788c */ /* 0x000fc6000bf05270 */
[----:B------:R-:W-:Y:S02]  /*0e00*/  ULDC.64 UR4, c[0x0][0x330] ;  /* 0x0000cc0000047ab9 */ /* 0x000fe40000000a00 */
[----:B------:R-:W-:-:S07]  /*0e10*/  UIMAD.WIDE.U32 UR32, UR7, UR4, URZ ;  /* 0x00000004072072a5 */ /* 0x000fce000f8e003f */
[----:B------:R-:W-:Y:S02]  /*0e20*/  @UP0 UMOV UR17, UR33 ;  /* 0x0000002100110c82 */ /* 0x000fe40008000000 */
[----:B------:R-:W-:Y:S02]  /*0e30*/  @UP0 USHF.R.U32.HI UR7, URZ, UR5, UR17 ;  /* 0x000000053f070299 */ /* 0x000fe40008011611 */
.L_x_316:
[----:B------:R-:W-:Y:S02]  /*0e40*/  ULDC UR4, c[0x0][0x32c] ;  /* 0x0000cb0000047ab9 */ /* 0x000fe40000000800 */
[----:B------:R-:W-:-:S04]  /*0e50*/  UIMAD UR4, UR7, UR4, URZ ;  /* 0x00000004070472a4 */ /* 0x000fc8000f8e023f */
[----:B------:R-:W-:-:S04]  /*0e60*/  UISETP.LT.AND UP0, UPT, UR6, UR4, UPT ;  /* 0x000000040600728c */ /* 0x000fc8000bf01270 */
[----:B------:R-:W-:Y:S02]  /*0e70*/  USEL UR6, UR6, UR4, !UP0 ;  /* 0x0000000406067287 */ /* 0x000fe4000c000000 */
.L_x_314:
[----:B------:R-:W-:Y:S02]  /*0e80*/  UIADD3 UR11, UR11, 0x1f, URZ ;  /* 0x0000001f0b0b7890 */ /* 0x000fe4000fffe03f */
[----:B------:R-:W-:Y:S02]  /*0e90*/  USHF.R.S32.HI UR4, URZ, 0x1f, UR6 ;  /* 0x0000001f3f047899 */ /* 0x000fe40008011406 */
[----:B------:R-:W-:Y:S02]  /*0ea0*/  USHF.R.S32.HI UR5, URZ, 0x1f, UR11 ;  /* 0x0000001f3f057899 */ /* 0x000fe4000801140b */
[----:B------:R-:W-:Y:S02]  /*0eb0*/  ULEA.HI UR4, UR4, UR6, URZ, 0x5 ;  /* 0x0000000604047291 */ /* 0x000fe4000f8f283f */
[----:B------:R-:W-:Y:S02]  /*0ec0*/  ULEA.HI UR5, UR5, UR11, URZ, 0x5 ;  /* 0x0000000b05057291 */ /* 0x000fe4000f8f283f */
[----:B------:R-:W-:-:S02]  /*0ed0*/  USHF.R.S32.HI UR4, URZ, 0x5, UR4 ;  /* 0x000000053f047899 */ /* 0x000fc40008011404 */
[----:B------:R-:W-:Y:S02]  /*0ee0*/  USHF.R.S32.HI UR5, URZ, 0x5, UR5 ;  /* 0x000000053f057899 */ /* 0x000fe40008011405 */
[----:B------:R-:W-:Y:S02]  /*0ef0*/  UISETP.LT.AND UP1, UPT, URZ, UR4, UPT ;  /* 0x000000043f00728c */ /* 0x000fe4000bf21270 */
[----:B------:R-:W-:Y:S02]  /*0f00*/  UISETP.LT.AND UP0, UPT, UR5, UR13, UPT ;  /* 0x0000000d0500728c */ /* 0x000fe4000bf01270 */
[----:B------:R-:W-:Y:S02]  /*0f10*/  USEL UR4, URZ, UR4, !UP1 ;  /* 0x000000043f047287 */ /* 0x000fe4000c800000 */
[----:B------:R-:W-:Y:S02]  /*0f20*/  USEL UR5, UR5, UR13, UP0 ;  /* 0x0000000d05057287 */ /* 0x000fe40008000000 */
[----:B------:R-:W-:-:S02]  /*0f30*/  ULEA UR4, UR4, -UR10, 0x5 ;  /* 0x8000000a04047291 */ /* 0x000fc4000f8e283f */
[----:B------:R-:W-:Y:S02]  /*0f40*/  ULEA UR5, UR5, -UR10, 0x5 ;  /* 0x8000000a05057291 */ /* 0x000fe4000f8e283f */
[----:B------:R-:W-:Y:S02]  /*0f50*/  UISETP.LT.AND UP1, UPT, URZ, UR4, UPT ;  /* 0x000000043f00728c */ /* 0x000fe4000bf21270 */
[----:B------:R-:W-:Y:S02]  /*0f60*/  UISETP.LT.AND UP0, UPT, UR5, UR27, UPT ;  /* 0x0000001b0500728c */ /* 0x000fe4000bf01270 */
[----:B------:R-:W-:Y:S02]  /*0f70*/  USEL UR4, URZ, UR4, !UP1 ;  /* 0x000000043f047287 */ /* 0x000fe4000c800000 */
[----:B------:R-:W-:Y:S02]  /*0f80*/  USEL UR5, UR5, UR27, UP0 ;  /* 0x0000001b05057287 */ /* 0x000fe40008000000 */
[----:B------:R-:W-:-:S02]  /*0f90*/  USHF.R.U32.HI UR12, URZ, 0x5, UR4 ;  /* 0x000000053f0c7899 */ /* 0x000fc40008011604 */
[----:B------:R-:W-:-:S05]  /*0fa0*/  UISETP.GT.AND UP0, UPT, UR5, UR4, UPT ;  /* 0x000000040500728c */ /* 0x000fca000bf04270 */
[----:B------:R-:W-:-:S06]  /*0fb0*/  UMOV UR10, UR12 ;  /* 0x0000000c000a7c82 */ /* 0x000fcc0008000000 */
[----:B------:R-:W-:-:S04]  /*0fc0*/  @UP0 UIADD3 UR5, UR5, 0x1f, URZ ;  /* 0x0000001f05050890 */ /* 0x000fc8000fffe03f */
[----:B------:R-:W-:-:S04]  /*0fd0*/  @UP0 USHF.R.S32.HI UR4, URZ, 0x1f, UR5 ;  /* 0x0000001f3f040899 */ /* 0x000fc80008011405 */
[----:B------:R-:W-:-:S04]  /*0fe0*/  @UP0 ULEA.HI UR4, UR4, UR5, URZ, 0x5 ;  /* 0x0000000504040291 */ /* 0x000fc8000f8f283f */
[----:B------:R-:W-:-:S04]  /*0ff0*/  @UP0 USHF.R.S32.HI UR10, URZ, 0x5, UR4 ;  /* 0x000000053f0a0899 */ /* 0x000fc80008011404 */
[----:B------:R-:W-:-:S06]  /*1000*/  UISETP.GT.AND UP0, UPT, UR10, UR12, UPT ;  /* 0x0000000c0a00728c */ /* 0x000fcc000bf04270 */
[----:B------:R-:W-:-:S13]  /*1010*/  PLOP3.LUT P0, PT, PT, PT, UP0, 0x80, 0x0 ;  /* 0x000000000000781c */ /* 0x000fda0003f0f008 */
[----:B------:R-:W-:Y:S05]  /*1020*/  @!P0 BRA `(.L_x_317) ;  /* 0x00003d0000008947 */ /* 0x000fea0003800000 */
[----:B------:R-:W-:Y:S02]  /*1030*/  ULDC.64 UR4, c[0x0][0x340] ;  /* 0x0000d00000047ab9 */ /* 0x000fe40000000a00 */
[----:B------:R-:W-:Y:S02]  /*1040*/  UISETP.NE.U32.AND UP0, UPT, URZ, UR4, UPT ;  /* 0x000000043f00728c */ /* 0x000fe4000bf05070 */
[----:B------:R-:W-:Y:S02]  /*1050*/  UMOV UR32, 0x5 ;  /* 0x0000000500207882 */ /* 0x000fe40000000000 */
[----:B------:R-:W-:Y:S02]  /*1060*/  UISETP.NE.AND.EX UP0, UPT, URZ, UR5, UPT, UP0 ;  /* 0x000000053f00728c */ /* 0x000fe4000bf05300 */
[----:B------:R-:W-:Y:S02]  /*1070*/  ULDC.64 UR6, c[0x0][0x238] ;  /* 0x00008e0000067ab9 */ /* 0x000fe40000000a00 */
[----:B------:R-:W-:-:S02]  /*1080*/  ULDC.64 UR4, c[0x0][0x340] ;  /* 0x0000d00000047ab9 */ /* 0x000fc40000000a00 */
[----:B------:R-:W-:-:S05]  /*1090*/  PLOP3.LUT P0, PT, PT, PT, UP0, 0x80, 0x0 ;  /* 0x000000000000781c */ /* 0x000fca0003f0f008 */
[----:B------:R-:W-:-:S06]  /*10a0*/  @UP0 UIMAD.WIDE UR4, UR29, UR8, UR4 ;  /* 0x000000081d0402a5 */ /* 0x000fcc000f8e0204 */
[----:B------:R-:W-:Y:S02]  /*10b0*/  IMAD.U32 R2, RZ, RZ, UR4 ;  /* 0x00000004ff027e24 */ /* 0x000fe4000f8e00ff */
[----:B------:R-:W-:Y:S01]  /*10c0*/  IMAD.U32 R3, RZ, RZ, UR5 ;  /* 0x00000005ff037e24 */ /* 0x000fe2000f8e00ff */
[----:B------:R-:W-:-:S04]  /*10d0*/  ULDC.64 UR4, c[0x0][0x240] ;  /* 0x0000900000047ab9 */ /* 0x000fc80000000a00 */
[----:B------:R1:W2:Y:S01]  /*10e0*/  @P0 LDG.E R0, [R2.64] ;  /* 0x0000001e02000981 */ /* 0x0002a2000c1e1900 */
[----:B------:R-:W-:Y:S01]  /*10f0*/  UIADD3 UR22, UR10, -0x1, URZ ;  /* 0xffffffff0a167890 */ /* 0x000fe2000fffe03f */
[----:B------:R-:W-:Y:S01]  /*1100*/  IMAD.U32 R114, RZ, RZ, UR20 ;  /* 0x00000014ff727e24 */ /* 0x000fe2000f8e00ff */
[----:B------:R-:W-:Y:S01]  /*1110*/  UIMAD UR4, UR19, UR4, URZ ;  /* 0x00000004130472a4 */ /* 0x000fe2000f8e023f */
[----:B------:R-:W-:Y:S01]  /*1120*/  BSSY B0, `(.L_x_318) ;  /* 0x000006f000007945 */ /* 0x000fe20003800000 */
[----:B------:R-:W-:Y:S02]  /*1130*/  USHF.R.S32.HI UR34, URZ, 0x1f, UR29 ;  /* 0x0000001f3f227899 */ /* 0x000fe4000801141d */
[----:B------:R-:W-:Y:S02]  /*1140*/  UIADD3 UR9, UR24, UR9, URZ ;  /* 0x0000000918097290 */ /* 0x000fe4000fffe03f */
[----:B------:R-:W-:Y:S02]  /*1150*/  USEL UR10, UR34, URZ, !UP4 ;  /* 0x0000003f220a7287 */ /* 0x000fe4000e000000 */
[----:B------:R-:W-:-:S02]  /*1160*/  USHF.L.U64.HI UR17, UR6, UR32, UR7 ;  /* 0x0000002006117299 */ /* 0x000fc40008010207 */
[----:B------:R-:W-:Y:S02]  /*1170*/  USHF.L.U32 UR18, UR6, 0x5, URZ ;  /* 0x0000000506127899 */ /* 0x000fe4000800063f */
[----:B------:R-:W-:Y:S02]  /*1180*/  UIMAD UR33, UR20, UR5, UR4 ;  /* 0x00000005142172a4 */ /* 0x000fe4000f8e0204 */
[----:B------:R-:W-:Y:S02]  /*1190*/  USHF.R.S32.HI UR8, URZ, 0x1f, UR9 ;  /* 0x0000001f3f087899 */ /* 0x000fe40008011409 */
[----:B------:R-:W-:Y:S02]  /*11a0*/  ULDC.64 UR6, c[0x0][0x1e0] ;  /* 0x0000780000067ab9 */ /* 0x000fe40000000a00 */
[----:B------:R-:W-:Y:S02]  /*11b0*/  ULDC.64 UR4, c[0x0][0x248] ;  /* 0x0000920000047ab9 */ /* 0x000fe40000000a00 */
[----:B------:R-:W-:Y:S01]  /*11c0*/  UIMAD.WIDE.U32 UR38, UR9, UR6, URZ ;  /* 0x00000006092672a5 */ /* 0x000fe2000f8e003f */
[----:B-1----:R-:W-:Y:S01]  /*11d0*/  SHF.R.S32.HI R3, RZ, 0x1f, R64 ;  /* 0x0000001fff037819 */ /* 0x002fe20000011440 */
[----:B------:R-:W-:-:S02]  /*11e0*/  UIMAD UR4, UR10, UR4, URZ ;  /* 0x000000040a0472a4 */ /* 0x000fc4000f8e023f */
[----:B------:R-:W-:Y:S01]  /*11f0*/  UIMAD UR6, UR8, UR6, URZ ;  /* 0x00000006080672a4 */ /* 0x000fe2000f8e023f */
[CC--:B------:R-:W-:Y:S01]  /*1200*/  LEA.HI R5, R3.reuse, R64.reuse, RZ, 0x3 ;  /* 0x0000004003057211 */ /* 0x0c0fe200078f18ff */
[----:B------:R-:W-:Y:S01]  /*1210*/  USEL UR11, UR29, URZ, !UP4 ;  /* 0x0000003f1d0b7287 */ /* 0x000fe2000e000000 */
[----:B------:R-:W-:Y:S01]  /*1220*/  LEA.HI R86, R3, R64, RZ, 0x6 ;  /* 0x0000004003567211 */ /* 0x000fe200078f30ff */
[----:B------:R-:W-:Y:S01]  /*1230*/  UIMAD UR7, UR9, UR7, UR6 ;  /* 0x00000007090772a4 */ /* 0x000fe2000f8e0206 */
[----:B------:R-:W-:Y:S01]  /*1240*/  SHF.R.S32.HI R101, RZ, 0x3, R5 ;  /* 0x00000003ff657819 */ /* 0x000fe20000011405 */
[----:B------:R-:W-:Y:S01]  /*1250*/  UIMAD UR6, UR11, UR5, UR4 ;  /* 0x000000050b0672a4 */ /* 0x000fe2000f8e0204 */
[----:B------:R-:W-:Y:S01]  /*1260*/  LOP3.LUT R5, R5, 0xfffffff8, RZ, 0xc0, !PT ;  /* 0xfffffff805057812 */ /* 0x000fe200078ec0ff */
[----:B------:R-:W-:Y:S01]  /*1270*/  UIADD3 UR39, UR39, UR7, URZ ;  /* 0x0000000727277290 */ /* 0x000fe2000fffe03f */
[----:B------:R-:W-:Y:S01]  /*1280*/  SHF.R.S32.HI R74, RZ, 0x1f, R101 ;  /* 0x0000001fff4a7819 */ /* 0x000fe20000011465 */
[----:B------:R-:W-:Y:S01]  /*1290*/  ULDC.64 UR4, c[0x0][0x1e8] ;  /* 0x00007a0000047ab9 */ /* 0x000fe20000000a00 */
[----:B------:R-:W-:Y:S01]  /*12a0*/  IADD3 R78, -R101, UR27, RZ ;  /* 0x0000001b654e7c10 */ /* 0x000fe2000fffe1ff */
[----:B------:R-:W-:Y:S01]  /*12b0*/  IMAD.IADD R14, R64, 0x1, -R5 ;  /* 0x00000001400e7824 */ /* 0x000fe200078e0a05 */
[----:B------:R-:W-:Y:S01]  /*12c0*/  UIMAD UR35, UR19, UR4, URZ ;  /* 0x00000004132372a4 */ /* 0x000fe2000f8e023f */
[----:B------:R-:W-:Y:S01]  /*12d0*/  IMAD.U32 R5, RZ, RZ, UR22 ;  /* 0x00000016ff057e24 */ /* 0x000fe2000f8e00ff */
[----:B------:R-:W-:Y:S01]  /*12e0*/  UIMAD.WIDE.U32 UR38, UR20, UR4, UR38 ;  /* 0x00000004142672a5 */ /* 0x000fe2000f8e0026 */
[C---:B------:R-:W-:Y:S01]  /*12f0*/  IMAD.SHL.U32 R16, R14.reuse, 0x8, RZ ;  /* 0x000000080e107824 */ /* 0x040fe200078e00ff */
[----:B------:R-:W-:Y:S01]  /*1300*/  UIMAD UR7, UR20, UR5, UR35 ;  /* 0x00000005140772a4 */ /* 0x000fe2000f8e0223 */
[----:B------:R-:W-:-:S02]  /*1310*/  IMAD.SHL.U32 R14, R14, 0x4, RZ ;  /* 0x000000040e0e7824 */ /* 0x000fc400078e00ff */
[----:B------:R-:W-:Y:S01]  /*1320*/  IMAD R2, R5, -0x20, R78 ;  /* 0xffffffe005027824 */ /* 0x000fe200078e024e */
[----:B------:R-:W-:Y:S01]  /*1330*/  SHF.R.S32.HI R17, RZ, 0x1f, R16 ;  /* 0x0000001fff117819 */ /* 0x000fe20000011410 */
[----:B------:R-:W-:Y:S01]  /*1340*/  IMAD.SHL.U32 R9, R101, 0x40, RZ ;  /* 0x0000004065097824 */ /* 0x000fe200078e00ff */
[----:B------:R-:W-:Y:S01]  /*1350*/  IADD3 R12, R14, 0x40, RZ ;  /* 0x000000400e0c7810 */ /* 0x000fe20007ffe0ff */
[----:B------:R-:W-:Y:S01]  /*1360*/  IMAD.SHL.U32 R86, R86, 0x8, RZ ;  /* 0x0000000856567824 */ /* 0x000fe200078e00ff */
[----:B------:R-:W-:Y:S01]  /*1370*/  ISETP.GT.AND P2, PT, R2, RZ, PT ;  /* 0x000000ff0200720c */ /* 0x000fe20003f44270 */
[----:B------:R-:W-:Y:S01]  /*1380*/  ULDC.64 UR4, c[0x0][0x1f0] ;  /* 0x00007c0000047ab9 */ /* 0x000fe20000000a00 */
[----:B------:R-:W-:Y:S01]  /*1390*/  ISETP.GE.AND P1, PT, R16, c[0x0][0x1d4], PT ;  /* 0x0000750010007a0c */ /* 0x000fe20003f26270 */
[----:B------:R-:W-:Y:S01]  /*13a0*/  IMAD.IADD R11, R14, 0x1, R12 ;  /* 0x000000010e0b7824 */ /* 0x000fe200078e020c */
[----:B------:R-:W-:Y:S01]  /*13b0*/  LOP3.LUT R9, R9, 0x1c0, RZ, 0xc0, !PT ;  /* 0x000001c009097812 */ /* 0x000fe200078ec0ff */
[----:B------:R-:W-:Y:S01]  /*13c0*/  UIADD3 UR39, UR39, UR7, URZ ;  /* 0x0000000727277290 */ /* 0x000fe2000fffe03f */
[----:B------:R-:W-:Y:S01]  /*13d0*/  IMAD.U32 R112, RZ, RZ, UR11 ;  /* 0x0000000bff707e24 */ /* 0x000fe2000f8e00ff */
[----:B------:R-:W-:Y:S01]  /*13e0*/  IADD3 R100, R16, 0x80, RZ ;  /* 0x0000008010647810 */ /* 0x000fe20007ffe0ff */
[----:B------:R-:W-:Y:S01]  /*13f0*/  IMAD R2, R74, c[0x0][0x1e0], RZ ;  /* 0x000078004a027a24 */ /* 0x000fe200078e02ff */
[----:B------:R-:W-:Y:S01]  /*1400*/  IADD3 R99, R16, 0xc0, RZ ;  /* 0x000000c010637810 */ /* 0x000fe20007ffe0ff */
[----:B------:R-:W-:Y:S01]  /*1410*/  IMAD.WIDE.U32 R118, R101, c[0x0][0x1e0], RZ ;  /* 0x0000780065767a25 */ /* 0x000fe200078e00ff */
[----:B------:R-:W-:-:S02]  /*1420*/  LOP3.LUT R86, R86, 0xfffffe00, RZ, 0xc0, !PT ;  /* 0xfffffe0056567812 */ /* 0x000fc400078ec0ff */
[----:B------:R-:W-:Y:S01]  /*1430*/  LOP3.LUT R98, R9, 0x38, R16, 0xf8, !PT ;  /* 0x0000003809627812 */ /* 0x000fe200078ef810 */
[----:B------:R-:W-:Y:S01]  /*1440*/  IMAD R83, R101, c[0x0][0x1e4], R2 ;  /* 0x0000790065537a24 */ /* 0x000fe200078e0202 */
[----:B------:R-:W-:-:S03]  /*1450*/  SHF.R.U32.HI R7, RZ, 0x3, R9 ;  /* 0x00000003ff077819 */ /* 0x000fc60000011609 */
[----:B------:R-:W-:Y:S01]  /*1460*/  IMAD.IADD R83, R119, 0x1, R83 ;  /* 0x0000000177537824 */ /* 0x000fe200078e0253 */
[----:B------:R-:W-:-:S05]  /*1470*/  LOP3.LUT R98, R86, R98, R7, 0xf6, !PT ;  /* 0x0000006256627212 */ /* 0x000fca00078ef607 */
[----:B------:R-:W-:Y:S01]  /*1480*/  IMAD.SHL.U32 R98, R98, 0x2, RZ ;  /* 0x0000000262627824 */ /* 0x000fe200078e00ff */
[----:B--2---:R1:W2:Y:S01]  /*1490*/  @P0 R2UR UR36, R0 ;  /* 0x00000000002403c2 */ /* 0x0042a200000e0000 */
[----:B-----5:R-:W-:-:S04]  /*14a0*/  IADD3 R81, P0, R101, R79, RZ ;  /* 0x0000004f65517210 */ /* 0x020fc80007f1e0ff */
[----:B------:R-:W-:Y:S01]  /*14b0*/  LEA.HI.X.SX32 R79, R79, R74, 0x1, P0 ;  /* 0x0000004a4f4f7211 */ /* 0x000fe200000f0eff */
[----:B------:R-:W-:Y:S01]  /*14c0*/  IMAD.WIDE.U32 R4, R81, c[0x0][0x238], R16 ;  /* 0x00008e0051047a25 */ /* 0x000fe200078e0010 */
[----:B------:R-:W-:-:S03]  /*14d0*/  ISETP.GE.AND P0, PT, R11, c[0x0][0x1d4], PT ;  /* 0x000075000b007a0c */ /* 0x000fc60003f06270 */
[----:B-1----:R-:W-:Y:S01]  /*14e0*/  IMAD R0, R79, c[0x0][0x238], RZ ;  /* 0x00008e004f007a24 */ /* 0x002fe200078e02ff */
[----:B--2---:R-:W-:-:S03]  /*14f0*/  @UP0 USHF.R.S32.HI UR37, URZ, 0x1f, UR36 ;  /* 0x0000001f3f250899 */ /* 0x004fc60008011424 */
[----:B------:R-:W-:Y:S01]  /*1500*/  IMAD R0, R81, c[0x0][0x23c], R0 ;  /* 0x00008f0051007a24 */ /* 0x000fe200078e0200 */
[----:B------:R-:W-:-:S03]  /*1510*/  @!UP0 UMOV UR36, UR29 ;  /* 0x0000001d00248c82 */ /* 0x000fc60008000000 */
[----:B------:R-:W-:Y:S01]  /*1520*/  IMAD.IADD R5, R5, 0x1, R0 ;  /* 0x0000000105057824 */ /* 0x000fe200078e0200 */
[----:B------:R-:W-:Y:S01]  /*1530*/  @!UP0 UMOV UR37, UR34 ;  /* 0x0000002200258c82 */ /* 0x000fe20008000000 */
[----:B------:R-:W-:Y:S01]  /*1540*/  SEL R0, RZ, 0xffffffff, P0 ;  /* 0xffffffffff007807 */ /* 0x000fe20000000000 */
[----:B------:R-:W-:Y:S01]  /*1550*/  USEL UR34, UR36, URZ, !UP5 ;  /* 0x0000003f24227287 */ /* 0x000fe2000e800000 */
[----:B------:R-:W-:Y:S01]  /*1560*/  IMAD.WIDE.U32 R114, R114, c[0x0][0x240], R4 ;  /* 0x0000900072727a25 */ /* 0x000fe200078e0004 */
[----:B------:R-:W-:Y:S02]  /*1570*/  SEL R5, RZ, 0x1, P1 ;  /* 0x00000001ff057807 */ /* 0x000fe40000800000 */
[----:B------:R-:W-:Y:S01]  /*1580*/  ISETP.GE.AND P1, PT, R100, c[0x0][0x1d4], PT ;  /* 0x0000750064007a0c */ /* 0x000fe20003f26270 */
[----:B------:R-:W-:Y:S01]  /*1590*/  IMAD.SHL.U32 R0, R0, 0x2, RZ ;  /* 0x0000000200007824 */ /* 0x000fe200078e00ff */
[----:B------:R-:W-:Y:S01]  /*15a0*/  IADD3 R115, R115, UR33, RZ ;  /* 0x0000002173737c10 */ /* 0x000fe2000fffe0ff */
[----:B------:R-:W-:Y:S01]  /*15b0*/  USEL UR33, UR37, URZ, !UP5 ;  /* 0x0000003f25217287 */ /* 0x000fe2000e800000 */
[----:B------:R-:W-:Y:S01]  /*15c0*/  ISETP.GE.AND P0, PT, R99, c[0x0][0x1d4], PT ;  /* 0x0000750063007a0c */ /* 0x000fe20003f06270 */
[----:B------:R-:W-:Y:S01]  /*15d0*/  UIMAD.WIDE.U32 UR36, UR34, UR4, UR38 ;  /* 0x00000004222472a5 */ /* 0x000fe2000f8e0026 */
[----:B------:R-:W-:Y:S01]  /*15e0*/  LOP3.LUT R0, R0, 0x2, R5, 0xe2, !PT ;  /* 0x0000000200007812 */ /* 0x000fe200078ee205 */
[----:B------:R-:W-:Y:S01]  /*15f0*/  UIMAD UR7, UR33, UR4, URZ ;  /* 0x00000004210772a4 */ /* 0x000fe2000f8e023f */
[----:B------:R-:W-:Y:S01]  /*1600*/  IMAD.WIDE.U32 R114, R112, c[0x0][0x248], R114 ;  /* 0x0000920070727a25 */ /* 0x000fe200078e0072 */
[----:B------:R-:W-:-:S02]  /*1610*/  SEL R3, RZ, 0x4, P1 ;  /* 0x00000004ff037807 */ /* 0x000fc40000800000 */
[----:B------:R-:W-:Y:S01]  /*1620*/  UIMAD UR5, UR34, UR5, UR7 ;  /* 0x00000005220572a4 */ /* 0x000fe2000f8e0207 */
[----:B------:R-:W-:Y:S02]  /*1630*/  SEL R94, RZ, 0x8, P0 ;  /* 0x00000008ff5e7807 */ /* 0x000fe40000000000 */
[----:B------:R-:W-:Y:S01]  /*1640*/  IADD3 R117, R115, UR6, RZ ;  /* 0x0000000673757c10 */ /* 0x000fe2000fffe0ff */
[----:B------:R-:W-:Y:S01]  /*1650*/  UIADD3 UR35, UR37, UR5, URZ ;  /* 0x0000000525237290 */ /* 0x000fe2000fffe03f */
[----:B------:R-:W-:Y:S01]  /*1660*/  LOP3.LUT R94, R94, R0, R3, 0xfe, !PT ;  /* 0x000000005e5e7212 */ /* 0x000fe200078efe03 */
[----:B------:R-:W-:Y:S05]  /*1670*/  @!P2 BRA `(.L_x_319) ;  /* 0x000001900000a947 */ /* 0x000fea0003800000 */
[----:B------:R-:W-:Y:S01]  /*1680*/  IMAD.U32 R3, RZ, RZ, UR18 ;  /* 0x00000012ff037e24 */ /* 0x000fe2000f8e00ff */
[C---:B------:R-:W-:Y:S01]  /*1690*/  LOP3.LUT R0, R94.reuse, 0xff, RZ, 0xc0, !PT ;  /* 0x000000ff5e007812 */ /* 0x040fe200078ec0ff */
[----:B------:R-:W-:Y:S01]  /*16a0*/  IMAD.MOV.U32 R116, RZ, RZ, R114 ;  /* 0x000000ffff747224 */ /* 0x000fe200078e0072 */
[----:B------:R-:W-:Y:S01]  /*16b0*/  USHF.R.S32.HI UR5, URZ, 0x1f, UR22 ;  /* 0x0000001f3f057899 */ /* 0x000fe20008011416 */
[----:B------:R-:W-:Y:S01]  /*16c0*/  IMAD.SHL.U32 R4, R94, 0x10, RZ ;  /* 0x000000105e047824 */ /* 0x000fe200078e00ff */
[----:B------:R-:W-:Y:S01]  /*16d0*/  UIMAD UR4, UR17, UR22, URZ ;  /* 0x00000016110472a4 */ /* 0x000fe2000f8e023f */
[----:B------:R-:W-:-:S03]  /*16e0*/  IMAD.WIDE.U32 R18, R3, UR22, R116 ;  /* 0x0000001603127c25 */ /* 0x000fc6000f8e0074 */
[----:B------:R-:W-:Y:S01]  /*16f0*/  UIMAD UR4, UR5, UR18, UR4 ;  /* 0x00000012050472a4 */ /* 0x000fe2000f8e0204 */
[----:B------:R-:W-:Y:S01]  /*1700*/  IMAD.SHL.U32 R3, R0, 0x8, RZ ;  /* 0x0000000800037824 */ /* 0x000fe200078e00ff */
[----:B------:R-:W-:Y:S01]  /*1710*/  LOP3.LUT P4, RZ, R4, 0x10, RZ, 0xc0, !PT ;  /* 0x0000001004ff7812 */ /* 0x000fe2000788c0ff */
[C---:B------:R-:W-:Y:S02]  /*1720*/  IMAD.SHL.U32 R2, R0.reuse, 0x4, RZ ;  /* 0x0000000400027824 */ /* 0x040fe400078e00ff */
[----:B------:R-:W-:Y:S01]  /*1730*/  IMAD.SHL.U32 R0, R0, 0x2, RZ ;  /* 0x0000000200007824 */ /* 0x000fe200078e00ff */
[----:B------:R-:W-:Y:S02]  /*1740*/  LOP3.LUT P3, RZ, R3, 0x10, RZ, 0xc0, !PT ;  /* 0x0000001003ff7812 */ /* 0x000fe4000786c0ff */
[----:B------:R-:W-:Y:S02]  /*1750*/  LOP3.LUT P2, RZ, R2, 0x10, RZ, 0xc0, !PT ;  /* 0x0000001002ff7812 */ /* 0x000fe4000784c0ff */
[----:B------:R-:W-:-:S02]  /*1760*/  LOP3.LUT P1, RZ, R0, 0x10, RZ, 0xc0, !PT ;  /* 0x0000001000ff7812 */ /* 0x000fc4000782c0ff */
[----:B------:R-:W-:Y:S02]  /*1770*/  IADD3 R0, R19, UR4, RZ ;  /* 0x0000000413007c10 */ /* 0x000fe4000fffe0ff */
[----:B------:R-:W-:-:S04]  /*1780*/  LEA R2, P0, R18, c[0x0][0x220], 0x1 ;  /* 0x0000880012027a11 */ /* 0x000fc800078008ff */
        /* <DEDUP_REMOVED lines=8> */
.L_x_319:
[----:B------:R-:W-:Y:S05]  /*1810*/  BSYNC B0 ;  /* 0x0000000000007941 */ /* 0x000fea0003800000 */
.L_x_318:
[----:B------:R-:W-:Y:S01]  /*1820*/  IMAD.MOV.U32 R0, RZ, RZ, c[0x0][0x27c] ;  /* 0x00009f00ff007624 */ /* 0x000fe200078e00ff */
[----:B------:R-:W-:Y:S01]  /*1830*/  ISETP.GE.AND P1, PT, R16, c[0x0][0x27c], PT ;  /* 0x00009f0010007a0c */ /* 0x000fe20003f26270 */
[----:B------:R-:W-:Y:S01]  /*1840*/  ULDC.64 UR4, c[0x0][0x260] ;  /* 0x0000980000047ab9 */ /* 0x000fe20000000a00 */
[----:B------:R-:W-:Y:S01]  /*1850*/  ISETP.GE.AND P0, PT, R11, c[0x0][0x27c], PT ;  /* 0x00009f000b007a0c */ /* 0x000fe20003f06270 */
[----:B------:R-:W-:Y:S01]  /*1860*/  UIMAD UR4, UR19, UR4, URZ ;  /* 0x00000004130472a4 */ /* 0x000fe2000f8e023f */
[C---:B------:R-:W-:Y:S01]  /*1870*/  ISETP.GE.AND P6, PT, R0.reuse, 0x1, PT ;  /* 0x000000010000780c */ /* 0x040fe20003fc6270 */
[----:B------:R-:W-:Y:S01]  /*1880*/  IMAD.SHL.U32 R0, R0, 0x2, RZ ;  /* 0x0000000200007824 */ /* 0x000fe200078e00ff */
[----:B-1----:R-:W-:Y:S01]  /*1890*/  SEL R3, RZ, c[0x0][0x27c], !P1 ;  /* 0x00009f00ff037a07 */ /* 0x002fe20004800000 */
[----:B------:R-:W-:Y:S01]  /*18a0*/  UIMAD UR6, UR20, UR5, UR4 ;  /* 0x00000005140672a4 */ /* 0x000fe2000f8e0204 */
[----:B------:R-:W-:Y:S01]  /*18b0*/  IMAD.U32 R19, RZ, RZ, UR20 ;  /* 0x00000014ff137e24 */ /* 0x000fe2000f8e00ff */
[----:B------:R-:W0:Y:S01]  /*18c0*/  LDGDEPBAR ;  /* 0x00000000000079af */ /* 0x000e220000000000 */
[----:B------:R-:W-:Y:S01]  /*18d0*/  IADD3 R5, -R0, c[0x0][0x1d4], RZ ;  /* 0x0000750000057a10 */ /* 0x000fe20007ffe1ff */
[----:B------:R-:W-:Y:S01]  /*18e0*/  IMAD.IADD R3, R16, 0x1, R3 ;  /* 0x0000000110037824 */ /* 0x000fe200078e0203 */
[----:B------:R-:W-:Y:S01]  /*18f0*/  ULDC.64 UR4, c[0x0][0x210] ;  /* 0x0000840000047ab9 */ /* 0x000fe20000000a00 */
[----:B------:R-:W-:Y:S01]  /*1900*/  IMAD.WIDE.U32 R18, R19, c[0x0][0x210], R16 ;  /* 0x0000840013127a25 */ /* 0x000fe200078e0010 */
[CC--:B------:R-:W-:Y:S01]  /*1910*/  SEL R13, R0.reuse, R5.reuse, !P1 ;  /* 0x00000005000d7207 */ /* 0x0c0fe20004800000 */
[----:B------:R-:W-:Y:S01]  /*1920*/  UIMAD UR4, UR19, UR4, URZ ;  /* 0x00000004130472a4 */ /* 0x000fe2000f8e023f */
[----:B------:R-:W-:Y:S01]  /*1930*/  SEL R5, R0, R5, !P0 ;  /* 0x0000000500057207 */ /* 0x000fe20004000000 */
[----:B------:R-:W-:Y:S01]  /*1940*/  IMAD.U32 R21, RZ, RZ, UR20 ;  /* 0x00000014ff157e24 */ /* 0x000fe2000f8e00ff */
[----:B------:R-:W-:Y:S01]  /*1950*/  SEL R0, RZ, c[0x0][0x27c], !P0 ;  /* 0x00009f00ff007a07 */ /* 0x000fe20004000000 */
[----:B------:R-:W-:Y:S01]  /*1960*/  UIMAD UR4, UR20, UR5, UR4 ;  /* 0x00000005140472a4 */ /* 0x000fe2000f8e0204 */
[----:B------:R-:W-:Y:S01]  /*1970*/  SHF.R.S32.HI R4, RZ, 0x1f, R3 ;  /* 0x0000001fff047819 */ /* 0x000fe20000011403 */
[----:B------:R-:W-:Y:S01]  /*1980*/  IMAD.WIDE.U32 R20, R21, c[0x0][0x260], R16 ;  /* 0x0000980015147a25 */ /* 0x000fe200078e0010 */
[----:B------:R-:W-:-:S02]  /*1990*/  SHF.R.S32.HI R2, RZ, 0x1f, R13 ;  /* 0x0000001fff027819 */ /* 0x000fc4000001140d */
[CC--:B------:R-:W-:Y:S01]  /*19a0*/  LEA.HI R93, R4.reuse, R3.reuse, RZ, 0x3 ;  /* 0x00000003045d7211 */ /* 0x0c0fe200078f18ff */
[----:B------:R-:W-:Y:S01]  /*19b0*/  IMAD.IADD R0, R11, 0x1, R0 ;  /* 0x000000010b007824 */ /* 0x000fe200078e0200 */
[----:B------:R-:W-:Y:S01]  /*19c0*/  LEA.HI R4, R4, R3, RZ, 0x6 ;  /* 0x0000000304047211 */ /* 0x000fe200078f30ff */
[----:B------:R-:W-:Y:S01]  /*19d0*/  IMAD R104, R74, c[0x0][0x290], RZ ;  /* 0x0000a4004a687a24 */ /* 0x000fe200078e02ff */
[----:B------:R-:W-:Y:S01]  /*19e0*/  LEA.HI R2, R2, R13, RZ, 0x4 ;  /* 0x0000000d02027211 */ /* 0x000fe200078f20ff */
[----:B------:R-:W-:Y:S01]  /*19f0*/  IMAD R102, R74, c[0x0][0x280], RZ ;  /* 0x0000a0004a667a24 */ /* 0x000fe200078e02ff */
[----:B------:R-:W-:Y:S01]  /*1a00*/  SHF.R.S32.HI R3, RZ, 0x1f, R0 ;  /* 0x0000001fff037819 */ /* 0x000fe20000011400 */
[----:B------:R-:W-:Y:S01]  /*1a10*/  IMAD.SHL.U32 R4, R4, 0x20, RZ ;  /* 0x0000002004047824 */ /* 0x000fe200078e00ff */
[----:B------:R-:W-:Y:S01]  /*1a20*/  LOP3.LUT R8, R9, 0x38, R93, 0xf8, !PT ;  /* 0x0000003809087812 */ /* 0x000fe200078ef85d */
[----:B------:R-:W-:Y:S01]  /*1a30*/  IMAD.WIDE.U32 R108, R101, c[0x0][0x290], R16 ;  /* 0x0000a400656c7a25 */ /* 0x000fe200078e0010 */
[----:B------:R-:W-:-:S02]  /*1a40*/  LEA.HI R92, R3, R0, RZ, 0x3 ;  /* 0x00000000035c7211 */ /* 0x000fc400078f18ff */
[----:B------:R-:W-:Y:S01]  /*1a50*/  LEA.HI R3, R3, R0, RZ, 0x6 ;  /* 0x0000000003037211 */ /* 0x000fe200078f30ff */
[----:B------:R-:W-:Y:S01]  /*1a60*/  IMAD.WIDE.U32 R106, R101, c[0x0][0x280], R16 ;  /* 0x0000a000656a7a25 */ /* 0x000fe200078e0010 */
[----:B------:R-:W-:Y:S02]  /*1a70*/  LOP3.LUT R6, R9, 0x38, R92, 0xf8, !PT ;  /* 0x0000003809067812 */ /* 0x000fe400078ef85c */
[----:B------:R-:W-:Y:S01]  /*1a80*/  SHF.R.S32.HI R0, RZ, 0x1f, R5 ;  /* 0x0000001fff007819 */ /* 0x000fe20000011405 */
[----:B------:R-:W-:Y:S01]  /*1a90*/  IMAD.SHL.U32 R3, R3, 0x20, RZ ;  /* 0x0000002003037824 */ /* 0x000fe200078e00ff */
[----:B------:R-:W-:Y:S01]  /*1aa0*/  LOP3.LUT R87, R6, R7, RZ, 0x3c, !PT ;  /* 0x0000000706577212 */ /* 0x000fe200078e3cff */
[C---:B------:R-:W-:Y:S01]  /*1ab0*/  IMAD R104, R101.reuse, c[0x0][0x294], R104 ;  /* 0x0000a50065687a24 */ /* 0x040fe200078e0268 */
[----:B------:R-:W-:Y:S01]  /*1ac0*/  LEA.HI R0, R0, R5, RZ, 0x4 ;  /* 0x0000000500007211 */ /* 0x000fe200078f20ff */
[----:B------:R-:W-:Y:S01]  /*1ad0*/  IMAD R102, R101, c[0x0][0x284], R102 ;  /* 0x0000a10065667a24 */ /* 0x000fe200078e0266 */
[----:B------:R-:W-:Y:S01]  /*1ae0*/  LOP3.LUT R3, R3, 0x7ffff800, RZ, 0xc0, !PT ;  /* 0x7ffff80003037812 */ /* 0x000fe200078ec0ff */
[----:B------:R-:W-:Y:S01]  /*1af0*/  IMAD.SHL.U32 R97, R94, 0x10, RZ ;  /* 0x000000105e617824 */ /* 0x000fe200078e00ff */
[----:B------:R-:W-:Y:S01]  /*1b00*/  SHF.R.S32.HI R2, RZ, 0x4, R2 ;  /* 0x00000004ff027819 */ /* 0x000fe20000011402 */
[----:B------:R-:W-:Y:S01]  /*1b10*/  IMAD.IADD R109, R109, 0x1, R104 ;  /* 0x000000016d6d7824 */ /* 0x000fe200078e0268 */
[----:B------:R-:W-:Y:S01]  /*1b20*/  IADD3 R87, R87, R3, R86 ;  /* 0x0000000357577210 */ /* 0x000fe20007ffe056 */
[----:B------:R-:W-:Y:S01]  /*1b30*/  IMAD.IADD R107, R107, 0x1, R102 ;  /* 0x000000016b6b7824 */ /* 0x000fe200078e0266 */
[----:B------:R-:W-:Y:S01]  /*1b40*/  SHF.R.S32.HI R3, RZ, 0x4, R0 ;  /* 0x00000004ff037819 */ /* 0x000fe20000011400 */
[----:B------:R-:W-:Y:S01]  /*1b50*/  IMAD.U32 R110, RZ, RZ, UR34 ;  /* 0x00000022ff6e7e24 */ /* 0x000fe2000f8e00ff */
[----:B------:R-:W-:Y:S01]  /*1b60*/  LOP3.LUT R4, R4, 0x7ffff800, RZ, 0xc0, !PT ;  /* 0x7ffff80004047812 */ /* 0x000fe200078ec0ff */
[----:B------:R-:W-:Y:S01]  /*1b70*/  IMAD.WIDE.U32 R108, R65, c[0x0][0x290], R108 ;  /* 0x0000a400416c7a25 */ /* 0x000fe200078e006c */
[----:B------:R-:W-:-:S02]  /*1b80*/  LOP3.LUT R89, R8, R7, RZ, 0x3c, !PT ;  /* 0x0000000708597212 */ /* 0x000fc400078e3cff */
[----:B------:R-:W-:Y:S01]  /*1b90*/  LEA.HI.SX32 R91, R93, R2, 0x1d ;  /* 0x000000025d5b7211 */ /* 0x000fe200078feaff */
[----:B------:R-:W-:Y:S01]  /*1ba0*/  IMAD.WIDE.U32 R106, R65, c[0x0][0x280], R106 ;  /* 0x0000a000416a7a25 */ /* 0x000fe200078e006a */
[----:B------:R-:W-:Y:S02]  /*1bb0*/  LEA.HI.SX32 R3, R92, R3, 0x1d ;  /* 0x000000035c037211 */ /* 0x000fe400078feaff */
[----:B------:R-:W-:Y:S01]  /*1bc0*/  IADD3 R89, R89, R4, R86 ;  /* 0x0000000459597210 */ /* 0x000fe20007ffe056 */
[----:B------:R-:W-:Y:S01]  /*1bd0*/  IMAD.SHL.U32 R87, R87, 0x2, RZ ;  /* 0x0000000257577824 */ /* 0x000fe200078e00ff */
[----:B------:R-:W-:Y:S01]  /*1be0*/  SHF.R.S32.HI R4, RZ, 0x1f, R91 ;  /* 0x0000001fff047819 */ /* 0x000fe2000001145b */
[----:B------:R-:W-:Y:S01]  /*1bf0*/  IMAD.SHL.U32 R90, R3, 0x8, RZ ;  /* 0x00000008035a7824 */ /* 0x000fe200078e00ff */
[----:B------:R-:W-:Y:S01]  /*1c00*/  SHF.R.S32.HI R0, RZ, 0x1f, R3 ;  /* 0x0000001fff007819 */ /* 0x000fe20000011403 */
[----:B------:R-:W-:Y:S01]  /*1c10*/  IMAD.SHL.U32 R89, R89, 0x2, RZ ;  /* 0x0000000259597824 */ /* 0x000fe200078e00ff */
[----:B------:R-:W-:Y:S01]  /*1c20*/  LEA.HI R4, R4, R91, RZ, 0x3 ;  /* 0x0000005b04047211 */ /* 0x000fe200078f18ff */
[----:B------:R-:W-:Y:S01]  /*1c30*/  IMAD.SHL.U32 R91, R91, 0x8, RZ ;  /* 0x000000085b5b7824 */ /* 0x000fe200078e00ff */
[----:B------:R-:W-:-:S02]  /*1c40*/  LEA.HI R0, R0, R3, RZ, 0x3 ;  /* 0x0000000300007211 */ /* 0x000fc400078f18ff */
[C---:B------:R-:W-:Y:S01]  /*1c50*/  LOP3.LUT R2, R9.reuse, 0x38, R90, 0xf8, !PT ;  /* 0x0000003809027812 */ /* 0x040fe200078ef85a */
[----:B------:R-:W-:Y:S01]  /*1c60*/  IMAD.SHL.U32 R4, R4, 0x100, RZ ;  /* 0x0000010004047824 */ /* 0x000fe200078e00ff */
[----:B------:R-:W-:Y:S01]  /*1c70*/  LOP3.LUT R5, R9, 0x38, R91, 0xf8, !PT ;  /* 0x0000003809057812 */ /* 0x000fe200078ef85b */
[----:B------:R-:W-:Y:S01]  /*1c80*/  IMAD.SHL.U32 R0, R0, 0x100, RZ ;  /* 0x0000010000007824 */ /* 0x000fe200078e00ff */
[----:B------:R-:W-:Y:S01]  /*1c90*/  IADD3 R19, R19, UR4, RZ ;  /* 0x0000000413137c10 */ /* 0x000fe2000fffe0ff */
[----:B------:R-:W-:Y:S01]  /*1ca0*/  ULDC.64 UR4, c[0x0][0x290] ;  /* 0x0000a40000047ab9 */ /* 0x000fe20000000a00 */
[-C--:B------:R-:W-:Y:S01]  /*1cb0*/  LOP3.LUT R5, R5, R7.reuse, RZ, 0x3c, !PT ;  /* 0x0000000705057212 */ /* 0x080fe200078e3cff */
[----:B------:R-:W-:Y:S01]  /*1cc0*/  USHF.L.U64.HI UR38, UR4, UR32, UR5 ;  /* 0x0000002004267299 */ /* 0x000fe20008010205 */
[----:B------:R-:W-:Y:S01]  /*1cd0*/  LOP3.LUT R88, R4, 0x7ffff800, RZ, 0xc0, !PT ;  /* 0x7ffff80004587812 */ /* 0x000fe200078ec0ff */
[----:B------:R-:W-:Y:S01]  /*1ce0*/  USHF.L.U32 UR39, UR4, 0x5, URZ ;  /* 0x0000000504277899 */ /* 0x000fe2000800063f */
[----:B------:R-:W-:Y:S01]  /*1cf0*/  LOP3.LUT R7, R2, R7, RZ, 0x3c, !PT ;  /* 0x0000000702077212 */ /* 0x000fe200078e3cff */
[----:B------:R-:W-:Y:S01]  /*1d00*/  IMAD.WIDE.U32 R110, R110, c[0x0][0x218], R18 ;  /* 0x000086006e6e7a25 */ /* 0x000fe200078e0012 */
[----:B------:R-:W-:Y:S01]  /*1d10*/  LOP3.LUT R0, R0, 0x7ffff800, RZ, 0xc0, !PT ;  /* 0x7ffff80000007812 */ /* 0x000fe200078ec0ff */
[----:B------:R-:W-:Y:S01]  /*1d20*/  ULDC.64 UR4, c[0x0][0x280] ;  /* 0x0000a00000047ab9 */ /* 0x000fe20000000a00 */
[----:B------:R-:W-:Y:S01]  /*1d30*/  SHF.R.S32.HI R15, RZ, 0x1f, R14 ;  /* 0x0000001fff0f7819 */ /* 0x000fe2000001140e */
[----:B------:R-:W-:Y:S01]  /*1d40*/  USHF.L.U64.HI UR40, UR4, UR32, UR5 ;  /* 0x0000002004287299 */ /* 0x000fe20008010205 */
[--C-:B------:R-:W-:Y:S01]  /*1d50*/  IADD3 R88, R5, R88, R86.reuse ;  /* 0x0000005805587210 */ /* 0x100fe20007ffe056 */
[----:B------:R-:W-:Y:S01]  /*1d60*/  USHF.L.U32 UR41, UR4, 0x5, URZ ;  /* 0x0000000504297899 */ /* 0x000fe2000800063f */
[----:B------:R-:W-:Y:S01]  /*1d70*/  IADD3 R86, R7, R0, R86 ;  /* 0x0000000007567210 */ /* 0x000fe20007ffe056 */
[----:B------:R-:W-:Y:S01]  /*1d80*/  IMAD.WIDE.U32 R24, R101, c[0x0][0x290], R14 ;  /* 0x0000a40065187a25 */ /* 0x000fe200078e000e */
[----:B------:R-:W-:Y:S01]  /*1d90*/  ULDC.64 UR4, c[0x0][0x1e0] ;  /* 0x0000780000047ab9 */ /* 0x000fe20000000a00 */
[----:B------:R-:W-:Y:S01]  /*1da0*/  SHF.R.S32.HI R0, RZ, 0x1f, R65 ;  /* 0x0000001fff007819 */ /* 0x000fe20000011441 */
[----:B------:R-:W-:Y:S01]  /*1db0*/  USHF.L.U64.HI UR32, UR4, UR32, UR5 ;  /* 0x0000002004207299 */ /* 0x000fe20008010205 */
[----:B------:R-:W-:Y:S01]  /*1dc0*/  IADD3 R21, R21, UR6, RZ ;  /* 0x0000000615157c10 */ /* 0x000fe2000fffe0ff */
[C---:B------:R-:W-:Y:S01]  /*1dd0*/  IMAD.WIDE.U32 R22, R101.reuse, c[0x0][0x280], R14 ;  /* 0x0000a00065167a25 */ /* 0x040fe200078e000e */
[----:B------:R-:W-:Y:S01]  /*1de0*/  USHF.L.U32 UR42, UR4, 0x5, URZ ;  /* 0x00000005042a7899 */ /* 0x000fe2000800063f */
[----:B------:R-:W-:Y:S01]  /*1df0*/  LOP3.LUT R94, R94, 0xff, RZ, 0xc0, !PT ;  /* 0x000000ff5e5e7812 */ /* 0x000fe200078ec0ff */
[----:B------:R-:W-:Y:S01]  /*1e00*/  ULDC.64 UR6, c[0x0][0x268] ;  /* 0x00009a0000067ab9 */ /* 0x000fe20000000a00 */
[----:B------:R-:W-:Y:S01]  /*1e10*/  IMAD.IADD R105, R104, 0x1, R25 ;  /* 0x0000000168697824 */ /* 0x000fe200078e0219 */
[----:B------:R-:W-:Y:S01]  /*1e20*/  ULDC.64 UR4, c[0x0][0x218] ;  /* 0x0000860000047ab9 */ /* 0x000fe20000000a00 */
[----:B------:R-:W-:Y:S01]  /*1e30*/  IMAD.IADD R103, R102, 0x1, R23 ;  /* 0x0000000166677824 */ /* 0x000fe200078e0217 */
[----:B------:R-:W-:Y:S01]  /*1e40*/  UIMAD UR6, UR10, UR6, URZ ;  /* 0x000000060a0672a4 */ /* 0x000fe2000f8e023f */
[C---:B------:R-:W-:Y:S01]  /*1e50*/  IMAD R2, R0.reuse, c[0x0][0x290], RZ ;  /* 0x0000a40000027a24 */ /* 0x040fe200078e02ff */
[----:B------:R-:W-:Y:S01]  /*1e60*/  UIMAD UR4, UR33, UR4, URZ ;  /* 0x00000004210472a4 */ /* 0x000fe2000f8e023f */
[----:B------:R-:W-:Y:S01]  /*1e70*/  IMAD.MOV.U32 R104, RZ, RZ, R24 ;  /* 0x000000ffff687224 */ /* 0x000fe200078e0018 */
[----:B------:R-:W-:Y:S01]  /*1e80*/  UIMAD UR6, UR11, UR7, UR6 ;  /* 0x000000070b0672a4 */ /* 0x000fe2000f8e0206 */
[----:B------:R-:W-:Y:S01]  /*1e90*/  IMAD.MOV.U32 R102, RZ, RZ, R22 ;  /* 0x000000ffff667224 */ /* 0x000fe200078e0016 */
[----:B------:R-:W-:Y:S01]  /*1ea0*/  UIMAD UR5, UR34, UR5, UR4 ;  /* 0x00000005220572a4 */ /* 0x000fe2000f8e0204 */
[----:B------:R-:W-:Y:S01]  /*1eb0*/  IMAD R0, R0, c[0x0][0x280], RZ ;  /* 0x0000a00000007a24 */ /* 0x000fe200078e02ff */
[----:B------:R-:W-:Y:S01]  /*1ec0*/  IADD3 R75, P2, R101, UR9, RZ ;  /* 0x00000009654b7c10 */ /* 0x000fe2000ff5e0ff */
[----:B------:R-:W-:Y:S01]  /*1ed0*/  IMAD.SHL.U32 R96, R94, 0x8, RZ ;  /* 0x000000085e607824 */ /* 0x000fe200078e00ff */
[----:B------:R-:W-:Y:S01]  /*1ee0*/  IADD3 R71, P1, P0, R118, UR36, R16 ;  /* 0x0000002476477c10 */ /* 0x000fe2000f83e010 */
[----:B------:R-:W-:Y:S01]  /*1ef0*/  IMAD.SHL.U32 R95, R94, 0x4, RZ ;  /* 0x000000045e5f7824 */ /* 0x000fe200078e00ff */
[----:B------:R-:W-:Y:S01]  /*1f00*/  LOP3.LUT R93, R93, 0xfffffff8, RZ, 0xc0, !PT ;  /* 0xfffffff85d5d7812 */ /* 0x000fe200078ec0ff */
[----:B------:R-:W-:Y:S01]  /*1f10*/  IMAD.WIDE.U32 R112, R112, c[0x0][0x268], R20 ;  /* 0x00009a0070707a25 */ /* 0x000fe200078e0014 */
[----:B------:R-:W-:Y:S01]  /*1f20*/  LOP3.LUT R92, R92, 0xfffffff8, RZ, 0xc0, !PT ;  /* 0xfffffff85c5c7812 */ /* 0x000fe200078ec0ff */
[----:B------:R-:W-:Y:S01]  /*1f30*/  ULDC.U8 UR4, c[0x0][0x298] ;  /* 0x0000a60000047ab9 */ /* 0x000fe20000000000 */
[----:B------:R-:W-:Y:S01]  /*1f40*/  IADD3 R10, R14, 0x60, RZ ;  /* 0x000000600e0a7810 */ /* 0x000fe20007ffe0ff */
[----:B------:R-:W-:Y:S01]  /*1f50*/  IMAD.SHL.U32 R94, R94, 0x2, RZ ;  /* 0x000000025e5e7824 */ /* 0x000fe200078e00ff */
[----:B------:R-:W-:Y:S01]  /*1f60*/  IADD3 R9, R14, 0x20, RZ ;  /* 0x000000200e097810 */ /* 0x000fe20007ffe0ff */
[C---:B------:R-:W-:Y:S01]  /*1f70*/  IMAD R67, R65.reuse, c[0x0][0x294], R2 ;  /* 0x0000a50041437a24 */ /* 0x040fe200078e0202 */
[----:B------:R-:W-:Y:S01]  /*1f80*/  ISETP.NE.AND P5, PT, RZ, UR4, PT ;  /* 0x00000004ff007c0c */ /* 0x000fe2000bfa5270 */
[----:B------:R-:W-:Y:S01]  /*1f90*/  IMAD R3, R65, c[0x0][0x284], R0 ;  /* 0x0000a10041037a24 */ /* 0x000fe200078e0200 */
[----:B------:R-:W-:Y:S01]  /*1fa0*/  LOP3.LUT R97, R97, 0x10, RZ, 0xc0, !PT ;  /* 0x0000001061617812 */ /* 0x000fe200078ec0ff */
[----:B------:R-:W-:Y:S01]  /*1fb0*/  IMAD.WIDE.U32 R104, R65, c[0x0][0x290], R104 ;  /* 0x0000a40041687a25 */ /* 0x000fe200078e0068 */
[----:B------:R-:W-:-:S02]  /*1fc0*/  IADD3.X R74, R74, UR8, RZ, P2, !PT ;  /* 0x000000084a4a7c10 */ /* 0x000fc400097fe4ff */
[----:B------:R-:W-:Y:S01]  /*1fd0*/  IADD3.X R70, R83, UR35, R17, P1, P0 ;  /* 0x0000002353467c10 */ /* 0x000fe20008fe0411 */
[----:B------:R-:W-:Y:S01]  /*1fe0*/  IMAD.WIDE.U32 R102, R65, c[0x0][0x280], R102 ;  /* 0x0000a00041667a25 */ /* 0x000fe200078e0066 */
[----:B------:R-:W-:Y:S02]  /*1ff0*/  LOP3.LUT R96, R96, 0x10, RZ, 0xc0, !PT ;  /* 0x0000001060607812 */ /* 0x000fe400078ec0ff */
[----:B------:R-:W-:Y:S01]  /*2000*/  LOP3.LUT R95, R95, 0x10, RZ, 0xc0, !PT ;  /* 0x000000105f5f7812 */ /* 0x000fe200078ec0ff */
[----:B------:R-:W-:Y:S01]  /*2010*/  IMAD.IADD R69, R109, 0x1, R67 ;  /* 0x000000016d457824 */ /* 0x000fe200078e0243 */
[----:B------:R-:W-:Y:S01]  /*2020*/  LOP3.LUT R94, R94, 0x10, RZ, 0xc0, !PT ;  /* 0x000000105e5e7812 */ /* 0x000fe200078ec0ff */
[----:B------:R-:W-:Y:S01]  /*2030*/  IMAD.IADD R68, R107, 0x1, R3 ;  /* 0x000000016b447824 */ /* 0x000fe200078e0203 */
[----:B------:R-:W-:Y:S01]  /*2040*/  IADD3 R77, R113, UR6, RZ ;  /* 0x00000006714d7c10 */ /* 0x000fe2000fffe0ff */
[----:B------:R-:W-:Y:S01]  /*2050*/  IMAD.IADD R67, R67, 0x1, R105 ;  /* 0x0000000143437824 */ /* 0x000fe200078e0269 */
[----:B------:R-:W-:Y:S01]  /*2060*/  IADD3 R73, R111, UR5, RZ ;  /* 0x000000056f497c10 */ /* 0x000fe2000fffe0ff */
[----:B------:R-:W-:Y:S01]  /*2070*/  IMAD.IADD R66, R3, 0x1, R103 ;  /* 0x0000000103427824 */ /* 0x000fe200078e0267 */
[----:B------:R-:W-:Y:S01]  /*2080*/  SHF.R.S32.HI R85, RZ, 0x1f, R93 ;  /* 0x0000001fff557819 */ /* 0x000fe2000001145d */
[----:B------:R-:W-:Y:S01]  /*2090*/  IMAD.SHL.U32 R88, R88, 0x2, RZ ;  /* 0x0000000258587824 */ /* 0x000fe200078e00ff */
[----:B------:R-:W-:Y:S01]  /*20a0*/  SHF.R.S32.HI R84, RZ, 0x1f, R92 ;  /* 0x0000001fff547819 */ /* 0x000fe2000001145c */
[----:B------:R-:W-:Y:S01]  /*20b0*/  IMAD.SHL.U32 R86, R86, 0x2, RZ ;  /* 0x0000000256567824 */ /* 0x000fe200078e00ff */
[----:B------:R-:W-:-:S02]  /*20c0*/  SHF.R.S32.HI R82, RZ, 0x1f, R91 ;  /* 0x0000001fff527819 */ /* 0x000fc4000001145b */
[----:B------:R-:W-:Y:S01]  /*20d0*/  SHF.R.S32.HI R80, RZ, 0x1f, R90 ;  /* 0x0000001fff507819 */ /* 0x000fe2000001145a */
[----:B------:R-:W-:Y:S06]  /*20e0*/  BAR.SYNC.DEFER_BLOCKING 0x0 ;  /* 0x0000000000007b1d */ /* 0x000fec0000010000 */
.L_x_338:
[----:B------:R-:W-:Y:S01]  /*20f0*/  USHF.R.S32.HI UR8, URZ, 0x1f, UR22 ;  /* 0x0000001f3f087899 */ /* 0x000fe20008011416 */
[----:B------:R-:W-:Y:S04]  /*2100*/  DEPBAR.LE SB0, 0x0 ;  /* 0x000080000000791a */ /* 0x000fe80000000000 */
[----:B------:R-:W-:Y:S01]  /*2110*/  UIMAD UR7, UR32, UR22, URZ ;  /* 0x00000016200772a4 */ /* 0x000fe2000f8e023f */
[----:B------:R-:W-:Y:S01]  /*2120*/  BAR.SYNC.DEFER_BLOCKING 0x0 ;  /* 0x0000000000007b1d */ /* 0x000fe20000010000 */
[----:B------:R-:W-:Y:S02]  /*2130*/  UIMAD.WIDE.U32 UR46, UR42, UR22, URZ ;  /* 0x000000162a2e72a5 */ /* 0x000fe4000f8e003f */
[----:B------:R-:W-:Y:S04]  /*2140*/  UIMAD UR7, UR8, UR42, UR7 ;  /* 0x0000002a080772a4 */ /* 0x000fe8000f8e0207 */
[----:B------:R-:W-:Y:S01]  /*2150*/  IADD3 R3, P1, R71, UR46, RZ ;  /* 0x0000002e47037c10 */ /* 0x000fe2000ff3e0ff */
[----:B------:R-:W-:Y:S03]  /*2160*/  UIADD3 UR7, UR47, UR7, URZ ;  /* 0x000000072f077290 */ /* 0x000fe6000fffe03f */
[C---:B-----5:R-:W-:Y:S03]  /*2170*/  LEA R54, P0, R3.reuse, c[0x0][0x1c8], 0x1 ;  /* 0x0000720003367a11 */ /* 0x060fe600078008ff */
[----:B------:R-:W-:Y:S04]  /*2180*/  IADD3.X R0, R70, UR7, RZ, P1, !PT ;  /* 0x0000000746007c10 */ /* 0x000fe80008ffe4ff */
[----:B------:R-:W-:Y:S01]  /*2190*/  LEA.HI.X R55, R3, c[0x0][0x1cc], R0, 0x1, P0 ;  /* 0x0000730003377a11 */ /* 0x000fe200000f0c00 */
[----:B------:R-:W-:Y:S01]  /*21a0*/  BSSY B1, `(.L_x_320) ;  /* 0x0000264000017945 */ /* 0x000fe20003800000 */
[----:B-1----:R-:W-:-:S05]  /*21b0*/  @!P6 BRA `(.L_x_321) ;  /* 0x000025000000e947 */ /* 0x002fca0003800000 */
[----:B------:R-:W-:Y:S02]  /*21c0*/  UIMAD UR6, UR40, UR22, URZ ;  /* 0x00000016280672a4 */ /* 0x000fe4000f8e023f */
[----:B------:R-:W-:Y:S02]  /*21d0*/  UIMAD UR5, UR38, UR22, URZ ;  /* 0x00000016260572a4 */ /* 0x000fe4000f8e023f */
[----:B------:R-:W-:Y:S02]  /*21e0*/  UIMAD UR4, UR22, -0x20, UR27 ;  /* 0xffffffe0160478a4 */ /* 0x000fe4000f8e021b */
[----:B------:R-:W-:Y:S02]  /*21f0*/  UIMAD.WIDE.U32 UR44, UR41, UR22, URZ ;  /* 0x00000016292c72a5 */ /* 0x000fe4000f8e003f */
[----:B------:R-:W-:Y:S02]  /*2200*/  UIMAD.WIDE.U32 UR10, UR39, UR22, URZ ;  /* 0x00000016270a72a5 */ /* 0x000fe4000f8e003f */
[----:B------:R-:W-:Y:S02]  /*2210*/  UIMAD UR6, UR8, UR41, UR6 ;  /* 0x00000029080672a4 */ /* 0x000fe4000f8e0206 */
[----:B------:R-:W-:Y:S02]  /*2220*/  UIMAD UR5, UR8, UR39, UR5 ;  /* 0x00000027080572a4 */ /* 0x000fe4000f8e0205 */
[----:B------:R-:W-:Y:S02]  /*2230*/  UISETP.LT.AND UP0, UPT, UR4, 0x20, UPT ;  /* 0x000000200400788c */ /* 0x000fe4000bf01270 */
[----:B------:R-:W-:Y:S02]  /*2240*/  UIADD3 UR6, UR45, UR6, URZ ;  /* 0x000000062d067290 */ /* 0x000fe4000fffe03f */
[----:B------:R-:W-:Y:S02]  /*2250*/  UIADD3 UR5, UR11, UR5, URZ ;  /* 0x000000050b057290 */ /* 0x000fe4000fffe03f */
[----:B------:R-:W-:Y:S01]  /*2260*/  USEL UR4, UR4, 0x20, UP0 ;  /* 0x0000002004047887 */ /* 0x000fe20008000000 */
[----:B------:R-:W-:-:S05]  /*2270*/  @!P5 BRA `(.L_x_322) ;  /* 0x000012600000d947 */ /* 0x000fca0003800000 */
[----:B------:R-:W-:Y:S01]  /*2280*/  ISETP.GE.AND P4, PT, R101, UR4, PT ;  /* 0x0000000465007c0c */ /* 0x000fe2000bf86270 */
        /* <DEDUP_REMOVED lines=10> */
[----:B------:R-:W-:Y:S01]  /*2330*/  IADD3 R3, P1, R102, UR44, RZ ;  /* 0x0000002c66037c10 */ /* 0x000fe2000ff3e0ff */
[----:B------:R-:W-:Y:S01]  /*2340*/  CS2R R30, SRZ ;  /* 0x00000000001e7805 */ /* 0x000fe2000001ff00 */
[----:B------:R-:W-:Y:S01]  /*2350*/  IADD3 R5, P0, R104, UR10, RZ ;  /* 0x0000000a68057c10 */ /* 0x000fe2000ff1e0ff */
[----:B------:R-:W-:Y:S01]  /*2360*/  CS2R R32, SRZ ;  /* 0x0000000000207805 */ /* 0x000fe2000001ff00 */
[----:B------:R-:W-:Y:S01]  /*2370*/  IADD3.X R0, R66, UR6, RZ, P1, !PT ;  /* 0x0000000642007c10 */ /* 0x000fe20008ffe4ff */
[----:B------:R-:W-:Y:S01]  /*2380*/  CS2R R26, SRZ ;  /* 0x00000000001a7805 */ /* 0x000fe2000001ff00 */
[----:B------:R-:W-:Y:S01]  /*2390*/  LEA R6, P1, R3, c[0x0][0x270], 0x1 ;  /* 0x00009c0003067a11 */ /* 0x000fe200078208ff */
[----:B------:R-:W-:Y:S01]  /*23a0*/  CS2R R18, SRZ ;  /* 0x0000000000127805 */ /* 0x000fe2000001ff00 */
[----:B------:R-:W-:Y:S01]  /*23b0*/  IADD3.X R2, R67, UR5, RZ, P0, !PT ;  /* 0x0000000543027c10 */ /* 0x000fe200087fe4ff */
[----:B------:R-:W-:Y:S01]  /*23c0*/  CS2R R52, SRZ ;  /* 0x0000000000347805 */ /* 0x000fe2000001ff00 */
[----:B------:R-:W-:Y:S01]  /*23d0*/  LEA R4, P0, R5, c[0x0][0x288], 0x1 ;  /* 0x0000a20005047a11 */ /* 0x000fe200078008ff */
[----:B------:R-:W-:Y:S01]  /*23e0*/  CS2R R50, SRZ ;  /* 0x0000000000327805 */ /* 0x000fe2000001ff00 */
[----:B------:R-:W-:Y:S01]  /*23f0*/  LEA.HI.X R7, R3, c[0x0][0x274], R0, 0x1, P1 ;  /* 0x00009d0003077a11 */ /* 0x000fe200008f0c00 */
[----:B------:R-:W-:Y:S01]  /*2400*/  CS2R R46, SRZ ;  /* 0x00000000002e7805 */ /* 0x000fe2000001ff00 */
[----:B------:R-:W-:Y:S01]  /*2410*/  ISETP.GE.AND P3, PT, R14, c[0x0][0x27c], PT ;  /* 0x00009f000e007a0c */ /* 0x000fe20003f66270 */
[----:B------:R-:W-:Y:S01]  /*2420*/  CS2R R42, SRZ ;  /* 0x00000000002a7805 */ /* 0x000fe2000001ff00 */
[----:B------:R-:W-:Y:S02]  /*2430*/  LEA.HI.X R5, R5, c[0x0][0x28c], R2, 0x1, P0 ;  /* 0x0000a30005057a11 */ /* 0x000fe400000f0c02 */
[----:B------:R-:W-:Y:S02]  /*2440*/  ISETP.GE.AND P2, PT, R9, c[0x0][0x27c], PT ;  /* 0x00009f0009007a0c */ /* 0x000fe40003f46270 */
[----:B------:R-:W-:Y:S02]  /*2450*/  ISETP.GE.AND P1, PT, R12, c[0x0][0x27c], PT ;  /* 0x00009f000c007a0c */ /* 0x000fe40003f26270 */
[----:B------:R-:W-:Y:S05]  /*2460*/  ISETP.GE.AND P0, PT, R10, c[0x0][0x27c], PT ;  /* 0x00009f000a007a0c */ /* 0x000fea0003f06270 */
[----:B------:R1:W5:Y:S04]  /*2470*/  @!P3 LDG.E.64 R30, [R6.64] ;  /* 0x0000001e061eb981 */ /* 0x000368000c1e1b00 */
[----:B------:R1:W5:Y:S04]  /*2480*/  @!P2 LDG.E.64 R32, [R6.64+0x40] ;  /* 0x0000401e0620a981 */ /* 0x000368000c1e1b00 */
[----:B------:R1:W5:Y:S04]  /*2490*/  @!P1 LDG.E.64 R26, [R6.64+0x80] ;  /* 0x0000801e061a9981 */ /* 0x000368000c1e1b00 */
[----:B------:R1:W5:Y:S04]  /*24a0*/  @!P0 LDG.E.64 R18, [R6.64+0xc0] ;  /* 0x0000c01e06128981 */ /* 0x000368000c1e1b00 */
[----:B------:R1:W5:Y:S04]  /*24b0*/  @!P3 LDG.E.64 R52, [R4.64] ;  /* 0x0000001e0434b981 */ /* 0x000368000c1e1b00 */
[----:B------:R1:W5:Y:S04]  /*24c0*/  @!P2 LDG.E.64 R50, [R4.64+0x40] ;  /* 0x0000401e0432a981 */ /* 0x000368000c1e1b00 */
[----:B------:R1:W5:Y:S04]  /*24d0*/  @!P1 LDG.E.64 R46, [R4.64+0x80] ;  /* 0x0000801e042e9981 */ /* 0x000368000c1e1b00 */
[----:B------:R1:W5:Y:S02]  /*24e0*/  @!P0 LDG.E.64 R42, [R4.64+0xc0] ;  /* 0x0000c01e042a8981 */ /* 0x000364000c1e1b00 */
.L_x_324:
[----:B------:R-:W-:Y:S05]  /*24f0*/  BSYNC B0 ;  /* 0x0000000000007941 */ /* 0x000fea0003800000 */
.L_x_323:
        /* <DEDUP_REMOVED lines=8> */
[----:B-1----:R-:W-:Y:S01]  /*2580*/  PRMT R7, R0, 0x7610, R7 ;  /* 0x0000761000077816 */ /* 0x002fe20000000007 */
        /* <DEDUP_REMOVED lines=74> */
.L_x_327:
[----:B------:R-:W-:Y:S05]  /*2a30*/  BSYNC B0 ;  /* 0x0000000000007941 */ /* 0x000fea0003800000 */
.L_x_326:
        /* <DEDUP_REMOVED lines=56> */
.L_x_329:
[----:B------:R-:W-:Y:S05]  /*2dc0*/  BSYNC B0 ;  /* 0x0000000000007941 */ /* 0x000fea0003800000 */
.L_x_328:
        /* <DEDUP_REMOVED lines=56> */
.L_x_331:
[----:B------:R-:W-:Y:S05]  /*3150*/  BSYNC B0 ;  /* 0x0000000000007941 */ /* 0x000fea0003800000 */
.L_x_330:
        /* <DEDUP_REMOVED lines=56> */
.L_x_322:
        /* <DEDUP_REMOVED lines=13> */
[----:B------:R-:W-:Y:S01]  /*35b0*/  ISETP.GE.AND P2, PT, R16, c[0x0][0x27c], PT ;  /* 0x00009f0010007a0c */ /* 0x000fe20003f46270 */
[----:B------:R-:W-:Y:S01]  /*35c0*/  CS2R R24, SRZ ;  /* 0x0000000000187805 */ /* 0x000fe2000001ff00 */
[----:B------:R-:W-:Y:S01]  /*35d0*/  ISETP.GE.AND P1, PT, R11, c[0x0][0x27c], PT ;  /* 0x00009f000b007a0c */ /* 0x000fe20003f26270 */
[----:B------:R-:W-:Y:S01]  /*35e0*/  CS2R R54, SRZ ;  /* 0x0000000000367805 */ /* 0x000fe2000001ff00 */
[----:B------:R-:W-:Y:S01]  /*35f0*/  IADD3 R5, P0, R108, UR10, RZ ;  /* 0x0000000a6c057c10 */ /* 0x000fe2000ff1e0ff */
[----:B------:R-:W-:Y:S01]  /*3600*/  CS2R R52, SRZ ;  /* 0x0000000000347805 */ /* 0x000fe2000001ff00 */
[----:B------:R-:W-:Y:S02]  /*3610*/  IADD3.X R0, R68, UR6, RZ, P4, !PT ;  /* 0x0000000644007c10 */ /* 0x000fe4000a7fe4ff */
[----:B------:R-:W-:Y:S02]  /*3620*/  LEA R6, P4, R3, c[0x0][0x270], 0x1 ;  /* 0x00009c0003067a11 */ /* 0x000fe400078808ff */
[----:B------:R-:W-:Y:S02]  /*3630*/  IADD3.X R2, R69, UR5, RZ, P0, !PT ;  /* 0x0000000545027c10 */ /* 0x000fe400087fe4ff */
[----:B------:R-:W-:Y:S02]  /*3640*/  LEA R4, P0, R5, c[0x0][0x288], 0x1 ;  /* 0x0000a20005047a11 */ /* 0x000fe400078008ff */
[----:B------:R-:W-:Y:S02]  /*3650*/  LEA.HI.X R7, R3, c[0x0][0x274], R0, 0x1, P4 ;  /* 0x00009d0003077a11 */ /* 0x000fe400020f0c00 */
[----:B------:R-:W-:Y:S03]  /*3660*/  LEA.HI.X R5, R5, c[0x0][0x28c], R2, 0x1, P0 ;  /* 0x0000a30005057a11 */ /* 0x000fe600000f0c02 */
[----:B------:R1:W5:Y:S04]  /*3670*/  @!P2 LDG.E.128 R32, [R6.64] ;  /* 0x0000001e0620a981 */ /* 0x000368000c1e1d00 */
[----:B------:R1:W5:Y:S04]  /*3680*/  @!P1 LDG.E.128 R24, [R6.64+0x80] ;  /* 0x0000801e06189981 */ /* 0x000368000c1e1d00 */
[----:B------:R1:W5:Y:S04]  /*3690*/  @!P2 LDG.E.128 R40, [R4.64] ;  /* 0x0000001e0428a981 */ /* 0x000368000c1e1d00 */
[----:B------:R1:W5:Y:S02]  /*36a0*/  @!P1 LDG.E.128 R52, [R4.64+0x80] ;  /* 0x0000801e04349981 */ /* 0x000364000c1e1d00 */
.L_x_333:
[----:B------:R-:W-:Y:S05]  /*36b0*/  BSYNC B0 ;  /* 0x0000000000007941 */ /* 0x000fea0003800000 */
.L_x_332:
[----:B------:R-:W-:Y:S04]  /*36c0*/  IADD3 R72, P0, R118, UR46, RZ ;  /* 0x0000002e76487c10 */ /* 0x000fe8000ff1e0ff */
[----:B------:R-:W-:Y:S01]  /*36d0*/  IADD3.X R121, R83, UR7, RZ, P0, !PT ;  /* 0x0000000753797c10 */ /* 0x000fe200087fe4ff */
        /* <DEDUP_REMOVED lines=24> */
[----:B------:R-:W-:Y:S01]  /*3860*/  IADD3 R51, P3, P2, R72, UR36, R93 ;  /* 0x0000002448337c10 */ /* 0x000fe2000fa7e05d */
[----:B------:R-:W-:Y:S01]  /*3870*/  IMAD.MOV.U32 R37, RZ, RZ, R41 ;  /* 0x000000ffff257224 */ /* 0x000fe200078e0029 */
[----:B------:R-:W-:Y:S01]  /*3880*/  MOV R45, R42 ;  /* 0x0000002a002d7202 */ /* 0x000fe20000000f00 */
[----:B------:R-:W-:Y:S01]  /*3890*/  IMAD.MOV.U32 R29, RZ, RZ, R33 ;  /* 0x000000ffff1d7224 */ /* 0x000fe200078e0021 */
[----:B------:R-:W-:Y:S01]  /*38a0*/  IADD3.X R76, R121, UR35, R85, P3, P2 ;  /* 0x00000023794c7c10 */ /* 0x000fe20009fe4455 */
[----:B------:R-:W1:Y:S01]  /*38b0*/  LDS.128 R56, [R89+0xc080] ;  /* 0x00c0800059387984 */ /* 0x000e620000000c00 */
[C---:B------:R-:W-:Y:S01]  /*38c0*/  LEA R124, P4, R51.reuse, c[0x0][0x1c8], 0x1 ;  /* 0x00007200337c7a11 */ /* 0x040fe200078808ff */
[----:B------:R-:W-:Y:S02]  /*38d0*/  IMAD.MOV.U32 R30, RZ, RZ, R32 ;  /* 0x000000ffff1e7224 */ /* 0x000fe400078e0020 */
[----:B------:R-:W-:Y:S01]  /*38e0*/  @!P0 SHF.R.U64 R39, R40, 0x10, R41 ;  /* 0x0000001028278819 */ /* 0x000fe20000001229 */
[----:B------:R-:W-:Y:S01]  /*38f0*/  IMAD.MOV.U32 R49, RZ, RZ, R43 ;  /* 0x000000ffff317224 */ /* 0x000fe200078e002b */
[----:B------:R-:W-:Y:S02]  /*3900*/  @!P0 SHF.R.U32.HI R40, RZ, 0x10, R41 ;  /* 0x00000010ff288819 */ /* 0x000fe40000011629 */
[----:B------:R-:W-:Y:S02]  /*3910*/  LEA.HI.X R125, R51, c[0x0][0x1cc], R76, 0x1, P4 ;  /* 0x00007300337d7a11 */ /* 0x000fe400020f0c4c */
[----:B------:R-:W-:Y:S02]  /*3920*/  @!P1 IADD3 R120, P3, P2, R72, UR36, R91 ;  /* 0x0000002448789c10 */ /* 0x000fe4000fa7e05b */
[----:B------:R-:W-:Y:S02]  /*3930*/  @!P0 SHF.R.U64 R42, R42, 0x10, R43 ;  /* 0x000000102a2a8819 */ /* 0x000fe4000000122b */
[----:B------:R-:W-:Y:S02]  /*3940*/  @!P1 IADD3.X R123, R121, UR35, R82, P3, P2 ;  /* 0x00000023797b9c10 */ /* 0x000fe40009fe4452 */
        /* <DEDUP_REMOVED lines=75> */
[-C--:B------:R-:W-:Y:S02]  /*3e00*/  @!P0 FFMA.FTZ R131, R47, R30.reuse, -R131 ;  /* 0x0000001e2f838223 */ /* 0x080fe40000010883 */
[----:B------:R-:W-:Y:S01]  /*3e10*/  @!P0 FFMA.FTZ R128, R50, R29, -R128 ;  /* 0x0000001d32808223 */ /* 0x000fe20000010880 */
[----:B------:R-:W-:Y:S01]  /*3e20*/  @!P0 F2FP.BF16.PACK_AB R51, R120, R51 ;  /* 0x000000337833823e */ /* 0x000fe200000010ff */
[----:B------:R-:W-:Y:S02]  /*3e30*/  @!P0 FMUL.FTZ R7, R31, R30 ;  /* 0x0000001e1f078220 */ /* 0x000fe40000410000 */
[----:B------:R-:W-:Y:S01]  /*3e40*/  @!P0 FFMA.FTZ R5, R44, R43, R5 ;  /* 0x0000002b2c058223 */ /* 0x000fe20000010005 */
[----:B------:R-:W-:Y:S01]  /*3e50*/  @!P0 MOV R56, R51 ;  /* 0x0000003300388202 */ /* 0x000fe20000000f00 */
[----:B------:R-:W-:Y:S01]  /*3e60*/  @!P0 FMUL.FTZ R8, R32, R29 ;  /* 0x0000001d20088220 */ /* 0x000fe20000410000 */
[----:B------:R-:W-:Y:S01]  /*3e70*/  @!P0 F2FP.BF16.PACK_AB R131, R128, R131 ;  /* 0x000000838083823e */ /* 0x000fe200000010ff */
[----:B------:R-:W-:Y:S01]  /*3e80*/  @!P0 FFMA.FTZ R6, R45, R46, R6 ;  /* 0x0000002e2d068223 */ /* 0x000fe20000010006 */
[----:B------:R-:W-:Y:S01]  /*3e90*/  @!P0 F2FP.BF16.PACK_AB R51, R2, R0 ;  /* 0x000000000233823e */ /* 0x000fe200000010ff */
[----:B------:R-:W-:Y:S01]  /*3ea0*/  @!P0 FFMA.FTZ R7, R48, R47, R7 ;  /* 0x0000002f30078223 */ /* 0x000fe20000010007 */
[----:B------:R-:W-:Y:S01]  /*3eb0*/  @!P0 MOV R59, R131 ;  /* 0x00000083003b8202 */ /* 0x000fe20000000f00 */
[----:B------:R-:W-:Y:S01]  /*3ec0*/  @!P0 FFMA.FTZ R8, R49, R50, R8 ;  /* 0x0000003231088223 */ /* 0x000fe20000010008 */
[----:B------:R-:W-:Y:S01]  /*3ed0*/  @!P0 F2FP.BF16.PACK_AB R120, R6, R5 ;  /* 0x000000050678823e */ /* 0x000fe200000010ff */
        /* <DEDUP_REMOVED lines=10> */
.L_x_335:
[----:B------:R-:W-:Y:S05]  /*3f80*/  BSYNC B0 ;  /* 0x0000000000007941 */ /* 0x000fea0003800000 */
.L_x_334:
[----:B------:R-:W-:Y:S11]  /*3f90*/  ISETP.GE.AND P0, PT, R11, c[0x0][0x1d4], PT ;  /* 0x000075000b007a0c */ /* 0x000ff60003f06270 */
[----:B------:R-:W-:Y:S02]  /*3fa0*/  @!UPT UIADD3 URZ, URZ, URZ, URZ ;  /* 0x0000003f3f3ff290 */ /* 0x000fe4000fffe03f */
[----:B------:R-:W-:-:S05]  /*3fb0*/  @P0 BRA `(.L_x_325) ;  /* 0x0000082000000947 */ /* 0x000fca0003800000 */
[----:B------:R-:W-:Y:S01]  /*3fc0*/  ISETP.GE.AND P0, PT, R11, c[0x0][0x27c], PT ;  /* 0x00009f000b007a0c */ /* 0x000fe20003f06270 */
[----:B-1----:R-:W1:Y:S01]  /*3fd0*/  LDS.128 R20, [R86+0xc080] ;  /* 0x00c0800056147984 */ /* 0x002e620000000c00 */
[----:B------:R-:W-:Y:S04]  /*3fe0*/  IADD3 R45, P2, P1, R72, UR36, R92 ;  /* 0x00000024482d7c10 */ /* 0x000fe8000f95e05c */
[----:B------:R-:W-:Y:S02]  /*3ff0*/  IADD3.X R58, R121, UR35, R84, P2, P1 ;  /* 0x00000023793a7c10 */ /* 0x000fe400097e2454 */
[C---:B------:R-:W-:Y:S01]  /*4000*/  LEA R56, P1, R45.reuse, c[0x0][0x1c8], 0x1 ;  /* 0x000072002d387a11 */ /* 0x040fe200078208ff */
[----:B------:R-:W2:Y:S03]  /*4010*/  LDS.128 R48, [R87+0xc080] ;  /* 0x00c0800057307984 */ /* 0x000ea60000000c00 */
[----:B------:R-:W-:Y:S02]  /*4020*/  LEA.HI.X R57, R45, c[0x0][0x1cc], R58, 0x1, P1 ;  /* 0x000073002d397a11 */ /* 0x000fe400008f0c3a */
[----:B------:R-:W-:Y:S02]  /*4030*/  @!P0 SHF.R.U32.HI R32, RZ, 0x10, R53 ;  /* 0x00000010ff208819 */ /* 0x000fe40000011635 */
[--C-:B------:R-:W-:Y:S02]  /*4040*/  @!P0 SHF.R.U32.HI R30, RZ, 0x10, R25.reuse ;  /* 0x00000010ff1e8819 */ /* 0x100fe40000011619 */
[----:B------:R-:W-:Y:S02]  /*4050*/  @!P0 PRMT R63, R63, 0x5410, R32 ;  /* 0x000054103f3f8816 */ /* 0x000fe40000000020 */
[----:B------:R-:W-:Y:S02]  /*4060*/  @!P0 SHF.R.U64 R25, R24, 0x10, R25 ;  /* 0x0000001018198819 */ /* 0x000fe40000001219 */
[----:B------:R-:W-:Y:S01]  /*4070*/  @!P0 SHF.R.U32.HI R24, RZ, 0x10, R27 ;  /* 0x00000010ff188819 */ /* 0x000fe2000001161b */
[C---:B------:R-:W-:Y:S01]  /*4080*/  @!P0 IMAD.U32 R34, R63.reuse, 0x10000, RZ ;  /* 0x000100003f228824 */ /* 0x040fe200078e00ff */
[----:B------:R-:W-:Y:S02]  /*4090*/  @!P0 PRMT R18, R18, 0x5410, R25 ;  /* 0x0000541012128816 */ /* 0x000fe40000000019 */
[----:B------:R-:W-:Y:S02]  /*40a0*/  @!P0 LOP3.LUT R37, R63, 0xffff0000, RZ, 0xc0, !PT ;  /* 0xffff00003f258812 */ /* 0x000fe400078ec0ff */
[----:B------:R-:W-:Y:S02]  /*40b0*/  @!P0 SHF.R.U64 R27, R26, 0x10, R27 ;  /* 0x000000101a1b8819 */ /* 0x000fe4000000121b */
[----:B------:R-:W-:Y:S02]  /*40c0*/  @!P0 PRMT R26, R13, 0x5410, R30 ;  /* 0x000054100d1a8816 */ /* 0x000fe4000000001e */
[----:B------:R-:W-:Y:S02]  /*40d0*/  @!P0 PRMT R25, R28, 0x5410, R27 ;  /* 0x000054101c198816 */ /* 0x000fe4000000001b */
[----:B------:R-:W-:Y:S01]  /*40e0*/  @!P0 PRMT R13, R19, 0x5410, R24 ;  /* 0x00005410130d8816 */ /* 0x000fe20000000018 */
[C---:B------:R-:W-:Y:S01]  /*40f0*/  @!P0 IMAD.U32 R24, R26.reuse, 0x10000, RZ ;  /* 0x000100001a188824 */ /* 0x040fe200078e00ff */
[----:B------:R-:W-:Y:S02]  /*4100*/  @!P0 LOP3.LUT R19, R26, 0xffff0000, RZ, 0xc0, !PT ;  /* 0xffff00001a138812 */ /* 0x000fe400078ec0ff */
[----:B------:R-:W-:Y:S02]  /*4110*/  @!P0 SHF.R.U32.HI R29, RZ, 0x10, R55 ;  /* 0x00000010ff1d8819 */ /* 0x000fe40000011637 */
[----:B------:R-:W-:Y:S01]  /*4120*/  @!P0 SHF.R.U64 R53, R52, 0x10, R53 ;  /* 0x0000001034358819 */ /* 0x000fe20000001235 */
[C---:B-1----:R-:W-:Y:S01]  /*4130*/  @!P0 IMAD.U32 R27, R21.reuse, 0x10000, RZ ;  /* 0x00010000151b8824 */ /* 0x042fe200078e00ff */
[----:B------:R-:W-:Y:S02]  /*4140*/  @!P0 LOP3.LUT R28, R21, 0xffff0000, RZ, 0xc0, !PT ;  /* 0xffff0000151c8812 */ /* 0x000fe400078ec0ff */
[----:B------:R-:W-:Y:S01]  /*4150*/  @!P0 LOP3.LUT R26, R22, 0xffff0000, RZ, 0xc0, !PT ;  /* 0xffff0000161a8812 */ /* 0x000fe200078ec0ff */
[C---:B------:R-:W-:Y:S01]  /*4160*/  @!P0 FMUL.FTZ R45, R27.reuse, R34 ;  /* 0x000000221b2d8220 */ /* 0x040fe20000410000 */
[----:B------:R-:W-:Y:S01]  /*4170*/  @!P0 PRMT R62, R62, 0x5410, R53 ;  /* 0x000054103e3e8816 */ /* 0x000fe20000000035 */
[----:B------:R-:W-:Y:S01]  /*4180*/  @!P0 FMUL.FTZ R58, R28, R37 ;  /* 0x000000251c3a8220 */ /* 0x000fe20000410000 */
[----:B------:R-:W-:Y:S01]  /*4190*/  @!P0 PRMT R60, R60, 0x5410, R29 ;  /* 0x000054103c3c8816 */ /* 0x000fe2000000001d */
[-C--:B------:R-:W-:Y:S01]  /*41a0*/  @!P0 FMUL.FTZ R3, R27, R24.reuse ;  /* 0x000000181b038220 */ /* 0x080fe20000410000 */
[C---:B--2---:R-:W-:Y:S01]  /*41b0*/  @!P0 LOP3.LUT R36, R49.reuse, 0xffff0000, RZ, 0xc0, !PT ;  /* 0xffff000031248812 */ /* 0x044fe200078ec0ff */
[----:B------:R-:W-:Y:S01]  /*41c0*/  @!P0 IMAD.U32 R35, R49, 0x10000, RZ ;  /* 0x0001000031238824 */ /* 0x000fe200078e00ff */
[----:B------:R-:W-:Y:S01]  /*41d0*/  @!P0 LOP3.LUT R33, R48, 0xffff0000, RZ, 0xc0, !PT ;  /* 0xffff000030218812 */ /* 0x000fe200078ec0ff */
[-C--:B------:R-:W-:Y:S01]  /*41e0*/  @!P0 FMUL.FTZ R4, R28, R19.reuse ;  /* 0x000000131c048220 */ /* 0x080fe20000410000 */
[----:B------:R-:W-:Y:S01]  /*41f0*/  @!P0 SHF.L.U32 R32, R48, 0x10, RZ ;  /* 0x0000001030208819 */ /* 0x000fe200000006ff */
[----:B------:R-:W-:Y:S01]  /*4200*/  @!P0 FFMA.FTZ R58, R36, R19, -R58 ;  /* 0x00000013243a8223 */ /* 0x000fe2000001083a */
        /* <DEDUP_REMOVED lines=8> */
[----:B------:R-:W-:Y:S01]  /*4290*/  @!P0 F2FP.BF16.PACK_AB R45, R58, R45 ;  /* 0x0000002d3a2d823e */ /* 0x000fe200000010ff */
[----:B------:R-:W-:Y:S01]  /*42a0*/  @!P0 IMAD.U32 R28, R22, 0x10000, RZ ;  /* 0x00010000161c8824 */ /* 0x000fe200078e00ff */
[----:B------:R-:W-:Y:S01]  /*42b0*/  @!P0 LOP3.LUT R27, R20, 0xffff0000, RZ, 0xc0, !PT ;  /* 0xffff0000141b8812 */ /* 0x000fe200078ec0ff */
[----:B------:R-:W-:Y:S01]  /*42c0*/  @!P0 FMUL.FTZ R47, R24, R29 ;  /* 0x0000001d182f8220 */ /* 0x000fe20000410000 */
[----:B------:R-:W-:Y:S01]  /*42d0*/  @!P0 LOP3.LUT R31, R62, 0xffff0000, RZ, 0xc0, !PT ;  /* 0xffff00003e1f8812 */ /* 0x000fe200078ec0ff */
[----:B------:R-:W-:Y:S01]  /*42e0*/  @!P0 FMUL.FTZ R0, R24, R19 ;  /* 0x0000001318008220 */ /* 0x000fe20000410000 */
[----:B------:R-:W-:Y:S01]  /*42f0*/  @!P0 SHF.R.U64 R54, R54, 0x10, R55 ;  /* 0x0000001036368819 */ /* 0x000fe20000001237 */
[CC--:B------:R-:W-:Y:S01]  /*4300*/  @!P0 FMUL.FTZ R2, R27.reuse, R18.reuse ;  /* 0x000000121b028220 */ /* 0x0c0fe20000410000 */
[C---:B------:R-:W-:Y:S01]  /*4310*/  @!P0 SHF.L.U32 R41, R60.reuse, 0x10, RZ ;  /* 0x000000103c298819 */ /* 0x040fe200000006ff */
[----:B------:R-:W-:Y:S01]  /*4320*/  @!P0 FMUL.FTZ R76, R27, R31 ;  /* 0x0000001f1b4c8220 */ /* 0x000fe20000410000 */
[----:B------:R-:W-:Y:S01]  /*4330*/  @!P0 PRMT R61, R61, 0x5410, R54 ;  /* 0x000054103d3d8816 */ /* 0x000fe20000000036 */
[----:B------:R-:W-:Y:S01]  /*4340*/  @!P0 IMAD.U32 R24, R23, 0x10000, RZ ;  /* 0x0001000017188824 */ /* 0x000fe200078e00ff */
[----:B------:R-:W-:Y:S01]  /*4350*/  @!P0 LOP3.LUT R43, R60, 0xffff0000, RZ, 0xc0, !PT ;  /* 0xffff00003c2b8812 */ /* 0x000fe200078ec0ff */
[----:B------:R-:W-:Y:S01]  /*4360*/  @!P0 FFMA.FTZ R76, R33, R18, -R76 ;  /* 0x00000012214c8223 */ /* 0x000fe2000001084c */
[C---:B------:R-:W-:Y:S01]  /*4370*/  @!P0 LOP3.LUT R39, R61.reuse, 0xffff0000, RZ, 0xc0, !PT ;  /* 0xffff00003d278812 */ /* 0x040fe200078ec0ff */
[----:B------:R-:W-:Y:S01]  /*4380*/  @!P0 IMAD.U32 R38, R61, 0x10000, RZ ;  /* 0x000100003d268824 */ /* 0x000fe200078e00ff */
[----:B------:R-:W-:Y:S01]  /*4390*/  @!P0 LOP3.LUT R18, R23, 0xffff0000, RZ, 0xc0, !PT ;  /* 0xffff000017128812 */ /* 0x000fe200078ec0ff */
[C---:B------:R-:W-:Y:S01]  /*43a0*/  @!P0 IMAD.U32 R27, R25.reuse, 0x10000, RZ ;  /* 0x00010000191b8824 */ /* 0x040fe200078e00ff */
[----:B------:R-:W-:Y:S01]  /*43b0*/  @!P0 LOP3.LUT R25, R25, 0xffff0000, RZ, 0xc0, !PT ;  /* 0xffff000019198812 */ /* 0x000fe200078ec0ff */
[----:B------:R-:W-:Y:S01]  /*43c0*/  @!P0 FFMA.FTZ R47, R32, R19, -R47 ;  /* 0x00000013202f8223 */ /* 0x000fe2000001082f */
[----:B------:R-:W-:Y:S01]  /*43d0*/  ISETP.GE.AND P1, PT, R90, c[0x0][0x1d4], PT ;  /* 0x000075005a007a0c */ /* 0x000fe20003f26270 */
[----:B------:R-:W-:Y:S02]  /*43e0*/  @!P0 IMAD.U32 R40, R50, 0x10000, RZ ;  /* 0x0001000032288824 */ /* 0x000fe400078e00ff */
[C---:B------:R-:W-:Y:S01]  /*43f0*/  @!P0 IMAD.U32 R19, R13.reuse, 0x10000, RZ ;  /* 0x000100000d138824 */ /* 0x040fe200078e00ff */
[----:B------:R-:W-:Y:S01]  /*4400*/  @!P0 F2FP.BF16.PACK_AB R76, R76, R47 ;  /* 0x0000002f4c4c823e */ /* 0x000fe200000010ff */
[----:B------:R-:W-:Y:S01]  /*4410*/  @!P0 FMUL.FTZ R123, R28, R38 ;  /* 0x000000261c7b8220 */ /* 0x000fe20000410000 */
[----:B------:R-:W-:Y:S01]  /*4420*/  @!P0 LOP3.LUT R13, R13, 0xffff0000, RZ, 0xc0, !PT ;  /* 0xffff00000d0d8812 */ /* 0x000fe200078ec0ff */
[----:B------:R-:W-:Y:S01]  /*4430*/  @!P0 FMUL.FTZ R122, R26, R39 ;  /* 0x000000271a7a8220 */ /* 0x000fe20000410000 */
[----:B------:R-:W-:Y:S01]  /*4440*/  @!P0 MOV R48, R76 ;  /* 0x0000004c00308202 */ /* 0x000fe20000000f00 */
[----:B------:R-:W-:Y:S02]  /*4450*/  @!P0 FMUL.FTZ R120, R24, R41 ;  /* 0x0000002918788220 */ /* 0x000fe40000410000 */
[----:B------:R-:W-:Y:S02]  /*4460*/  @!P0 FMUL.FTZ R59, R18, R43 ;  /* 0x0000002b123b8220 */ /* 0x000fe40000410000 */
[----:B------:R-:W-:Y:S02]  /*4470*/  @!P0 FFMA.FTZ R123, R40, R27, -R123 ;  /* 0x0000001b287b8223 */ /* 0x000fe4000001087b */
[----:B------:R-:W-:Y:S02]  /*4480*/  @!P0 FFMA.FTZ R122, R42, R25, -R122 ;  /* 0x000000192a7a8223 */ /* 0x000fe4000001087a */
[----:B------:R-:W-:Y:S02]  /*4490*/  @!P0 FFMA.FTZ R120, R44, R19, -R120 ;  /* 0x000000132c788223 */ /* 0x000fe40000010878 */
[----:B------:R-:W-:Y:S01]  /*44a0*/  @!P0 FFMA.FTZ R59, R46, R13, -R59 ;  /* 0x0000000d2e3b8223 */ /* 0x000fe2000001083b */
[----:B------:R-:W-:Y:S01]  /*44b0*/  @!P0 F2FP.BF16.PACK_AB R122, R122, R123 ;  /* 0x0000007b7a7a823e */ /* 0x000fe200000010ff */
[----:B------:R-:W-:Y:S02]  /*44c0*/  @!P0 IMAD.MOV.U32 R49, RZ, RZ, R45 ;  /* 0x000000ffff318224 */ /* 0x000fe400078e002d */
[----:B------:R-:W-:Y:S01]  /*44d0*/  @!P0 FFMA.FTZ R0, R29, R32, R0 ;  /* 0x000000201d008223 */ /* 0x000fe20000010000 */
[----:B------:R-:W-:Y:S01]  /*44e0*/  @!P0 F2FP.BF16.PACK_AB R59, R59, R120 ;  /* 0x000000783b3b823e */ /* 0x000fe200000010ff */
[----:B------:R-:W-:Y:S02]  /*44f0*/  @!P0 IMAD.MOV.U32 R50, RZ, RZ, R122 ;  /* 0x000000ffff328224 */ /* 0x000fe400078e007a */
[----:B------:R-:W-:Y:S01]  /*4500*/  @!P0 FFMA.FTZ R2, R31, R33, R2 ;  /* 0x000000211f028223 */ /* 0x000fe20000010002 */
[----:B------:R-:W-:Y:S01]  /*4510*/  @!P0 MOV R51, R59 ;  /* 0x0000003b00338202 */ /* 0x000fe20000000f00 */
[----:B------:R-:W-:Y:S02]  /*4520*/  @!P0 FMUL.FTZ R5, R28, R27 ;  /* 0x0000001b1c058220 */ /* 0x000fe40000410000 */
[----:B------:R-:W-:Y:S01]  /*4530*/  @!P0 FFMA.FTZ R3, R34, R35, R3 ;  /* 0x0000002322038223 */ /* 0x000fe20000010003 */
[----:B------:R-:W-:Y:S01]  /*4540*/  @!P0 F2FP.BF16.PACK_AB R45, R2, R0 ;  /* 0x00000000022d823e */ /* 0x000fe200000010ff */
[----:B------:R-:W-:Y:S01]  /*4550*/  @!P0 FMUL.FTZ R6, R26, R25 ;  /* 0x000000191a068220 */ /* 0x000fe20000410000 */
[----:B------:R1:W-:Y:S01]  /*4560*/  STG.E.128 [R56.64], R48 ;  /* 0x0000003038007986 */ /* 0x0003e2000c101d1e */
        /* <DEDUP_REMOVED lines=11> */
[----:B------:R-:W-:Y:S02]  /*4620*/  @!P0 MOV R22, R47 ;  /* 0x0000002f00168202 */ /* 0x000fe40000000f00 */
[----:B-1----:R-:W-:Y:S05]  /*4630*/  @!P0 F2FP.BF16.PACK_AB R56, R8, R7 ;  /* 0x000000070838823e */ /* 0x002fea00000010ff */
[----:B------:R-:W-:Y:S01]  /*4640*/  @!P0 IMAD.MOV.U32 R23, RZ, RZ, R56 ;  /* 0x000000ffff178224 */ /* 0x000fe200078e0038 */
[----:B------:R-:W-:-:S05]  /*4650*/  @P1 BRA `(.L_x_325) ;  /* 0x0000018000001947 */ /* 0x000fca0003800000 */
[----:B------:R-:W-:Y:S04]  /*4660*/  IADD3 R72, P1, P0, R72, UR36, R90 ;  /* 0x0000002448487c10 */ /* 0x000fe8000f83e05a */
[----:B------:R-:W-:Y:S02]  /*4670*/  IADD3.X R121, R121, UR35, R80, P1, P0 ;  /* 0x0000002379797c10 */ /* 0x000fe40008fe0450 */
[C---:B------:R-:W-:Y:S04]  /*4680*/  LEA R2, P0, R72.reuse, c[0x0][0x1c8], 0x1 ;  /* 0x0000720048027a11 */ /* 0x040fe800078008ff */
[----:B------:R-:W-:Y:S05]  /*4690*/  LEA.HI.X R3, R72, c[0x0][0x1cc], R121, 0x1, P0 ;  /* 0x0000730048037a11 */ /* 0x000fea00000f0c79 */
[----:B------:R1:W-:Y:S01]  /*46a0*/  STG.E.128 [R2.64], R20 ;  /* 0x0000001402007986 */ /* 0x0003e2000c101d1e */
[----:B------:R-:W-:-:S05]  /*46b0*/  BRA `(.L_x_325) ;  /* 0x0000012000007947 */ /* 0x000fca0003800000 */
.L_x_321:
[----:B------:R-:W-:Y:S04]  /*46c0*/  UIMAD UR4, UR22, -0x20, UR27 ;  /* 0xffffffe0160478a4 */ /* 0x000fe8000f8e021b */
[----:B------:R-:W-:Y:S04]  /*46d0*/  UISETP.LT.AND UP0, UPT, UR4, 0x20, UPT ;  /* 0x000000200400788c */ /* 0x000fe8000bf01270 */
[----:B------:R-:W-:Y:S06]  /*46e0*/  USEL UR4, UR4, 0x20, UP0 ;  /* 0x0000002004047887 */ /* 0x000fec0008000000 */
[----:B------:R-:W-:Y:S11]  /*46f0*/  ISETP.GE.AND P0, PT, R101, UR4, PT ;  /* 0x0000000465007c0c */ /* 0x000ff6000bf06270 */
        /* <DEDUP_REMOVED lines=14> */
.L_x_325:
[----:B------:R-:W-:Y:S05]  /*47e0*/  BSYNC B1 ;  /* 0x0000000000017941 */ /* 0x000fea0003800000 */
.L_x_320:
[----:B------:R-:W-:Y:S01]  /*47f0*/  USHF.L.U32 UR4, UR22, 0x5, URZ ;  /* 0x0000000516047899 */ /* 0x000fe2000800063f */
[----:B-1----:R-:W-:Y:S01]  /*4800*/  IMAD.U32 R3, RZ, RZ, UR8 ;  /* 0x00000008ff037e24 */ /* 0x002fe2000f8e00ff */
[----:B------:R-:W-:Y:S04]  /*4810*/  BSSY B0, `(.L_x_336) ;  /* 0x0000036000007945 */ /* 0x000fe80003800000 */
[----:B------:R-:W-:Y:S01]  /*4820*/  IADD3 R0, R78, -UR4, RZ ;  /* 0x800000044e007c10 */ /* 0x000fe2000fffe0ff */
[----:B------:R-:W-:Y:S03]  /*4830*/  UIADD3 UR4, -UR4, UR27, URZ ;  /* 0x0000001b04047290 */ /* 0x000fe6000fffe13f */
[----:B------:R-:W-:Y:S01]  /*4840*/  ISETP.GE.AND P0, PT, R0, 0x1, PT ;  /* 0x000000010000780c */ /* 0x000fe20003f06270 */
[----:B------:R-:W-:Y:S01]  /*4850*/  IMAD.U32 R0, RZ, RZ, UR22 ;  /* 0x00000016ff007e24 */ /* 0x000fe2000f8e00ff */
[----:B------:R-:W-:Y:S04]  /*4860*/  UISETP.LT.AND UP0, UPT, UR4, 0x20, UPT ;  /* 0x000000200400788c */ /* 0x000fe8000bf01270 */
[----:B------:R-:W-:Y:S07]  /*4870*/  USEL UR4, UR4, 0x20, UP0 ;  /* 0x0000002004047887 */ /* 0x000fee0008000000 */
[C---:B------:R-:W-:Y:S01]  /*4880*/  @P0 LEA R5, P1, R0.reuse, R81, 0x5 ;  /* 0x0000005100050211 */ /* 0x040fe200078228ff */
[----:B------:R-:W-:Y:S01]  /*4890*/  @P0 IMAD.MOV.U32 R76, RZ, RZ, R112 ;  /* 0x000000ffff4c0224 */ /* 0x000fe200078e0070 */
[----:B------:R-:W-:Y:S02]  /*48a0*/  @P0 ISETP.NE.U32.AND P4, PT, R97, RZ, PT ;  /* 0x000000ff6100020c */ /* 0x000fe40003f85070 */
[----:B------:R-:W-:Y:S01]  /*48b0*/  @P0 LEA.HI.X R0, R0, R79, R3, 0x5, P1 ;  /* 0x0000004f00000211 */ /* 0x000fe200008f2c03 */
[----:B------:R-:W-:Y:S01]  /*48c0*/  @P0 IMAD.WIDE.U32 R6, R5, c[0x0][0x258], R76 ;  /* 0x0000960005060a25 */ /* 0x000fe200078e004c */
[----:B------:R-:W-:Y:S02]  /*48d0*/  @P0 ISETP.NE.U32.AND P3, PT, R96, RZ, PT ;  /* 0x000000ff6000020c */ /* 0x000fe40003f65070 */
[----:B------:R-:W-:Y:S01]  /*48e0*/  @P0 ISETP.NE.U32.AND P2, PT, R95, RZ, PT ;  /* 0x000000ff5f00020c */ /* 0x000fe20003f45070 */
[----:B------:R-:W-:Y:S01]  /*48f0*/  @P0 IMAD R0, R0, c[0x0][0x258], RZ ;  /* 0x0000960000000a24 */ /* 0x000fe200078e02ff */
[C---:B------:R-:W-:Y:S03]  /*4900*/  @P0 LEA R4, P1, R6.reuse, c[0x0][0x250], 0x1 ;  /* 0x0000940006040a11 */ /* 0x040fe600078208ff */
[----:B------:R-:W-:Y:S04]  /*4910*/  @P0 IMAD R0, R5, c[0x0][0x25c], R0 ;  /* 0x0000970005000a24 */ /* 0x000fe800078e0200 */
        /* <DEDUP_REMOVED lines=10> */
[----:B------:R-:W-:Y:S03]  /*49c0*/  ISETP.GE.AND P0, PT, R101, UR4, PT ;  /* 0x0000000465007c0c */ /* 0x000fe6000bf06270 */
[----:B------:R-:W0:Y:S01]  /*49d0*/  LDGDEPBAR ;  /* 0x00000000000079af */ /* 0x000e220000000000 */
[----:B------:R-:W-:Y:S04]  /*49e0*/  DEPBAR.LE SB0, 0x0 ;  /* 0x000080000000791a */ /* 0x000fe80000000000 */
[----:B------:R-:W-:Y:S06]  /*49f0*/  BAR.SYNC.DEFER_BLOCKING 0x0 ;  /* 0x0000000000007b1d */ /* 0x000fec0000010000 */
[----:B------:R-:W-:-:S05]  /*4a00*/  @P0 BRA `(.L_x_337) ;  /* 0x0000016000000947 */ /* 0x000fca0003800000 */
[----:B-1----:R-:W-:Y:S01]  /*4a10*/  ISETP.GE.AND P3, PT, R16, c[0x0][0x1d4], PT ;  /* 0x0000750010007a0c */ /* 0x002fe20003f66270 */
[----:B------:R-:W-:Y:S01]  /*4a20*/  IMAD.U32 R0, RZ, RZ, UR22 ;  /* 0x00000016ff007e24 */ /* 0x000fe2000f8e00ff */
[----:B------:R-:W-:Y:S01]  /*4a30*/  ISETP.GE.AND P2, PT, R11, c[0x0][0x1d4], PT ;  /* 0x000075000b007a0c */ /* 0x000fe20003f46270 */
[----:B------:R-:W-:Y:S01]  /*4a40*/  IMAD.MOV.U32 R72, RZ, RZ, R110 ;  /* 0x000000ffff487224 */ /* 0x000fe200078e006e */
[----:B------:R-:W-:Y:S02]  /*4a50*/  ISETP.GE.AND P1, PT, R100, c[0x0][0x1d4], PT ;  /* 0x0000750064007a0c */ /* 0x000fe40003f26270 */
[----:B------:R-:W-:Y:S02]  /*4a60*/  ISETP.GE.AND P0, PT, R99, c[0x0][0x1d4], PT ;  /* 0x0000750063007a0c */ /* 0x000fe40003f06270 */
[C---:B------:R-:W-:Y:S04]  /*4a70*/  LEA R13, P4, R0.reuse, R75, 0x5 ;  /* 0x0000004b000d7211 */ /* 0x040fe800078828ff */
[----:B------:R-:W-:Y:S01]  /*4a80*/  LEA.HI.X R0, R0, R74, R3, 0x5, P4 ;  /* 0x0000004a00007211 */ /* 0x000fe200020f2c03 */
[----:B-----5:R-:W1:Y:S01]  /*4a90*/  @!P3 LDS.128 R28, [R98+0x8080] ;  /* 0x00808000621cb984 */ /* 0x020e620000000c00 */
[C---:B------:R-:W-:Y:S03]  /*4aa0*/  IMAD.WIDE.U32 R2, R13.reuse, c[0x0][0x208], R72 ;  /* 0x000082000d027a25 */ /* 0x040fe600078e0048 */
[----:B------:R-:W2:Y:S01]  /*4ab0*/  @!P2 LDS.128 R24, [R98+0x9080] ;  /* 0x009080006218a984 */ /* 0x000ea20000000c00 */
[----:B------:R-:W-:Y:S01]  /*4ac0*/  IMAD R0, R0, c[0x0][0x208], RZ ;  /* 0x0000820000007a24 */ /* 0x000fe200078e02ff */
[C---:B------:R-:W-:Y:S02]  /*4ad0*/  LEA R18, P4, R2.reuse, c[0x0][0x1f8], 0x1 ;  /* 0x00007e0002127a11 */ /* 0x040fe400078808ff */
[----:B------:R-:W3:Y:S01]  /*4ae0*/  @!P1 LDS.128 R20, [R98+0xa080] ;  /* 0x00a0800062149984 */ /* 0x000ee20000000c00 */
[----:B------:R-:W-:Y:S03]  /*4af0*/  IMAD R0, R13, c[0x0][0x20c], R0 ;  /* 0x000083000d007a24 */ /* 0x000fe600078e0200 */
[----:B------:R-:W4:Y:S01]  /*4b00*/  @!P0 LDS.128 R4, [R98+0xb080] ;  /* 0x00b0800062048984 */ /* 0x000f220000000c00 */
[----:B------:R-:W-:Y:S05]  /*4b10*/  IMAD.IADD R0, R3, 0x1, R0 ;  /* 0x0000000103007824 */ /* 0x000fea00078e0200 */
[----:B------:R-:W-:Y:S05]  /*4b20*/  LEA.HI.X R19, R2, c[0x0][0x1fc], R0, 0x1, P4 ;  /* 0x00007f0002137a11 */ /* 0x000fea00020f0c00 */
[----:B-1----:R1:W-:Y:S04]  /*4b30*/  @!P3 STG.E.128 [R18.64], R28 ;  /* 0x0000001c1200b986 */ /* 0x0023e8000c101d1e */
[----:B--2---:R1:W-:Y:S04]  /*4b40*/  @!P2 STG.E.128 [R18.64+0x80], R24 ;  /* 0x000080181200a986 */ /* 0x0043e8000c101d1e */
[----:B---3--:R1:W-:Y:S04]  /*4b50*/  @!P1 STG.E.128 [R18.64+0x100], R20 ;  /* 0x0001001412009986 */ /* 0x0083e8000c101d1e */
[----:B----4-:R1:W-:Y:S02]  /*4b60*/  @!P0 STG.E.128 [R18.64+0x180], R4 ;  /* 0x0001800412008986 */ /* 0x0103e4000c101d1e */
.L_x_337:
[----:B-1----:R-:W-:Y:S05]  /*4b70*/  BSYNC B0 ;  /* 0x0000000000007941 */ /* 0x002fea0003800000 */
.L_x_336:
[----:B------:R-:W-:Y:S01]  /*4b80*/  UISETP.GT.AND UP0, UPT, UR22, UR12, UPT ;  /* 0x0000000c1600728c */ /* 0x000fe2000bf04270 */
[----:B------:R-:W-:Y:S01]  /*4b90*/  IMAD.U32 R0, RZ, RZ, UR18 ;  /* 0x00000012ff007e24 */ /* 0x000fe2000f8e00ff */
[----:B------:R-:W-:Y:S04]  /*4ba0*/  UIADD3 UR22, UR22, -0x1, URZ ;  /* 0xffffffff16167890 */ /* 0x000fe8000fffe03f */
[----:B------:R-:W-:Y:S05]  /*4bb0*/  PLOP3.LUT P0, PT, PT, PT, UP0, 0x80, 0x0 ;  /* 0x000000000000781c */ /* 0x000fea0003f0f008 */
[----:B------:R-:W-:Y:S02]  /*4bc0*/  @UP0 USHF.R.S32.HI UR5, URZ, 0x1f, UR22 ;  /* 0x0000001f3f050899 */ /* 0x000fe40008011416 */
[----:B------:R-:W-:Y:S04]  /*4bd0*/  @UP0 UIMAD UR4, UR17, UR22, URZ ;  /* 0x00000016110402a4 */ /* 0x000fe8000f8e023f */
[----:B------:R-:W-:Y:S02]  /*4be0*/  @UP0 UIMAD UR4, UR5, UR18, UR4 ;  /* 0x00000012050402a4 */ /* 0x000fe4000f8e0204 */
[----:B------:R-:W-:Y:S01]  /*4bf0*/  @P0 IMAD.MOV.U32 R2, RZ, RZ, R114 ;  /* 0x000000ffff020224 */ /* 0x000fe200078e0072 */
[----:B------:R-:W-:Y:S01]  /*4c00*/  @P0 ISETP.NE.U32.AND P4, PT, R97, RZ, PT ;  /* 0x000000ff6100020c */ /* 0x000fe20003f85070 */
[----:B------:R-:W-:Y:S01]  /*4c10*/  @P0 IMAD.MOV.U32 R3, RZ, RZ, R117 ;  /* 0x000000ffff030224 */ /* 0x000fe200078e0075 */
[----:B------:R-:W-:Y:S02]  /*4c20*/  @P0 ISETP.NE.U32.AND P3, PT, R96, RZ, PT ;  /* 0x000000ff6000020c */ /* 0x000fe40003f65070 */
[----:B------:R-:W-:Y:S01]  /*4c30*/  @P0 ISETP.NE.U32.AND P2, PT, R95, RZ, PT ;  /* 0x000000ff5f00020c */ /* 0x000fe20003f45070 */
[----:B------:R-:W-:Y:S05]  /*4c40*/  @P0 IMAD.WIDE.U32 R2, R0, UR22, R2 ;  /* 0x0000001600020c25 */ /* 0x000fea000f8e0002 */
[C---:B------:R-:W-:Y:S02]  /*4c50*/  @P0 LEA R4, P1, R2.reuse, c[0x0][0x220], 0x1 ;  /* 0x0000880002040a11 */ /* 0x040fe400078208ff */
[----:B------:R-:W-:Y:S04]  /*4c60*/  @P0 IADD3 R0, R3, UR4, RZ ;  /* 0x0000000403000c10 */ /* 0x000fe8000fffe0ff */
        /* <DEDUP_REMOVED lines=8> */
[----:B------:R1:W-:Y:S04]  /*4cf0*/  @P0 LDGSTS.E.BYPASS.LTC128B.128 [R98+0xf080], [R4.64+0x180], P1 ;  /* 0x0f08018004620fae */ /* 0x0003e80008901d5e */
[----:B------:R-:W0:Y:S01]  /*4d00*/  LDGDEPBAR ;  /* 0x00000000000079af */ /* 0x000e220000000000 */
[----:B------:R-:W-:-:S05]  /*4d10*/  @P0 BRA `(.L_x_338) ;  /* 0xffffd3d000000947 */ /* 0x000fca000383ffff */
[----:B------:R-:W-:Y:S06]  /*4d20*/  BAR.SYNC.DEFER_BLOCKING 0x0 ;  /* 0x0000000000007b1d */ /* 0x000fec0000010000 */
.L_x_317:
[----:B------:R-:W-:Y:S01]  /*4d30*/  UIADD3 UR6, UR23, 0x7f, URZ ;  /* 0x0000007f17067890 */ /* 0x000fe2000fffe03f */
[----:B------:R-:W-:Y:S01]  /*4d40*/  PLOP3.LUT P0, PT, PT, PT, UP2, 0x40, 0x0 ;  /* 0x000000000000781c */ /* 0x000fe20003f0e828 */
[----:B------:R-:W-:-:S02]  /*4d50*/  ULDC.64 UR4, c[0x0][0x2c8] ;  /* 0x0000b20000047ab9 */ /* 0x000fc40000000a00 */
[----:B------:R-:W-:Y:S02]  /*4d60*/  UIMAD.WIDE.U32 UR8, UR6, UR4, URZ ;  /* 0x00000004060872a5 */ /* 0x000fe4000f8e003f */
[----:B------:R-:W-:Y:S02]  /*4d70*/  ULDC UR7, c[0x0][0x328] ;  /* 0x0000ca0000077ab9 */ /* 0x000fe40000000800 */
[----:B------:R-:W-:Y:S02]  /*4d80*/  @UP3 USHF.R.U32.HI UR6, URZ, UR5, UR9 ;  /* 0x000000053f063299 */ /* 0x000fe40008011609 */
[----:B------:R-:W-:Y:S02]  /*4d90*/  UIADD3 UR24, UR24, UR25, URZ ;  /* 0x0000001918187290 */ /* 0x000fe4000fffe03f */
[----:B------:R-:W-:-:S04]  /*4da0*/  UIADD3 UR15, UR15, UR6, URZ ;  /* 0x000000060f0f7290 */ /* 0x000fc8000fffe03f */
[----:B------:R-:W-:Y:S01]  /*4db0*/  UIADD3 UR7, UR15, UR7, URZ ;  /* 0x000000070f077290 */ /* 0x000fe2000fffe03f */
[----:B------:R-:W-:Y:S05]  /*4dc0*/  @P0 BRA `(.L_x_339) ;  /* 0x0000015000000947 */ /* 0x000fea0003800000 */
[----:B------:R-:W-:Y:S01]  /*4dd0*/  ISETP.LT.AND P0, PT, RZ, UR15, PT ;  /* 0x0000000fff007c0c */ /* 0x000fe2000bf01270 */
[----:B------:R-:W-:Y:S02]  /*4de0*/  UIADD3 UR8, UR15, -0x1, URZ ;  /* 0xffffffff0f087890 */ /* 0x000fe4000fffe03f */
[----:B------:R-:W-:-:S10]  /*4df0*/  ULDC UR6, c[0x0][0x32c] ;  /* 0x0000cb0000067ab9 */ /* 0x000fd40000000800 */
[----:B------:R-:W-:Y:S05]  /*4e00*/  @P0 BRA `(.L_x_340) ;  /* 0x0000008000000947 */ /* 0x000fea0003800000 */
[----:B------:R-:W-:Y:S02]  /*4e10*/  UISETP.NE.AND UP0, UPT, UR6, 0x1, UPT ;  /* 0x000000010600788c */ /* 0x000fe4000bf05270 */
[----:B------:R-:W-:Y:S02]  /*4e20*/  UIADD3 UR8, -UR15, URZ, URZ ;  /* 0x0000003f0f087290 */ /* 0x000fe4000fffe13f */
[----:B------:R-:W-:Y:S02]  /*4e30*/  ULDC.64 UR4, c[0x0][0x330] ;  /* 0x0000cc0000047ab9 */ /* 0x000fe40000000a00 */
[----:B------:R-:W-:-:S07]  /*4e40*/  UIMAD.WIDE.U32 UR10, UR8, UR4, URZ ;  /* 0x00000004080a72a5 */ /* 0x000fce000f8e003f */
[----:B------:R-:W-:Y:S02]  /*4e50*/  @UP0 UMOV UR9, UR11 ;  /* 0x0000000b00090c82 */ /* 0x000fe40008000000 */
[----:B------:R-:W-:-:S04]  /*4e60*/  @UP0 USHF.R.U32.HI UR8, URZ, UR5, UR9 ;  /* 0x000000053f080299 */ /* 0x000fc80008011609 */
[----:B------:R-:W-:Y:S01]  /*4e70*/  ULOP3.LUT UR8, URZ, UR8, URZ, 0x33, !UPT ;  /* 0x000000083f087292 */ /* 0x000fe2000f8e333f */
[----:B------:R-:W-:Y:S05]  /*4e80*/  BRA `(.L_x_341) ;  /* 0x0000005000007947 */ /* 0x000fea0003800000 */
.L_x_340:
[----:B------:R-:W-:Y:S02]  /*4e90*/  UISETP.NE.AND UP0, UPT, UR6, 0x1, UPT ;  /* 0x000000010600788c */ /* 0x000fe4000bf05270 */
[----:B------:R-:W-:Y:S02]  /*4ea0*/  ULDC.64 UR4, c[0x0][0x330] ;  /* 0x0000cc0000047ab9 */ /* 0x000fe40000000a00 */
[----:B------:R-:W-:-:S07]  /*4eb0*/  UIMAD.WIDE.U32 UR10, UR8, UR4, URZ ;  /* 0x00000004080a72a5 */ /* 0x000fce000f8e003f */
[----:B------:R-:W-:Y:S02]  /*4ec0*/  @UP0 UMOV UR9, UR11 ;  /* 0x0000000b00090c82 */ /* 0x000fe40008000000 */
[----:B------:R-:W-:Y:S02]  /*4ed0*/  @UP0 USHF.R.U32.HI UR8, URZ, UR5, UR9 ;  /* 0x000000053f080299 */ /* 0x000fe40008011609 */
.L_x_341:
[----:B------:R-:W-:Y:S02]  /*4ee0*/  ULDC UR4, c[0x0][0x32c] ;  /* 0x0000cb0000047ab9 */ /* 0x000fe40000000800 */
[----:B------:R-:W-:-:S04]  /*4ef0*/  UIMAD UR4, UR8, UR6, UR4 ;  /* 0x00000006080472a4 */ /* 0x000fc8000f8e0204 */
[----:B------:R-:W-:-:S04]  /*4f00*/  UISETP.LT.AND UP0, UPT, UR7, UR4, UPT ;  /* 0x000000040700728c */ /* 0x000fc8000bf01270 */
[----:B------:R-:W-:-:S04]  /*4f10*/  USEL UR7, UR7, UR4, UP0 ;  /* 0x0000000407077287 */ /* 0x000fc80008000000 */
.L_x_339:
[----:B------:R-:W-:Y:S01]  /*4f20*/  UIADD3 UR6, UR7, 0x1f, URZ ;  /* 0x0000001f07067890 */ /* 0x000fe2000fffe03f */
[----:B------:R-:W-:Y:S01]  /*4f30*/  PLOP3.LUT P0, PT, PT, PT, UP2, 0x40, 0x0 ;  /* 0x000000000000781c */ /* 0x000fe20003f0e828 */
[----:B------:R-:W-:Y:S02]  /*4f40*/  ULDC.64 UR4, c[0x0][0x2c8] ;  /* 0x0000b20000047ab9 */ /* 0x000fe40000000a00 */
[----:B------:R-:W-:Y:S02]  /*4f50*/  USHF.R.S32.HI UR7, URZ, 0x1f, UR6 ;  /* 0x0000001f3f077899 */ /* 0x000fe40008011406 */
[----:B------:R-:W-:Y:S02]  /*4f60*/  UIMAD.WIDE.U32 UR8, UR23, UR4, URZ ;  /* 0x00000004170872a5 */ /* 0x000fe4000f8e003f */
[----:B------:R-:W-:Y:S02]  /*4f70*/  ULEA.HI UR7, UR7, UR6, URZ, 0x5 ;  /* 0x0000000607077291 */ /* 0x000fe4000f8f283f */
[----:B------:R-:W-:-:S02]  /*4f80*/  ULDC UR4, c[0x0][0x324] ;  /* 0x0000c90000047ab9 */ /* 0x000fc40000000800 */
[----:B------:R-:W-:Y:S02]  /*4f90*/  UMOV UR6, UR23 ;  /* 0x0000001700067c82 */ /* 0x000fe40008000000 */
[----:B------:R-:W-:Y:S02]  /*4fa0*/  USHF.R.S32.HI UR7, URZ, 0x5, UR7 ;  /* 0x000000053f077899 */ /* 0x000fe40008011407 */
[----:B------:R-:W-:Y:S02]  /*4fb0*/  @UP3 USHF.R.U32.HI UR6, URZ, UR5, UR9 ;  /* 0x000000053f063299 */ /* 0x000fe40008011609 */
[----:B------:R-:W-:Y:S02]  /*4fc0*/  UISETP.LT.AND UP0, UPT, UR7, UR13, UPT ;  /* 0x0000000d0700728c */ /* 0x000fe4000bf01270 */
[----:B------:R-:W-:Y:S02]  /*4fd0*/  UIADD3 UR5, UR14, UR6, URZ ;  /* 0x000000060e057290 */ /* 0x000fe4000fffe03f */
[----:B------:R-:W-:-:S02]  /*4fe0*/  USEL UR13, UR7, UR13, UP0 ;  /* 0x0000000d070d7287 */ /* 0x000fc40008000000 */
[----:B------:R-:W-:Y:S01]  /*4ff0*/  UIADD3 UR6, UR5, -UR4, URZ ;  /* 0x8000000405067290 */ /* 0x000fe2000fffe03f */
        /* <DEDUP_REMOVED lines=13> */
.L_x_343:
[----:B------:R-:W-:Y:S02]  /*50d0*/  ULDC UR4, c[0x0][0x32c] ;  /* 0x0000cb0000047ab9 */ /* 0x000fe40000000800 */
[----:B------:R-:W-:-:S03]  /*50e0*/  UISETP.NE.AND UP0, UPT, UR4, 0x1, UPT ;  /* 0x000000010400788c */ /* 0x000fc6000bf05270 */
[----:B------:R-:W-:Y:S02]  /*50f0*/  ULDC.64 UR4, c[0x0][0x330] ;  /* 0x0000cc0000047ab9 */ /* 0x000fe40000000a00 */
[----:B------:R-:W-:-:S06]  /*5100*/  UIMAD.WIDE.U32 UR8, UR7, UR4, URZ ;  /* 0x00000004070872a5 */ /* 0x000fcc000f8e003f */
[----:B------:R-:W-:Y:S02]  /*5110*/  @UP0 USHF.R.U32.HI UR7, URZ, UR5, UR9 ;  /* 0x000000053f070299 */ /* 0x000fe40008011609 */
.L_x_344:
[----:B------:R-:W-:Y:S02]  /*5120*/  ULDC UR4, c[0x0][0x32c] ;  /* 0x0000cb0000047ab9 */ /* 0x000fe40000000800 */
[----:B------:R-:W-:-:S04]  /*5130*/  UIMAD UR4, UR7, UR4, URZ ;  /* 0x00000004070472a4 */ /* 0x000fc8000f8e023f */
[----:B------:R-:W-:-:S04]  /*5140*/  UISETP.LT.AND UP0, UPT, UR6, UR4, UPT ;  /* 0x000000040600728c */ /* 0x000fc8000bf01270 */
[----:B------:R-:W-:-:S04]  /*5150*/  USEL UR6, UR6, UR4, !UP0 ;  /* 0x0000000406067287 */ /* 0x000fc8000c000000 */
.L_x_342:
[----:B------:R-:W-:Y:S01]  /*5160*/  USHF.R.S32.HI UR4, URZ, 0x1f, UR6 ;  /* 0x0000001f3f047899 */ /* 0x000fe20008011406 */
[----:B------:R-:W-:Y:S01]  /*5170*/  PLOP3.LUT P2, PT, PT, PT, PT, 0x80, 0x0 ;  /* 0x000000000000781c */ /* 0x000fe20003f4f070 */
[----:B------:R-:W-:Y:S01]  /*5180*/  IMAD.MOV.U32 R3, RZ, RZ, RZ ;  /* 0x000000ffff037224 */ /* 0x000fe200078e00ff */
[----:B------:R-:W-:Y:S01]  /*5190*/  CS2R R128, SRZ ;  /* 0x0000000000807805 */ /* 0x000fe2000001ff00 */
[----:B------:R-:W-:Y:S01]  /*51a0*/  ULEA.HI UR6, UR4, UR6, URZ, 0x5 ;  /* 0x0000000604067291 */ /* 0x000fe2000f8f283f */
[----:B------:R-:W-:Y:S01]  /*51b0*/  IMAD.MOV.U32 R130, RZ, RZ, RZ ;  /* 0x000000ffff827224 */ /* 0x000fe200078e00ff */
[----:B------:R-:W-:Y:S01]  /*51c0*/  CS2R R126, SRZ ;  /* 0x00000000007e7805 */ /* 0x000fe2000001ff00 */
[----:B------:R-:W-:Y:S01]  /*51d0*/  CS2R R124, SRZ ;  /* 0x00000000007c7805 */ /* 0x000fe2000001ff00 */
[----:B------:R-:W-:Y:S01]  /*51e0*/  USHF.R.S32.HI UR6, URZ, 0x5, UR6 ;  /* 0x000000053f067899 */ /* 0x000fe20008011406 */
[----:B------:R-:W-:Y:S01]  /*51f0*/  CS2R R122, SRZ ;  /* 0x00000000007a7805 */ /* 0x000fe2000001ff00 */
[----:B------:R-:W-:Y:S01]  /*5200*/  CS2R R120, SRZ ;  /* 0x0000000000787805 */ /* 0x000fe2000001ff00 */
[----:B------:R-:W-:Y:S01]  /*5210*/  CS2R R118, SRZ ;  /* 0x0000000000767805 */ /* 0x000fe2000001ff00 */
[----:B------:R-:W-:Y:S01]  /*5220*/  UISETP.LT.AND UP0, UPT, URZ, UR6, UPT ;  /* 0x000000063f00728c */ /* 0x000fe2000bf01270 */
[----:B------:R-:W-:Y:S01]  /*5230*/  CS2R R116, SRZ ;  /* 0x0000000000747805 */ /* 0x000fe2000001ff00 */
[----:B------:R-:W-:Y:S01]  /*5240*/  CS2R R114, SRZ ;  /* 0x0000000000727805 */ /* 0x000fe2000001ff00 */
[----:B------:R-:W-:Y:S01]  /*5250*/  CS2R R112, SRZ ;  /* 0x0000000000707805 */ /* 0x000fe2000001ff00 */
[----:B------:R-:W-:Y:S01]  /*5260*/  USEL UR6, URZ, UR6, !UP0 ;  /* 0x000000063f067287 */ /* 0x000fe2000c000000 */
[----:B------:R-:W-:Y:S01]  /*5270*/  CS2R R110, SRZ ;  /* 0x00000000006e7805 */ /* 0x000fe2000001ff00 */
[----:B------:R-:W-:Y:S01]  /*5280*/  CS2R R108, SRZ ;  /* 0x00000000006c7805 */ /* 0x000fe2000001ff00 */
[----:B------:R-:W-:Y:S01]  /*5290*/  CS2R R106, SRZ ;  /* 0x00000000006a7805 */ /* 0x000fe2000001ff00 */
[----:B------:R-:W-:Y:S01]  /*52a0*/  UISETP.GT.AND UP0, UPT, UR13, UR6, UPT ;  /* 0x000000060d00728c */ /* 0x000fe2000bf04270 */
[----:B------:R-:W-:Y:S01]  /*52b0*/  CS2R R104, SRZ ;  /* 0x0000000000687805 */ /* 0x000fe2000001ff00 */
[----:B------:R-:W-:Y:S01]  /*52c0*/  CS2R R102, SRZ ;  /* 0x0000000000667805 */ /* 0x000fe2000001ff00 */
[----:B------:R-:W-:Y:S01]  /*52d0*/  CS2R R100, SRZ ;  /* 0x0000000000647805 */ /* 0x000fe2000001ff00 */
[----:B-1----:R-:W-:Y:S01]  /*52e0*/  CS2R R98, SRZ ;  /* 0x0000000000627805 */ /* 0x002fe2000001ff00 */
        /* <DEDUP_REMOVED lines=50> */
[----:B------:R-:W-:Y:S05]  /*5610*/  @!P0 BRA `(.L_x_345) ;  /* 0x00014f2000008947 */ /* 0x000fea0003800000 */
[----:B------:R-:W-:Y:S02]  /*5620*/  ULDC.64 UR4, c[0x0][0x340] ;  /* 0x0000d00000047ab9 */ /* 0x000fe40000000a00 */
[----:B------:R-:W-:-:S02]  /*5630*/  UISETP.NE.U32.AND UP1, UPT, URZ, UR4, UPT ;  /* 0x000000043f00728c */ /* 0x000fc4000bf25070 */
[----:B------:R-:W-:Y:S02]  /*5640*/  ULDC.64 UR8, c[0x0][0x340] ;  /* 0x0000d00000087ab9 */ /* 0x000fe40000000a00 */
[----:B------:R-:W-:-:S06]  /*5650*/  UISETP.NE.AND.EX UP1, UPT, URZ, UR5, UPT, UP1 ;  /* 0x000000053f00728c */ /* 0x000fcc000bf25310 */
[----:B------:R-:W-:-:S05]  /*5660*/  PLOP3.LUT P3, PT, PT, PT, UP1, 0x80, 0x0 ;  /* 0x000000000000781c */ /* 0x000fca0003f6f018 */
[----:B------:R-:W-:Y:S02]  /*5670*/  @UP1 UMOV UR4, 0x4 ;  /* 0x0000000400041882 */ /* 0x000fe40000000000 */
[----:B------:R-:W-:-:S06]  /*5680*/  @UP1 UIMAD.WIDE UR4, UR29, UR4, UR8 ;  /* 0x000000041d0412a5 */ /* 0x000fcc000f8e0208 */
[----:B------:R-:W-:Y:S02]  /*5690*/  IMAD.U32 R6, RZ, RZ, UR4 ;  /* 0x00000004ff067e24 */ /* 0x000fe4000f8e00ff */
[----:B------:R-:W-:Y:S01]  /*56a0*/  IMAD.U32 R7, RZ, RZ, UR5 ;  /* 0x00000005ff077e24 */ /* 0x000fe2000f8e00ff */
[----:B------:R-:W-:Y:S01]  /*56b0*/  SHF.R.S32.HI R57, RZ, 0x1f, R64 ;  /* 0x0000001fff397819 */ /* 0x000fe20000011440 */
[----:B------:R-:W-:-:S03]  /*56c0*/  ULDC.64 UR4, c[0x0][0x348] ;  /* 0x0000d20000047ab9 */ /* 0x000fc60000000a00 */
[----:B------:R1:W2:Y:S01]  /*56d0*/  @P3 LDG.E R0, [R6.64] ;  /* 0x0000001e06003981 */ /* 0x0002a2000c1e1900 */
[----:B------:R-:W-:Y:S01]  /*56e0*/  UISETP.NE.U32.AND UP0, UPT, URZ, UR4, UPT ;  /* 0x000000043f00728c */ /* 0x000fe2000bf05070 */
[CC--:B------:R-:W-:Y:S01]  /*56f0*/  LEA.HI R5, R57.reuse, R64.reuse, RZ, 0x4 ;  /* 0x0000004039057211 */ /* 0x0c0fe200078f20ff */
[----:B------:R-:W-:Y:S01]  /*5700*/  USHF.R.S32.HI UR7, URZ, 0x1f, UR26 ;  /* 0x0000001f3f077899 */ /* 0x000fe2000801141a */
[----:B------:R-:W-:Y:S01]  /*5710*/  LEA.HI R40, R57, R64, RZ, 0x3 ;  /* 0x0000004039287211 */ /* 0x000fe200078f18ff */
[----:B------:R-:W-:Y:S01]  /*5720*/  UISETP.NE.AND.EX UP0, UPT, URZ, UR5, UPT, UP0 ;  /* 0x000000053f00728c */ /* 0x000fe2000bf05300 */
[----:B------:R-:W-:Y:S01]  /*5730*/  SHF.R.S32.HI R2, RZ, 0x4, R5 ;  /* 0x00000004ff027819 */ /* 0x000fe20000011405 */
[----:B------:R-:W-:Y:S01]  /*5740*/  USHF.R.S32.HI UR12, URZ, 0x1f, UR24 ;  /* 0x0000001f3f0c7899 */ /* 0x000fe20008011418 */
[----:B------:R-:W-:Y:S01]  /*5750*/  LOP3.LUT R43, R40, 0xfffffff8, RZ, 0xc0, !PT ;  /* 0xfffffff8282b7812 */ /* 0x000fe200078ec0ff */
[----:B------:R-:W-:Y:S01]  /*5760*/  ULDC.64 UR4, c[0x0][0x178] ;  /* 0x00005e0000047ab9 */ /* 0x000fe20000000a00 */
[----:B------:R-:W-:Y:S01]  /*5770*/  LEA.HI R56, R5, R2, RZ, 0x1 ;  /* 0x0000000205387211 */ /* 0x000fe200078f08ff */
[----:B------:R-:W-:Y:S01]  /*5780*/  UIMAD UR7, UR7, UR4, URZ ;  /* 0x00000004070772a4 */ /* 0x000fe2000f8e023f */
[----:B------:R-:W-:Y:S01]  /*5790*/  SHF.R.S32.HI R40, RZ, 0x3, R40 ;  /* 0x00000003ff287819 */ /* 0x000fe20000011428 */
[----:B------:R-:W-:Y:S01]  /*57a0*/  IMAD.IADD R43, R64, 0x1, -R43 ;  /* 0x00000001402b7824 */ /* 0x000fe200078e0a2b */
[----:B------:R-:W-:Y:S01]  /*57b0*/  UIMAD.WIDE.U32 UR8, UR26, UR4, URZ ;  /* 0x000000041a0872a5 */ /* 0x000fe2000f8e003f */
[----:B------:R-:W-:Y:S01]  /*57c0*/  PLOP3.LUT P2, PT, PT, PT, UP3, 0x80, 0x0 ;  /* 0x000000000000781c */ /* 0x000fe20003f4f038 */
[----:B------:R-:W-:Y:S01]  /*57d0*/  UIMAD UR26, UR26, UR5, UR7 ;  /* 0x000000051a1a72a4 */ /* 0x000fe2000f8e0207 */
[----:B------:R-:W-:Y:S01]  /*57e0*/  LOP3.LUT R56, R56, 0xfffffffe, RZ, 0xc0, !PT ;  /* 0xfffffffe38387812 */ /* 0x000fe200078ec0ff */
[----:B------:R-:W-:Y:S01]  /*57f0*/  IMAD R3, R43, 0x20, R40 ;  /* 0x000000202b037824 */ /* 0x000fe200078e0228 */
[----:B------:R-:W-:Y:S01]  /*5800*/  ULDC UR7, c[0x0][0x2c4] ;  /* 0x0000b10000077ab9 */ /* 0x000fe20000000800 */
[----:B------:R-:W-:Y:S01]  /*5810*/  IADD3 R14, R40, UR23, RZ ;  /* 0x00000017280e7c10 */ /* 0x000fe2000fffe0ff */
[----:B------:R-:W-:Y:S01]  /*5820*/  UIMAD UR7, UR28, UR7, URZ ;  /* 0x000000071c0772a4 */ /* 0x000fe2000f8e023f */
[----:B------:R-:W-:Y:S01]  /*5830*/  PLOP3.LUT P0, PT, PT, PT, UP3, 0x80, 0x0 ;  /* 0x000000000000781c */ /* 0x000fe20003f0f038 */
[----:B------:R-:W-:Y:S01]  /*5840*/  IMAD.IADD R56, R2, 0x1, -R56 ;  /* 0x0000000102387824 */ /* 0x000fe200078e0a38 */
[C---:B------:R-:W-:Y:S01]  /*5850*/  IADD3 R2, R14.reuse, 0x20, RZ ;  /* 0x000000200e027810 */ /* 0x040fe20007ffe0ff */
[----:B------:R-:W-:Y:S01]  /*5860*/  ULDC.64 UR4, c[0x0][0x1b8] ;  /* 0x00006e0000047ab9 */ /* 0x000fe20000000a00 */
[----:B------:R-:W-:Y:S01]  /*5870*/  IADD3 R3, R3, UR23, RZ ;  /* 0x0000001703037c10 */ /* 0x000fe2000fffe0ff */
[----:B------:R-:W-:Y:S01]  /*5880*/  UIADD3 UR27, UR9, UR26, URZ ;  /* 0x0000001a091b7290 */ /* 0x000fe2000fffe03f */
[----:B------:R-:W-:Y:S01]  /*5890*/  ISETP.GE.AND P1, PT, R14, UR7, PT ;  /* 0x000000070e007c0c */ /* 0x000fe2000bf26270 */
[----:B------:R-:W-:Y:S01]  /*58a0*/  IMAD.SHL.U32 R80, R43, 0x8, RZ ;  /* 0x000000082b507824 */ /* 0x000fe200078e00ff */
[----:B------:R-:W-:Y:S01]  /*58b0*/  ISETP.GE.AND P4, PT, R2, UR7, PT ;  /* 0x0000000702007c0c */ /* 0x000fe2000bf86270 */
[----:B------:R-:W-:Y:S01]  /*58c0*/  @P2 IMAD.HI.U32 R2, R3, c[0x0][0x2c8], RZ ;  /* 0x0000b20003022a27 */ /* 0x000fe200078e00ff */
[----:B------:R-:W-:Y:S01]  /*58d0*/  UIMAD UR10, UR19, UR4, URZ ;  /* 0x00000004130a72a4 */ /* 0x000fe2000f8e023f */
[----:B------:R-:W-:Y:S01]  /*58e0*/  LOP3.LUT R5, R5, 0xfffffff0, RZ, 0xc0, !PT ;  /* 0xfffffff005057812 */ /* 0x000fe200078ec0ff */
[----:B------:R-:W-:Y:S01]  /*58f0*/  UMOV UR26, UR8 ;  /* 0x00000008001a7c82 */ /* 0x000fe20008000000 */
[----:B------:R-:W-:Y:S01]  /*5900*/  IMAD.MOV.U32 R9, RZ, RZ, R3 ;  /* 0x000000ffff097224 */ /* 0x000fe200078e0003 */
[----:B------:R-:W-:Y:S01]  /*5910*/  USHF.R.S32.HI UR8, URZ, 0x1f, UR29 ;  /* 0x0000001f3f087899 */ /* 0x000fe2000801141d */
[----:B------:R-:W-:Y:S01]  /*5920*/  @P0 SHF.R.U32.HI R9, RZ, c[0x0][0x2cc], R2 ;  /* 0x0000b300ff090a19 */ /* 0x000fe20000011602 */
[----:B------:R-:W-:Y:S01]  /*5930*/  UIMAD UR9, UR20, UR5, UR10 ;  /* 0x00000005140972a4 */ /* 0x000fe2000f8e020a */
[----:B-1----:R-:W-:Y:S01]  /*5940*/  IADD3 R7, R80, 0xc0, RZ ;  /* 0x000000c050077810 */ /* 0x002fe20007ffe0ff */
[----:B------:R-:W-:Y:S01]  /*5950*/  UIMAD.WIDE.U32 UR26, UR20, UR4, UR26 ;  /* 0x00000004141a72a5 */ /* 0x000fe2000f8e001a */
[C---:B------:R-:W-:Y:S01]  /*5960*/  IADD3 R13, P0, R40.reuse, UR24, RZ ;  /* 0x00000018280d7c10 */ /* 0x040fe2000ff1e0ff */
[----:B------:R-:W-:Y:S01]  /*5970*/  USEL UR10, UR8, URZ, !UP0 ;  /* 0x0000003f080a7287 */ /* 0x000fe2000c000000 */
[----:B------:R-:W-:Y:S01]  /*5980*/  @!P1 SHF.R.S32.HI R2, RZ, 0x1f, R7 ;  /* 0x0000001fff029819 */ /* 0x000fe20000011407 */
[----:B------:R-:W-:Y:S01]  /*5990*/  ULDC.64 UR4, c[0x0][0x1c0] ;  /* 0x0000700000047ab9 */ /* 0x000fe20000000a00 */
[----:B------:R-:W-:Y:S01]  /*59a0*/  LEA.HI.X.SX32 R4, R40, UR12, 0x1, P0 ;  /* 0x0000000c28047c11 */ /* 0x000fe200080f0eff */
[----:B------:R-:W-:Y:S01]  /*59b0*/  USEL UR11, UR29, URZ, !UP0 ;  /* 0x0000003f1d0b7287 */ /* 0x000fe2000c000000 */
[----:B------:R-:W-:Y:S01]  /*59c0*/  P2R R10, PR, RZ, 0x10 ;  /* 0x00000010ff0a7803 */ /* 0x000fe20000000000 */
[----:B------:R-:W-:Y:S01]  /*59d0*/  UIMAD UR10, UR10, UR4, URZ ;  /* 0x000000040a0a72a4 */ /* 0x000fe2000f8e023f */
[----:B------:R-:W-:Y:S01]  /*59e0*/  ISETP.GE.AND P4, PT, R7, c[0x0][0x198], PT ;  /* 0x0000660007007a0c */ /* 0x000fe20003f86270 */
[----:B------:R-:W-:Y:S01]  /*59f0*/  UIADD3 UR27, UR27, UR9, URZ ;  /* 0x000000091b1b7290 */ /* 0x000fe2000fffe03f */
[----:B------:R-:W-:Y:S01]  /*5a00*/  @!P1 LEA.HI R7, R2, R7, RZ, 0x3 ;  /* 0x0000000702079211 */ /* 0x000fe200078f18ff */
[----:B------:R-:W-:Y:S01]  /*5a10*/  UIMAD UR5, UR11, UR5, UR10 ;  /* 0x000000050b0572a4 */ /* 0x000fe2000f8e020a */
[----:B------:R-:W-:Y:S01]  /*5a20*/  IMAD R2, R4, c[0x0][0x1e0], RZ ;  /* 0x0000780004027a24 */ /* 0x000fe200078e02ff */
[----:B------:R-:W-:Y:S01]  /*5a30*/  UIMAD.WIDE.U32 UR26, UR11, UR4, UR26 ;  /* 0x000000040b1a72a5 */ /* 0x000fe2000f8e001a */
[----:B------:R-:W-:Y:S01]  /*5a40*/  IMAD.IADD R6, R64, 0x1, -R5 ;  /* 0x0000000140067824 */ /* 0x000fe200078e0a05 */
[----:B------:R-:W-:Y:S01]  /*5a50*/  IADD3 R8, R80, 0x80, RZ ;  /* 0x0000008050087810 */ /* 0x000fe20007ffe0ff */
[----:B------:R-:W-:Y:S01]  /*5a60*/  IMAD R5, R13, c[0x0][0x1e4], R2 ;  /* 0x000079000d057a24 */ /* 0x000fe200078e0202 */
[----:B------:R-:W-:Y:S01]  /*5a70*/  UIADD3 UR5, UR27, UR5, URZ ;  /* 0x000000051b057290 */ /* 0x000fe2000fffe03f */
[--C-:B------:R-:W-:Y:S01]  /*5a80*/  SHF.R.S32.HI R2, RZ, 0x1f, R9.reuse ;  /* 0x0000001fff027819 */ /* 0x100fe20000011409 */
[----:B------:R-:W-:Y:S01]  /*5a90*/  IMAD.MOV R12, RZ, RZ, -R9 ;  /* 0x000000ffff0c7224 */ /* 0x000fe200078e0a09 */
[----:B------:R-:W-:Y:S01]  /*5aa0*/  @!P1 SHF.R.S32.HI R11, RZ, 0x1f, R8 ;  /* 0x0000001fff0b9819 */ /* 0x000fe20000011408 */
[----:B------:R-:W-:Y:S01]  /*5ab0*/  IMAD.SHL.U32 R146, R43, 0x8, RZ ;  /* 0x000000082b927824 */ /* 0x000fe200078e00ff */
[----:B------:R-:W-:Y:S01]  /*5ac0*/  ISETP.GE.AND P5, PT, R8, c[0x0][0x198], PT ;  /* 0x0000660008007a0c */ /* 0x000fe20003fa6270 */
[----:B------:R-:W-:Y:S01]  /*5ad0*/  IMAD.U32 R17, RZ, RZ, UR27 ;  /* 0x0000001bff117e24 */ /* 0x000fe2000f8e00ff */
[----:B------:R-:W-:Y:S01]  /*5ae0*/  @!P1 LEA.HI R8, R11, R8, RZ, 0x3 ;  /* 0x000000080b089211 */ /* 0x000fe200078f18ff */
[----:B------:R-:W-:Y:S01]  /*5af0*/  IMAD.U32 R16, RZ, RZ, UR26 ;  /* 0x0000001aff107e24 */ /* 0x000fe2000f8e00ff */
[----:B------:R-:W-:Y:S01]  /*5b00*/  SHF.R.S32.HI R147, RZ, 0x1f, R146 ;  /* 0x0000001fff937819 */ /* 0x000fe20000011492 */
[----:B------:R-:W-:Y:S01]  /*5b10*/  IMAD.U32 R17, RZ, RZ, UR5 ;  /* 0x00000005ff117e24 */ /* 0x000fe2000f8e00ff */
[----:B------:R-:W-:Y:S01]  /*5b20*/  ULDC.64 UR4, c[0x0][0x1e8] ;  /* 0x00007a0000047ab9 */ /* 0x000fe20000000a00 */
[----:B------:R-:W-:Y:S01]  /*5b30*/  IMAD R2, R2, c[0x0][0x1b0], RZ ;  /* 0x00006c0002027a24 */ /* 0x000fe200078e02ff */
[----:B------:R-:W-:Y:S01]  /*5b40*/  UIMAD UR4, UR19, UR4, URZ ;  /* 0x00000004130472a4 */ /* 0x000fe2000f8e023f */
[----:B------:R-:W-:Y:S01]  /*5b50*/  IMAD R12, R12, c[0x0][0x2c4], R3 ;  /* 0x0000b1000c0c7a24 */ /* 0x000fe200078e0203 */
[----:B------:R-:W-:Y:S01]  /*5b60*/  SHF.R.S32.HI R11, RZ, 0x1f, R6 ;  /* 0x0000001fff0b7819 */ /* 0x000fe20000011406 */
[C---:B------:R-:W-:Y:S01]  /*5b70*/  IMAD R2, R9.reuse, c[0x0][0x1b4], R2 ;  /* 0x00006d0009027a24 */ /* 0x040fe200078e0202 */
[----:B------:R-:W-:Y:S01]  /*5b80*/  UIMAD UR9, UR20, UR5, UR4 ;  /* 0x00000005140972a4 */ /* 0x000fe2000f8e0204 */
[----:B------:R-:W-:Y:S01]  /*5b90*/  IMAD.WIDE.U32 R16, R9, c[0x0][0x1b0], R16 ;  /* 0x00006c0009107a25 */ /* 0x000fe200078e0010 */
[----:B------:R-:W-:Y:S01]  /*5ba0*/  SHF.R.S32.HI R9, RZ, 0x1f, R12 ;  /* 0x0000001fff097819 */ /* 0x000fe2000001140c */
[----:B------:R-:W-:Y:S01]  /*5bb0*/  ULDC.64 UR4, c[0x0][0x210] ;  /* 0x0000840000047ab9 */ /* 0x000fe20000000a00 */
[----:B------:R-:W-:Y:S01]  /*5bc0*/  LEA.HI R3, R11, R6, RZ, 0x3 ;  /* 0x000000060b037211 */ /* 0x000fe200078f18ff */
[----:B------:R-:W-:Y:S01]  /*5bd0*/  IMAD R4, R4, c[0x0][0x208], RZ ;  /* 0x0000820004047a24 */ /* 0x000fe200078e02ff */
[----:B------:R-:W-:Y:S01]  /*5be0*/  UIMAD UR4, UR19, UR4, URZ ;  /* 0x00000004130472a4 */ /* 0x000fe2000f8e023f */
[----:B------:R-:W-:Y:S01]  /*5bf0*/  IMAD.WIDE.U32 R18, R13, c[0x0][0x1e0], R146 ;  /* 0x000078000d127a25 */ /* 0x000fe200078e0092 */
[----:B------:R-:W-:Y:S01]  /*5c00*/  LOP3.LUT R11, R3, 0xfffffff8, RZ, 0xc0, !PT ;  /* 0xfffffff8030b7812 */ /* 0x000fe200078ec0ff */
[----:B------:R-:W-:Y:S01]  /*5c10*/  BSSY B0, `(.L_x_346) ;  /* 0x0000079000007945 */ /* 0x000fe20003800000 */
[----:B------:R-:W-:Y:S01]  /*5c20*/  UIMAD UR4, UR20, UR5, UR4 ;  /* 0x00000005140472a4 */ /* 0x000fe2000f8e0204 */
[----:B------:R-:W-:Y:S01]  /*5c30*/  IMAD R4, R13, c[0x0][0x20c], R4 ;  /* 0x000083000d047a24 */ /* 0x000fe200078e0204 */
[----:B------:R-:W-:Y:S01]  /*5c40*/  LEA.HI R145, R57, R64, RZ, 0x6 ;  /* 0x0000004039917211 */ /* 0x000fe200078f30ff */
[----:B------:R-:W-:Y:S01]  /*5c50*/  IMAD.WIDE.U32 R20, R13, c[0x0][0x208], R146 ;  /* 0x000082000d147a25 */ /* 0x000fe200078e0092 */
[----:B------:R-:W-:-:S02]  /*5c60*/  IADD3 R42, R146, 0x40, RZ ;  /* 0x00000040922a7810 */ /* 0x000fc40007ffe0ff */
[----:B------:R-:W-:Y:S01]  /*5c70*/  @!P1 LOP3.LUT R7, R7, 0xfffffff8, RZ, 0xc0, !PT ;  /* 0xfffffff807079812 */ /* 0x000fe200078ec0ff */
[----:B------:R-:W-:Y:S01]  /*5c80*/  IMAD.IADD R17, R17, 0x1, R2 ;  /* 0x0000000111117824 */ /* 0x000fe200078e0202 */
[----:B------:R-:W-:Y:S01]  /*5c90*/  @!P1 LOP3.LUT R8, R8, 0xfffffff8, RZ, 0xc0, !PT ;  /* 0xfffffff808089812 */ /* 0x000fe200078ec0ff */
[----:B------:R-:W-:Y:S01]  /*5ca0*/  IMAD R9, R9, c[0x0][0x1a8], RZ ;  /* 0x00006a0009097a24 */ /* 0x000fe200078e02ff */
[----:B------:R-:W-:Y:S01]  /*5cb0*/  LOP3.LUT R215, R215, 0xfffffffd, RZ, 0xc0, !PT ;  /* 0xfffffffdd7d77812 */ /* 0x000fe200078ec0ff */
[----:B------:R-:W-:Y:S02]  /*5cc0*/  IMAD.IADD R19, R19, 0x1, R5 ;  /* 0x0000000113137824 */ /* 0x000fe400078e0205 */
[----:B------:R-:W-:Y:S02]  /*5cd0*/  IMAD.IADD R21, R21, 0x1, R4 ;  /* 0x0000000115157824 */ /* 0x000fe400078e0204 */
[C---:B------:R-:W-:Y:S02]  /*5ce0*/  IMAD R9, R12.reuse, c[0x0][0x1ac], R9 ;  /* 0x00006b000c097a24 */ /* 0x040fe400078e0209 */
[----:B------:R-:W-:-:S04]  /*5cf0*/  IMAD.WIDE.U32 R4, R12, c[0x0][0x1a8], R16 ;  /* 0x00006a000c047a25 */ /* 0x000fc800078e0010 */
[----:B------:R-:W-:Y:S01]  /*5d00*/  IMAD.IADD R12, R5, 0x1, R9 ;  /* 0x00000001050c7824 */ /* 0x000fe200078e0209 */
[C---:B------:R-:W-:Y:S01]  /*5d10*/  LEA R13, P0, R4.reuse, c[0x0][0x160], 0x1 ;  /* 0x00005800040d7a11 */ /* 0x040fe200078008ff */
[----:B------:R-:W-:Y:S01]  /*5d20*/  IMAD.U32 R229, RZ, RZ, UR20 ;  /* 0x00000014ffe57e24 */ /* 0x000fe2000f8e00ff */
[----:B------:R-:W-:Y:S01]  /*5d30*/  @!P1 SHF.R.S32.HI R9, RZ, 0x1f, R42 ;  /* 0x0000001fff099819 */ /* 0x000fe2000001142a */
[----:B------:R-:W-:Y:S01]  /*5d40*/  IMAD.U32 R217, RZ, RZ, UR20 ;  /* 0x00000014ffd97e24 */ /* 0x000fe2000f8e00ff */
[----:B------:R-:W-:Y:S01]  /*5d50*/  LEA.HI.X R12, R4, c[0x0][0x164], R12, 0x1, P0 ;  /* 0x00005900040c7a11 */ /* 0x000fe200000f0c0c */
[----:B------:R-:W1:Y:S01]  /*5d60*/  SHFL.IDX PT, R16, R13, RZ, 0x181f ;  /* 0x00181fff0d107589 */ /* 0x000e6200000e0000 */
[----:B------:R-:W-:Y:S01]  /*5d70*/  IMAD.WIDE.U32 R228, R229, c[0x0][0x210], R20 ;  /* 0x00008400e5e47a25 */ /* 0x000fe200078e0014 */
[----:B------:R-:W-:Y:S02]  /*5d80*/  @!P1 LEA.HI R9, R9, R42, RZ, 0x3 ;  /* 0x0000002a09099211 */ /* 0x000fe400078f18ff */
[----:B------:R-:W3:Y:S01]  /*5d90*/  SHFL.IDX PT, R17, R12, RZ, 0x181f ;  /* 0x00181fff0c117589 */ /* 0x000ee200000e0000 */
[----:B------:R-:W-:Y:S01]  /*5da0*/  IMAD.WIDE.U32 R216, R217, c[0x0][0x1e8], R18 ;  /* 0x00007a00d9d87a25 */ /* 0x000fe200078e0012 */
[----:B------:R-:W-:Y:S01]  /*5db0*/  IADD3 R229, R229, UR4, RZ ;  /* 0x00000004e5e57c10 */ /* 0x000fe2000fffe0ff */
[----:B------:R-:W-:Y:S01]  /*5dc0*/  ULDC.64 UR4, c[0x0][0x350] ;  /* 0x0000d40000047ab9 */ /* 0x000fe20000000a00 */
[----:B------:R-:W-:Y:S01]  /*5dd0*/  @!P1 LOP3.LUT R9, R9, 0xfffffff8, RZ, 0xc0, !PT ;  /* 0xfffffff809099812 */ /* 0x000fe200078ec0ff */
[----:B------:R-:W-:Y:S01]  /*5de0*/  UISETP.NE.U32.AND UP0, UPT, URZ, UR4, UPT ;  /* 0x000000043f00728c */ /* 0x000fe2000bf05070 */
[----:B------:R-:W-:Y:S01]  /*5df0*/  IMAD.IADD R6, R6, 0x1, -R11 ;  /* 0x0000000106067824 */ /* 0x000fe200078e0a0b */
[----:B------:R-:W-:Y:S01]  /*5e00*/  IADD3 R217, R217, UR9, RZ ;  /* 0x00000009d9d97c10 */ /* 0x000fe2000fffe0ff */
[----:B------:R-:W-:Y:S01]  /*5e10*/  IMAD.SHL.U32 R149, R40, 0x40, RZ ;  /* 0x0000004028957824 */ /* 0x000fe200078e00ff */
[----:B------:R-:W-:Y:S01]  /*5e20*/  UISETP.NE.AND.EX UP0, UPT, URZ, UR5, UPT, UP0 ;  /* 0x000000053f00728c */ /* 0x000fe2000bf05300 */
[C---:B------:R-:W-:Y:S01]  /*5e30*/  IMAD.SHL.U32 R4, R6.reuse, 0x40, RZ ;  /* 0x0000004006047824 */ /* 0x040fe200078e00ff */
[----:B------:R-:W-:Y:S01]  /*5e40*/  LOP3.LUT P2, RZ, R6, 0x2, RZ, 0xc0, !PT ;  /* 0x0000000206ff7812 */ /* 0x000fe2000784c0ff */
[----:B------:R-:W-:Y:S01]  /*5e50*/  IMAD.SHL.U32 R145, R145, 0x8, RZ ;  /* 0x0000000891917824 */ /* 0x000fe200078e00ff */
[----:B------:R-:W-:Y:S01]  /*5e60*/  LOP3.LUT R149, R149, 0x1c0, RZ, 0xc0, !PT ;  /* 0x000001c095957812 */ /* 0x000fe200078ec0ff */
[----:B------:R-:W-:Y:S01]  /*5e70*/  IMAD.MOV.U32 R2, RZ, RZ, 0x10 ;  /* 0x00000010ff027424 */ /* 0x000fe200078e00ff */
[----:B------:R-:W-:Y:S01]  /*5e80*/  LOP3.LUT R4, R4, 0x1c0, RZ, 0xc0, !PT ;  /* 0x000001c004047812 */ /* 0x000fe200078ec0ff */
[----:B------:R-:W-:Y:S01]  /*5e90*/  IMAD.SHL.U32 R5, R56, 0x8, RZ ;  /* 0x0000000838057824 */ /* 0x000fe200078e00ff */
[----:B------:R-:W-:Y:S01]  /*5ea0*/  LOP3.LUT R145, R145, 0xfffffe00, RZ, 0xc0, !PT ;  /* 0xfffffe0091917812 */ /* 0x000fe200078ec0ff */
[----:B------:R-:W-:Y:S01]  /*5eb0*/  ULDC.64 UR4, c[0x0][0x1f0] ;  /* 0x00007c0000047ab9 */ /* 0x000fe20000000a00 */
[----:B------:R-:W-:-:S02]  /*5ec0*/  SHF.R.U32.HI R148, RZ, 0x3, R149 ;  /* 0x00000003ff947819 */ /* 0x000fc40000011695 */
[----:B-1----:R-:W-:Y:S02]  /*5ed0*/  @!P1 LEA R18, P0, R80, R16, 0x1 ;  /* 0x0000001050129211 */ /* 0x002fe400078008ff */
[----:B------:R-:W-:Y:S01]  /*5ee0*/  SEL R2, R2, 0xfffffff0, !P2 ;  /* 0xfffffff002027807 */ /* 0x000fe20005000000 */
[----:B---3--:R-:W-:Y:S01]  /*5ef0*/  @!P1 IMAD.WIDE R24, R7, 0x2, R16 ;  /* 0x0000000207189825 */ /* 0x008fe200078e0210 */
[----:B------:R-:W-:Y:S02]  /*5f00*/  @!P1 LEA.HI.X R19, R80, R17, R147, 0x1, P0 ;  /* 0x0000001150139211 */ /* 0x000fe400000f0c93 */
[----:B------:R-:W-:Y:S01]  /*5f10*/  ISETP.GE.AND P2, PT, R42, c[0x0][0x198], PT ;  /* 0x000066002a007a0c */ /* 0x000fe20003f46270 */
[----:B------:R-:W-:Y:S01]  /*5f20*/  @!P1 IMAD.WIDE R20, R9, 0x2, R16 ;  /* 0x0000000209149825 */ /* 0x000fe200078e0210 */
[----:B------:R-:W-:Y:S02]  /*5f30*/  LOP3.LUT R5, R4, 0x8, R5, 0xf8, !PT ;  /* 0x0000000804057812 */ /* 0x000fe400078ef805 */
[----:B------:R-:W-:Y:S01]  /*5f40*/  ISETP.NE.AND P0, PT, R10, RZ, PT ;  /* 0x000000ff0a00720c */ /* 0x000fe20003f05270 */
[----:B------:R-:W-:Y:S01]  /*5f50*/  @!P1 IMAD.WIDE R22, R8, 0x2, R16 ;  /* 0x0000000208169825 */ /* 0x000fe200078e0210 */
[----:B------:R-:W-:Y:S01]  /*5f60*/  SHF.R.U32.HI R4, RZ, 0x3, R4 ;  /* 0x00000003ff047819 */ /* 0x000fe20000011604 */
[----:B------:R1:W3:Y:S01]  /*5f70*/  SHFL.IDX PT, R16, R13, 0x1, 0x181f ;  /* 0x00381f000d107f89 */ /* 0x0002e200000e0000 */
[----:B------:R-:W-:Y:S01]  /*5f80*/  LOP3.LUT P6, RZ, R6, 0x4, RZ, 0xc0, !PT ;  /* 0x0000000406ff7812 */ /* 0x000fe200078cc0ff */
[----:B------:R-:W-:Y:S01]  /*5f90*/  IMAD.MOV.U32 R8, RZ, RZ, 0x20 ;  /* 0x00000020ff087424 */ /* 0x000fe200078e00ff */
[----:B------:R-:W-:Y:S01]  /*5fa0*/  P2R R6, PR, RZ, 0x1 ;  /* 0x00000001ff067803 */ /* 0x000fe20000000000 */
[----:B------:R-:W-:Y:S01]  /*5fb0*/  IMAD.SHL.U32 R9, R3, 0x40, RZ ;  /* 0x0000004003097824 */ /* 0x000fe200078e00ff */
[----:B------:R-:W-:Y:S01]  /*5fc0*/  LOP3.LUT R4, R5, R4, RZ, 0x3c, !PT ;  /* 0x0000000405047212 */ /* 0x000fe200078e3cff */
[----:B------:R1:W4:Y:S01]  /*5fd0*/  SHFL.IDX PT, R17, R12, 0x1, 0x181f ;  /* 0x00381f000c117f89 */ /* 0x00032200000e0000 */
[----:B------:R-:W-:-:S02]  /*5fe0*/  SEL R3, R8, 0xffffffe0, !P6 ;  /* 0xffffffe008037807 */ /* 0x000fc40007000000 */
[----:B------:R-:W-:Y:S02]  /*5ff0*/  LOP3.LUT R4, R4, 0xfffffe00, R9, 0xf8, !PT ;  /* 0xfffffe0004047812 */ /* 0x000fe400078ef809 */
[----:B------:R-:W-:Y:S01]  /*6000*/  ISETP.GE.AND P6, PT, R146, c[0x0][0x1d4], PT ;  /* 0x0000750092007a0c */ /* 0x000fe20003fc6270 */
[----:B--2---:R2:W5:Y:S01]  /*6010*/  @P3 R2UR UR10, R0 ;  /* 0x00000000000a33c2 */ /* 0x00456200000e0000 */
[----:B------:R-:W-:Y:S02]  /*6020*/  ISETP.GE.AND P3, PT, R80, c[0x0][0x198], PT ;  /* 0x0000660050007a0c */ /* 0x000fe40003f66270 */
[----:B--2---:R-:W-:Y:S01]  /*6030*/  LOP3.LUT R0, R149, 0x38, R146, 0xf8, !PT ;  /* 0x0000003895007812 */ /* 0x004fe200078ef892 */
[----:B-----5:R-:W-:-:S03]  /*6040*/  @UP1 USHF.R.S32.HI UR11, URZ, 0x1f, UR10 ;  /* 0x0000001f3f0b1899 */ /* 0x020fc6000801140a */
[----:B------:R-:W-:Y:S01]  /*6050*/  @!UP1 UMOV UR10, UR29 ;  /* 0x0000001d000a9c82 */ /* 0x000fe20008000000 */
[----:B------:R-:W-:Y:S01]  /*6060*/  LOP3.LUT R0, R145, R0, R148, 0xf6, !PT ;  /* 0x0000000091007212 */ /* 0x000fe200078ef694 */
[----:B------:R-:W-:Y:S02]  /*6070*/  USEL UR9, UR10, URZ, !UP0 ;  /* 0x0000003f0a097287 */ /* 0x000fe4000c000000 */
[----:B------:R-:W-:Y:S02]  /*6080*/  @!UP1 UMOV UR11, UR8 ;  /* 0x00000008000b9c82 */ /* 0x000fe40008000000 */
[----:B------:R-:W-:Y:S01]  /*6090*/  @!P1 IMAD.SHL.U32 R5, R0, 0x2, RZ ;  /* 0x0000000200059824 */ /* 0x000fe200078e00ff */
[----:B------:R-:W-:Y:S01]  /*60a0*/  USEL UR8, UR11, URZ, !UP0 ;  /* 0x0000003f0b087287 */ /* 0x000fe2000c000000 */
[----:B------:R-:W-:-:S03]  /*60b0*/  IMAD.U32 R7, RZ, RZ, UR9 ;  /* 0x00000009ff077e24 */ /* 0x000fc6000f8e00ff */
[----:B------:R2:W-:Y:S01]  /*60c0*/  @!P1 LDGSTS.E.BYPASS.LTC128B.128 [R5+0x10080], [R18.64], !P3 ;  /* 0x1008000012059fae */ /* 0x0005e2000d901d5e */
[C---:B------:R-:W-:Y:S01]  /*60d0*/  IMAD.WIDE.U32 R216, R7.reuse, c[0x0][0x1f0], R216 ;  /* 0x00007c0007d87a25 */ /* 0x040fe200078e00d8 */
[----:B------:R-:W-:Y:S02]  /*60e0*/  UIMAD UR4, UR8, UR4, URZ ;  /* 0x00000004080472a4 */ /* 0x000fe4000f8e023f */
[----:B------:R2:W-:Y:S01]  /*60f0*/  @!P1 LDGSTS.E.BYPASS.LTC128B.128 [R5+0x14080], [R20.64], !P2 ;  /* 0x1408000014059fae */ /* 0x0005e2000d101d5e */
[----:B------:R-:W-:Y:S01]  /*6100*/  IMAD.WIDE.U32 R228, R7, c[0x0][0x218], R228 ;  /* 0x0000860007e47a25 */ /* 0x000fe200078e00e4 */
[----:B------:R-:W-:Y:S01]  /*6110*/  IADD3 R7, R146, 0x80, RZ ;  /* 0x0000008092077810 */ /* 0x000fe20007ffe0ff */
[----:B------:R-:W-:Y:S01]  /*6120*/  UIMAD UR10, UR9, UR5, UR4 ;  /* 0x00000005090a72a4 */ /* 0x000fe2000f8e0204 */
[----:B------:R2:W-:Y:S02]  /*6130*/  @!P1 LDGSTS.E.BYPASS.LTC128B.128 [R5+0x18080], [R22.64], !P5 ;  /* 0x1808000016059fae */ /* 0x0005e4000e901d5e */
[----:B------:R-:W-:Y:S01]  /*6140*/  ISETP.GE.AND P0, PT, R7, c[0x0][0x1d4], PT ;  /* 0x0000750007007a0c */ /* 0x000fe20003f06270 */
[----:B------:R-:W-:Y:S01]  /*6150*/  ULDC.64 UR4, c[0x0][0x218] ;  /* 0x0000860000047ab9 */ /* 0x000fe20000000a00 */
[----:B------:R2:W-:Y:S01]  /*6160*/  @!P1 LDGSTS.E.BYPASS.LTC128B.128 [R5+0x1c080], [R24.64], !P4 ;  /* 0x1c08000018059fae */ /* 0x0005e2000e101d5e */
[----:B------:R-:W-:Y:S01]  /*6170*/  UIMAD UR4, UR8, UR4, URZ ;  /* 0x00000004080472a4 */ /* 0x000fe2000f8e023f */
[----:B------:R-:W-:-:S03]  /*6180*/  IADD3 R223, R217, UR10, RZ ;  /* 0x0000000ad9df7c10 */ /* 0x000fc6000fffe0ff */
[----:B------:R-:W-:-:S06]  /*6190*/  UIMAD UR4, UR9, UR5, UR4 ;  /* 0x00000005090472a4 */ /* 0x000fcc000f8e0204 */
[----:B------:R-:W-:Y:S02]  /*61a0*/  @P0 LOP3.LUT R215, R215, 0x2, RZ, 0xfc, !PT ;  /* 0x00000002d7d70812 */ /* 0x000fe400078efcff */
[----:B------:R-:W-:Y:S02]  /*61b0*/  IADD3 R221, R229, UR4, RZ ;  /* 0x00000004e5dd7c10 */ /* 0x000fe4000fffe0ff */
[----:B------:R-:W-:Y:S02]  /*61c0*/  LOP3.LUT R215, R215, 0xfffffffe, RZ, 0xc0, !PT ;  /* 0xfffffffed7d77812 */ /* 0x000fe400078ec0ff */
[----:B--2---:R-:W-:-:S04]  /*61d0*/  IADD3 R5, R146, 0xc0, RZ ;  /* 0x000000c092057810 */ /* 0x004fc80007ffe0ff */
[----:B------:R-:W-:-:S13]  /*61e0*/  ISETP.GE.AND P0, PT, R5, c[0x0][0x1d4], PT ;  /* 0x0000750005007a0c */ /* 0x000fda0003f06270 */
[----:B------:R-:W-:Y:S02]  /*61f0*/  @P0 LOP3.LUT R215, R215, 0x1, RZ, 0xfc, !PT ;  /* 0x00000001d7d70812 */ /* 0x000fe400078efcff */
[----:B------:R-:W-:Y:S02]  /*6200*/  ISETP.GE.AND P0, PT, R42, c[0x0][0x1d4], PT ;  /* 0x000075002a007a0c */ /* 0x000fe40003f06270 */
[----:B------:R-:W-:-:S11]  /*6210*/  LOP3.LUT R215, R215, 0xfffffffb, RZ, 0xc0, !PT ;  /* 0xfffffffbd7d77812 */ /* 0x000fd600078ec0ff */
[----:B------:R-:W-:Y:S02]  /*6220*/  @P0 LOP3.LUT R215, R215, 0x4, RZ, 0xfc, !PT ;  /* 0x00000004d7d70812 */ /* 0x000fe400078efcff */
[----:B------:R-:W-:-:S13]  /*6230*/  ISETP.NE.AND P0, PT, R6, RZ, PT ;  /* 0x000000ff0600720c */ /* 0x000fda0003f05270 */
[----:B------:R-:W-:Y:S05]  /*6240*/  @P0 BRA `(.L_x_347) ;  /* 0x0000015000000947 */ /* 0x000fea0003800000 */
[----:B-1-34-:R-:W-:Y:S01]  /*6250*/  IADD3 R8, R80, 0x80, RZ ;  /* 0x0000008050087810 */ /* 0x01afe20007ffe0ff */
[----:B------:R-:W-:Y:S01]  /*6260*/  IMAD.SHL.U32 R11, R0, 0x2, RZ ;  /* 0x00000002000b7824 */ /* 0x000fe200078e00ff */
[----:B------:R-:W-:Y:S02]  /*6270*/  IADD3 R6, R80, 0xc0, RZ ;  /* 0x000000c050067810 */ /* 0x000fe40007ffe0ff */
[----:B------:R-:W-:Y:S02]  /*6280*/  SHF.R.S32.HI R9, RZ, 0x1f, R42 ;  /* 0x0000001fff097819 */ /* 0x000fe4000001142a */
[----:B------:R-:W-:Y:S02]  /*6290*/  SHF.R.S32.HI R7, RZ, 0x1f, R8 ;  /* 0x0000001fff077819 */ /* 0x000fe40000011408 */
[----:B------:R-:W-:Y:S02]  /*62a0*/  SHF.R.S32.HI R5, RZ, 0x1f, R6 ;  /* 0x0000001fff057819 */ /* 0x000fe40000011406 */
[----:B------:R-:W-:-:S02]  /*62b0*/  LEA.HI R9, R9, R42, RZ, 0x3 ;  /* 0x0000002a09097211 */ /* 0x000fc400078f18ff */
[----:B------:R-:W-:Y:S02]  /*62c0*/  LEA.HI R7, R7, R8, RZ, 0x3 ;  /* 0x0000000807077211 */ /* 0x000fe400078f18ff */
[----:B------:R-:W-:Y:S02]  /*62d0*/  LEA.HI R5, R5, R6, RZ, 0x3 ;  /* 0x0000000605057211 */ /* 0x000fe400078f18ff */
[C---:B------:R-:W-:Y:S02]  /*62e0*/  LEA R18, P0, R80.reuse, R16, 0x1 ;  /* 0x0000001050127211 */ /* 0x040fe400078008ff */
[----:B------:R-:W-:Y:S02]  /*62f0*/  LOP3.LUT R9, R9, 0xfffffff8, RZ, 0xc0, !PT ;  /* 0xfffffff809097812 */ /* 0x000fe400078ec0ff */
[----:B------:R-:W-:Y:S02]  /*6300*/  LOP3.LUT R7, R7, 0xfffffff8, RZ, 0xc0, !PT ;  /* 0xfffffff807077812 */ /* 0x000fe400078ec0ff */
[----:B------:R-:W-:Y:S01]  /*6310*/  LOP3.LUT R5, R5, 0xfffffff8, RZ, 0xc0, !PT ;  /* 0xfffffff805057812 */ /* 0x000fe200078ec0ff */
[----:B------:R-:W-:Y:S01]  /*6320*/  IMAD.WIDE R8, R9, 0x2, R16 ;  /* 0x0000000209087825 */ /* 0x000fe200078e0210 */
[----:B------:R-:W-:-:S03]  /*6330*/  LEA.HI.X R19, R80, R17, R147, 0x1, P0 ;  /* 0x0000001150137211 */ /* 0x000fc600000f0c93 */
[--C-:B------:R-:W-:Y:S02]  /*6340*/  IMAD.WIDE R6, R7, 0x2, R16.reuse ;  /* 0x0000000207067825 */ /* 0x100fe400078e0210 */
[----:B------:R1:W-:Y:S02]  /*6350*/  LDGSTS.E.BYPASS.LTC128B.128 [R11+0x11080], [R18.64], !P3 ;  /* 0x11080000120b7fae */ /* 0x0003e4000d901d5e */
[----:B------:R-:W-:Y:S02]  /*6360*/  IMAD.WIDE R16, R5, 0x2, R16 ;  /* 0x0000000205107825 */ /* 0x000fe400078e0210 */
[----:B------:R1:W-:Y:S04]  /*6370*/  LDGSTS.E.BYPASS.LTC128B.128 [R11+0x15080], [R8.64], !P2 ;  /* 0x15080000080b7fae */ /* 0x0003e8000d101d5e */
[----:B------:R1:W-:Y:S04]  /*6380*/  LDGSTS.E.BYPASS.LTC128B.128 [R11+0x19080], [R6.64], !P5 ;  /* 0x19080000060b7fae */ /* 0x0003e8000e901d5e */
[----:B------:R1:W-:Y:S02]  /*6390*/  LDGSTS.E.BYPASS.LTC128B.128 [R11+0x1d080], [R16.64], !P4 ;  /* 0x1d080000100b7fae */ /* 0x0003e4000e101d5e */
.L_x_347:
[----:B-1-34-:R-:W-:Y:S05]  /*63a0*/  BSYNC B0 ;  /* 0x0000000000007941 */ /* 0x01afea0003800000 */
.L_x_346:
[----:B------:R-:W-:Y:S01]  /*63b0*/  IADD3 R5, R14, 0x40, RZ ;  /* 0x000000400e057810 */ /* 0x000fe20007ffe0ff */
[----:B------:R1:W2:Y:S01]  /*63c0*/  SHFL.IDX PT, R17, R12, 0x2, 0x181f ;  /* 0x00581f000c117f89 */ /* 0x0002a200000e0000 */
[----:B------:R-:W-:Y:S02]  /*63d0*/  BSSY B0, `(.L_x_348) ;  /* 0x000001b000007945 */ /* 0x000fe40003800000 */
[----:B------:R-:W-:Y:S01]  /*63e0*/  ISETP.GE.AND P0, PT, R5, UR7, PT ;  /* 0x0000000705007c0c */ /* 0x000fe2000bf06270 */
[----:B------:R1:W3:Y:S03]  /*63f0*/  SHFL.IDX PT, R16, R13, 0x2, 0x181f ;  /* 0x00581f000d107f89 */ /* 0x0002e600000e0000 */
[----:B------:R-:W-:-:S09]  /*6400*/  P2R R9, PR, RZ, 0x1 ;  /* 0x00000001ff097803 */ /* 0x000fd20000000000 */
[----:B------:R-:W-:Y:S05]  /*6410*/  @P0 BRA `(.L_x_349) ;  /* 0x0000016000000947 */ /* 0x000fea0003800000 */
[----:B------:R-:W-:Y:S01]  /*6420*/  IADD3 R8, R80, 0x80, RZ ;  /* 0x0000008050087810 */ /* 0x000fe20007ffe0ff */
        /* <DEDUP_REMOVED lines=8> */
[C---:B---3--:R-:W-:Y:S02]  /*64b0*/  LEA R18, P0, R80.reuse, R16, 0x1 ;  /* 0x0000001050127211 */ /* 0x048fe400078008ff */
[----:B------:R-:W-:Y:S02]  /*64c0*/  LOP3.LUT R11, R11, 0xfffffff8, RZ, 0xc0, !PT ;  /* 0xfffffff80b0b7812 */ /* 0x000fe400078ec0ff */
[----:B------:R-:W-:Y:S02]  /*64d0*/  LOP3.LUT R7, R7, 0xfffffff8, RZ, 0xc0, !PT ;  /* 0xfffffff807077812 */ /* 0x000fe400078ec0ff */
[----:B------:R-:W-:Y:S01]  /*64e0*/  LOP3.LUT R5, R5, 0xfffffff8, RZ, 0xc0, !PT ;  /* 0xfffffff805057812 */ /* 0x000fe200078ec0ff */
[----:B--2---:R-:W-:Y:S01]  /*64f0*/  IMAD.WIDE R20, R11, 0x2, R16 ;  /* 0x000000020b147825 */ /* 0x004fe200078e0210 */
[----:B------:R-:W-:-:S03]  /*6500*/  LEA.HI.X R19, R80, R17, R147, 0x1, P0 ;  /* 0x0000001150137211 */ /* 0x000fc600000f0c93 */
[--C-:B------:R-:W-:Y:S02]  /*6510*/  IMAD.WIDE R6, R7, 0x2, R16.reuse ;  /* 0x0000000207067825 */ /* 0x100fe400078e0210 */
[----:B------:R-:W-:Y:S01]  /*6520*/  @!PT LDS RZ, [RZ] ;  /* 0x00000000fffff984 */ /* 0x000fe20000000800 */
[----:B------:R2:W-:Y:S02]  /*6530*/  LDGSTS.E.BYPASS.LTC128B.128 [R15+0x12080], [R18.64], !P3 ;  /* 0x12080000120f7fae */ /* 0x0005e4000d901d5e */
[----:B------:R-:W-:Y:S02]  /*6540*/  IMAD.WIDE R16, R5, 0x2, R16 ;  /* 0x0000000205107825 */ /* 0x000fe400078e0210 */
[----:B------:R2:W-:Y:S04]  /*6550*/  LDGSTS.E.BYPASS.LTC128B.128 [R15+0x16080], [R20.64], !P2 ;  /* 0x16080000140f7fae */ /* 0x0005e8000d101d5e */
[----:B------:R2:W-:Y:S04]  /*6560*/  LDGSTS.E.BYPASS.LTC128B.128 [R15+0x1a080], [R6.64], !P5 ;  /* 0x1a080000060f7fae */ /* 0x0005e8000e901d5e */
[----:B------:R2:W-:Y:S02]  /*6570*/  LDGSTS.E.BYPASS.LTC128B.128 [R15+0x1e080], [R16.64], !P4 ;  /* 0x1e080000100f7fae */ /* 0x0005e4000e101d5e */
.L_x_349:
[----:B------:R-:W-:Y:S05]  /*6580*/  BSYNC B0 ;  /* 0x0000000000007941 */ /* 0x000fea0003800000 */
.L_x_348:
[----:B------:R-:W-:Y:S01]  /*6590*/  IADD3 R5, R14, 0x60, RZ ;  /* 0x000000600e057810 */ /* 0x000fe20007ffe0ff */
[----:B--2---:R2:W4:Y:S01]  /*65a0*/  SHFL.IDX PT, R17, R12, 0x3, 0x181f ;  /* 0x00781f000c117f89 */ /* 0x00452200000e0000 */
[----:B------:R-:W-:Y:S01]  /*65b0*/  UIADD3 UR10, UR13, -0x1, URZ ;  /* 0xffffffff0d0a7890 */ /* 0x000fe2000fffe03f */
[----:B------:R-:W-:Y:S01]  /*65c0*/  BSSY B0, `(.L_x_350) ;  /* 0x000001b000007945 */ /* 0x000fe20003800000 */
[----:B------:R-:W-:Y:S01]  /*65d0*/  ISETP.GE.AND P0, PT, R5, UR7, PT ;  /* 0x0000000705007c0c */ /* 0x000fe2000bf06270 */
[----:B---3--:R2:W3:Y:S03]  /*65e0*/  SHFL.IDX PT, R16, R13, 0x3, 0x181f ;  /* 0x00781f000d107f89 */ /* 0x0084e600000e0000 */
[----:B------:R-:W-:-:S09]  /*65f0*/  P2R R8, PR, RZ, 0x1 ;  /* 0x00000001ff087803 */ /* 0x000fd20000000000 */
[----:B------:R-:W-:Y:S05]  /*6600*/  @P0 BRA `(.L_x_351) ;  /* 0x0000016000000947 */ /* 0x000fea0003800000 */
[----:B------:R-:W-:Y:S01]  /*6610*/  SHF.R.S32.HI R5, RZ, 0x1f, R42 ;  /* 0x0000001fff057819 */ /* 0x000fe2000001142a */
[----:B------:R-:W-:Y:S01]  /*6620*/  IMAD.SHL.U32 R7, R0, 0x2, RZ ;  /* 0x0000000200077824 */ /* 0x000fe200078e00ff */
[C---:B------:R-:W-:Y:S02]  /*6630*/  IADD3 R6, R80.reuse, 0x80, RZ ;  /* 0x0000008050067810 */ /* 0x040fe40007ffe0ff */
[----:B------:R-:W-:Y:S02]  /*6640*/  LEA.HI R5, R5, R42, RZ, 0x3 ;  /* 0x0000002a05057211 */ /* 0x000fe400078f18ff */
[C---:B-123--:R-:W-:Y:S02]  /*6650*/  LEA R12, P0, R80.reuse, R16, 0x1 ;  /* 0x00000010500c7211 */ /* 0x04efe400078008ff */
[----:B------:R-:W-:Y:S02]  /*6660*/  LOP3.LUT R5, R5, 0xfffffff8, RZ, 0xc0, !PT ;  /* 0xfffffff805057812 */ /* 0x000fe400078ec0ff */
[----:B----4-:R-:W-:-:S03]  /*6670*/  LEA.HI.X R13, R80, R17, R147, 0x1, P0 ;  /* 0x00000011500d7211 */ /* 0x010fc600000f0c93 */
[----:B------:R-:W-:Y:S01]  /*6680*/  IMAD.WIDE R20, R5, 0x2, R16 ;  /* 0x0000000205147825 */ /* 0x000fe200078e0210 */
[----:B------:R-:W-:Y:S01]  /*6690*/  SHF.R.S32.HI R5, RZ, 0x1f, R6 ;  /* 0x0000001fff057819 */ /* 0x000fe20000011406 */
[----:B------:R-:W-:Y:S01]  /*66a0*/  @!PT LDS RZ, [RZ] ;  /* 0x00000000fffff984 */ /* 0x000fe20000000800 */
[----:B------:R1:W-:Y:S03]  /*66b0*/  LDGSTS.E.BYPASS.LTC128B.128 [R7+0x13080], [R12.64], !P3 ;  /* 0x130800000c077fae */ /* 0x0003e6000d901d5e */
[----:B------:R-:W-:Y:S01]  /*66c0*/  LEA.HI R5, R5, R6, RZ, 0x3 ;  /* 0x0000000605057211 */ /* 0x000fe200078f18ff */
[----:B------:R1:W-:Y:S01]  /*66d0*/  LDGSTS.E.BYPASS.LTC128B.128 [R7+0x17080], [R20.64], !P2 ;  /* 0x1708000014077fae */ /* 0x0003e2000d101d5e */
[----:B------:R-:W-:Y:S02]  /*66e0*/  IADD3 R6, R80, 0xc0, RZ ;  /* 0x000000c050067810 */ /* 0x000fe40007ffe0ff */
[----:B------:R-:W-:-:S05]  /*66f0*/  LOP3.LUT R5, R5, 0xfffffff8, RZ, 0xc0, !PT ;  /* 0xfffffff805057812 */ /* 0x000fca00078ec0ff */
[----:B------:R-:W-:Y:S01]  /*6700*/  IMAD.WIDE R18, R5, 0x2, R16 ;  /* 0x0000000205127825 */ /* 0x000fe200078e0210 */
[----:B------:R-:W-:-:S04]  /*6710*/  SHF.R.S32.HI R5, RZ, 0x1f, R6 ;  /* 0x0000001fff057819 */ /* 0x000fc80000011406 */
[----:B------:R-:W-:Y:S01]  /*6720*/  LEA.HI R5, R5, R6, RZ, 0x3 ;  /* 0x0000000605057211 */ /* 0x000fe200078f18ff */
[----:B------:R1:W-:Y:S03]  /*6730*/  LDGSTS.E.BYPASS.LTC128B.128 [R7+0x1b080], [R18.64], !P5 ;  /* 0x1b08000012077fae */ /* 0x0003e6000e901d5e */
[----:B------:R-:W-:-:S05]  /*6740*/  LOP3.LUT R5, R5, 0xfffffff8, RZ, 0xc0, !PT ;  /* 0xfffffff805057812 */ /* 0x000fca00078ec0ff */
[----:B------:R-:W-:-:S05]  /*6750*/  IMAD.WIDE R16, R5, 0x2, R16 ;  /* 0x0000000205107825 */ /* 0x000fca00078e0210 */
[----:B------:R1:W-:Y:S02]  /*6760*/  LDGSTS.E.BYPASS.LTC128B.128 [R7+0x1f080], [R16.64], !P4 ;  /* 0x1f08000010077fae */ /* 0x0003e4000e101d5e */
.L_x_351:
[----:B------:R-:W-:Y:S05]  /*6770*/  BSYNC B0 ;  /* 0x0000000000007941 */ /* 0x000fea0003800000 */
.L_x_350:
[----:B------:R-:W-:Y:S01]  /*6780*/  USHF.L.U32 UR9, UR10, 0x5, URZ ;  /* 0x000000050a097899 */ /* 0x000fe2000800063f */
[----:B------:R-:W0:Y:S01]  /*6790*/  LDGDEPBAR ;  /* 0x00000000000079af */ /* 0x000e220000000000 */
[----:B------:R-:W-:Y:S01]  /*67a0*/  ULDC.64 UR4, c[0x0][0x1e0] ;  /* 0x0000780000047ab9 */ /* 0x000fe20000000a00 */
[C---:B------:R-:W-:Y:S01]  /*67b0*/  LOP3.LUT P5, RZ, R215.reuse, 0x4, RZ, 0xc0, !PT ;  /* 0x00000004d7ff7812 */ /* 0x040fe200078ac0ff */
[----:B------:R-:W-:Y:S01]  /*67c0*/  UMOV UR11, 0x5 ;  /* 0x00000005000b7882 */ /* 0x000fe20000000000 */
[----:B------:R-:W-:Y:S01]  /*67d0*/  BAR.SYNC.DEFER_BLOCKING 0x0 ;  /* 0x0000000000007b1d */ /* 0x000fe20000010000 */
[----:B------:R-:W-:Y:S01]  /*67e0*/  IMAD.U32 R5, RZ, RZ, UR9 ;  /* 0x00000009ff057e24 */ /* 0x000fe2000f8e00ff */
[----:B------:R-:W-:Y:S01]  /*67f0*/  USHF.L.U32 UR8, UR4, 0x5, URZ ;  /* 0x0000000504087899 */ /* 0x000fe2000800063f */
[C---:B------:R-:W-:Y:S01]  /*6800*/  LOP3.LUT P4, RZ, R215.reuse, 0x2, RZ, 0xc0, !PT ;  /* 0x00000002d7ff7812 */ /* 0x040fe2000788c0ff */
[----:B------:R-:W-:Y:S01]  /*6810*/  USHF.L.U64.HI UR11, UR4, UR11, UR5 ;  /* 0x0000000b040b7299 */ /* 0x000fe20008010205 */
[----:B------:R-:W-:Y:S01]  /*6820*/  LOP3.LUT P3, RZ, R215, 0x1, RZ, 0xc0, !PT ;  /* 0x00000001d7ff7812 */ /* 0x000fe2000786c0ff */
[----:B------:R-:W-:Y:S01]  /*6830*/  USHF.R.S32.HI UR12, URZ, 0x1f, UR10 ;  /* 0x0000001f3f0c7899 */ /* 0x000fe2000801140a */
[----:B------:R-:W-:Y:S01]  /*6840*/  IADD3 R6, -R5, UR16, -R40 ;  /* 0x0000001005067c10 */ /* 0x000fe2000fffe928 */
[----:B-1----:R-:W-:Y:S01]  /*6850*/  IMAD.U32 R7, RZ, RZ, UR8 ;  /* 0x00000008ff077e24 */ /* 0x002fe2000f8e00ff */
[----:B------:R-:W-:-:S02]  /*6860*/  SEL R41, RZ, 0x1, P6 ;  /* 0x00000001ff297807 */ /* 0x000fc40003000000 */
[----:B------:R-:W-:-:S13]  /*6870*/  ISETP.GE.AND P0, PT, R6, 0x1, PT ;  /* 0x000000010600780c */ /* 0x000fda0003f06270 */
[----:B------:R-:W-:Y:S01]  /*6880*/  VOTEU.ANY UP0, P0 ;  /* 0x00000000003f7886 */ /* 0x000fe20000000100 */
[----:B------:R-:W-:Y:S02]  /*6890*/  @P0 IMAD.MOV.U32 R222, RZ, RZ, R216 ;  /* 0x000000ffffde0224 */ /* 0x000fe400078e00d8 */
[----:B------:R-:W-:Y:S02]  /*68a0*/  @P0 IMAD.SHL.U32 R11, R0, 0x2, RZ ;  /* 0x00000002000b0824 */ /* 0x000fe400078e00ff */
[----:B------:R-:W-:Y:S01]  /*68b0*/  @UP0 UIMAD UR4, UR11, UR10, URZ ;  /* 0x0000000a0b0402a4 */ /* 0x000fe2000f8e023f */
[----:B---34-:R-:W-:-:S03]  /*68c0*/  @P0 IMAD.WIDE.U32 R16, R7, UR10, R222 ;  /* 0x0000000a07100c25 */ /* 0x018fc6000f8e00de */
[----:B------:R-:W-:Y:S02]  /*68d0*/  @UP0 UIMAD UR4, UR12, UR8, UR4 ;  /* 0x000000080c0402a4 */ /* 0x000fe4000f8e0204 */
[----:B--2---:R-:W-:-:S04]  /*68e0*/  @P0 LEA R12, P2, R16, c[0x0][0x1c8], 0x1 ;  /* 0x00007200100c0a11 */ /* 0x004fc800078408ff */
[----:B------:R-:W-:-:S04]  /*68f0*/  @P0 IADD3 R6, R17, UR4, RZ ;  /* 0x0000000411060c10 */ /* 0x000fc8000fffe0ff */
[----:B------:R-:W-:Y:S02]  /*6900*/  @P0 LEA.HI.X R13, R16, c[0x0][0x1cc], R6, 0x1, P2 ;  /* 0x00007300100d0a11 */ /* 0x000fe400010f0c06 */
[----:B------:R-:W-:-:S03]  /*6910*/  LEA.HI R6, R57, R64, RZ, 0x5 ;  /* 0x0000004039067211 */ /* 0x000fc600078f28ff */
[----:B------:R-:W-:Y:S01]  /*6920*/  @!PT LDS RZ, [RZ] ;  /* 0x00000000fffff984 */ /* 0x000fe20000000800 */
[----:B------:R-:W-:Y:S01]  /*6930*/  @!PT LDS RZ, [RZ] ;  /* 0x00000000fffff984 */ /* 0x000fe20000000800 */
[----:B------:R-:W-:Y:S01]  /*6940*/  @!PT LDS RZ, [RZ] ;  /* 0x00000000fffff984 */ /* 0x000fe20000000800 */
[----:B------:R1:W-:Y:S01]  /*6950*/  @P0 LDGSTS.E.BYPASS.LTC128B.128 [R11+0xc080], [R12.64], !P6 ;  /* 0x0c0800000c0b0fae */ /* 0x0003e2000f101d5e */
[----:B------:R-:W-:-:S03]  /*6960*/  SHF.R.S32.HI R59, RZ, 0x5, R6 ;  /* 0x00000005ff3b7819 */ /* 0x000fc60000011406 */
[----:B------:R1:W-:Y:S04]  /*6970*/  @P0 LDGSTS.E.BYPASS.LTC128B.128 [R11+0xd080], [R12.64+0x80], !P5 ;  /* 0x0d0800800c0b0fae */ /* 0x0003e8000e901d5e */
[----:B------:R1:W-:Y:S04]  /*6980*/  @P0 LDGSTS.E.BYPASS.LTC128B.128 [R11+0xe080], [R12.64+0x100], !P4 ;  /* 0x0e0801000c0b0fae */ /* 0x0003e8000e101d5e */
[----:B------:R1:W-:Y:S01]  /*6990*/  @P0 LDGSTS.E.BYPASS.LTC128B.128 [R11+0xf080], [R12.64+0x180], !P3 ;  /* 0x0f0801800c0b0fae */ /* 0x0003e2000d901d5e */
[----:B------:R-:W-:-:S03]  /*69a0*/  ISETP.LT.AND P0, PT, RZ, c[0x0][0x27c], PT ;  /* 0x00009f00ff007a0c */ /* 0x000fc60003f01270 */
[----:B------:R-:W0:Y:S10]  /*69b0*/  LDGDEPBAR ;  /* 0x00000000000079af */ /* 0x000e340000000000 */
[----:B------:R-:W-:Y:S05]  /*69c0*/  @P0 BRA `(.L_x_352) ;  /* 0x0000002000000947 */ /* 0x000fea0003800000 */
[----:B------:R-:W-:-:S04]  /*69d0*/  DEPBAR.LE SB0, 0x1 ;  /* 0x000080400000791a */ /* 0x000fc80000000000 */
[----:B------:R-:W-:Y:S05]  /*69e0*/  BRA `(.L_x_353) ;  /* 0x00009b6000007947 */ /* 0x000fea0003800000 */
.L_x_352:
[----:B------:R-:W-:Y:S01]  /*69f0*/  ULDC.U8 UR4, c[0x0][0x298] ;  /* 0x0000a60000047ab9 */ /* 0x000fe20000000000 */
[----:B------:R-:W-:Y:S01]  /*6a00*/  SHF.R.S32.HI R18, RZ, 0x1f, R65 ;  /* 0x0000001fff127819 */ /* 0x000fe20000011441 */
[----:B------:R-:W-:Y:S01]  /*6a10*/  IMAD.WIDE.U32 R16, R65, c[0x0][0x280], RZ ;  /* 0x0000a00041107a25 */ /* 0x000fe200078e00ff */
[----:B------:R-:W-:Y:S01]  /*6a20*/  ISETP.NE.AND P0, PT, RZ, UR4, PT ;  /* 0x00000004ff007c0c */ /* 0x000fe2000bf05270 */
[----:B------:R-:W-:Y:S01]  /*6a30*/  BSSY B2, `(.L_x_353) ;  /* 0x00009b1000027945 */ /* 0x000fe20003800000 */
[----:B-1----:R-:W-:Y:S01]  /*6a40*/  LEA R11, R43, R14, 0x5 ;  /* 0x0000000e2b0b7211 */ /* 0x002fe200078e28ff */
[----:B------:R-:W-:Y:S01]  /*6a50*/  IMAD R12, R18, c[0x0][0x280], RZ ;  /* 0x0000a000120c7a24 */ /* 0x000fe200078e02ff */
[----:B------:R-:W-:Y:S01]  /*6a60*/  SHF.L.U32 R150, R0, 0x1, RZ ;  /* 0x0000000100967819 */ /* 0x000fe200000006ff */
[----:B------:R-:W-:Y:S02]  /*6a70*/  IMAD R18, R18, c[0x0][0x290], RZ ;  /* 0x0000a40012127a24 */ /* 0x000fe400078e02ff */
[----:B------:R-:W-:-:S02]  /*6a80*/  IMAD R12, R65, c[0x0][0x284], R12 ;  /* 0x0000a100410c7a24 */ /* 0x000fc400078e020c */
[C---:B------:R-:W-:Y:S02]  /*6a90*/  IMAD R13, R65.reuse, c[0x0][0x294], R18 ;  /* 0x0000a500410d7a24 */ /* 0x040fe400078e0212 */
[----:B------:R-:W-:Y:S01]  /*6aa0*/  IMAD.WIDE.U32 R20, R65, c[0x0][0x290], RZ ;  /* 0x0000a40041147a25 */ /* 0x000fe200078e00ff */
[----:B------:R-:W-:-:S04]  /*6ab0*/  IADD3 R15, R12, R17, RZ ;  /* 0x000000110c0f7210 */ /* 0x000fc80007ffe0ff */
[----:B------:R-:W-:Y:S01]  /*6ac0*/  IADD3 R13, R13, R21, RZ ;  /* 0x000000150d0d7210 */ /* 0x000fe20007ffe0ff */
[----:B------:R-:W-:Y:S05]  /*6ad0*/  @!P0 BRA `(.L_x_354) ;  /* 0x00004ae000008947 */ /* 0x000fea0003800000 */
[----:B------:R-:W-:Y:S01]  /*6ae0*/  PLOP3.LUT P0, PT, PT, PT, UP3, 0x80, 0x0 ;  /* 0x000000000000781c */ /* 0x000fe20003f0f038 */
[----:B------:R-:W-:Y:S01]  /*6af0*/  IMAD.MOV.U32 R14, RZ, RZ, R16 ;  /* 0x000000ffff0e7224 */ /* 0x000fe200078e0010 */
        /* <DEDUP_REMOVED lines=9> */
[----:B------:R-:W-:-:S02]  /*6b90*/  CS2R R128, SRZ ;  /* 0x0000000000807805 */ /* 0x000fc4000001ff00 */
[----:B------:R-:W-:Y:S01]  /*6ba0*/  @P0 IMAD.HI.U32 R12, R11, c[0x0][0x2c8], RZ ;  /* 0x0000b2000b0c0a27 */ /* 0x000fe200078e00ff */
[----:B------:R-:W-:-:S13]  /*6bb0*/  PLOP3.LUT P0, PT, PT, PT, UP3, 0x80, 0x0 ;  /* 0x000000000000781c */ /* 0x000fda0003f0f038 */
[----:B------:R-:W-:-:S04]  /*6bc0*/  @P0 SHF.R.U32.HI R11, RZ, c[0x0][0x2cc], R12 ;  /* 0x0000b300ff0b0a19 */ /* 0x000fc8000001160c */
[----:B------:R-:W-:Y:S01]  /*6bd0*/  SHF.R.S32.HI R12, RZ, 0x1f, R11 ;  /* 0x0000001fff0c7819 */ /* 0x000fe2000001140b */
[----:B------:R-:W-:-:S04]  /*6be0*/  IMAD.WIDE.U32 R14, R11, c[0x0][0x280], R14 ;  /* 0x0000a0000b0e7a25 */ /* 0x000fc800078e000e */
[----:B------:R-:W-:Y:S01]  /*6bf0*/  IMAD R18, R12, c[0x0][0x280], RZ ;  /* 0x0000a0000c127a24 */ /* 0x000fe200078e02ff */
[----:B------:R-:W-:-:S03]  /*6c00*/  LEA R16, P0, R14, c[0x0][0x270], 0x1 ;  /* 0x00009c000e107a11 */ /* 0x000fc600078008ff */
[----:B------:R-:W-:Y:S02]  /*6c10*/  IMAD R18, R11, c[0x0][0x284], R18 ;  /* 0x0000a1000b127a24 */ /* 0x000fe400078e0212 */
[----:B------:R1:W2:Y:S03]  /*6c20*/  SHFL.IDX PT, R24, R16, RZ, 0x181f ;  /* 0x00181fff10187589 */ /* 0x0002a600000e0000 */
[----:B------:R-:W-:-:S04]  /*6c30*/  IADD3 R18, R15, R18, RZ ;  /* 0x000000120f127210 */ /* 0x000fc80007ffe0ff */
[----:B------:R-:W-:Y:S01]  /*6c40*/  LEA.HI.X R18, R14, c[0x0][0x274], R18, 0x1, P0 ;  /* 0x00009d000e127a11 */ /* 0x000fe200000f0c12 */
[----:B------:R-:W-:Y:S02]  /*6c50*/  IMAD R14, R12, c[0x0][0x290], RZ ;  /* 0x0000a4000c0e7a24 */ /* 0x000fe400078e02ff */
[----:B------:R-:W-:Y:S02]  /*6c60*/  IMAD.MOV.U32 R12, RZ, RZ, R20 ;  /* 0x000000ffff0c7224 */ /* 0x000fe400078e0014 */
[----:B------:R1:W3:Y:S02]  /*6c70*/  SHFL.IDX PT, R25, R18, RZ, 0x181f ;  /* 0x00181fff12197589 */ /* 0x0002e400000e0000 */
[----:B------:R-:W-:-:S04]  /*6c80*/  IMAD.WIDE.U32 R20, R11, c[0x0][0x290], R12 ;  /* 0x0000a4000b147a25 */ /* 0x000fc800078e000c */
[----:B------:R-:W-:Y:S01]  /*6c90*/  IMAD R13, R11, c[0x0][0x294], R14 ;  /* 0x0000a5000b0d7a24 */ /* 0x000fe200078e020e */
[----:B------:R-:W-:-:S04]  /*6ca0*/  LEA R12, P0, R20, c[0x0][0x288], 0x1 ;  /* 0x0000a200140c7a11 */ /* 0x000fc800078008ff */
[----:B------:R-:W-:Y:S01]  /*6cb0*/  IADD3 R13, R21, R13, RZ ;  /* 0x0000000d150d7210 */ /* 0x000fe20007ffe0ff */
[----:B------:R1:W4:Y:S03]  /*6cc0*/  SHFL.IDX PT, R22, R12, RZ, 0x181f ;  /* 0x00181fff0c167589 */ /* 0x00032600000e0000 */
[----:B------:R-:W-:Y:S01]  /*6cd0*/  LEA.HI.X R13, R20, c[0x0][0x28c], R13, 0x1, P0 ;  /* 0x0000a300140d7a11 */ /* 0x000fe200000f0c0d */
[----:B------:R-:W-:-:S04]  /*6ce0*/  IMAD.SHL.U32 R20, R43, 0x4, RZ ;  /* 0x000000042b147824 */ /* 0x000fc800078e00ff */
[----:B------:R1:W1:Y:S01]  /*6cf0*/  SHFL.IDX PT, R23, R13, RZ, 0x181f ;  /* 0x00181fff0d177589 */ /* 0x00026200000e0000 */
[----:B------:R-:W-:Y:S05]  /*6d00*/  @P1 BRA `(.L_x_356) ;  /* 0x0000028000001947 */ /* 0x000fea0003800000 */
[C---:B--2---:R-:W-:Y:S01]  /*6d10*/  ISETP.GE.AND P0, PT, R20.reuse, c[0x0][0x27c], PT ;  /* 0x00009f0014007a0c */ /* 0x044fe20003f06270 */
[----:B------:R-:W-:Y:S01]  /*6d20*/  CS2R R130, SRZ ;  /* 0x0000000000827805 */ /* 0x000fe2000001ff00 */
[----:B------:R-:W-:Y:S01]  /*6d30*/  CS2R R128, SRZ ;  /* 0x0000000000807805 */ /* 0x000fe2000001ff00 */
[----:B------:R-:W-:-:S10]  /*6d40*/  IADD3 R11, R20, 0x20, RZ ;  /* 0x00000020140b7810 */ /* 0x000fd40007ffe0ff */
[----:B---3--:R-:W-:-:S04]  /*6d50*/  @!P0 IMAD.WIDE R28, R20, 0x2, R24 ;  /* 0x00000002141c8825 */ /* 0x008fc800078e0218 */
[----:B-1--4-:R-:W-:Y:S01]  /*6d60*/  @!P0 IMAD.WIDE R26, R20, 0x2, R22 ;  /* 0x00000002141a8825 */ /* 0x012fe200078e0216 */
[----:B------:R1:W5:Y:S04]  /*6d70*/  @!P0 LD.E.64 R130, [R28.64] ;  /* 0x0000001e1c828980 */ /* 0x000368000c101b00 */
[----:B------:R2:W5:Y:S01]  /*6d80*/  @!P0 LD.E.64 R128, [R26.64] ;  /* 0x0000001e1a808980 */ /* 0x000562000c101b00 */
[----:B------:R-:W-:Y:S01]  /*6d90*/  ISETP.GE.AND P0, PT, R11, c[0x0][0x27c], PT ;  /* 0x00009f000b007a0c */ /* 0x000fe20003f06270 */
[----:B------:R-:W-:Y:S01]  /*6da0*/  CS2R R154, SRZ ;  /* 0x00000000009a7805 */ /* 0x000fe2000001ff00 */
[----:B------:R-:W-:-:S11]  /*6db0*/  CS2R R152, SRZ ;  /* 0x0000000000987805 */ /* 0x000fd6000001ff00 */
[----:B------:R-:W-:-:S04]  /*6dc0*/  @!P0 SHF.R.S32.HI R14, RZ, 0x1f, R11 ;  /* 0x0000001fff0e8819 */ /* 0x000fc8000001140b */
[----:B------:R-:W-:-:S04]  /*6dd0*/  @!P0 LEA.HI R11, R14, R11, RZ, 0x2 ;  /* 0x0000000b0e0b8211 */ /* 0x000fc800078f10ff */
[----:B------:R-:W-:-:S05]  /*6de0*/  @!P0 LOP3.LUT R11, R11, 0xfffffffc, RZ, 0xc0, !PT ;  /* 0xfffffffc0b0b8812 */ /* 0x000fca00078ec0ff */
[----:B------:R-:W-:-:S04]  /*6df0*/  @!P0 IMAD.WIDE R30, R11, 0x2, R24 ;  /* 0x000000020b1e8825 */ /* 0x000fc800078e0218 */
[----:B------:R-:W-:Y:S01]  /*6e00*/  @!P0 IMAD.WIDE R32, R11, 0x2, R22 ;  /* 0x000000020b208825 */ /* 0x000fe200078e0216 */
[----:B------:R-:W-:Y:S01]  /*6e10*/  IADD3 R11, R20, 0x40, RZ ;  /* 0x00000040140b7810 */ /* 0x000fe20007ffe0ff */
        /* <DEDUP_REMOVED lines=8> */
[----:B--2---:R-:W-:-:S04]  /*6ea0*/  @!P0 IMAD.WIDE R26, R11, 0x2, R24 ;  /* 0x000000020b1a8825 */ /* 0x004fc800078e0218 */
[----:B-1----:R-:W-:Y:S01]  /*6eb0*/  @!P0 IMAD.WIDE R28, R11, 0x2, R22 ;  /* 0x000000020b1c8825 */ /* 0x002fe200078e0216 */
        /* <DEDUP_REMOVED lines=11> */
[----:B------:R3:W5:Y:S04]  /*6f70*/  @!P0 LD.E.64 R144, [R24.64] ;  /* 0x0000001e18908980 */ /* 0x000768000c101b00 */
[----:B------:R3:W5:Y:S02]  /*6f80*/  @!P0 LD.E.64 R142, [R22.64] ;  /* 0x0000001e168e8980 */ /* 0x000764000c101b00 */
.L_x_356:
[----:B--2---:R-:W-:Y:S05]  /*6f90*/  BSYNC B0 ;  /* 0x0000000000007941 */ /* 0x004fea0003800000 */
.L_x_355:
[----:B------:R-:W-:Y:S01]  /*6fa0*/  ISETP.NE.AND P0, PT, R10, RZ, PT ;  /* 0x000000ff0a00720c */ /* 0x000fe20003f05270 */
[----:B-----5:R-:W-:Y:S01]  /*6fb0*/  IMAD.MOV.U32 R11, RZ, RZ, R148 ;  /* 0x000000ffff0b7224 */ /* 0x020fe200078e0094 */
[----:B-1-3--:R1:W2:Y:S01]  /*6fc0*/  SHFL.IDX PT, R23, R18, 0x1, 0x181f ;  /* 0x00381f0012177f89 */ /* 0x00a2a200000e0000 */
[----:B------:R-:W-:Y:S01]  /*6fd0*/  IMAD.MOV.U32 R10, RZ, RZ, R149 ;  /* 0x000000ffff0a7224 */ /* 0x000fe200078e0095 */
[----:B------:R-:W-:Y:S01]  /*6fe0*/  BSSY B0, `(.L_x_357) ;  /* 0x0000052000007945 */ /* 0x000fe20003800000 */
        /* <DEDUP_REMOVED lines=25> */
[----:B----4-:R1:W3:Y:S01]  /*7180*/  SHFL.IDX PT, R22, R16, 0x1, 0x181f ;  /* 0x00381f0010167f89 */ /* 0x0102e200000e0000 */
[----:B------:R-:W-:Y:S01]  /*7190*/  IMAD.MOV.U32 R10, RZ, RZ, R129 ;  /* 0x000000ffff0a7224 */ /* 0x000fe200078e0081 */
[----:B------:R-:W-:Y:S01]  /*71a0*/  PRMT R117, R19, 0x7610, R117 ;  /* 0x0000761013757816 */ /* 0x000fe20000000075 */
[----:B------:R-:W-:Y:S01]  /*71b0*/  CS2R R114, SRZ ;  /* 0x0000000000727805 */ /* 0x000fe2000001ff00 */
[----:B------:R1:W4:Y:S01]  /*71c0*/  SHFL.IDX PT, R15, R13, 0x1, 0x181f ;  /* 0x00381f000d0f7f89 */ /* 0x00032200000e0000 */
[----:B------:R-:W-:Y:S01]  /*71d0*/  PRMT R116, R17, 0x7610, R116 ;  /* 0x0000761011747816 */ /* 0x000fe20000000074 */
[----:B------:R-:W-:Y:S01]  /*71e0*/  CS2R R122, SRZ ;  /* 0x00000000007a7805 */ /* 0x000fe2000001ff00 */
[----:B------:R-:W-:Y:S01]  /*71f0*/  PRMT R125, R11, 0x7610, R125 ;  /* 0x000076100b7d7816 */ /* 0x000fe2000000007d */
[----:B------:R1:W1:Y:S01]  /*7200*/  SHFL.IDX PT, R14, R12, 0x1, 0x181f ;  /* 0x00381f000c0e7f89 */ /* 0x00026200000e0000 */
[----:B------:R-:W-:Y:S01]  /*7210*/  PRMT R124, R10, 0x7610, R124 ;  /* 0x000076100a7c7816 */ /* 0x000fe2000000007c */
[----:B------:R-:W-:Y:S01]  /*7220*/  CS2R R140, SRZ ;  /* 0x00000000008c7805 */ /* 0x000fe2000001ff00 */
[----:B------:R-:W-:Y:S01]  /*7230*/  CS2R R104, SRZ ;  /* 0x0000000000687805 */ /* 0x000fe2000001ff00 */
[----:B------:R-:W-:Y:S01]  /*7240*/  CS2R R112, SRZ ;  /* 0x0000000000707805 */ /* 0x000fe2000001ff00 */
[----:B------:R-:W-:Y:S01]  /*7250*/  CS2R R120, SRZ ;  /* 0x0000000000787805 */ /* 0x000fe2000001ff00 */
[----:B------:R-:W-:Y:S01]  /*7260*/  CS2R R138, SRZ ;  /* 0x00000000008a7805 */ /* 0x000fe2000001ff00 */
        /* <DEDUP_REMOVED lines=13> */
[----:B------:R-:W-:Y:S02]  /*7340*/  @!P0 LEA.HI R10, R10, R11, RZ, 0x2 ;  /* 0x0000000b0a0a8211 */ /* 0x000fe400078f10ff */
[----:B------:R-:W-:Y:S02]  /*7350*/  IADD3 R11, R20, 0x40, RZ ;  /* 0x00000040140b7810 */ /* 0x000fe40007ffe0ff */
[----:B------:R-:W-:-:S05]  /*7360*/  @!P0 LOP3.LUT R10, R10, 0xfffffffc, RZ, 0xc0, !PT ;  /* 0xfffffffc0a0a8812 */ /* 0x000fca00078ec0ff */
[----:B------:R-:W-:-:S04]  /*7370*/  @!P0 IMAD.WIDE R28, R10, 0x2, R22 ;  /* 0x000000020a1c8825 */ /* 0x000fc800078e0216 */
[----:B------:R-:W-:Y:S01]  /*7380*/  @!P0 IMAD.WIDE R30, R10, 0x2, R14 ;  /* 0x000000020a1e8825 */ /* 0x000fe200078e020e */
        /* <DEDUP_REMOVED lines=9> */
[----:B--2---:R-:W-:-:S04]  /*7420*/  @!P0 IMAD.WIDE R24, R10, 0x2, R22 ;  /* 0x000000020a188825 */ /* 0x004fc800078e0216 */
[----:B-1----:R-:W-:Y:S01]  /*7430*/  @!P0 IMAD.WIDE R26, R10, 0x2, R14 ;  /* 0x000000020a1a8825 */ /* 0x002fe200078e020e */
        /* <DEDUP_REMOVED lines=12> */
.L_x_358:
[----:B--2---:R-:W-:Y:S05]  /*7500*/  BSYNC B0 ;  /* 0x0000000000007941 */ /* 0x004fea0003800000 */
.L_x_357:
[----:B------:R-:W-:Y:S01]  /*7510*/  ISETP.NE.AND P0, PT, R9, RZ, PT ;  /* 0x000000ff0900720c */ /* 0x000fe20003f05270 */
[----:B-1---5:R-:W-:Y:S01]  /*7520*/  IMAD.MOV.U32 R14, RZ, RZ, R110 ;  /* 0x000000ffff0e7224 */ /* 0x022fe200078e006e */
[----:B---3--:R1:W2:Y:S01]  /*7530*/  SHFL.IDX PT, R25, R18, 0x2, 0x181f ;  /* 0x00581f0012197f89 */ /* 0x0082a200000e0000 */
        /* <DEDUP_REMOVED lines=27> */
[----:B------:R1:W3:Y:S01]  /*76f0*/  SHFL.IDX PT, R24, R16, 0x2, 0x181f ;  /* 0x00581f0010187f89 */ /* 0x0002e200000e0000 */
        /* <DEDUP_REMOVED lines=14> */
[----:B------:R-:W-:Y:S01]  /*77e0*/  CS2R R92, SRZ ;  /* 0x00000000005c7805 */ /* 0x000fe2000001ff00 */
[----:B------:R-:W-:Y:S01]  /*77f0*/  CS2R R100, SRZ ;  /* 0x0000000000647805 */ /* 0x000fe2000001ff00 */
[----:B------:R-:W-:Y:S05]  /*7800*/  @P0 BRA `(.L_x_360) ;  /* 0x0000028000000947 */ /* 0x000fea0003800000 */
[C---:B--2---:R-:W-:Y:S01]  /*7810*/  IADD3 R10, R20.reuse, 0x20, RZ ;  /* 0x00000020140a7810 */ /* 0x044fe20007ffe0ff */
[----:B------:R-:W-:Y:S01]  /*7820*/  CS2R R102, SRZ ;  /* 0x0000000000667805 */ /* 0x000fe2000001ff00 */
[----:B------:R-:W-:Y:S01]  /*7830*/  ISETP.GE.AND P1, PT, R20, c[0x0][0x27c], PT ;  /* 0x00009f0014007a0c */ /* 0x000fe20003f26270 */
[----:B------:R-:W-:Y:S01]  /*7840*/  CS2R R100, SRZ ;  /* 0x0000000000647805 */ /* 0x000fe2000001ff00 */
[----:B------:R-:W-:Y:S01]  /*7850*/  ISETP.GE.AND P0, PT, R10, c[0x0][0x27c], PT ;  /* 0x00009f000a007a0c */ /* 0x000fe20003f06270 */
[----:B------:R-:W-:Y:S01]  /*7860*/  CS2R R94, SRZ ;  /* 0x00000000005e7805 */ /* 0x000fe2000001ff00 */
[----:B------:R-:W-:Y:S01]  /*7870*/  CS2R R92, SRZ ;  /* 0x00000000005c7805 */ /* 0x000fe2000001ff00 */
[----:B------:R-:W-:-:S08]  /*7880*/  IADD3 R14, R20, 0x40, RZ ;  /* 0x00000040140e7810 */ /* 0x000fd00007ffe0ff */
[C---:B---3--:R-:W-:Y:S02]  /*7890*/  @!P1 IMAD.WIDE R32, R20.reuse, 0x2, R24 ;  /* 0x0000000214209825 */ /* 0x048fe400078e0218 */
[----:B------:R-:W-:Y:S02]  /*78a0*/  @!P0 SHF.R.S32.HI R9, RZ, 0x1f, R10 ;  /* 0x0000001fff098819 */ /* 0x000fe4000001140a */
[----:B-1--4-:R-:W-:Y:S01]  /*78b0*/  @!P1 IMAD.WIDE R30, R20, 0x2, R22 ;  /* 0x00000002141e9825 */ /* 0x012fe200078e0216 */
[----:B------:R1:W5:Y:S01]  /*78c0*/  @!P1 LD.E.64 R102, [R32.64] ;  /* 0x0000001e20669980 */ /* 0x000362000c101b00 */
[----:B------:R-:W-:-:S03]  /*78d0*/  @!P0 LEA.HI R9, R9, R10, RZ, 0x2 ;  /* 0x0000000a09098211 */ /* 0x000fc600078f10ff */
[----:B------:R1:W5:Y:S01]  /*78e0*/  @!P1 LD.E.64 R100, [R30.64] ;  /* 0x0000001e1e649980 */ /* 0x000362000c101b00 */
[----:B------:R-:W-:Y:S02]  /*78f0*/  @!P0 LOP3.LUT R9, R9, 0xfffffffc, RZ, 0xc0, !PT ;  /* 0xfffffffc09098812 */ /* 0x000fe400078ec0ff */
[----:B------:R-:W-:-:S03]  /*7900*/  IADD3 R10, R20, 0x60, RZ ;  /* 0x00000060140a7810 */ /* 0x000fc60007ffe0ff */
[----:B------:R-:W-:-:S04]  /*7910*/  @!P0 IMAD.WIDE R26, R9, 0x2, R24 ;  /* 0x00000002091a8825 */ /* 0x000fc800078e0218 */
[----:B------:R-:W-:Y:S01]  /*7920*/  @!P0 IMAD.WIDE R28, R9, 0x2, R22 ;  /* 0x00000002091c8825 */ /* 0x000fe200078e0216 */
[----:B------:R-:W-:Y:S01]  /*7930*/  ISETP.GE.AND P1, PT, R14, c[0x0][0x27c], PT ;  /* 0x00009f000e007a0c */ /* 0x000fe20003f26270 */
[----:B------:R1:W5:Y:S04]  /*7940*/  @!P0 LD.E.64 R94, [R26.64] ;  /* 0x0000001e1a5e8980 */ /* 0x000368000c101b00 */
[----:B------:R1:W5:Y:S01]  /*7950*/  @!P0 LD.E.64 R92, [R28.64] ;  /* 0x0000001e1c5c8980 */ /* 0x000362000c101b00 */
[----:B------:R-:W-:-:S07]  /*7960*/  ISETP.GE.AND P0, PT, R10, c[0x0][0x27c], PT ;  /* 0x00009f000a007a0c */ /* 0x000fce0003f06270 */
[----:B------:R-:W-:-:S04]  /*7970*/  @!P1 SHF.R.S32.HI R11, RZ, 0x1f, R14 ;  /* 0x0000001fff0b9819 */ /* 0x000fc8000001140e */
[----:B------:R-:W-:Y:S02]  /*7980*/  @!P1 LEA.HI R11, R11, R14, RZ, 0x2 ;  /* 0x0000000e0b0b9211 */ /* 0x000fe400078f10ff */
[----:B------:R-:W-:Y:S02]  /*7990*/  @!P0 SHF.R.S32.HI R9, RZ, 0x1f, R10 ;  /* 0x0000001fff098819 */ /* 0x000fe4000001140a */
[----:B------:R-:W-:Y:S02]  /*79a0*/  @!P1 LOP3.LUT R11, R11, 0xfffffffc, RZ, 0xc0, !PT ;  /* 0xfffffffc0b0b9812 */ /* 0x000fe400078ec0ff */
[----:B------:R-:W-:-:S04]  /*79b0*/  @!P0 LEA.HI R9, R9, R10, RZ, 0x2 ;  /* 0x0000000a09098211 */ /* 0x000fc800078f10ff */
[----:B------:R-:W-:Y:S01]  /*79c0*/  @!P0 LOP3.LUT R9, R9, 0xfffffffc, RZ, 0xc0, !PT ;  /* 0xfffffffc09098812 */ /* 0x000fe200078ec0ff */
[C---:B------:R-:W-:Y:S01]  /*79d0*/  @!P1 IMAD.WIDE R14, R11.reuse, 0x2, R24 ;  /* 0x000000020b0e9825 */ /* 0x040fe200078e0218 */
[----:B------:R-:W-:Y:S01]  /*79e0*/  CS2R R86, SRZ ;  /* 0x0000000000567805 */ /* 0x000fe2000001ff00 */
[----:B------:R-:W-:Y:S01]  /*79f0*/  CS2R R82, SRZ ;  /* 0x0000000000527805 */ /* 0x000fe2000001ff00 */
[----:B------:R-:W-:Y:S01]  /*7a00*/  CS2R R84, SRZ ;  /* 0x0000000000547805 */ /* 0x000fe2000001ff00 */
[----:B------:R-:W-:Y:S01]  /*7a10*/  @!P1 IMAD.WIDE R10, R11, 0x2, R22 ;  /* 0x000000020b0a9825 */ /* 0x000fe200078e0216 */
[----:B------:R-:W-:Y:S02]  /*7a20*/  CS2R R76, SRZ ;  /* 0x00000000004c7805 */ /* 0x000fe4000001ff00 */
[----:B------:R1:W5:Y:S01]  /*7a30*/  @!P1 LD.E.64 R86, [R14.64] ;  /* 0x0000001e0e569980 */ /* 0x000362000c101b00 */
[----:B------:R-:W-:-:S03]  /*7a40*/  @!P0 IMAD.WIDE R24, R9, 0x2, R24 ;  /* 0x0000000209188825 */ /* 0x000fc600078e0218 */
[----:B------:R1:W5:Y:S01]  /*7a50*/  @!P1 LD.E.64 R84, [R10.64] ;  /* 0x0000001e0a549980 */ /* 0x000362000c101b00 */
[----:B------:R-:W-:-:S03]  /*7a60*/  @!P0 IMAD.WIDE R22, R9, 0x2, R22 ;  /* 0x0000000209168825 */ /* 0x000fc600078e0216 */
[----:B------:R1:W5:Y:S04]  /*7a70*/  @!P0 LD.E.64 R82, [R24.64] ;  /* 0x0000001e18528980 */ /* 0x000368000c101b00 */
[----:B------:R1:W5:Y:S02]  /*7a80*/  @!P0 LD.E.64 R76, [R22.64] ;  /* 0x0000001e164c8980 */ /* 0x000364000c101b00 */
.L_x_360:
[----:B--2---:R-:W-:Y:S05]  /*7a90*/  BSYNC B0 ;  /* 0x0000000000007941 */ /* 0x004fea0003800000 */
.L_x_359:
[----:B------:R-:W-:Y:S01]  /*7aa0*/  ISETP.NE.AND P0, PT, R8, RZ, PT ;  /* 0x000000ff0800720c */ /* 0x000fe20003f05270 */
[----:B-1---5:R-:W-:Y:S01]  /*7ab0*/  IMAD.MOV.U32 R11, RZ, RZ, R82 ;  /* 0x000000ffff0b7224 */ /* 0x022fe200078e0052 */
[----:B------:R1:W2:Y:S01]  /*7ac0*/  SHFL.IDX PT, R17, R18, 0x3, 0x181f ;  /* 0x00781f0012117f89 */ /* 0x0002a200000e0000 */
        /* <DEDUP_REMOVED lines=27> */
[----:B------:R-:W4:Y:S01]  /*7c80*/  SHFL.IDX PT, R16, R16, 0x3, 0x181f ;  /* 0x00781f0010107f89 */ /* 0x000f2200000e0000 */
[----:B------:R-:W-:Y:S01]  /*7c90*/  IMAD.MOV.U32 R8, RZ, RZ, R101 ;  /* 0x000000ffff087224 */ /* 0x000fe200078e0065 */
[----:B------:R-:W-:Y:S01]  /*7ca0*/  PRMT R51, R11, 0x7610, R51 ;  /* 0x000076100b337816 */ /* 0x000fe20000000033 */
[----:B------:R-:W-:Y:S01]  /*7cb0*/  CS2R R30, SRZ ;  /* 0x00000000001e7805 */ /* 0x000fe2000001ff00 */
[----:B----4-:R1:W4:Y:S01]  /*7cc0*/  SHFL.IDX PT, R15, R13, 0x3, 0x181f ;  /* 0x00781f000d0f7f89 */ /* 0x01032200000e0000 */
[----:B------:R-:W-:Y:S01]  /*7cd0*/  PRMT R50, R10, 0x7610, R50 ;  /* 0x000076100a327816 */ /* 0x000fe20000000032 */
[----:B------:R-:W-:Y:S01]  /*7ce0*/  CS2R R66, SRZ ;  /* 0x0000000000427805 */ /* 0x000fe2000001ff00 */
[----:B------:R-:W-:Y:S01]  /*7cf0*/  PRMT R55, R9, 0x7610, R55 ;  /* 0x0000761009377816 */ /* 0x000fe20000000037 */
[----:B------:R1:W3:Y:S01]  /*7d00*/  SHFL.IDX PT, R14, R12, 0x3, 0x181f ;  /* 0x00781f000c0e7f89 */ /* 0x0002e200000e0000 */
        /* <DEDUP_REMOVED lines=10> */
[----:B-1----:R-:W-:-:S02]  /*7db0*/  IADD3 R13, R20, 0x20, RZ ;  /* 0x00000020140d7810 */ /* 0x002fc40007ffe0ff */
[C---:B------:R-:W-:Y:S02]  /*7dc0*/  IADD3 R11, R20.reuse, 0x40, RZ ;  /* 0x00000040140b7810 */ /* 0x040fe40007ffe0ff */
[----:B------:R-:W-:-:S06]  /*7dd0*/  IADD3 R9, R20, 0x60, RZ ;  /* 0x0000006014097810 */ /* 0x000fcc0007ffe0ff */
[----:B------:R-:W-:-:S04]  /*7de0*/  @!P0 IMAD.WIDE R22, R20, 0x2, R16 ;  /* 0x0000000214168825 */ /* 0x000fc800078e0210 */
[----:B---34-:R-:W-:Y:S01]  /*7df0*/  @!P0 IMAD.WIDE R18, R20, 0x2, R14 ;  /* 0x0000000214128825 */ /* 0x018fe200078e020e */
        /* <DEDUP_REMOVED lines=15> */
[--C-:B-1----:R-:W-:Y:S01]  /*7ef0*/  @!P2 IMAD.WIDE R22, R10, 0x2, R16.reuse ;  /* 0x000000020a16a825 */ /* 0x102fe200078e0210 */
[----:B------:R-:W-:Y:S01]  /*7f00*/  CS2R R44, SRZ ;  /* 0x00000000002c7805 */ /* 0x000fe2000001ff00 */
[----:B------:R-:W-:Y:S01]  /*7f10*/  CS2R R30, SRZ ;  /* 0x00000000001e7805 */ /* 0x000fe2000001ff00 */
[----:B------:R-:W-:Y:S01]  /*7f20*/  CS2R R36, SRZ ;  /* 0x0000000000247805 */ /* 0x000fe2000001ff00 */
[--C-:B------:R-:W-:Y:S01]  /*7f30*/  @!P1 IMAD.WIDE R12, R9, 0x2, R16.reuse ;  /* 0x00000002090c9825 */ /* 0x100fe200078e0210 */
[----:B------:R-:W-:Y:S01]  /*7f40*/  CS2R R26, SRZ ;  /* 0x00000000001a7805 */ /* 0x000fe2000001ff00 */
[----:B------:R-:W-:Y:S01]  /*7f50*/  CS2R R28, SRZ ;  /* 0x00000000001c7805 */ /* 0x000fe2000001ff00 */
[----:B------:R1:W5:Y:S01]  /*7f60*/  @!P2 LD.E.64 R66, [R22.64] ;  /* 0x0000001e1642a980 */ /* 0x000362000c101b00 */
[----:B------:R-:W-:-:S03]  /*7f70*/  @!P0 IMAD.WIDE R16, R8, 0x2, R16 ;  /* 0x0000000208108825 */ /* 0x000fc600078e0210 */
[----:B------:R1:W5:Y:S01]  /*7f80*/  @!P1 LD.E.64 R30, [R12.64] ;  /* 0x0000001e0c1e9980 */ /* 0x000362000c101b00 */
[----:B--2---:R-:W-:-:S03]  /*7f90*/  @!P1 IMAD.WIDE R18, R9, 0x2, R14 ;  /* 0x0000000209129825 */ /* 0x004fc600078e020e */
[----:B------:R1:W5:Y:S01]  /*7fa0*/  @!P0 LD.E.64 R36, [R16.64] ;  /* 0x0000001e10248980 */ /* 0x000362000c101b00 */
[----:B------:R-:W-:-:S03]  /*7fb0*/  @!P2 IMAD.WIDE R10, R10, 0x2, R14 ;  /* 0x000000020a0aa825 */ /* 0x000fc600078e020e */
[----:B------:R1:W5:Y:S01]  /*7fc0*/  @!P1 LD.E.64 R26, [R18.64] ;  /* 0x0000001e121a9980 */ /* 0x000362000c101b00 */
[----:B------:R-:W-:-:S03]  /*7fd0*/  @!P0 IMAD.WIDE R8, R8, 0x2, R14 ;  /* 0x0000000208088825 */ /* 0x000fc600078e020e */
[----:B------:R1:W5:Y:S04]  /*7fe0*/  @!P2 LD.E.64 R44, [R10.64] ;  /* 0x0000001e0a2ca980 */ /* 0x000368000c101b00 */
[----:B------:R1:W5:Y:S02]  /*7ff0*/  @!P0 LD.E.64 R28, [R8.64] ;  /* 0x0000001e081c8980 */ /* 0x000364000c101b00 */
.L_x_362:
[----:B--2---:R-:W-:Y:S05]  /*8000*/  BSYNC B0 ;  /* 0x0000000000007941 */ /* 0x004fea0003800000 */
.L_x_361:
[----:B-1---5:R-:W-:Y:S01]  /*8010*/  IMAD.MOV.U32 R8, RZ, RZ, R36 ;  /* 0x000000ffff087224 */ /* 0x022fe200078e0024 */
[----:B------:R-:W-:Y:S01]  /*8020*/  UIADD3 UR4, -UR23, UR7, URZ ;  /* 0x0000000717047290 */ /* 0x000fe2000fffe13f */
[----:B------:R-:W-:Y:S01]  /*8030*/  IMAD.MOV.U32 R10, RZ, RZ, R30 ;  /* 0x000000ffff0a7224 */ /* 0x000fe200078e001e */
[----:B------:R-:W-:-:S04]  /*8040*/  DEPBAR.LE SB0, 0x1 ;  /* 0x000080400000791a */ /* 0x000fc80000000000 */
[----:B------:R-:W-:Y:S01]  /*8050*/  UISETP.LT.AND UP0, UPT, UR4, 0x80, UPT ;  /* 0x000000800400788c */ /* 0x000fe2000bf01270 */
[----:B------:R-:W-:Y:S01]  /*8060*/  PRMT R19, R8, 0x7610, R19 ;  /* 0x0000761008137816 */ /* 0x000fe20000000013 */
[----:B------:R-:W-:Y:S01]  /*8070*/  IMAD.MOV.U32 R9, RZ, RZ, R31 ;  /* 0x000000ffff097224 */ /* 0x000fe200078e001f */
[----:B------:R-:W-:Y:S01]  /*8080*/  PRMT R17, R10, 0x7610, R17 ;  /* 0x000076100a117816 */ /* 0x000fe20000000011 */
[----:B------:R-:W-:Y:S01]  /*8090*/  IMAD.MOV.U32 R8, RZ, RZ, R66 ;  /* 0x000000ffff087224 */ /* 0x000fe200078e0042 */
[----:B------:R-:W-:Y:S01]  /*80a0*/  USEL UR4, UR4, 0x80, UP0 ;  /* 0x0000008004047887 */ /* 0x000fe20008000000 */
[----:B------:R-:W-:Y:S01]  /*80b0*/  IMAD.MOV.U32 R11, RZ, RZ, R37 ;  /* 0x000000ffff0b7224 */ /* 0x000fe200078e0025 */
[----:B------:R-:W-:Y:S01]  /*80c0*/  PRMT R16, R9, 0x7610, R16 ;  /* 0x0000761009107816 */ /* 0x000fe20000000010 */
[----:B------:R-:W-:Y:S01]  /*80d0*/  IMAD.MOV.U32 R10, RZ, RZ, R74 ;  /* 0x000000ffff0a7224 */ /* 0x000fe200078e004a */
[----:B---3--:R-:W-:Y:S01]  /*80e0*/  PRMT R24, R8, 0x7610, R24 ;  /* 0x0000761008187816 */ /* 0x008fe20000000018 */
[----:B------:R-:W-:Y:S01]  /*80f0*/  IMAD.MOV.U32 R9, RZ, RZ, R75 ;  /* 0x000000ffff097224 */ /* 0x000fe200078e004b */
[----:B------:R-:W-:Y:S01]  /*8100*/  BAR.SYNC.DEFER_BLOCKING 0x0 ;  /* 0x0000000000007b1d */ /* 0x000fe20000010000 */
[----:B------:R-:W-:Y:S01]  /*8110*/  IMAD.MOV.U32 R8, RZ, RZ, R28 ;  /* 0x000000ffff087224 */ /* 0x000fe200078e001c */
[----:B------:R-:W-:-:S02]  /*8120*/  ISETP.GE.AND P0, PT, R40, UR4, PT ;  /* 0x0000000428007c0c */ /* 0x000fc4000bf06270 */
[----:B------:R-:W-:Y:S01]  /*8130*/  PRMT R18, R11, 0x7610, R18 ;  /* 0x000076100b127816 */ /* 0x000fe20000000012 */
[----:B------:R-:W-:Y:S01]  /*8140*/  IMAD.MOV.U32 R11, RZ, RZ, R67 ;  /* 0x000000ffff0b7224 */ /* 0x000fe200078e0043 */
[----:B------:R-:W-:Y:S01]  /*8150*/  PRMT R34, R10, 0x7610, R34 ;  /* 0x000076100a227816 */ /* 0x000fe20000000022 */
[----:B------:R-:W-:Y:S01]  /*8160*/  IMAD.MOV.U32 R10, RZ, RZ, R29 ;  /* 0x000000ffff0a7224 */ /* 0x000fe200078e001d */
[----:B------:R-:W-:Y:S01]  /*8170*/  PRMT R33, R9, 0x7610, R33 ;  /* 0x0000761009217816 */ /* 0x000fe20000000021 */
[----:B------:R-:W-:Y:S01]  /*8180*/  IMAD.MOV.U32 R9, RZ, RZ, R26 ;  /* 0x000000ffff097224 */ /* 0x000fe200078e001a */
[----:B----4-:R-:W-:Y:S01]  /*8190*/  PRMT R15, R8, 0x7610, R15 ;  /* 0x00007610080f7816 */ /* 0x010fe2000000000f */
        /* <DEDUP_REMOVED lines=9> */
[----:B------:R-:W-:Y:S01]  /*8230*/  BSSY B1, `(.L_x_363) ;  /* 0x00000cf000017945 */ /* 0x000fe20003800000 */
[----:B------:R-:W-:-:S02]  /*8240*/  PRMT R22, R11, 0x7610, R22 ;  /* 0x000076100b167816 */ /* 0x000fc40000000016 */
[----:B------:R-:W-:Y:S02]  /*8250*/  PRMT R21, R10, 0x7610, R21 ;  /* 0x000076100a157816 */ /* 0x000fe40000000015 */
[----:B------:R-:W-:Y:S02]  /*8260*/  PRMT R32, R9, 0x7610, R32 ;  /* 0x0000761009207816 */ /* 0x000fe40000000020 */
[----:B------:R-:W-:Y:S01]  /*8270*/  PRMT R25, R8, 0x7610, R25 ;  /* 0x0000761008197816 */ /* 0x000fe20000000019 */
[----:B------:R-:W-:Y:S05]  /*8280*/  @P0 BRA `(.L_x_364) ;  /* 0x00000c9000000947 */ /* 0x000fea0003800000 */
[----:B------:R-:W-:Y:S01]  /*8290*/  ISETP.GE.AND P0, PT, R20, c[0x0][0x27c], PT ;  /* 0x00009f0014007a0c */ /* 0x000fe20003f06270 */
[----:B------:R-:W-:-:S12]  /*82a0*/  BSSY B0, `(.L_x_365) ;  /* 0x0000030000007945 */ /* 0x000fd80003800000 */
[----:B------:R-:W-:Y:S05]  /*82b0*/  @P0 BRA `(.L_x_366) ;  /* 0x000002e000000947 */ /* 0x000fea0003800000 */
[----:B------:R-:W1:Y:S01]  /*82c0*/  LDS.128 R8, [R150+0x10080] ;  /* 0x0100800096087984 */ /* 0x000e620000000c00 */
[----:B------:R-:W-:Y:S02]  /*82d0*/  SHF.R.U64 R128, R128, 0x10, R129 ;  /* 0x0000001080807819 */ /* 0x000fe40000001281 */
[----:B------:R-:W-:Y:S02]  /*82e0*/  SHF.R.U64 R130, R130, 0x10, R131 ;  /* 0x0000001082827819 */ /* 0x000fe40000001283 */
[----:B------:R-:W-:Y:S02]  /*82f0*/  SHF.R.U32.HI R129, RZ, 0x10, R129 ;  /* 0x00000010ff817819 */ /* 0x000fe40000011681 */
[----:B------:R-:W-:Y:S02]  /*8300*/  SHF.R.U32.HI R131, RZ, 0x10, R131 ;  /* 0x00000010ff837819 */ /* 0x000fe40000011683 */
[----:B------:R-:W-:Y:S02]  /*8310*/  PRMT R124, R124, 0x5410, R129 ;  /* 0x000054107c7c7816 */ /* 0x000fe40000000081 */
[----:B------:R-:W-:-:S02]  /*8320*/  PRMT R126, R126, 0x5410, R131 ;  /* 0x000054107e7e7816 */ /* 0x000fc40000000083 */
[----:B------:R-:W-:Y:S02]  /*8330*/  PRMT R125, R125, 0x5410, R128 ;  /* 0x000054107d7d7816 */ /* 0x000fe40000000080 */
[----:B------:R-:W-:Y:S02]  /*8340*/  PRMT R127, R127, 0x5410, R130 ;  /* 0x000054107f7f7816 */ /* 0x000fe40000000082 */
[----:B------:R-:W-:Y:S02]  /*8350*/  LOP3.LUT R135, R124, 0xffff0000, RZ, 0xc0, !PT ;  /* 0xffff00007c877812 */ /* 0x000fe400078ec0ff */
[----:B------:R-:W-:Y:S01]  /*8360*/  LOP3.LUT R137, R126, 0xffff0000, RZ, 0xc0, !PT ;  /* 0xffff00007e897812 */ /* 0x000fe200078ec0ff */
[C---:B-1----:R-:W-:Y:S01]  /*8370*/  IMAD.U32 R129, R10.reuse, 0x10000, RZ ;  /* 0x000100000a817824 */ /* 0x042fe200078e00ff */
[----:B------:R-:W-:Y:S01]  /*8380*/  LOP3.LUT R128, R10, 0xffff0000, RZ, 0xc0, !PT ;  /* 0xffff00000a807812 */ /* 0x000fe200078ec0ff */
[----:B------:R-:W-:Y:S01]  /*8390*/  IMAD.U32 R10, R11, 0x10000, RZ ;  /* 0x000100000b0a7824 */ /* 0x000fe200078e00ff */
[----:B------:R-:W-:-:S02]  /*83a0*/  SHF.L.U32 R133, R8, 0x10, RZ ;  /* 0x0000001008857819 */ /* 0x000fc400000006ff */
[----:B------:R-:W-:Y:S01]  /*83b0*/  LOP3.LUT R132, R8, 0xffff0000, RZ, 0xc0, !PT ;  /* 0xffff000008847812 */ /* 0x000fe200078ec0ff */
[----:B------:R-:W-:Y:S01]  /*83c0*/  IMAD.U32 R8, R124, 0x10000, RZ ;  /* 0x000100007c087824 */ /* 0x000fe200078e00ff */
[----:B------:R-:W-:Y:S01]  /*83d0*/  LOP3.LUT R130, R11, 0xffff0000, RZ, 0xc0, !PT ;  /* 0xffff00000b827812 */ /* 0x000fe200078ec0ff */
[----:B------:R-:W-:Y:S01]  /*83e0*/  IMAD.U32 R11, R126, 0x10000, RZ ;  /* 0x000100007e0b7824 */ /* 0x000fe200078e00ff */
[C---:B------:R-:W-:Y:S01]  /*83f0*/  SHF.L.U32 R131, R9.reuse, 0x10, RZ ;  /* 0x0000001009837819 */ /* 0x040fe200000006ff */
[CC--:B------:R-:W-:Y:S01]  /*8400*/  FMUL.FTZ R124, R128.reuse, R8.reuse ;  /* 0x00000008807c7220 */ /* 0x0c0fe20000410000 */
[----:B------:R-:W-:Y:S01]  /*8410*/  LOP3.LUT R126, R9, 0xffff0000, RZ, 0xc0, !PT ;  /* 0xffff0000097e7812 */ /* 0x000fe200078ec0ff */
[-C--:B------:R-:W-:Y:S02]  /*8420*/  FMUL.FTZ R128, R128, R11.reuse ;  /* 0x0000000b80807220 */ /* 0x080fe40000410000 */
[----:B------:R-:W-:Y:S01]  /*8430*/  FFMA.FTZ R124, R129, R11, -R124 ;  /* 0x0000000b817c7223 */ /* 0x000fe2000001087c */
[----:B------:R-:W-:Y:S01]  /*8440*/  SHF.L.U32 R11, R127, 0x10, RZ ;  /* 0x000000107f0b7819 */ /* 0x000fe200000006ff */
[----:B------:R-:W-:Y:S01]  /*8450*/  FFMA.FTZ R129, R129, R8, R128 ;  /* 0x0000000881817223 */ /* 0x000fe20000010080 */
[----:B------:R-:W-:Y:S01]  /*8460*/  LOP3.LUT R127, R127, 0xffff0000, RZ, 0xc0, !PT ;  /* 0xffff00007f7f7812 */ /* 0x000fe200078ec0ff */
[----:B------:R-:W-:-:S02]  /*8470*/  FMUL.FTZ R9, R130, R135 ;  /* 0x0000008782097220 */ /* 0x000fc40000410000 */
[C---:B------:R-:W-:Y:S01]  /*8480*/  IMAD.U32 R8, R125.reuse, 0x10000, RZ ;  /* 0x000100007d087824 */ /* 0x040fe200078e00ff */
[----:B------:R-:W-:Y:S01]  /*8490*/  LOP3.LUT R125, R125, 0xffff0000, RZ, 0xc0, !PT ;  /* 0xffff00007d7d7812 */ /* 0x000fe200078ec0ff */
[-C--:B------:R-:W-:Y:S02]  /*84a0*/  FMUL.FTZ R130, R130, R137.reuse ;  /* 0x0000008982827220 */ /* 0x080fe40000410000 */
[C---:B------:R-:W-:Y:S02]  /*84b0*/  FFMA.FTZ R9, R10.reuse, R137, -R9 ;  /* 0x000000890a097223 */ /* 0x040fe40000010809 */
[----:B------:R-:W-:Y:S02]  /*84c0*/  FFMA.FTZ R130, R10, R135, R130 ;  /* 0x000000870a827223 */ /* 0x000fe40000010082 */
[----:B------:R-:W-:Y:S02]  /*84d0*/  FMUL.FTZ R10, R132, R8 ;  /* 0x00000008840a7220 */ /* 0x000fe40000410000 */
[----:B------:R-:W-:-:S02]  /*84e0*/  FMUL.FTZ R128, R126, R125 ;  /* 0x0000007d7e807220 */ /* 0x000fc40000410000 */
[----:B------:R-:W-:Y:S02]  /*84f0*/  FMUL.FTZ R132, R132, R11 ;  /* 0x0000000b84847220 */ /* 0x000fe40000410000 */
[----:B------:R-:W-:Y:S02]  /*8500*/  FMUL.FTZ R126, R126, R127 ;  /* 0x0000007f7e7e7220 */ /* 0x000fe40000410000 */
[C---:B------:R-:W-:Y:S01]  /*8510*/  FFMA.FTZ R134, R133.reuse, R11, -R10 ;  /* 0x0000000b85867223 */ /* 0x040fe2000001080a */
[----:B------:R-:W-:Y:S01]  /*8520*/  F2FP.BF16.PACK_AB R11, R130, R9 ;  /* 0x00000009820b723e */ /* 0x000fe200000010ff */
[----:B------:R-:W-:Y:S01]  /*8530*/  FFMA.FTZ R133, R133, R8, R132 ;  /* 0x0000000885857223 */ /* 0x000fe20000010084 */
[----:B------:R-:W-:Y:S01]  /*8540*/  F2FP.BF16.PACK_AB R10, R129, R124 ;  /* 0x0000007c810a723e */ /* 0x000fe200000010ff */
[C---:B------:R-:W-:Y:S02]  /*8550*/  FFMA.FTZ R128, R131.reuse, R127, -R128 ;  /* 0x0000007f83807223 */ /* 0x040fe40000010880 */
[----:B------:R-:W-:Y:S01]  /*8560*/  FFMA.FTZ R125, R131, R125, R126 ;  /* 0x0000007d837d7223 */ /* 0x000fe2000001007e */
[----:B------:R-:W-:-:S04]  /*8570*/  F2FP.BF16.PACK_AB R8, R133, R134 ;  /* 0x000000868508723e */ /* 0x000fc800000010ff */
[----:B------:R-:W-:-:S05]  /*8580*/  F2FP.BF16.PACK_AB R9, R125, R128 ;  /* 0x000000807d09723e */ /* 0x000fca00000010ff */
[----:B------:R1:W-:Y:S02]  /*8590*/  STS.128 [R150+0x10080], R8 ;  /* 0x0100800896007388 */ /* 0x0003e40000000c00 */
.L_x_366:
[----:B------:R-:W-:Y:S05]  /*85a0*/  BSYNC B0 ;  /* 0x0000000000007941 */ /* 0x000fea0003800000 */
.L_x_365:
[----:B-1----:R-:W-:Y:S01]  /*85b0*/  IADD3 R8, R20, 0x20, RZ ;  /* 0x0000002014087810 */ /* 0x002fe20007ffe0ff */
[----:B------:R-:W-:Y:S03]  /*85c0*/  BSSY B0, `(.L_x_367) ;  /* 0x0000031000007945 */ /* 0x000fe60003800000 */
[----:B------:R-:W-:-:S13]  /*85d0*/  ISETP.GE.AND P0, PT, R8, c[0x0][0x27c], PT ;  /* 0x00009f0008007a0c */ /* 0x000fda0003f06270 */
        /* <DEDUP_REMOVED lines=47> */
.L_x_368:
[----:B------:R-:W-:Y:S05]  /*88d0*/  BSYNC B0 ;  /* 0x0000000000007941 */ /* 0x000fea0003800000 */
.L_x_367:
        /* <DEDUP_REMOVED lines=50> */
.L_x_370:
[----:B------:R-:W-:Y:S05]  /*8c00*/  BSYNC B0 ;  /* 0x0000000000007941 */ /* 0x000fea0003800000 */
.L_x_369:
[----:B-1----:R-:W-:-:S04]  /*8c10*/  IADD3 R8, R20, 0x60, RZ ;  /* 0x0000006014087810 */ /* 0x002fc80007ffe0ff */
        /* <DEDUP_REMOVED lines=48> */
.L_x_364:
[----:B------:R-:W-:Y:S05]  /*8f20*/  BSYNC B1 ;  /* 0x0000000000017941 */ /* 0x000fea0003800000 */
.L_x_363:
[----:B-1----:R-:W-:Y:S01]  /*8f30*/  IADD3 R8, R40, 0x20, RZ ;  /* 0x0000002028087810 */ /* 0x002fe20007ffe0ff */
[----:B------:R-:W-:Y:S03]  /*8f40*/  BSSY B1, `(.L_x_371) ;  /* 0x00000cc000017945 */ /* 0x000fe60003800000 */
[----:B------:R-:W-:-:S13]  /*8f50*/  ISETP.GE.AND P0, PT, R8, UR4, PT ;  /* 0x0000000408007c0c */ /* 0x000fda000bf06270 */
        /* <DEDUP_REMOVED lines=50> */
.L_x_374:
[----:B------:R-:W-:Y:S05]  /*9280*/  BSYNC B0 ;  /* 0x0000000000007941 */ /* 0x000fea0003800000 */
.L_x_373:
        /* <DEDUP_REMOVED lines=50> */
.L_x_376:
[----:B------:R-:W-:Y:S05]  /*95b0*/  BSYNC B0 ;  /* 0x0000000000007941 */ /* 0x000fea0003800000 */
.L_x_375:
        /* <DEDUP_REMOVED lines=50> */
.L_x_378:
[----:B------:R-:W-:Y:S05]  /*98e0*/  BSYNC B0 ;  /* 0x0000000000007941 */ /* 0x000fea0003800000 */
.L_x_377:
        /* <DEDUP_REMOVED lines=11> */
[----:B------:R-:W-:Y:S01]  /*99a0*/  PRMT R62, R62, 0x5410, R69 ;  /* 0x000054103e3e7816 */ /* 0x000fe20000000045 */
[C---:B-1----:R-:W-:Y:S01]  /*99b0*/  IMAD.U32 R69, R10.reuse, 0x10000, RZ ;  /* 0x000100000a457824 */ /* 0x042fe200078e00ff */
[----:B------:R-:W-:Y:S01]  /*99c0*/  LOP3.LUT R68, R10, 0xffff0000, RZ, 0xc0, !PT ;  /* 0xffff00000a447812 */ /* 0x000fe200078ec0ff */
[----:B------:R-:W-:Y:S01]  /*99d0*/  IMAD.U32 R10, R11, 0x10000, RZ ;  /* 0x000100000b0a7824 */ /* 0x000fe200078e00ff */
[C---:B------:R-:W-:Y:S02]  /*99e0*/  SHF.L.U32 R79, R8.reuse, 0x10, RZ ;  /* 0x00000010084f7819 */ /* 0x040fe400000006ff */
[----:B------:R-:W-:Y:S01]  /*99f0*/  LOP3.LUT R78, R8, 0xffff0000, RZ, 0xc0, !PT ;  /* 0xffff0000084e7812 */ /* 0x000fe200078ec0ff */
[----:B------:R-:W-:Y:S01]  /*9a00*/  IMAD.U32 R8, R61, 0x10000, RZ ;  /* 0x000100003d087824 */ /* 0x000fe200078e00ff */
[----:B------:R-:W-:Y:S01]  /*9a10*/  LOP3.LUT R70, R11, 0xffff0000, RZ, 0xc0, !PT ;  /* 0xffff00000b467812 */ /* 0x000fe200078ec0ff */
[----:B------:R-:W-:Y:S01]  /*9a20*/  IMAD.U32 R11, R63, 0x10000, RZ ;  /* 0x000100003f0b7824 */ /* 0x000fe200078e00ff */
[----:B------:R-:W-:Y:S01]  /*9a30*/  LOP3.LUT R61, R61, 0xffff0000, RZ, 0xc0, !PT ;  /* 0xffff00003d3d7812 */ /* 0x000fe200078ec0ff */
[CC--:B------:R-:W-:Y:S01]  /*9a40*/  FMUL.FTZ R80, R68.reuse, R8.reuse ;  /* 0x0000000844507220 */ /* 0x0c0fe20000410000 */
[----:B------:R-:W-:Y:S01]  /*9a50*/  LOP3.LUT R63, R63, 0xffff0000, RZ, 0xc0, !PT ;  /* 0xffff00003f3f7812 */ /* 0x000fe200078ec0ff */
[-C--:B------:R-:W-:Y:S01]  /*9a60*/  FMUL.FTZ R68, R68, R11.reuse ;  /* 0x0000000b44447220 */ /* 0x080fe20000410000 */
[----:B------:R-:W-:Y:S01]  /*9a70*/  SHF.L.U32 R71, R9, 0x10, RZ ;  /* 0x0000001009477819 */ /* 0x000fe200000006ff */
[----:B------:R-:W-:Y:S01]  /*9a80*/  FFMA.FTZ R80, R69, R11, -R80 ;  /* 0x0000000b45507223 */ /* 0x000fe20000010850 */
[----:B------:R-:W-:Y:S01]  /*9a90*/  LOP3.LUT R81, R9, 0xffff0000, RZ, 0xc0, !PT ;  /* 0xffff000009517812 */ /* 0x000fe200078ec0ff */
[----:B------:R-:W-:Y:S01]  /*9aa0*/  FFMA.FTZ R69, R69, R8, R68 ;  /* 0x0000000845457223 */ /* 0x000fe20000010044 */
[C---:B------:R-:W-:Y:S01]  /*9ab0*/  SHF.L.U32 R11, R65.reuse, 0x10, RZ ;  /* 0x00000010410b7819 */ /* 0x040fe200000006ff */
[----:B------:R-:W-:Y:S01]  /*9ac0*/  FMUL.FTZ R9, R70, R61 ;  /* 0x0000003d46097220 */ /* 0x000fe20000410000 */
[----:B------:R-:W-:Y:S01]  /*9ad0*/  LOP3.LUT R68, R65, 0xffff0000, RZ, 0xc0, !PT ;  /* 0xffff000041447812 */ /* 0x000fe200078ec0ff */
[C---:B------:R-:W-:Y:S01]  /*9ae0*/  IMAD.U32 R8, R62.reuse, 0x10000, RZ ;  /* 0x000100003e087824 */ /* 0x040fe200078e00ff */
[----:B------:R-:W-:Y:S01]  /*9af0*/  LOP3.LUT R62, R62, 0xffff0000, RZ, 0xc0, !PT ;  /* 0xffff00003e3e7812 */ /* 0x000fe200078ec0ff */
[----:B------:R-:W-:-:S02]  /*9b00*/  FMUL.FTZ R70, R70, R63 ;  /* 0x0000003f46467220 */ /* 0x000fc40000410000 */
[C---:B------:R-:W-:Y:S02]  /*9b10*/  FFMA.FTZ R9, R10.reuse, R63, -R9 ;  /* 0x0000003f0a097223 */ /* 0x040fe40000010809 */
[----:B------:R-:W-:Y:S02]  /*9b20*/  FFMA.FTZ R70, R10, R61, R70 ;  /* 0x0000003d0a467223 */ /* 0x000fe40000010046 */
[C---:B------:R-:W-:Y:S02]  /*9b30*/  FMUL.FTZ R10, R78.reuse, R8 ;  /* 0x000000084e0a7220 */ /* 0x040fe40000410000 */
[C---:B------:R-:W-:Y:S02]  /*9b40*/  FMUL.FTZ R61, R81.reuse, R62 ;  /* 0x0000003e513d7220 */ /* 0x040fe40000410000 */
[----:B------:R-:W-:Y:S02]  /*9b50*/  FMUL.FTZ R78, R78, R11 ;  /* 0x0000000b4e4e7220 */ /* 0x000fe40000410000 */
[----:B------:R-:W-:-:S02]  /*9b60*/  FMUL.FTZ R81, R81, R68 ;  /* 0x0000004451517220 */ /* 0x000fc40000410000 */
        /* <DEDUP_REMOVED lines=9> */
.L_x_372:
[----:B------:R-:W-:Y:S05]  /*9c00*/  BSYNC B1 ;  /* 0x0000000000017941 */ /* 0x000fea0003800000 */
.L_x_371:
        /* <DEDUP_REMOVED lines=16> */
[----:B------:R-:W-:Y:S01]  /*9d10*/  LOP3.LUT R70, R58, 0xffff0000, RZ, 0xc0, !PT ;  /* 0xffff00003a467812 */ /* 0x000fe200078ec0ff */
[C---:B-1----:R-:W-:Y:S01]  /*9d20*/  IMAD.U32 R62, R10.reuse, 0x10000, RZ ;  /* 0x000100000a3e7824 */ /* 0x042fe200078e00ff */
[----:B------:R-:W-:Y:S01]  /*9d30*/  LOP3.LUT R61, R10, 0xffff0000, RZ, 0xc0, !PT ;  /* 0xffff00000a3d7812 */ /* 0x000fe200078ec0ff */
[C---:B------:R-:W-:Y:S01]  /*9d40*/  IMAD.U32 R10, R11.reuse, 0x10000, RZ ;  /* 0x000100000b0a7824 */ /* 0x040fe200078e00ff */
[C---:B------:R-:W-:Y:S02]  /*9d50*/  SHF.L.U32 R69, R8.reuse, 0x10, RZ ;  /* 0x0000001008457819 */ /* 0x040fe400000006ff */
[----:B------:R-:W-:Y:S01]  /*9d60*/  LOP3.LUT R68, R8, 0xffff0000, RZ, 0xc0, !PT ;  /* 0xffff000008447812 */ /* 0x000fe200078ec0ff */
[----:B------:R-:W-:Y:S01]  /*9d70*/  IMAD.U32 R8, R54, 0x10000, RZ ;  /* 0x0001000036087824 */ /* 0x000fe200078e00ff */
[----:B------:R-:W-:Y:S01]  /*9d80*/  LOP3.LUT R63, R11, 0xffff0000, RZ, 0xc0, !PT ;  /* 0xffff00000b3f7812 */ /* 0x000fe200078ec0ff */
[----:B------:R-:W-:Y:S01]  /*9d90*/  IMAD.U32 R11, R58, 0x10000, RZ ;  /* 0x000100003a0b7824 */ /* 0x000fe200078e00ff */
[----:B------:R-:W-:Y:S01]  /*9da0*/  LOP3.LUT R54, R54, 0xffff0000, RZ, 0xc0, !PT ;  /* 0xffff000036367812 */ /* 0x000fe200078ec0ff */
[----:B------:R-:W-:Y:S01]  /*9db0*/  FMUL.FTZ R58, R61, R8 ;  /* 0x000000083d3a7220 */ /* 0x000fe20000410000 */
[----:B------:R-:W-:Y:S01]  /*9dc0*/  SHF.L.U32 R65, R9, 0x10, RZ ;  /* 0x0000001009417819 */ /* 0x000fe200000006ff */
[----:B------:R-:W-:Y:S01]  /*9dd0*/  FMUL.FTZ R61, R61, R11 ;  /* 0x0000000b3d3d7220 */ /* 0x000fe20000410000 */
[----:B------:R-:W-:Y:S01]  /*9de0*/  LOP3.LUT R71, R9, 0xffff0000, RZ, 0xc0, !PT ;  /* 0xffff000009477812 */ /* 0x000fe200078ec0ff */
[----:B------:R-:W-:-:S02]  /*9df0*/  FMUL.FTZ R9, R63, R54 ;  /* 0x000000363f097220 */ /* 0x000fc40000410000 */
[----:B------:R-:W-:Y:S01]  /*9e00*/  FFMA.FTZ R58, R62, R11, -R58 ;  /* 0x0000000b3e3a7223 */ /* 0x000fe2000001083a */
[----:B------:R-:W-:Y:S01]  /*9e10*/  SHF.L.U32 R11, R60, 0x10, RZ ;  /* 0x000000103c0b7819 */ /* 0x000fe200000006ff */
[----:B------:R-:W-:Y:S01]  /*9e20*/  FFMA.FTZ R61, R62, R8, R61 ;  /* 0x000000083e3d7223 */ /* 0x000fe2000001003d */
[----:B------:R-:W-:Y:S01]  /*9e30*/  LOP3.LUT R62, R55, 0xffff0000, RZ, 0xc0, !PT ;  /* 0xffff0000373e7812 */ /* 0x000fe200078ec0ff */
[-C--:B------:R-:W-:Y:S01]  /*9e40*/  FMUL.FTZ R63, R63, R70.reuse ;  /* 0x000000463f3f7220 */ /* 0x080fe20000410000 */
[----:B------:R-:W-:Y:S01]  /*9e50*/  LOP3.LUT R60, R60, 0xffff0000, RZ, 0xc0, !PT ;  /* 0xffff00003c3c7812 */ /* 0x000fe200078ec0ff */
[----:B------:R-:W-:Y:S02]  /*9e60*/  IMAD.U32 R8, R55, 0x10000, RZ ;  /* 0x0001000037087824 */ /* 0x000fe400078e00ff */
[C---:B------:R-:W-:Y:S02]  /*9e70*/  FFMA.FTZ R9, R10.reuse, R70, -R9 ;  /* 0x000000460a097223 */ /* 0x040fe40000010809 */
[----:B------:R-:W-:-:S02]  /*9e80*/  FFMA.FTZ R54, R10, R54, R63 ;  /* 0x000000360a367223 */ /* 0x000fc4000001003f */
[C---:B------:R-:W-:Y:S02]  /*9e90*/  FMUL.FTZ R10, R68.reuse, R8 ;  /* 0x00000008440a7220 */ /* 0x040fe40000410000 */
[C---:B------:R-:W-:Y:S02]  /*9ea0*/  FMUL.FTZ R55, R71.reuse, R62 ;  /* 0x0000003e47377220 */ /* 0x040fe40000410000 */
[-C--:B------:R-:W-:Y:S02]  /*9eb0*/  FMUL.FTZ R68, R68, R11.reuse ;  /* 0x0000000b44447220 */ /* 0x080fe40000410000 */
[----:B------:R-:W-:Y:S02]  /*9ec0*/  FMUL.FTZ R71, R71, R60 ;  /* 0x0000003c47477220 */ /* 0x000fe40000410000 */
[C---:B------:R-:W-:Y:S01]  /*9ed0*/  FFMA.FTZ R63, R69.reuse, R11, -R10 ;  /* 0x0000000b453f7223 */ /* 0x040fe2000001080a */
[----:B------:R-:W-:Y:S01]  /*9ee0*/  F2FP.BF16.PACK_AB R11, R54, R9 ;  /* 0x00000009360b723e */ /* 0x000fe200000010ff */
[----:B------:R-:W-:Y:S01]  /*9ef0*/  FFMA.FTZ R8, R69, R8, R68 ;  /* 0x0000000845087223 */ /* 0x000fe20000010044 */
[----:B------:R-:W-:Y:S01]  /*9f00*/  F2FP.BF16.PACK_AB R10, R61, R58 ;  /* 0x0000003a3d0a723e */ /* 0x000fe200000010ff */
[----:B------:R-:W-:-:S02]  /*9f10*/  FFMA.FTZ R55, R65, R60, -R55 ;  /* 0x0000003c41377223 */ /* 0x000fc40000010837 */
[----:B------:R-:W-:Y:S01]  /*9f20*/  FFMA.FTZ R62, R65, R62, R71 ;  /* 0x0000003e413e7223 */ /* 0x000fe20000010047 */
[----:B------:R-:W-:-:S04]  /*9f30*/  F2FP.BF16.PACK_AB R8, R8, R63 ;  /* 0x0000003f0808723e */ /* 0x000fc800000010ff */
[----:B------:R-:W-:-:S05]  /*9f40*/  F2FP.BF16.PACK_AB R9, R62, R55 ;  /* 0x000000373e09723e */ /* 0x000fca00000010ff */
[----:B------:R1:W-:Y:S02]  /*9f50*/  STS.128 [R150+0x12080], R8 ;  /* 0x0120800896007388 */ /* 0x0003e40000000c00 */
.L_x_382:
[----:B------:R-:W-:Y:S05]  /*9f60*/  BSYNC B0 ;  /* 0x0000000000007941 */ /* 0x000fea0003800000 */
.L_x_381:
        /* <DEDUP_REMOVED lines=41> */
[----:B------:R-:W-:Y:S01]  /*a200*/  FFMA.FTZ R63, R62, R11, -R10 ;  /* 0x0000000b3e3f7223 */ /* 0x000fe2000001080a */
        /* <DEDUP_REMOVED lines=8> */
.L_x_384:
[----:B------:R-:W-:Y:S05]  /*a290*/  BSYNC B0 ;  /* 0x0000000000007941 */ /* 0x000fea0003800000 */
.L_x_383:
        /* <DEDUP_REMOVED lines=50> */
.L_x_386:
[----:B------:R-:W-:Y:S05]  /*a5c0*/  BSYNC B0 ;  /* 0x0000000000007941 */ /* 0x000fea0003800000 */
.L_x_385:
        /* <DEDUP_REMOVED lines=28> */
[----:B------:R-:W-:Y:S01]  /*a790*/  SHF.L.U32 R11, R42, 0x10, RZ ;  /* 0x000000102a0b7819 */ /* 0x000fe200000006ff */
        /* <DEDUP_REMOVED lines=20> */
.L_x_380:
[----:B------:R-:W-:Y:S05]  /*a8e0*/  BSYNC B1 ;  /* 0x0000000000017941 */ /* 0x000fea0003800000 */
.L_x_379:
[----:B-1----:R-:W-:-:S04]  /*a8f0*/  IADD3 R8, R40, 0x60, RZ ;  /* 0x0000006028087810 */ /* 0x002fc80007ffe0ff */
        /* <DEDUP_REMOVED lines=26> */
[-C--:B------:R-:W-:Y:S01]  /*aaa0*/  FMUL.FTZ R35, R35, R11.reuse ;  /* 0x0000000b23237220 */ /* 0x080fe20000410000 */
[----:B------:R-:W-:Y:S01]  /*aab0*/  LOP3.LUT R49, R9, 0xffff0000, RZ, 0xc0, !PT ;  /* 0xffff000009317812 */ /* 0x000fe200078ec0ff */
[----:B------:R-:W-:-:S02]  /*aac0*/  FFMA.FTZ R33, R38, R11, -R33 ;  /* 0x0000000b26217223 */ /* 0x000fc40000010821 */
[CC--:B------:R-:W-:Y:S02]  /*aad0*/  FMUL.FTZ R9, R39.reuse, R25.reuse ;  /* 0x0000001927097220 */ /* 0x0c0fe40000410000 */
[----:B------:R-:W-:Y:S01]  /*aae0*/  FFMA.FTZ R8, R38, R8, R35 ;  /* 0x0000000826087223 */ /* 0x000fe20000010023 */
[----:B------:R-:W-:Y:S01]  /*aaf0*/  SHF.L.U32 R35, R34, 0x10, RZ ;  /* 0x0000001022237819 */ /* 0x000fe200000006ff */
[C---:B------:R-:W-:Y:S01]  /*ab00*/  IMAD.U32 R11, R32.reuse, 0x10000, RZ ;  /* 0x00010000200b7824 */ /* 0x040fe200078e00ff */
[----:B------:R-:W-:Y:S01]  /*ab10*/  LOP3.LUT R32, R32, 0xffff0000, RZ, 0xc0, !PT ;  /* 0xffff000020207812 */ /* 0x000fe200078ec0ff */
[-C--:B------:R-:W-:Y:S01]  /*ab20*/  FMUL.FTZ R39, R39, R48.reuse ;  /* 0x0000003027277220 */ /* 0x080fe20000410000 */
[----:B------:R-:W-:Y:S01]  /*ab30*/  LOP3.LUT R34, R34, 0xffff0000, RZ, 0xc0, !PT ;  /* 0xffff000022227812 */ /* 0x000fe200078ec0ff */
[C---:B------:R-:W-:Y:S02]  /*ab40*/  FFMA.FTZ R9, R10.reuse, R48, -R9 ;  /* 0x000000300a097223 */ /* 0x040fe40000010809 */
[----:B------:R-:W-:-:S02]  /*ab50*/  FFMA.FTZ R38, R10, R25, R39 ;  /* 0x000000190a267223 */ /* 0x000fc40000010027 */
[C---:B------:R-:W-:Y:S02]  /*ab60*/  FMUL.FTZ R10, R46.reuse, R11 ;  /* 0x0000000b2e0a7220 */ /* 0x040fe40000410000 */
[C---:B------:R-:W-:Y:S02]  /*ab70*/  FMUL.FTZ R25, R49.reuse, R32 ;  /* 0x0000002031197220 */ /* 0x040fe40000410000 */
[-C--:B------:R-:W-:Y:S02]  /*ab80*/  FMUL.FTZ R46, R46, R35.reuse ;  /* 0x000000232e2e7220 */ /* 0x080fe40000410000 */
[-C--:B------:R-:W-:Y:S02]  /*ab90*/  FMUL.FTZ R49, R49, R34.reuse ;  /* 0x0000002231317220 */ /* 0x080fe40000410000 */
        /* <DEDUP_REMOVED lines=9> */
.L_x_389:
[----:B------:R-:W-:Y:S05]  /*ac30*/  BSYNC B0 ;  /* 0x0000000000007941 */ /* 0x000fea0003800000 */
.L_x_388:
[----:B-1----:R-:W-:Y:S01]  /*ac40*/  IADD3 R8, R20, 0x20, RZ ;  /* 0x0000002014087810 */ /* 0x002fe20007ffe0ff */
[----:B------:R-:W-:Y:S03]  /*ac50*/  BSSY B0, `(.L_x_390) ;  /* 0x0000031000007945 */ /* 0x000fe60003800000 */
[----:B------:R-:W-:-:S13]  /*ac60*/  ISETP.GE.AND P0, PT, R8, c[0x0][0x27c], PT ;  /* 0x00009f0008007a0c */ /* 0x000fda0003f06270 */
[----:B------:R-:W-:Y:S05]  /*ac70*/  @P0 BRA `(.L_x_391) ;  /* 0x000002e000000947 */ /* 0x000fea0003800000 */
[----:B------:R-:W1:Y:S01]  /*ac80*/  LDS.128 R8, [R150+0x17080] ;  /* 0x0170800096087984 */ /* 0x000e620000000c00 */
[--C-:B------:R-:W-:Y:S02]  /*ac90*/  SHF.R.U64 R33, R44, 0x10, R45.reuse ;  /* 0x000000102c217819 */ /* 0x100fe4000000122d */
[----:B------:R-:W-:Y:S02]  /*aca0*/  SHF.R.U32.HI R44, RZ, 0x10, R45 ;  /* 0x00000010ff2c7819 */ /* 0x000fe4000001162d */
[--C-:B------:R-:W-:Y:S02]  /*acb0*/  SHF.R.U64 R25, R66, 0x10, R67.reuse ;  /* 0x0000001042197819 */ /* 0x100fe40000001243 */
[----:B------:R-:W-:Y:S02]  /*acc0*/  SHF.R.U32.HI R66, RZ, 0x10, R67 ;  /* 0x00000010ff427819 */ /* 0x000fe40000011643 */
[----:B------:R-:W-:Y:S02]  /*acd0*/  PRMT R21, R21, 0x5410, R44 ;  /* 0x0000541015157816 */ /* 0x000fe4000000002c */
[----:B------:R-:W-:-:S02]  /*ace0*/  PRMT R23, R23, 0x5410, R66 ;  /* 0x0000541017177816 */ /* 0x000fc40000000042 */
[----:B------:R-:W-:Y:S02]  /*acf0*/  PRMT R24, R24, 0x5410, R25 ;  /* 0x0000541018187816 */ /* 0x000fe40000000019 */
[----:B------:R-:W-:Y:S02]  /*ad00*/  PRMT R22, R22, 0x5410, R33 ;  /* 0x0000541016167816 */ /* 0x000fe40000000021 */
[----:B------:R-:W-:Y:S02]  /*ad10*/  LOP3.LUT R39, R23, 0xffff0000, RZ, 0xc0, !PT ;  /* 0xffff000017277812 */ /* 0x000fe400078ec0ff */
[----:B------:R-:W-:Y:S02]  /*ad20*/  LOP3.LUT R45, R24, 0xffff0000, RZ, 0xc0, !PT ;  /* 0xffff0000182d7812 */ /* 0x000fe400078ec0ff */
[----:B-1----:R-:W-:Y:S01]  /*ad30*/  SHF.L.U32 R38, R8, 0x10, RZ ;  /* 0x0000001008267819 */ /* 0x002fe200000006ff */
[----:B------:R-:W-:Y:S01]  /*ad40*/  IMAD.U32 R32, R10, 0x10000, RZ ;  /* 0x000100000a207824 */ /* 0x000fe200078e00ff */
[----:B------:R-:W-:Y:S01]  /*ad50*/  LOP3.LUT R35, R8, 0xffff0000, RZ, 0xc0, !PT ;  /* 0xffff000008237812 */ /* 0x000fe200078ec0ff */
[----:B------:R-:W-:Y:S01]  /*ad60*/  IMAD.U32 R8, R21, 0x10000, RZ ;  /* 0x0001000015087824 */ /* 0x000fe200078e00ff */
[----:B------:R-:W-:Y:S01]  /*ad70*/  LOP3.LUT R25, R10, 0xffff0000, RZ, 0xc0, !PT ;  /* 0xffff00000a197812 */ /* 0x000fe200078ec0ff */
[C---:B------:R-:W-:Y:S01]  /*ad80*/  IMAD.U32 R10, R11.reuse, 0x10000, RZ ;  /* 0x000100000b0a7824 */ /* 0x040fe200078e00ff */
        /* <DEDUP_REMOVED lines=8> */
[-C--:B------:R-:W-:Y:S02]  /*ae10*/  FMUL.FTZ R33, R33, R39.reuse ;  /* 0x0000002721217220 */ /* 0x080fe40000410000 */
[----:B------:R-:W-:Y:S01]  /*ae20*/  FFMA.FTZ R9, R10, R39, -R9 ;  /* 0x000000270a097223 */ /* 0x000fe20000010809 */
[----:B------:R-:W-:Y:S01]  /*ae30*/  LOP3.LUT R39, R22, 0xffff0000, RZ, 0xc0, !PT ;  /* 0xffff000016277812 */ /* 0x000fe200078ec0ff */
[C---:B------:R-:W-:Y:S02]  /*ae40*/  FFMA.FTZ R23, R32.reuse, R11, -R23 ;  /* 0x0000000b20177223 */ /* 0x040fe40000010817 */
[----:B------:R-:W-:Y:S01]  /*ae50*/  FFMA.FTZ R8, R32, R8, R25 ;  /* 0x0000000820087223 */ /* 0x000fe20000010019 */
[----:B------:R-:W-:Y:S01]  /*ae60*/  SHF.L.U32 R25, R24, 0x10, RZ ;  /* 0x0000001018197819 */ /* 0x000fe200000006ff */
[----:B------:R-:W-:Y:S02]  /*ae70*/  IMAD.U32 R11, R22, 0x10000, RZ ;  /* 0x00010000160b7824 */ /* 0x000fe400078e00ff */
[----:B------:R-:W-:-:S02]  /*ae80*/  FFMA.FTZ R22, R10, R21, R33 ;  /* 0x000000150a167223 */ /* 0x000fc40000010021 */
[C---:B------:R-:W-:Y:S02]  /*ae90*/  FMUL.FTZ R10, R35.reuse, R11 ;  /* 0x0000000b230a7220 */ /* 0x040fe40000410000 */
[C---:B------:R-:W-:Y:S02]  /*aea0*/  FMUL.FTZ R21, R42.reuse, R39 ;  /* 0x000000272a157220 */ /* 0x040fe40000410000 */
[----:B------:R-:W-:Y:S02]  /*aeb0*/  FMUL.FTZ R35, R35, R25 ;  /* 0x0000001923237220 */ /* 0x000fe40000410000 */
[----:B------:R-:W-:Y:S02]  /*aec0*/  FMUL.FTZ R42, R42, R45 ;  /* 0x0000002d2a2a7220 */ /* 0x000fe40000410000 */
[----:B------:R-:W-:Y:S01]  /*aed0*/  FFMA.FTZ R25, R38, R25, -R10 ;  /* 0x0000001926197223 */ /* 0x000fe2000001080a */
        /* <DEDUP_REMOVED lines=8> */
.L_x_391:
[----:B------:R-:W-:Y:S05]  /*af60*/  BSYNC B0 ;  /* 0x0000000000007941 */ /* 0x000fea0003800000 */
.L_x_390:
        /* <DEDUP_REMOVED lines=12> */
[----:B------:R-:W-:Y:S02]  /*b030*/  LOP3.LUT R27, R16, 0xffff0000, RZ, 0xc0, !PT ;  /* 0xffff0000101b7812 */ /* 0x000fe400078ec0ff */
[----:B------:R-:W-:Y:S01]  /*b040*/  PRMT R13, R13, 0x5410, R24 ;  /* 0x000054100d0d7816 */ /* 0x000fe20000000018 */
        /* <DEDUP_REMOVED lines=14> */
[C---:B------:R-:W-:Y:S02]  /*b130*/  FFMA.FTZ R21, R22.reuse, R8, R21 ;  /* 0x0000000816157223 */ /* 0x040fe40000010015 */
[----:B------:R-:W-:Y:S01]  /*b140*/  FFMA.FTZ R16, R22, R11, -R16 ;  /* 0x0000000b16107223 */ /* 0x000fe20000010810 */
[----:B------:R-:W-:Y:S01]  /*b150*/  SHF.L.U32 R11, R17, 0x10, RZ ;  /* 0x00000010110b7819 */ /* 0x000fe200000006ff */
[C---:B------:R-:W-:Y:S01]  /*b160*/  IMAD.U32 R8, R13.reuse, 0x10000, RZ ;  /* 0x000100000d087824 */ /* 0x040fe200078e00ff */
[----:B------:R-:W-:Y:S01]  /*b170*/  LOP3.LUT R13, R13, 0xffff0000, RZ, 0xc0, !PT ;  /* 0xffff00000d0d7812 */ /* 0x000fe200078ec0ff */
[-C--:B------:R-:W-:Y:S01]  /*b180*/  FMUL.FTZ R23, R23, R27.reuse ;  /* 0x0000001b17177220 */ /* 0x080fe20000410000 */
[----:B------:R-:W-:Y:S01]  /*b190*/  LOP3.LUT R17, R17, 0xffff0000, RZ, 0xc0, !PT ;  /* 0xffff000011117812 */ /* 0x000fe200078ec0ff */
[C---:B------:R-:W-:Y:S02]  /*b1a0*/  FFMA.FTZ R9, R10.reuse, R27, -R9 ;  /* 0x0000001b0a097223 */ /* 0x040fe40000010809 */
[----:B------:R-:W-:-:S02]  /*b1b0*/  FFMA.FTZ R12, R10, R12, R23 ;  /* 0x0000000c0a0c7223 */ /* 0x000fc40000010017 */
[CC--:B------:R-:W-:Y:S02]  /*b1c0*/  FMUL.FTZ R10, R25.reuse, R8.reuse ;  /* 0x00000008190a7220 */ /* 0x0c0fe40000410000 */
        /* <DEDUP_REMOVED lines=12> */
.L_x_393:
[----:B------:R-:W-:Y:S05]  /*b290*/  BSYNC B0 ;  /* 0x0000000000007941 */ /* 0x000fea0003800000 */
.L_x_392:
[----:B------:R-:W-:-:S04]  /*b2a0*/  IADD3 R20, R20, 0x60, RZ ;  /* 0x0000006014147810 */ /* 0x000fc80007ffe0ff */
[----:B------:R-:W-:-:S13]  /*b2b0*/  ISETP.GE.AND P0, PT, R20, c[0x0][0x27c], PT ;  /* 0x00009f0014007a0c */ /* 0x000fda0003f06270 */
[----:B------:R-:W-:Y:S05]  /*b2c0*/  @P0 BRA `(.L_x_387) ;  /* 0x0000527000000947 */ /* 0x000fea0003800000 */
[----:B-1----:R-:W1:Y:S01]  /*b2d0*/  LDS.128 R8, [R150+0x1f080] ;  /* 0x01f0800096087984 */ /* 0x002e620000000c00 */
        /* <DEDUP_REMOVED lines=44> */
[----:B------:R1:W-:Y:S01]  /*b5a0*/  STS.128 [R150+0x1f080], R8 ;  /* 0x01f0800896007388 */ /* 0x0003e20000000c00 */
[----:B------:R-:W-:Y:S05]  /*b5b0*/  BRA `(.L_x_387) ;  /* 0x00004f8000007947 */ /* 0x000fea0003800000 */
.L_x_354:
        /* <DEDUP_REMOVED lines=18> */
[----:B------:R-:W-:Y:S01]  /*b6e0*/  LEA R15, P0, R16, c[0x0][0x270], 0x1 ;  /* 0x00009c00100f7a11 */ /* 0x000fe200078008ff */
[----:B------:R-:W-:Y:S02]  /*b6f0*/  IMAD R12, R12, c[0x0][0x290], RZ ;  /* 0x0000a4000c0c7a24 */ /* 0x000fe400078e02ff */
[C---:B------:R-:W-:Y:S02]  /*b700*/  IMAD R14, R11.reuse, c[0x0][0x284], R14 ;  /* 0x0000a1000b0e7a24 */ /* 0x040fe400078e020e */
[----:B------:R-:W-:Y:S01]  /*b710*/  IMAD R12, R11, c[0x0][0x294], R12 ;  /* 0x0000a5000b0c7a24 */ /* 0x000fe200078e020c */
[----:B------:R1:W2:Y:S02]  /*b720*/  SHFL.IDX PT, R18, R15, RZ, 0x181f ;  /* 0x00181fff0f127589 */ /* 0x0002a400000e0000 */
[----:B------:R-:W-:Y:S02]  /*b730*/  IADD3 R14, R17, R14, RZ ;  /* 0x0000000e110e7210 */ /* 0x000fe40007ffe0ff */
[----:B------:R-:W-:-:S02]  /*b740*/  MOV R17, R13 ;  /* 0x0000000d00117202 */ /* 0x000fc40000000f00 */
[----:B------:R-:W-:Y:S01]  /*b750*/  LEA.HI.X R14, R16, c[0x0][0x274], R14, 0x1, P0 ;  /* 0x00009d00100e7a11 */ /* 0x000fe200000f0c0e */
[----:B------:R-:W-:-:S04]  /*b760*/  IMAD.MOV.U32 R16, RZ, RZ, R20 ;  /* 0x000000ffff107224 */ /* 0x000fc800078e0014 */
[----:B------:R-:W-:Y:S01]  /*b770*/  IMAD.WIDE.U32 R16, R11, c[0x0][0x290], R16 ;  /* 0x0000a4000b107a25 */ /* 0x000fe200078e0010 */
[----:B------:R1:W3:Y:S03]  /*b780*/  SHFL.IDX PT, R19, R14, RZ, 0x181f ;  /* 0x00181fff0e137589 */ /* 0x0002e600000e0000 */
[----:B------:R-:W-:Y:S01]  /*b790*/  IMAD.IADD R12, R17, 0x1, R12 ;  /* 0x00000001110c7824 */ /* 0x000fe200078e020c */
[----:B------:R-:W-:-:S04]  /*b7a0*/  LEA R13, P0, R16, c[0x0][0x288], 0x1 ;  /* 0x0000a200100d7a11 */ /* 0x000fc800078008ff */
[----:B------:R-:W-:Y:S02]  /*b7b0*/  LEA.HI.X R12, R16, c[0x0][0x28c], R12, 0x1, P0 ;  /* 0x0000a300100c7a11 */ /* 0x000fe400000f0c0c */
[----:B------:R1:W4:Y:S04]  /*b7c0*/  SHFL.IDX PT, R16, R13, RZ, 0x181f ;  /* 0x00181fff0d107589 */ /* 0x00032800000e0000 */
[----:B------:R1:W1:Y:S01]  /*b7d0*/  SHFL.IDX PT, R17, R12, RZ, 0x181f ;  /* 0x00181fff0c117589 */ /* 0x00026200000e0000 */
[----:B------:R-:W-:Y:S05]  /*b7e0*/  @P1 BRA `(.L_x_395) ;  /* 0x0000019000001947 */ /* 0x000fea0003800000 */
[----:B--2---:R-:W-:Y:S01]  /*b7f0*/  ISETP.GE.AND P0, PT, R80, c[0x0][0x27c], PT ;  /* 0x00009f0050007a0c */ /* 0x004fe20003f06270 */
[----:B------:R-:W-:Y:S01]  /*b800*/  CS2R R110, SRZ ;  /* 0x00000000006e7805 */ /* 0x000fe2000001ff00 */
[----:B------:R-:W-:Y:S01]  /*b810*/  CS2R R108, SRZ ;  /* 0x00000000006c7805 */ /* 0x000fe2000001ff00 */
[----:B------:R-:W-:Y:S01]  /*b820*/  CS2R R106, SRZ ;  /* 0x00000000006a7805 */ /* 0x000fe2000001ff00 */
[----:B------:R-:W-:-:S09]  /*b830*/  CS2R R104, SRZ ;  /* 0x0000000000687805 */ /* 0x000fd2000001ff00 */
[C---:B------:R-:W-:Y:S01]  /*b840*/  @!P0 IMAD.SHL.U32 R21, R80.reuse, 0x2, RZ ;  /* 0x0000000250158824 */ /* 0x040fe200078e00ff */
[----:B------:R-:W-:-:S04]  /*b850*/  @!P0 SHF.L.U64.HI R11, R80, 0x1, R147 ;  /* 0x00000001500b8819 */ /* 0x000fc80000010293 */
[----:B------:R-:W-:-:S05]  /*b860*/  @!P0 IADD3 R22, P1, R18, R21, RZ ;  /* 0x0000001512168210 */ /* 0x000fca0007f3e0ff */
[----:B---3--:R-:W-:Y:S01]  /*b870*/  @!P0 IMAD.X R23, R19, 0x1, R11, P1 ;  /* 0x0000000113178824 */ /* 0x008fe200008e060b */
[----:B----4-:R-:W-:-:S04]  /*b880*/  @!P0 IADD3 R20, P1, R16, R21, RZ ;  /* 0x0000001510148210 */ /* 0x010fc80007f3e0ff */
[----:B------:R2:W5:Y:S01]  /*b890*/  @!P0 LD.E.128 R108, [R22.64] ;  /* 0x0000001e166c8980 */ /* 0x000562000c101d00 */
[----:B-1----:R-:W-:-:S05]  /*b8a0*/  @!P0 IMAD.X R21, R17, 0x1, R11, P1 ;  /* 0x0000000111158824 */ /* 0x002fca00008e060b */
[----:B------:R2:W5:Y:S01]  /*b8b0*/  @!P0 LD.E.128 R104, [R20.64] ;  /* 0x0000001e14688980 */ /* 0x000562000c101d00 */
[----:B------:R-:W-:Y:S01]  /*b8c0*/  ISETP.GE.AND P0, PT, R42, c[0x0][0x27c], PT ;  /* 0x00009f002a007a0c */ /* 0x000fe20003f06270 */
[----:B------:R-:W-:-:S12]  /*b8d0*/  CS2R R94, SRZ ;  /* 0x00000000005e7805 */ /* 0x000fd8000001ff00 */
[----:B------:R-:W-:-:S04]  /*b8e0*/  @!P0 SHF.R.S32.HI R11, RZ, 0x1f, R42 ;  /* 0x0000001fff0b8819 */ /* 0x000fc8000001142a */
[----:B------:R-:W-:-:S04]  /*b8f0*/  @!P0 LEA.HI R11, R11, R42, RZ, 0x3 ;  /* 0x0000002a0b0b8211 */ /* 0x000fc800078f18ff */
[----:B------:R-:W-:Y:S01]  /*b900*/  @!P0 LOP3.LUT R11, R11, 0xfffffff8, RZ, 0xc0, !PT ;  /* 0xfffffff80b0b8812 */ /* 0x000fe200078ec0ff */
[----:B------:R-:W-:Y:S01]  /*b910*/  CS2R R92, SRZ ;  /* 0x00000000005c7805 */ /* 0x000fe2000001ff00 */
[----:B------:R-:W-:Y:S01]  /*b920*/  CS2R R90, SRZ ;  /* 0x00000000005a7805 */ /* 0x000fe2000001ff00 */
[----:B------:R-:W-:Y:S02]  /*b930*/  CS2R R88, SRZ ;  /* 0x0000000000587805 */ /* 0x000fe4000001ff00 */
[----:B------:R-:W-:-:S04]  /*b940*/  @!P0 IMAD.WIDE R18, R11, 0x2, R18 ;  /* 0x000000020b128825 */ /* 0x000fc800078e0212 */
[----:B------:R-:W-:Y:S01]  /*b950*/  @!P0 IMAD.WIDE R16, R11, 0x2, R16 ;  /* 0x000000020b108825 */ /* 0x000fe200078e0210 */
[----:B------:R2:W5:Y:S04]  /*b960*/  @!P0 LD.E.128 R92, [R18.64] ;  /* 0x0000001e125c8980 */ /* 0x000568000c101d00 */
[----:B------:R2:W5:Y:S02]  /*b970*/  @!P0 LD.E.128 R88, [R16.64] ;  /* 0x0000001e10588980 */ /* 0x000564000c101d00 */
.L_x_395:
[----:B--2---:R-:W-:Y:S05]  /*b980*/  BSYNC B0 ;  /* 0x0000000000007941 */ /* 0x004fea0003800000 */
.L_x_394:
[----:B------:R-:W-:Y:S01]  /*b990*/  ISETP.NE.AND P0, PT, R10, RZ, PT ;  /* 0x000000ff0a00720c */ /* 0x000fe20003f05270 */
[----:B-----5:R-:W-:Y:S01]  /*b9a0*/  IMAD.MOV.U32 R11, RZ, RZ, R94 ;  /* 0x000000ffff0b7224 */ /* 0x020fe200078e005e */
[----:B------:R2:W4:Y:S01]  /*b9b0*/  SHFL.IDX PT, R21, R14, 0x1, 0x181f ;  /* 0x00381f000e157f89 */ /* 0x00052200000e0000 */
[----:B------:R-:W-:Y:S01]  /*b9c0*/  IMAD.MOV.U32 R10, RZ, RZ, R95 ;  /* 0x000000ffff0a7224 */ /* 0x000fe200078e005f */
[----:B------:R-:W-:Y:S01]  /*b9d0*/  BSSY B0, `(.L_x_396) ;  /* 0x0000043000007945 */ /* 0x000fe20003800000 */
[----:B-1----:R-:W-:Y:S01]  /*b9e0*/  IMAD.MOV.U32 R17, RZ, RZ, R92 ;  /* 0x000000ffff117224 */ /* 0x002fe200078e005c */
[----:B------:R-:W-:Y:S01]  /*b9f0*/  PRMT R144, R11, 0x7610, R144 ;  /* 0x000076100b907816 */ /* 0x000fe20000000090 */
[----:B------:R-:W-:Y:S01]  /*ba00*/  IMAD.MOV.U32 R11, RZ, RZ, R110 ;  /* 0x000000ffff0b7224 */ /* 0x000fe200078e006e */
[----:B------:R-:W-:Y:S01]  /*ba10*/  PRMT R143, R10, 0x7610, R143 ;  /* 0x000076100a8f7816 */ /* 0x000fe2000000008f */
[----:B------:R-:W-:Y:S01]  /*ba20*/  IMAD.MOV.U32 R10, RZ, RZ, R111 ;  /* 0x000000ffff0a7224 */ /* 0x000fe200078e006f */
[----:B------:R-:W-:Y:S01]  /*ba30*/  PRMT R142, R17, 0x7610, R142 ;  /* 0x00007610118e7816 */ /* 0x000fe2000000008e */
[----:B----4-:R-:W-:Y:S01]  /*ba40*/  IMAD.MOV.U32 R16, RZ, RZ, R93 ;  /* 0x000000ffff107224 */ /* 0x010fe200078e005d */
        /* <DEDUP_REMOVED lines=18> */
[----:B------:R2:W1:Y:S01]  /*bb70*/  SHFL.IDX PT, R20, R15, 0x1, 0x181f ;  /* 0x00381f000f147f89 */ /* 0x00046200000e0000 */
[----:B------:R-:W-:Y:S01]  /*bb80*/  IMAD.MOV.U32 R10, RZ, RZ, R105 ;  /* 0x000000ffff0a7224 */ /* 0x000fe200078e0069 */
[----:B------:R-:W-:Y:S01]  /*bb90*/  PRMT R155, R17, 0x7610, R155 ;  /* 0x00007610119b7816 */ /* 0x000fe2000000009b */
[----:B------:R-:W-:Y:S01]  /*bba0*/  CS2R R60, SRZ ;  /* 0x00000000003c7805 */ /* 0x000fe2000001ff00 */
[----:B---3--:R2:W3:Y:S01]  /*bbb0*/  SHFL.IDX PT, R19, R12, 0x1, 0x181f ;  /* 0x00381f000c137f89 */ /* 0x0084e200000e0000 */
[----:B------:R-:W-:Y:S01]  /*bbc0*/  PRMT R154, R16, 0x7610, R154 ;  /* 0x00007610109a7816 */ /* 0x000fe2000000009a */
[----:B------:R-:W-:Y:S01]  /*bbd0*/  CS2R R78, SRZ ;  /* 0x00000000004e7805 */ /* 0x000fe2000001ff00 */
[----:B------:R-:W-:Y:S01]  /*bbe0*/  PRMT R153, R11, 0x7610, R153 ;  /* 0x000076100b997816 */ /* 0x000fe20000000099 */
[----:B------:R2:W4:Y:S01]  /*bbf0*/  SHFL.IDX PT, R18, R13, 0x1, 0x181f ;  /* 0x00381f000d127f89 */ /* 0x00052200000e0000 */
[----:B------:R-:W-:Y:S01]  /*bc00*/  PRMT R152, R10, 0x7610, R152 ;  /* 0x000076100a987816 */ /* 0x000fe20000000098 */
        /* <DEDUP_REMOVED lines=8> */
[----:B------:R-:W-:Y:S01]  /*bc90*/  CS2R R76, SRZ ;  /* 0x00000000004c7805 */ /* 0x000fe2000001ff00 */
[----:B------:R-:W-:Y:S01]  /*bca0*/  CS2R R74, SRZ ;  /* 0x00000000004a7805 */ /* 0x000fe2000001ff00 */
[----:B------:R-:W-:-:S09]  /*bcb0*/  CS2R R72, SRZ ;  /* 0x0000000000487805 */ /* 0x000fd2000001ff00 */
[C---:B------:R-:W-:Y:S01]  /*bcc0*/  @!P0 IMAD.SHL.U32 R11, R80.reuse, 0x2, RZ ;  /* 0x00000002500b8824 */ /* 0x040fe200078e00ff */
[----:B------:R-:W-:-:S04]  /*bcd0*/  @!P0 SHF.L.U64.HI R17, R80, 0x1, R147 ;  /* 0x0000000150118819 */ /* 0x000fc80000010293 */
[----:B-1----:R-:W-:-:S05]  /*bce0*/  @!P0 IADD3 R22, P1, R20, R11, RZ ;  /* 0x0000000b14168210 */ /* 0x002fca0007f3e0ff */
[----:B------:R-:W-:Y:S01]  /*bcf0*/  @!P0 IMAD.X R23, R21, 0x1, R17, P1 ;  /* 0x0000000115178824 */ /* 0x000fe200008e0611 */
[----:B----4-:R-:W-:-:S04]  /*bd00*/  @!P0 IADD3 R16, P1, R18, R11, RZ ;  /* 0x0000000b12108210 */ /* 0x010fc80007f3e0ff */
[----:B------:R1:W5:Y:S01]  /*bd10*/  @!P0 LD.E.128 R76, [R22.64] ;  /* 0x0000001e164c8980 */ /* 0x000362000c101d00 */
[----:B---3--:R-:W-:-:S05]  /*bd20*/  @!P0 IMAD.X R17, R19, 0x1, R17, P1 ;  /* 0x0000000113118824 */ /* 0x008fca00008e0611 */
[----:B------:R1:W5:Y:S01]  /*bd30*/  @!P0 LD.E.128 R72, [R16.64] ;  /* 0x0000001e10488980 */ /* 0x000362000c101d00 */
[----:B------:R-:W-:-:S13]  /*bd40*/  ISETP.GE.AND P0, PT, R42, c[0x0][0x27c], PT ;  /* 0x00009f002a007a0c */ /* 0x000fda0003f06270 */
[----:B------:R-:W-:-:S04]  /*bd50*/  @!P0 SHF.R.S32.HI R11, RZ, 0x1f, R42 ;  /* 0x0000001fff0b8819 */ /* 0x000fc8000001142a */
[----:B------:R-:W-:-:S04]  /*bd60*/  @!P0 LEA.HI R10, R11, R42, RZ, 0x3 ;  /* 0x0000002a0b0a8211 */ /* 0x000fc800078f18ff */
[----:B------:R-:W-:Y:S01]  /*bd70*/  @!P0 LOP3.LUT R10, R10, 0xfffffff8, RZ, 0xc0, !PT ;  /* 0xfffffff80a0a8812 */ /* 0x000fe200078ec0ff */
[----:B------:R-:W-:Y:S01]  /*bd80*/  CS2R R62, SRZ ;  /* 0x00000000003e7805 */ /* 0x000fe2000001ff00 */
[----:B------:R-:W-:Y:S01]  /*bd90*/  CS2R R60, SRZ ;  /* 0x00000000003c7805 */ /* 0x000fe2000001ff00 */
[----:B------:R-:W-:Y:S01]  /*bda0*/  CS2R R54, SRZ ;  /* 0x0000000000367805 */ /* 0x000fe2000001ff00 */
[----:B------:R-:W-:Y:S01]  /*bdb0*/  CS2R R52, SRZ ;  /* 0x0000000000347805 */ /* 0x000fe2000001ff00 */
[----:B------:R-:W-:-:S04]  /*bdc0*/  @!P0 IMAD.WIDE R20, R10, 0x2, R20 ;  /* 0x000000020a148825 */ /* 0x000fc800078e0214 */
[----:B------:R-:W-:Y:S01]  /*bdd0*/  @!P0 IMAD.WIDE R10, R10, 0x2, R18 ;  /* 0x000000020a0a8825 */ /* 0x000fe200078e0212 */
[----:B------:R1:W5:Y:S04]  /*bde0*/  @!P0 LD.E.128 R60, [R20.64] ;  /* 0x0000001e143c8980 */ /* 0x000368000c101d00 */
[----:B------:R1:W5:Y:S02]  /*bdf0*/  @!P0 LD.E.128 R52, [R10.64] ;  /* 0x0000001e0a348980 */ /* 0x000364000c101d00 */
.L_x_397:
[----:B------:R-:W-:Y:S05]  /*be00*/  BSYNC B0 ;  /* 0x0000000000007941 */ /* 0x000fea0003800000 */
.L_x_396:
        /* <DEDUP_REMOVED lines=30> */
[----:B------:R1:W4:Y:S01]  /*bff0*/  SHFL.IDX PT, R20, R15, 0x2, 0x181f ;  /* 0x00581f000f147f89 */ /* 0x00032200000e0000 */
[----:B------:R-:W-:Y:S01]  /*c000*/  IMAD.MOV.U32 R9, RZ, RZ, R73 ;  /* 0x000000ffff097224 */ /* 0x000fe200078e0049 */
[----:B------:R-:W-:Y:S01]  /*c010*/  PRMT R132, R16, 0x7610, R132 ;  /* 0x0000761010847816 */ /* 0x000fe20000000084 */
[----:B------:R-:W-:Y:S01]  /*c020*/  CS2R R30, SRZ ;  /* 0x00000000001e7805 */ /* 0x000fe2000001ff00 */
[----:B---3--:R1:W3:Y:S01]  /*c030*/  SHFL.IDX PT, R19, R12, 0x2, 0x181f ;  /* 0x00581f000c137f89 */ /* 0x0082e200000e0000 */
[----:B------:R-:W-:Y:S01]  /*c040*/  PRMT R131, R11, 0x7610, R131 ;  /* 0x000076100b837816 */ /* 0x000fe20000000083 */
[----:B------:R-:W-:Y:S01]  /*c050*/  CS2R R38, SRZ ;  /* 0x0000000000267805 */ /* 0x000fe2000001ff00 */
[----:B------:R-:W-:Y:S01]  /*c060*/  PRMT R130, R10, 0x7610, R130 ;  /* 0x000076100a827816 */ /* 0x000fe20000000082 */
[----:B----4-:R1:W4:Y:S01]  /*c070*/  SHFL.IDX PT, R18, R13, 0x2, 0x181f ;  /* 0x00581f000d127f89 */ /* 0x01032200000e0000 */
        /* <DEDUP_REMOVED lines=9> */
[----:B--2---:R-:W-:Y:S01]  /*c110*/  ISETP.GE.AND P0, PT, R80, c[0x0][0x27c], PT ;  /* 0x00009f0050007a0c */ /* 0x004fe20003f06270 */
[----:B------:R-:W-:Y:S01]  /*c120*/  CS2R R50, SRZ ;  /* 0x0000000000327805 */ /* 0x000fe2000001ff00 */
[----:B------:R-:W-:Y:S01]  /*c130*/  CS2R R48, SRZ ;  /* 0x0000000000307805 */ /* 0x000fe2000001ff00 */
[----:B------:R-:W-:Y:S01]  /*c140*/  CS2R R46, SRZ ;  /* 0x00000000002e7805 */ /* 0x000fe2000001ff00 */
[----:B------:R-:W-:Y:S01]  /*c150*/  CS2R R44, SRZ ;  /* 0x00000000002c7805 */ /* 0x000fe2000001ff00 */
[----:B------:R-:W-:Y:S01]  /*c160*/  CS2R R38, SRZ ;  /* 0x0000000000267805 */ /* 0x000fe2000001ff00 */
[----:B------:R-:W-:Y:S01]  /*c170*/  CS2R R36, SRZ ;  /* 0x0000000000247805 */ /* 0x000fe2000001ff00 */
[----:B------:R-:W-:Y:S01]  /*c180*/  CS2R R34, SRZ ;  /* 0x0000000000227805 */ /* 0x000fe2000001ff00 */
[----:B------:R-:W-:-:S05]  /*c190*/  CS2R R32, SRZ ;  /* 0x0000000000207805 */ /* 0x000fca000001ff00 */
[C---:B------:R-:W-:Y:S01]  /*c1a0*/  @!P0 IMAD.SHL.U32 R9, R80.reuse, 0x2, RZ ;  /* 0x0000000250098824 */ /* 0x040fe200078e00ff */
[----:B------:R-:W-:-:S04]  /*c1b0*/  @!P0 SHF.L.U64.HI R10, R80, 0x1, R147 ;  /* 0x00000001500a8819 */ /* 0x000fc80000010293 */
[----:B------:R-:W-:-:S05]  /*c1c0*/  @!P0 IADD3 R16, P1, R20, R9, RZ ;  /* 0x0000000914108210 */ /* 0x000fca0007f3e0ff */
[----:B------:R-:W-:Y:S01]  /*c1d0*/  @!P0 IMAD.X R17, R21, 0x1, R10, P1 ;  /* 0x0000000115118824 */ /* 0x000fe200008e060a */
[----:B----4-:R-:W-:-:S04]  /*c1e0*/  @!P0 IADD3 R22, P1, R18, R9, RZ ;  /* 0x0000000912168210 */ /* 0x010fc80007f3e0ff */
[----:B------:R2:W5:Y:S01]  /*c1f0*/  @!P0 LD.E.128 R48, [R16.64] ;  /* 0x0000001e10308980 */ /* 0x000562000c101d00 */
[----:B---3--:R-:W-:Y:S01]  /*c200*/  @!P0 IMAD.X R23, R19, 0x1, R10, P1 ;  /* 0x0000000113178824 */ /* 0x008fe200008e060a */
[----:B------:R-:W-:-:S04]  /*c210*/  ISETP.GE.AND P1, PT, R42, c[0x0][0x27c], PT ;  /* 0x00009f002a007a0c */ /* 0x000fc80003f26270 */
[----:B------:R2:W5:Y:S09]  /*c220*/  @!P0 LD.E.128 R44, [R22.64] ;  /* 0x0000001e162c8980 */ /* 0x000572000c101d00 */
[----:B------:R-:W-:-:S04]  /*c230*/  @!P1 SHF.R.S32.HI R9, RZ, 0x1f, R42 ;  /* 0x0000001fff099819 */ /* 0x000fc8000001142a */
[----:B------:R-:W-:-:S04]  /*c240*/  @!P1 LEA.HI R9, R9, R42, RZ, 0x3 ;  /* 0x0000002a09099211 */ /* 0x000fc800078f18ff */
[----:B------:R-:W-:-:S05]  /*c250*/  @!P1 LOP3.LUT R9, R9, 0xfffffff8, RZ, 0xc0, !PT ;  /* 0xfffffff809099812 */ /* 0x000fca00078ec0ff */
[----:B------:R-:W-:-:S04]  /*c260*/  @!P1 IMAD.WIDE R20, R9, 0x2, R20 ;  /* 0x0000000209149825 */ /* 0x000fc800078e0214 */
[----:B------:R-:W-:Y:S01]  /*c270*/  @!P1 IMAD.WIDE R18, R9, 0x2, R18 ;  /* 0x0000000209129825 */ /* 0x000fe200078e0212 */
[----:B------:R2:W5:Y:S04]  /*c280*/  @!P1 LD.E.128 R36, [R20.64] ;  /* 0x0000001e14249980 */ /* 0x000568000c101d00 */
[----:B------:R2:W5:Y:S02]  /*c290*/  @!P1 LD.E.128 R32, [R18.64] ;  /* 0x0000001e12209980 */ /* 0x000564000c101d00 */
.L_x_399:
[----:B--2---:R-:W-:Y:S05]  /*c2a0*/  BSYNC B0 ;  /* 0x0000000000007941 */ /* 0x004fea0003800000 */
.L_x_398:
[----:B------:R-:W-:Y:S01]  /*c2b0*/  ISETP.NE.AND P0, PT, R8, RZ, PT ;  /* 0x000000ff0800720c */ /* 0x000fe20003f05270 */
[----:B-----5:R-:W-:Y:S01]  /*c2c0*/  IMAD.MOV.U32 R9, RZ, RZ, R38 ;  /* 0x000000ffff097224 */ /* 0x020fe200078e0026 */
[----:B------:R2:W1:Y:S01]  /*c2d0*/  SHFL.IDX PT, R67, R14, 0x3, 0x181f ;  /* 0x00781f000e437f89 */ /* 0x00046200000e0000 */
        /* <DEDUP_REMOVED lines=31> */
[----:B------:R2:W3:Y:S01]  /*c4d0*/  SHFL.IDX PT, R69, R12, 0x3, 0x181f ;  /* 0x00781f000c457f89 */ /* 0x0004e200000e0000 */
        /* <DEDUP_REMOVED lines=8> */
[----:B---34-:R-:W-:Y:S01]  /*c560*/  CS2R R18, SRZ ;  /* 0x0000000000127805 */ /* 0x018fe2000001ff00 */
[----:B------:R-:W-:Y:S01]  /*c570*/  CS2R R16, SRZ ;  /* 0x0000000000107805 */ /* 0x000fe2000001ff00 */
[----:B------:R-:W-:Y:S05]  /*c580*/  @P0 BRA `(.L_x_401) ;  /* 0x0000019000000947 */ /* 0x000fea0003800000 */
[----:B------:R-:W-:Y:S01]  /*c590*/  ISETP.GE.AND P0, PT, R80, c[0x0][0x27c], PT ;  /* 0x00009f0050007a0c */ /* 0x000fe20003f06270 */
[----:B------:R-:W-:Y:S01]  /*c5a0*/  CS2R R26, SRZ ;  /* 0x00000000001a7805 */ /* 0x000fe2000001ff00 */
[----:B------:R-:W-:Y:S01]  /*c5b0*/  ISETP.GE.AND P1, PT, R42, c[0x0][0x27c], PT ;  /* 0x00009f002a007a0c */ /* 0x000fe20003f26270 */
[----:B------:R-:W-:Y:S01]  /*c5c0*/  CS2R R24, SRZ ;  /* 0x0000000000187805 */ /* 0x000fe2000001ff00 */
[----:B------:R-:W-:Y:S01]  /*c5d0*/  CS2R R18, SRZ ;  /* 0x0000000000127805 */ /* 0x000fe2000001ff00 */
[----:B------:R-:W-:Y:S01]  /*c5e0*/  CS2R R16, SRZ ;  /* 0x0000000000107805 */ /* 0x000fe2000001ff00 */
[----:B------:R-:W-:Y:S01]  /*c5f0*/  CS2R R30, SRZ ;  /* 0x00000000001e7805 */ /* 0x000fe2000001ff00 */
[----:B------:R-:W-:Y:S01]  /*c600*/  CS2R R28, SRZ ;  /* 0x00000000001c7805 */ /* 0x000fe2000001ff00 */
[----:B------:R-:W-:Y:S01]  /*c610*/  CS2R R22, SRZ ;  /* 0x0000000000167805 */ /* 0x000fe2000001ff00 */
[----:B------:R-:W-:-:S04]  /*c620*/  CS2R R20, SRZ ;  /* 0x0000000000147805 */ /* 0x000fc8000001ff00 */
[C---:B------:R-:W-:Y:S01]  /*c630*/  @!P0 IMAD.SHL.U32 R9, R80.reuse, 0x2, RZ ;  /* 0x0000000250098824 */ /* 0x040fe200078e00ff */
[----:B------:R-:W-:Y:S02]  /*c640*/  @!P0 SHF.L.U64.HI R10, R80, 0x1, R147 ;  /* 0x00000001500a8819 */ /* 0x000fe40000010293 */
[----:B------:R-:W-:Y:S02]  /*c650*/  @!P1 SHF.R.S32.HI R11, RZ, 0x1f, R42 ;  /* 0x0000001fff0b9819 */ /* 0x000fe4000001142a */
[----:B-12---:R-:W-:Y:S02]  /*c660*/  @!P0 IADD3 R12, P2, R66, R9, RZ ;  /* 0x00000009420c8210 */ /* 0x006fe40007f5e0ff */
[----:B------:R-:W-:-:S03]  /*c670*/  @!P1 LEA.HI R8, R11, R42, RZ, 0x3 ;  /* 0x0000002a0b089211 */ /* 0x000fc600078f18ff */
[----:B------:R-:W-:Y:S01]  /*c680*/  @!P0 IMAD.X R13, R67, 0x1, R10, P2 ;  /* 0x00000001430d8824 */ /* 0x000fe200010e060a */
[----:B------:R-:W-:Y:S02]  /*c690*/  @!P1 LOP3.LUT R8, R8, 0xfffffff8, RZ, 0xc0, !PT ;  /* 0xfffffff808089812 */ /* 0x000fe400078ec0ff */
[----:B------:R-:W-:Y:S02]  /*c6a0*/  @!P0 IADD3 R14, P2, R68, R9, RZ ;  /* 0x00000009440e8210 */ /* 0x000fe40007f5e0ff */
[----:B------:R1:W5:Y:S01]  /*c6b0*/  @!P0 LD.E.128 R24, [R12.64] ;  /* 0x0000001e0c188980 */ /* 0x000362000c101d00 */
[----:B------:R-:W-:-:S04]  /*c6c0*/  @!P1 IMAD.WIDE R66, R8, 0x2, R66 ;  /* 0x0000000208429825 */ /* 0x000fc800078e0242 */
[----:B------:R-:W-:Y:S01]  /*c6d0*/  @!P0 IMAD.X R15, R69, 0x1, R10, P2 ;  /* 0x00000001450f8824 */ /* 0x000fe200010e060a */
[----:B------:R1:W5:Y:S01]  /*c6e0*/  @!P1 LD.E.128 R28, [R66.64] ;  /* 0x0000001e421c9980 */ /* 0x000362000c101d00 */
[----:B------:R-:W-:-:S03]  /*c6f0*/  @!P1 IMAD.WIDE R8, R8, 0x2, R68 ;  /* 0x0000000208089825 */ /* 0x000fc600078e0244 */
[----:B------:R1:W5:Y:S04]  /*c700*/  @!P0 LD.E.128 R16, [R14.64] ;  /* 0x0000001e0e108980 */ /* 0x000368000c101d00 */
[----:B------:R1:W5:Y:S02]  /*c710*/  @!P1 LD.E.128 R20, [R8.64] ;  /* 0x0000001e08149980 */ /* 0x000364000c101d00 */
.L_x_401:
[----:B------:R-:W-:Y:S05]  /*c720*/  BSYNC B0 ;  /* 0x0000000000007941 */ /* 0x000fea0003800000 */
.L_x_400:
        /* <DEDUP_REMOVED lines=13> */
[----:B------:R-:W-:Y:S01]  /*c800*/  PRMT R96, R8, 0x7610, R96 ;  /* 0x0000761008607816 */ /* 0x000fe20000000060 */
        /* <DEDUP_REMOVED lines=29> */
[----:B------:R-:W-:Y:S01]  /*c9e0*/  IMAD.MOV.U32 R8, RZ, RZ, c[0x0][0x27c] ;  /* 0x00009f00ff087624 */ /* 0x000fe200078e00ff */
[----:B--2---:R-:W1:Y:S01]  /*c9f0*/  LDS.128 R12, [R150+0x10080] ;  /* 0x01008000960c7984 */ /* 0x004e620000000c00 */
[----:B------:R-:W-:Y:S02]  /*ca00*/  SHF.R.U64 R104, R104, 0x10, R105 ;  /* 0x0000001068687819 */ /* 0x000fe40000001269 */
[----:B------:R-:W-:Y:S02]  /*ca10*/  SHF.R.U64 R108, R108, 0x10, R109 ;  /* 0x000000106c6c7819 */ /* 0x000fe4000000126d */
[----:B------:R-:W-:Y:S02]  /*ca20*/  LEA.HI R9, R8, R43, RZ, 0x1d ;  /* 0x0000002b08097211 */ /* 0x000fe400078fe8ff */
[----:B------:R-:W-:Y:S02]  /*ca30*/  SHF.R.U64 R106, R106, 0x10, R107 ;  /* 0x000000106a6a7819 */ /* 0x000fe4000000126b */
[----:B------:R-:W-:Y:S01]  /*ca40*/  SHF.R.S32.HI R8, RZ, 0x1f, R9 ;  /* 0x0000001fff087819 */ /* 0x000fe20000011409 */
[----:B------:R-:W-:Y:S01]  /*ca50*/  IMAD.SHL.U32 R10, R9, 0x8, RZ ;  /* 0x00000008090a7824 */ /* 0x000fe200078e00ff */
[----:B------:R-:W-:-:S02]  /*ca60*/  SHF.R.U32.HI R107, RZ, 0x10, R107 ;  /* 0x00000010ff6b7819 */ /* 0x000fc4000001166b */
[----:B------:R-:W-:Y:S02]  /*ca70*/  LEA.HI R8, R8, R9, RZ, 0x3 ;  /* 0x0000000908087211 */ /* 0x000fe400078f18ff */
[----:B------:R-:W-:Y:S02]  /*ca80*/  LOP3.LUT R9, R149, 0x38, R10, 0xf8, !PT ;  /* 0x0000003895097812 */ /* 0x000fe400078ef80a */
[----:B------:R-:W-:Y:S01]  /*ca90*/  PRMT R153, R153, 0x5410, R104 ;  /* 0x0000541099997816 */ /* 0x000fe20000000068 */
[----:B------:R-:W-:Y:S01]  /*caa0*/  IMAD.SHL.U32 R8, R8, 0x400, RZ ;  /* 0x0000040008087824 */ /* 0x000fe200078e00ff */
[----:B------:R-:W-:Y:S02]  /*cab0*/  LOP3.LUT R10, R9, R148, RZ, 0x3c, !PT ;  /* 0x00000094090a7212 */ /* 0x000fe400078e3cff */
[----:B------:R-:W-:Y:S01]  /*cac0*/  PRMT R157, R157, 0x5410, R108 ;  /* 0x000054109d9d7816 */ /* 0x000fe2000000006c */
[----:B------:R-:W-:Y:S01]  /*cad0*/  IMAD.U32 R164, R153, 0x10000, RZ ;  /* 0x0001000099a47824 */ /* 0x000fe200078e00ff */
[----:B------:R-:W-:-:S02]  /*cae0*/  LOP3.LUT R8, R8, 0x7fffe000, RZ, 0xc0, !PT ;  /* 0x7fffe00008087812 */ /* 0x000fc400078ec0ff */
[----:B------:R-:W-:Y:S01]  /*caf0*/  SHF.R.U64 R110, R110, 0x10, R111 ;  /* 0x000000106e6e7819 */ /* 0x000fe2000000126f */
[----:B------:R-:W-:Y:S01]  /*cb00*/  IMAD.U32 R160, R157, 0x10000, RZ ;  /* 0x000100009da07824 */ /* 0x000fe200078e00ff */
[----:B------:R-:W-:Y:S02]  /*cb10*/  IADD3 R151, R10, R8, R145 ;  /* 0x000000080a977210 */ /* 0x000fe40007ffe091 */
[----:B------:R-:W-:Y:S02]  /*cb20*/  SHF.R.U32.HI R109, RZ, 0x10, R109 ;  /* 0x00000010ff6d7819 */ /* 0x000fe4000001166d */
[----:B------:R-:W-:Y:S01]  /*cb30*/  SHF.R.U32.HI R105, RZ, 0x10, R105 ;  /* 0x00000010ff697819 */ /* 0x000fe20000011669 */
[----:B------:R-:W-:Y:S01]  /*cb40*/  IMAD.SHL.U32 R151, R151, 0x2, RZ ;  /* 0x0000000297977824 */ /* 0x000fe200078e00ff */
[----:B------:R-:W-:Y:S02]  /*cb50*/  PRMT R154, R154, 0x5410, R107 ;  /* 0x000054109a9a7816 */ /* 0x000fe4000000006b */
[----:B------:R-:W-:-:S02]  /*cb60*/  PRMT R159, R159, 0x5410, R110 ;  /* 0x000054109f9f7816 */ /* 0x000fc4000000006e */
[----:B------:R-:W2:Y:S01]  /*cb70*/  LDS.128 R8, [R151+0x10080] ;  /* 0x0100800097087984 */ /* 0x000ea20000000c00 */
[----:B------:R-:W-:Y:S02]  /*cb80*/  SHF.R.U32.HI R111, RZ, 0x10, R111 ;  /* 0x00000010ff6f7819 */ /* 0x000fe4000001166f */
[C---:B-1----:R-:W-:Y:S02]  /*cb90*/  SHF.L.U32 R104, R13.reuse, 0x10, RZ ;  /* 0x000000100d687819 */ /* 0x042fe400000006ff */
[----:B------:R-:W-:Y:S01]  /*cba0*/  LOP3.LUT R107, R13, 0xffff0000, RZ, 0xc0, !PT ;  /* 0xffff00000d6b7812 */ /* 0x000fe200078ec0ff */
[C---:B------:R-:W-:Y:S01]  /*cbb0*/  IMAD.U32 R13, R15.reuse, 0x10000, RZ ;  /* 0x000100000f0d7824 */ /* 0x040fe200078e00ff */
[----:B------:R-:W-:Y:S02]  /*cbc0*/  LOP3.LUT R108, R15, 0xffff0000, RZ, 0xc0, !PT ;  /* 0xffff00000f6c7812 */ /* 0x000fe400078ec0ff */
[----:B------:R-:W-:Y:S02]  /*cbd0*/  PRMT R156, R156, 0x5410, R109 ;  /* 0x000054109c9c7816 */ /* 0x000fe4000000006d */
[----:B------:R-:W-:Y:S01]  /*cbe0*/  PRMT R152, R152, 0x5410, R105 ;  /* 0x0000541098987816 */ /* 0x000fe20000000069 */
[----:B------:R-:W-:Y:S01]  /*cbf0*/  IMAD.U32 R105, R12, 0x10000, RZ ;  /* 0x000100000c697824 */ /* 0x000fe200078e00ff */
[----:B------:R-:W-:-:S02]  /*cc00*/  PRMT R158, R158, 0x5410, R111 ;  /* 0x000054109e9e7816 */ /* 0x000fc4000000006f */
[----:B------:R-:W-:Y:S01]  /*cc10*/  LOP3.LUT R153, R153, 0xffff0000, RZ, 0xc0, !PT ;  /* 0xffff000099997812 */ /* 0x000fe200078ec0ff */
[----:B------:R-:W-:Y:S01]  /*cc20*/  IMAD.U32 R162, R152, 0x10000, RZ ;  /* 0x0001000098a27824 */ /* 0x000fe200078e00ff */
[----:B------:R-:W-:Y:S02]  /*cc30*/  LOP3.LUT R12, R12, 0xffff0000, RZ, 0xc0, !PT ;  /* 0xffff00000c0c7812 */ /* 0x000fe400078ec0ff */
[----:B------:R-:W-:Y:S02]  /*cc40*/  LOP3.LUT R157, R157, 0xffff0000, RZ, 0xc0, !PT ;  /* 0xffff00009d9d7812 */ /* 0x000fe400078ec0ff */
[----:B------:R-:W-:Y:S01]  /*cc50*/  PRMT R155, R155, 0x5410, R106 ;  /* 0x000054109b9b7816 */ /* 0x000fe2000000006a */
[----:B------:R-:W-:Y:S01]  /*cc60*/  IMAD.U32 R106, R14, 0x10000, RZ ;  /* 0x000100000e6a7824 */ /* 0x000fe200078e00ff */
[----:B------:R-:W-:Y:S02]  /*cc70*/  LOP3.LUT R152, R152, 0xffff0000, RZ, 0xc0, !PT ;  /* 0xffff000098987812 */ /* 0x000fe400078ec0ff */
[----:B------:R-:W-:Y:S01]  /*cc80*/  LOP3.LUT R14, R14, 0xffff0000, RZ, 0xc0, !PT ;  /* 0xffff00000e0e7812 */ /* 0x000fe200078ec0ff */
[----:B--2---:R-:W-:Y:S01]  /*cc90*/  IMAD.U32 R163, R8, 0x10000, RZ ;  /* 0x0001000008a37824 */ /* 0x004fe200078e00ff */
[----:B------:R-:W-:Y:S01]  /*cca0*/  SHF.L.U32 R15, R9, 0x10, RZ ;  /* 0x00000010090f7819 */ /* 0x000fe200000006ff */
[----:B------:R-:W-:Y:S01]  /*ccb0*/  IMAD.U32 R111, R11, 0x10000, RZ ;  /* 0x000100000b6f7824 */ /* 0x000fe200078e00ff */
[----:B------:R-:W-:-:S02]  /*ccc0*/  LOP3.LUT R110, R9, 0xffff0000, RZ, 0xc0, !PT ;  /* 0xffff0000096e7812 */ /* 0x000fc400078ec0ff */
[C---:B------:R-:W-:Y:S01]  /*ccd0*/  SHF.L.U32 R109, R10.reuse, 0x10, RZ ;  /* 0x000000100a6d7819 */ /* 0x040fe200000006ff */
[----:B------:R-:W-:Y:S01]  /*cce0*/  FMUL.FTZ R165, R15, R162 ;  /* 0x000000a20fa57220 */ /* 0x000fe20000410000 */
[----:B------:R-:W-:Y:S01]  /*ccf0*/  LOP3.LUT R9, R10, 0xffff0000, RZ, 0xc0, !PT ;  /* 0xffff00000a097812 */ /* 0x000fe200078ec0ff */
[----:B------:R-:W-:Y:S01]  /*cd00*/  FMUL.FTZ R10, R163, R164 ;  /* 0x000000a4a30a7220 */ /* 0x000fe20000410000 */
[----:B------:R-:W-:Y:S01]  /*cd10*/  LOP3.LUT R161, R11, 0xffff0000, RZ, 0xc0, !PT ;  /* 0xffff00000ba17812 */ /* 0x000fe200078ec0ff */
[-C--:B------:R-:W-:Y:S01]  /*cd20*/  FMUL.FTZ R163, R163, R160.reuse ;  /* 0x000000a0a3a37220 */ /* 0x080fe20000410000 */
[----:B------:R-:W-:Y:S01]  /*cd30*/  LOP3.LUT R8, R8, 0xffff0000, RZ, 0xc0, !PT ;  /* 0xffff000008087812 */ /* 0x000fe200078ec0ff */
[C---:B------:R-:W-:Y:S02]  /*cd40*/  FFMA.FTZ R11, R105.reuse, R160, -R10 ;  /* 0x000000a0690b7223 */ /* 0x040fe4000001080a */
[C---:B------:R-:W-:Y:S01]  /*cd50*/  IMAD.U32 R10, R156.reuse, 0x10000, RZ ;  /* 0x000100009c0a7824 */ /* 0x040fe200078e00ff */
[----:B------:R-:W-:Y:S01]  /*cd60*/  LOP3.LUT R156, R156, 0xffff0000, RZ, 0xc0, !PT ;  /* 0xffff00009c9c7812 */ /* 0x000fe200078ec0ff */
[----:B------:R-:W-:Y:S01]  /*cd70*/  FFMA.FTZ R105, R105, R164, R163 ;  /* 0x000000a469697223 */ /* 0x000fe200000100a3 */
[----:B------:R-:W-:Y:S01]  /*cd80*/  SHF.L.U32 R164, R158, 0x10, RZ ;  /* 0x000000109ea47819 */ /* 0x000fe200000006ff */
[C---:B------:R-:W-:Y:S01]  /*cd90*/  IMAD.U32 R160, R154.reuse, 0x10000, RZ ;  /* 0x000100009aa07824 */ /* 0x040fe200078e00ff */
[----:B------:R-:W-:Y:S01]  /*cda0*/  LOP3.LUT R154, R154, 0xffff0000, RZ, 0xc0, !PT ;  /* 0xffff00009a9a7812 */ /* 0x000fe200078ec0ff */
[----:B------:R-:W-:Y:S01]  /*cdb0*/  FMUL.FTZ R163, R15, R10 ;  /* 0x0000000a0fa37220 */ /* 0x000fe20000410000 */
[----:B------:R-:W-:Y:S01]  /*cdc0*/  LOP3.LUT R158, R158, 0xffff0000, RZ, 0xc0, !PT ;  /* 0xffff00009e9e7812 */ /* 0x000fe200078ec0ff */
[----:B------:R-:W-:-:S02]  /*cdd0*/  FMUL.FTZ R15, R111, R160 ;  /* 0x000000a06f0f7220 */ /* 0x000fc40000410000 */
[-C--:B------:R-:W-:Y:S02]  /*cde0*/  FMUL.FTZ R111, R111, R164.reuse ;  /* 0x000000a46f6f7220 */ /* 0x080fe40000410000 */
[C---:B------:R-:W-:Y:S02]  /*cdf0*/  FFMA.FTZ R15, R13.reuse, R164, -R15 ;  /* 0x000000a40d0f7223 */ /* 0x040fe4000001080f */
[----:B------:R-:W-:Y:S02]  /*ce00*/  FFMA.FTZ R111, R13, R160, R111 ;  /* 0x000000a00d6f7223 */ /* 0x000fe4000001006f */
[----:B------:R-:W-:Y:S02]  /*ce10*/  FMUL.FTZ R13, R8, R153 ;  /* 0x00000099080d7220 */ /* 0x000fe40000410000 */
[----:B------:R-:W-:Y:S02]  /*ce20*/  FFMA.FTZ R10, R104, R10, -R165 ;  /* 0x0000000a680a7223 */ /* 0x000fe400000108a5 */
[----:B------:R-:W-:-:S02]  /*ce30*/  FMUL.FTZ R8, R8, R157 ;  /* 0x0000009d08087220 */ /* 0x000fc40000410000 */
[----:B------:R-:W-:Y:S02]  /*ce40*/  FFMA.FTZ R160, R12, R157, -R13 ;  /* 0x0000009d0ca07223 */ /* 0x000fe4000001080d */
[----:B------:R-:W-:Y:S02]  /*ce50*/  FFMA.FTZ R104, R104, R162, R163 ;  /* 0x000000a268687223 */ /* 0x000fe400000100a3 */
[C---:B------:R-:W-:Y:S01]  /*ce60*/  IMAD.U32 R157, R155.reuse, 0x10000, RZ ;  /* 0x000100009b9d7824 */ /* 0x040fe200078e00ff */
[----:B------:R-:W-:Y:S01]  /*ce70*/  LOP3.LUT R155, R155, 0xffff0000, RZ, 0xc0, !PT ;  /* 0xffff00009b9b7812 */ /* 0x000fe200078ec0ff */
[C---:B------:R-:W-:Y:S01]  /*ce80*/  IMAD.U32 R162, R159.reuse, 0x10000, RZ ;  /* 0x000100009fa27824 */ /* 0x040fe200078e00ff */
[----:B------:R-:W-:Y:S01]  /*ce90*/  LOP3.LUT R159, R159, 0xffff0000, RZ, 0xc0, !PT ;  /* 0xffff00009f9f7812 */ /* 0x000fe200078ec0ff */
[----:B------:R-:W-:Y:S01]  /*cea0*/  FFMA.FTZ R8, R12, R153, R8 ;  /* 0x000000990c087223 */ /* 0x000fe20000010008 */
[----:B------:R-:W-:Y:S01]  /*ceb0*/  F2FP.BF16.PACK_AB R12, R160, R11 ;  /* 0x0000000ba00c723e */ /* 0x000fe200000010ff */
[----:B------:R-:W-:-:S02]  /*cec0*/  FMUL.FTZ R13, R110, R152 ;  /* 0x000000986e0d7220 */ /* 0x000fc40000410000 */
[C---:B------:R-:W-:Y:S01]  /*ced0*/  FMUL.FTZ R153, R109.reuse, R157 ;  /* 0x0000009d6d997220 */ /* 0x040fe20000410000 */
[----:B------:R-:W-:Y:S01]  /*cee0*/  F2FP.BF16.PACK_AB R8, R8, R105 ;  /* 0x000000690808723e */ /* 0x000fe200000010ff */
[----:B------:R-:W-:Y:S02]  /*cef0*/  FMUL.FTZ R110, R110, R156 ;  /* 0x0000009c6e6e7220 */ /* 0x000fe40000410000 */
[----:B------:R-:W-:Y:S02]  /*cf00*/  FMUL.FTZ R109, R109, R162 ;  /* 0x000000a26d6d7220 */ /* 0x000fe40000410000 */
[C---:B------:R-:W-:Y:S02]  /*cf10*/  FFMA.FTZ R13, R107.reuse, R156, -R13 ;  /* 0x0000009c6b0d7223 */ /* 0x040fe4000001080d */
[----:B------:R-:W-:Y:S02]  /*cf20*/  FFMA.FTZ R107, R107, R152, R110 ;  /* 0x000000986b6b7223 */ /* 0x000fe4000001006e */
[C---:B------:R-:W-:Y:S01]  /*cf30*/  FFMA.FTZ R153, R106.reuse, R162, -R153 ;  /* 0x000000a26a997223 */ /* 0x040fe20000010899 */
[----:B------:R-:W-:Y:S01]  /*cf40*/  F2FP.BF16.PACK_AB R13, R13, R10 ;  /* 0x0000000a0d0d723e */ /* 0x000fe200000010ff */
[----:B------:R-:W-:-:S02]  /*cf50*/  FFMA.FTZ R109, R106, R157, R109 ;  /* 0x0000009d6a6d7223 */ /* 0x000fc4000001006d */
[C---:B------:R-:W-:Y:S02]  /*cf60*/  FMUL.FTZ R106, R9.reuse, R155 ;  /* 0x0000009b096a7220 */ /* 0x040fe40000410000 */
[-C--:B------:R-:W-:Y:S02]  /*cf70*/  FMUL.FTZ R110, R9, R159.reuse ;  /* 0x0000009f096e7220 */ /* 0x080fe40000410000 */
[C---:B------:R-:W-:Y:S02]  /*cf80*/  FMUL.FTZ R9, R161.reuse, R154 ;  /* 0x0000009aa1097220 */ /* 0x040fe40000410000 */
[-C--:B------:R-:W-:Y:S02]  /*cf90*/  FMUL.FTZ R161, R161, R158.reuse ;  /* 0x0000009ea1a17220 */ /* 0x080fe40000410000 */
[----:B------:R-:W-:Y:S02]  /*cfa0*/  FFMA.FTZ R106, R14, R159, -R106 ;  /* 0x0000009f0e6a7223 */ /* 0x000fe4000001086a */
[----:B------:R-:W-:Y:S01]  /*cfb0*/  FFMA.FTZ R158, R108, R158, -R9 ;  /* 0x0000009e6c9e7223 */ /* 0x000fe20000010809 */
[----:B------:R-:W-:Y:S01]  /*cfc0*/  F2FP.BF16.PACK_AB R9, R107, R104 ;  /* 0x000000686b09723e */ /* 0x000fe200000010ff */
[----:B------:R-:W-:Y:S01]  /*cfd0*/  FFMA.FTZ R110, R14, R155, R110 ;  /* 0x0000009b0e6e7223 */ /* 0x000fe2000001006e */
[----:B------:R-:W-:Y:S01]  /*cfe0*/  F2FP.BF16.PACK_AB R14, R106, R153 ;  /* 0x000000996a0e723e */ /* 0x000fe200000010ff */
[----:B------:R-:W-:Y:S01]  /*cff0*/  FFMA.FTZ R108, R108, R154, R161 ;  /* 0x0000009a6c6c7223 */ /* 0x000fe200000100a1 */
[----:B------:R-:W-:-:S02]  /*d000*/  F2FP.BF16.PACK_AB R15, R158, R15 ;  /* 0x0000000f9e0f723e */ /* 0x000fc400000010ff */
[----:B------:R-:W-:Y:S02]  /*d010*/  F2FP.BF16.PACK_AB R10, R110, R109 ;  /* 0x0000006d6e0a723e */ /* 0x000fe400000010ff */
[----:B------:R-:W-:Y:S01]  /*d020*/  F2FP.BF16.PACK_AB R11, R108, R111 ;  /* 0x0000006f6c0b723e */ /* 0x000fe200000010ff */
[----:B------:R1:W-:Y:S04]  /*d030*/  STS.128 [R150+0x10080], R12 ;  /* 0x0100800c96007388 */ /* 0x0003e80000000c00 */
[----:B------:R1:W-:Y:S02]  /*d040*/  STS.128 [R151+0x10080], R8 ;  /* 0x0100800897007388 */ /* 0x0003e40000000c00 */
.L_x_405:
[----:B------:R-:W-:Y:S05]  /*d050*/  BSYNC B0 ;  /* 0x0000000000007941 */ /* 0x000fea0003800000 */
.L_x_404:
[----:B------:R-:W-:-:S13]  /*d060*/  ISETP.GE.AND P0, PT, R42, c[0x0][0x27c], PT ;  /* 0x00009f002a007a0c */ /* 0x000fda0003f06270 */
[----:B------:R-:W-:Y:S05]  /*d070*/  @P0 BRA `(.L_x_403) ;  /* 0x0000071000000947 */ /* 0x000fea0003800000 */
[----:B-1----:R-:W-:Y:S01]  /*d080*/  SHF.R.S32.HI R11, RZ, 0x1f, R42 ;  /* 0x0000001fff0b7819 */ /* 0x002fe2000001142a */
[----:B------:R-:W-:Y:S01]  /*d090*/  IMAD.MOV.U32 R9, RZ, RZ, c[0x0][0x27c] ;  /* 0x00009f00ff097624 */ /* 0x000fe200078e00ff */
[----:B------:R-:W-:Y:S02]  /*d0a0*/  SHF.R.U64 R107, R92, 0x10, R93 ;  /* 0x000000105c6b7819 */ /* 0x000fe4000000125d */
[CC--:B------:R-:W-:Y:S02]  /*d0b0*/  LEA.HI R8, R11.reuse, R42.reuse, RZ, 0x3 ;  /* 0x0000002a0b087211 */ /* 0x0c0fe400078f18ff */
[----:B------:R-:W-:Y:S02]  /*d0c0*/  LEA.HI R11, R11, R42, RZ, 0x6 ;  /* 0x0000002a0b0b7211 */ /* 0x000fe400078f30ff */
[--C-:B------:R-:W-:Y:S02]  /*d0d0*/  SHF.R.S32.HI R10, RZ, 0x3, R8.reuse ;  /* 0x00000003ff0a7819 */ /* 0x100fe40000011408 */
[----:B--2---:R-:W-:Y:S01]  /*d0e0*/  LOP3.LUT R13, R149, 0x38, R8, 0xf8, !PT ;  /* 0x00000038950d7812 */ /* 0x004fe200078ef808 */
[----:B------:R-:W-:Y:S01]  /*d0f0*/  IMAD.SHL.U32 R11, R11, 0x80, RZ ;  /* 0x000000800b0b7824 */ /* 0x000fe200078e00ff */
[----:B------:R-:W-:-:S02]  /*d100*/  LEA.HI R9, R9, R10, RZ, 0x1d ;  /* 0x0000000a09097211 */ /* 0x000fc400078fe8ff */
[-C--:B------:R-:W-:Y:S02]  /*d110*/  LOP3.LUT R12, R13, R148.reuse, RZ, 0x3c, !PT ;  /* 0x000000940d0c7212 */ /* 0x080fe400078e3cff */
[----:B------:R-:W-:Y:S01]  /*d120*/  SHF.R.S32.HI R8, RZ, 0x1f, R9 ;  /* 0x0000001fff087819 */ /* 0x000fe20000011409 */
[----:B------:R-:W-:Y:S01]  /*d130*/  IMAD.SHL.U32 R10, R9, 0x8, RZ ;  /* 0x00000008090a7824 */ /* 0x000fe200078e00ff */
[----:B------:R-:W-:Y:S02]  /*d140*/  LOP3.LUT R11, R11, 0x7fffe000, RZ, 0xc0, !PT ;  /* 0x7fffe0000b0b7812 */ /* 0x000fe400078ec0ff */
[----:B------:R-:W-:Y:S02]  /*d150*/  LEA.HI R8, R8, R9, RZ, 0x3 ;  /* 0x0000000908087211 */ /* 0x000fe400078f18ff */
[----:B------:R-:W-:Y:S02]  /*d160*/  LOP3.LUT R149, R149, 0x38, R10, 0xf8, !PT ;  /* 0x0000003895957812 */ /* 0x000fe400078ef80a */
[----:B------:R-:W-:Y:S01]  /*d170*/  IADD3 R11, R12, R11, R145 ;  /* 0x0000000b0c0b7210 */ /* 0x000fe20007ffe091 */
[----:B------:R-:W-:Y:S01]  /*d180*/  IMAD.SHL.U32 R8, R8, 0x400, RZ ;  /* 0x0000040008087824 */ /* 0x000fe200078e00ff */
[----:B------:R-:W-:-:S02]  /*d190*/  LOP3.LUT R148, R149, R148, RZ, 0x3c, !PT ;  /* 0x0000009495947212 */ /* 0x000fc400078e3cff */
[----:B------:R-:W-:Y:S01]  /*d1a0*/  SHF.R.U32.HI R92, RZ, 0x10, R93 ;  /* 0x00000010ff5c7819 */ /* 0x000fe2000001165d */
[----:B------:R-:W-:Y:S01]  /*d1b0*/  IMAD.SHL.U32 R104, R11, 0x2, RZ ;  /* 0x000000020b687824 */ /* 0x000fe200078e00ff */
[----:B------:R-:W-:Y:S02]  /*d1c0*/  LOP3.LUT R8, R8, 0x7fffe000, RZ, 0xc0, !PT ;  /* 0x7fffe00008087812 */ /* 0x000fe400078ec0ff */
[----:B------:R-:W-:Y:S02]  /*d1d0*/  SHF.R.U64 R93, R94, 0x10, R95 ;  /* 0x000000105e5d7819 */ /* 0x000fe4000000125f */
[----:B------:R-:W-:Y:S01]  /*d1e0*/  IADD3 R105, R148, R8, R145 ;  /* 0x0000000894697210 */ /* 0x000fe20007ffe091 */
[----:B------:R-:W1:Y:S01]  /*d1f0*/  LDS.128 R12, [R104+0x10080] ;  /* 0x01008000680c7984 */ /* 0x000e620000000c00 */
[----:B------:R-:W-:Y:S02]  /*d200*/  SHF.R.U32.HI R94, RZ, 0x10, R95 ;  /* 0x00000010ff5e7819 */ /* 0x000fe4000001165f */
[--C-:B------:R-:W-:Y:S01]  /*d210*/  SHF.R.U64 R95, R88, 0x10, R89.reuse ;  /* 0x00000010585f7819 */ /* 0x100fe20000001259 */
[----:B------:R-:W-:Y:S01]  /*d220*/  IMAD.SHL.U32 R105, R105, 0x2, RZ ;  /* 0x0000000269697824 */ /* 0x000fe200078e00ff */
[----:B------:R-:W-:-:S02]  /*d230*/  SHF.R.U32.HI R88, RZ, 0x10, R89 ;  /* 0x00000010ff587819 */ /* 0x000fc40000011659 */
[----:B------:R-:W-:Y:S02]  /*d240*/  SHF.R.U64 R89, R90, 0x10, R91 ;  /* 0x000000105a597819 */ /* 0x000fe4000000125b */
[----:B------:R-:W2:Y:S01]  /*d250*/  LDS.128 R8, [R105+0x10080] ;  /* 0x0100800069087984 */ /* 0x000ea20000000c00 */
[----:B------:R-:W-:Y:S02]  /*d260*/  PRMT R137, R137, 0x5410, R88 ;  /* 0x0000541089897816 */ /* 0x000fe40000000058 */
[----:B------:R-:W-:Y:S02]  /*d270*/  PRMT R140, R140, 0x5410, R89 ;  /* 0x000054108c8c7816 */ /* 0x000fe40000000059 */
[----:B------:R-:W-:Y:S01]  /*d280*/  SHF.R.U32.HI R90, RZ, 0x10, R91 ;  /* 0x00000010ff5a7819 */ /* 0x000fe2000001165b */
[----:B------:R-:W-:Y:S01]  /*d290*/  IMAD.U32 R109, R137, 0x10000, RZ ;  /* 0x00010000896d7824 */ /* 0x000fe200078e00ff */
[----:B------:R-:W-:Y:S02]  /*d2a0*/  PRMT R138, R138, 0x5410, R95 ;  /* 0x000054108a8a7816 */ /* 0x000fe4000000005f */
[----:B------:R-:W-:-:S02]  /*d2b0*/  PRMT R142, R142, 0x5410, R107 ;  /* 0x000054108e8e7816 */ /* 0x000fc4000000006b */
[----:B------:R-:W-:Y:S02]  /*d2c0*/  PRMT R144, R144, 0x5410, R93 ;  /* 0x0000541090907816 */ /* 0x000fe4000000005d */
[----:B------:R-:W-:Y:S01]  /*d2d0*/  PRMT R141, R141, 0x5410, R92 ;  /* 0x000054108d8d7816 */ /* 0x000fe2000000005c */
[C---:B------:R-:W-:Y:S01]  /*d2e0*/  IMAD.U32 R95, R142.reuse, 0x10000, RZ ;  /* 0x000100008e5f7824 */ /* 0x040fe200078e00ff */
[----:B------:R-:W-:Y:S02]  /*d2f0*/  LOP3.LUT R142, R142, 0xffff0000, RZ, 0xc0, !PT ;  /* 0xffff00008e8e7812 */ /* 0x000fe400078ec0ff */
[----:B------:R-:W-:Y:S02]  /*d300*/  PRMT R139, R139, 0x5410, R90 ;  /* 0x000054108b8b7816 */ /* 0x000fe4000000005a */
[----:B------:R-:W-:Y:S02]  /*d310*/  PRMT R143, R143, 0x5410, R94 ;  /* 0x000054108f8f7816 */ /* 0x000fe4000000005e */
[----:B------:R-:W-:Y:S01]  /*d320*/  LOP3.LUT R137, R137, 0xffff0000, RZ, 0xc0, !PT ;  /* 0xffff000089897812 */ /* 0x000fe200078ec0ff */
[----:B------:R-:W-:-:S02]  /*d330*/  IMAD.U32 R110, R139, 0x10000, RZ ;  /* 0x000100008b6e7824 */ /* 0x000fc400078e00ff */
[C---:B-1----:R-:W-:Y:S01]  /*d340*/  IMAD.U32 R89, R12.reuse, 0x10000, RZ ;  /* 0x000100000c597824 */ /* 0x042fe200078e00ff */
[----:B------:R-:W-:Y:S01]  /*d350*/  LOP3.LUT R88, R12, 0xffff0000, RZ, 0xc0, !PT ;  /* 0xffff00000c587812 */ /* 0x000fe200078ec0ff */
[C---:B------:R-:W-:Y:S01]  /*d360*/  IMAD.U32 R12, R13.reuse, 0x10000, RZ ;  /* 0x000100000d0c7824 */ /* 0x040fe200078e00ff */
[----:B------:R-:W-:Y:S01]  /*d370*/  LOP3.LUT R91, R13, 0xffff0000, RZ, 0xc0, !PT ;  /* 0xffff00000d5b7812 */ /* 0x000fe200078ec0ff */
[C---:B------:R-:W-:Y:S01]  /*d380*/  IMAD.U32 R13, R15.reuse, 0x10000, RZ ;  /* 0x000100000f0d7824 */ /* 0x040fe200078e00ff */
        /* <DEDUP_REMOVED lines=8> */
[C---:B------:R-:W-:Y:S01]  /*d410*/  LOP3.LUT R106, R10.reuse, 0xffff0000, RZ, 0xc0, !PT ;  /* 0xffff00000a6a7812 */ /* 0x040fe200078ec0ff */
[----:B------:R-:W-:Y:S01]  /*d420*/  IMAD.U32 R107, R10, 0x10000, RZ ;  /* 0x000100000a6b7824 */ /* 0x000fe200078e00ff */
[----:B------:R-:W-:Y:S01]  /*d430*/  LOP3.LUT R138, R138, 0xffff0000, RZ, 0xc0, !PT ;  /* 0xffff00008a8a7812 */ /* 0x000fe200078ec0ff */
[----:B------:R-:W-:-:S02]  /*d440*/  FMUL.FTZ R10, R92, R9 ;  /* 0x000000095c0a7220 */ /* 0x000fc40000410000 */
[-C--:B------:R-:W-:Y:S02]  /*d450*/  FMUL.FTZ R92, R92, R95.reuse ;  /* 0x0000005f5c5c7220 */ /* 0x080fe40000410000 */
[C---:B------:R-:W-:Y:S02]  /*d460*/  FFMA.FTZ R10, R89.reuse, R95, -R10 ;  /* 0x0000005f590a7223 */ /* 0x040fe4000001080a */
[----:B------:R-:W-:Y:S02]  /*d470*/  FFMA.FTZ R92, R89, R9, R92 ;  /* 0x00000009595c7223 */ /* 0x000fe4000001005c */
[----:B------:R-:W-:Y:S02]  /*d480*/  FMUL.FTZ R95, R15, R138 ;  /* 0x0000008a0f5f7220 */ /* 0x000fe40000410000 */
[C---:B------:R-:W-:Y:S01]  /*d490*/  IMAD.U32 R9, R141.reuse, 0x10000, RZ ;  /* 0x000100008d097824 */ /* 0x040fe200078e00ff */
[----:B------:R-:W-:Y:S01]  /*d4a0*/  LOP3.LUT R141, R141, 0xffff0000, RZ, 0xc0, !PT ;  /* 0xffff00008d8d7812 */ /* 0x000fe200078ec0ff */
[----:B------:R-:W-:-:S02]  /*d4b0*/  FMUL.FTZ R15, R15, R142 ;  /* 0x0000008e0f0f7220 */ /* 0x000fc40000410000 */
[C---:B------:R-:W-:Y:S02]  /*d4c0*/  FMUL.FTZ R89, R8.reuse, R109 ;  /* 0x0000006d08597220 */ /* 0x040fe40000410000 */
[----:B------:R-:W-:Y:S02]  /*d4d0*/  FMUL.FTZ R8, R8, R9 ;  /* 0x0000000908087220 */ /* 0x000fe40000410000 */
[C---:B------:R-:W-:Y:S01]  /*d4e0*/  IMAD.U32 R94, R11.reuse, 0x10000, RZ ;  /* 0x000100000b5e7824 */ /* 0x040fe200078e00ff */
[----:B------:R-:W-:Y:S01]  /*d4f0*/  LOP3.LUT R11, R11, 0xffff0000, RZ, 0xc0, !PT ;  /* 0xffff00000b0b7812 */ /* 0x000fe200078ec0ff */
[C---:B------:R-:W-:Y:S02]  /*d500*/  FFMA.FTZ R95, R88.reuse, R142, -R95 ;  /* 0x0000008e585f7223 */ /* 0x040fe4000001085f */
[----:B------:R-:W-:Y:S01]  /*d510*/  FFMA.FTZ R15, R88, R138, R15 ;  /* 0x0000008a580f7223 */ /* 0x000fe2000001000f */
[C---:B------:R-:W-:Y:S01]  /*d520*/  LOP3.LUT R138, R143.reuse, 0xffff0000, RZ, 0xc0, !PT ;  /* 0xffff00008f8a7812 */ /* 0x040fe200078ec0ff */
[----:B------:R-:W-:-:S02]  /*d530*/  IMAD.U32 R88, R143, 0x10000, RZ ;  /* 0x000100008f587824 */ /* 0x000fc400078e00ff */
[C---:B------:R-:W-:Y:S02]  /*d540*/  FFMA.FTZ R89, R12.reuse, R9, -R89 ;  /* 0x000000090c597223 */ /* 0x040fe40000010859 */
[----:B------:R-:W-:Y:S02]  /*d550*/  FFMA.FTZ R9, R12, R109, R8 ;  /* 0x0000006d0c097223 */ /* 0x000fe40000010008 */
[C---:B------:R-:W-:Y:S02]  /*d560*/  FMUL.FTZ R8, R94.reuse, R110 ;  /* 0x0000006e5e087220 */ /* 0x040fe40000410000 */
[-C--:B------:R-:W-:Y:S02]  /*d570*/  FMUL.FTZ R94, R94, R88.reuse ;  /* 0x000000585e5e7220 */ /* 0x080fe40000410000 */
[----:B------:R-:W-:Y:S02]  /*d580*/  IMAD.U32 R12, R140, 0x10000, RZ ;  /* 0x000100008c0c7824 */ /* 0x000fe400078e00ff */
[----:B------:R-:W-:-:S02]  /*d590*/  FFMA.FTZ R88, R13, R88, -R8 ;  /* 0x000000580d587223 */ /* 0x000fc40000010808 */
[----:B------:R-:W-:Y:S02]  /*d5a0*/  IMAD.U32 R109, R144, 0x10000, RZ ;  /* 0x00010000906d7824 */ /* 0x000fe400078e00ff */
[----:B------:R-:W-:Y:S02]  /*d5b0*/  FFMA.FTZ R110, R13, R110, R94 ;  /* 0x0000006e0d6e7223 */ /* 0x000fe4000001005e */
[C---:B------:R-:W-:Y:S02]  /*d5c0*/  FMUL.FTZ R8, R108.reuse, R137 ;  /* 0x000000896c087220 */ /* 0x040fe40000410000 */
[C---:B------:R-:W-:Y:S02]  /*d5d0*/  FMUL.FTZ R13, R107.reuse, R12 ;  /* 0x0000000c6b0d7220 */ /* 0x040fe40000410000 */
[----:B------:R-:W-:Y:S02]  /*d5e0*/  FMUL.FTZ R108, R108, R141 ;  /* 0x0000008d6c6c7220 */ /* 0x000fe40000410000 */
[----:B------:R-:W-:-:S02]  /*d5f0*/  FMUL.FTZ R107, R107, R109 ;  /* 0x0000006d6b6b7220 */ /* 0x000fc40000410000 */
[----:B------:R-:W-:Y:S01]  /*d600*/  FFMA.FTZ R94, R91, R141, -R8 ;  /* 0x0000008d5b5e7223 */ /* 0x000fe20000010808 */
[----:B------:R-:W-:Y:S01]  /*d610*/  LOP3.LUT R8, R139, 0xffff0000, RZ, 0xc0, !PT ;  /* 0xffff00008b087812 */ /* 0x000fe200078ec0ff */
[----:B------:R-:W-:Y:S01]  /*d620*/  FFMA.FTZ R109, R90, R109, -R13 ;  /* 0x0000006d5a6d7223 */ /* 0x000fe2000001080d */
[----:B------:R-:W-:Y:S01]  /*d630*/  LOP3.LUT R13, R140, 0xffff0000, RZ, 0xc0, !PT ;  /* 0xffff00008c0d7812 */ /* 0x000fe200078ec0ff */
[----:B------:R-:W-:Y:S01]  /*d640*/  FFMA.FTZ R108, R91, R137, R108 ;  /* 0x000000895b6c7223 */ /* 0x000fe2000001006c */
[----:B------:R-:W-:Y:S01]  /*d650*/  LOP3.LUT R91, R144, 0xffff0000, RZ, 0xc0, !PT ;  /* 0xffff0000905b7812 */ /* 0x000fe200078ec0ff */
[----:B------:R-:W-:Y:S02]  /*d660*/  FFMA.FTZ R107, R90, R12, R107 ;  /* 0x0000000c5a6b7223 */ /* 0x000fe4000001006b */
[----:B------:R-:W-:Y:S01]  /*d670*/  FMUL.FTZ R90, R106, R13 ;  /* 0x0000000d6a5a7220 */ /* 0x000fe20000410000 */
[----:B------:R-:W-:Y:S01]  /*d680*/  F2FP.BF16.PACK_AB R9, R108, R9 ;  /* 0x000000096c09723e */ /* 0x000fe200000010ff */
[----:B------:R-:W-:-:S02]  /*d690*/  FMUL.FTZ R111, R11, R8 ;  /* 0x000000080b6f7220 */ /* 0x000fc40000410000 */
[-C--:B------:R-:W-:Y:S02]  /*d6a0*/  FMUL.FTZ R106, R106, R91.reuse ;  /* 0x0000005b6a6a7220 */ /* 0x080fe40000410000 */
[-C--:B------:R-:W-:Y:S02]  /*d6b0*/  FMUL.FTZ R12, R11, R138.reuse ;  /* 0x0000008a0b0c7220 */ /* 0x080fe40000410000 */
[C---:B------:R-:W-:Y:S02]  /*d6c0*/  FFMA.FTZ R90, R14.reuse, R91, -R90 ;  /* 0x0000005b0e5a7223 */ /* 0x040fe4000001085a */
[C---:B------:R-:W-:Y:S02]  /*d6d0*/  FFMA.FTZ R11, R93.reuse, R138, -R111 ;  /* 0x0000008a5d0b7223 */ /* 0x040fe4000001086f */
[----:B------:R-:W-:Y:S01]  /*d6e0*/  FFMA.FTZ R106, R14, R13, R106 ;  /* 0x0000000d0e6a7223 */ /* 0x000fe2000001006a */
[----:B------:R-:W-:Y:S01]  /*d6f0*/  F2FP.BF16.PACK_AB R13, R94, R89 ;  /* 0x000000595e0d723e */ /* 0x000fe200000010ff */
[----:B------:R-:W-:Y:S01]  /*d700*/  FFMA.FTZ R93, R93, R8, R12 ;  /* 0x000000085d5d7223 */ /* 0x000fe2000001000c */
[----:B------:R-:W-:-:S02]  /*d710*/  F2FP.BF16.PACK_AB R8, R15, R92 ;  /* 0x0000005c0f08723e */ /* 0x000fc400000010ff */
[----:B------:R-:W-:Y:S02]  /*d720*/  F2FP.BF16.PACK_AB R12, R95, R10 ;  /* 0x0000000a5f0c723e */ /* 0x000fe400000010ff */
[----:B------:R-:W-:Y:S02]  /*d730*/  F2FP.BF16.PACK_AB R14, R90, R109 ;  /* 0x0000006d5a0e723e */ /* 0x000fe400000010ff */
[----:B------:R-:W-:Y:S02]  /*d740*/  F2FP.BF16.PACK_AB R15, R11, R88 ;  /* 0x000000580b0f723e */ /* 0x000fe400000010ff */
[----:B------:R-:W-:Y:S02]  /*d750*/  F2FP.BF16.PACK_AB R10, R106, R107 ;  /* 0x0000006b6a0a723e */ /* 0x000fe400000010ff */
[----:B------:R-:W-:Y:S01]  /*d760*/  F2FP.BF16.PACK_AB R11, R93, R110 ;  /* 0x0000006e5d0b723e */ /* 0x000fe200000010ff */
[----:B------:R1:W-:Y:S04]  /*d770*/  STS.128 [R104+0x10080], R12 ;  /* 0x0100800c68007388 */ /* 0x0003e80000000c00 */
[----:B------:R1:W-:Y:S02]  /*d780*/  STS.128 [R105+0x10080], R8 ;  /* 0x0100800869007388 */ /* 0x0003e40000000c00 */
.L_x_403:
[----:B------:R-:W-:Y:S05]  /*d790*/  BSYNC B1 ;  /* 0x0000000000017941 */ /* 0x000fea0003800000 */
.L_x_402:
[----:B------:R-:W-:Y:S01]  /*d7a0*/  IADD3 R88, R40, 0x20, RZ ;  /* 0x0000002028587810 */ /* 0x000fe20007ffe0ff */
[----:B------:R-:W-:Y:S03]  /*d7b0*/  BSSY B1, `(.L_x_406) ;  /* 0x00000f2000017945 */ /* 0x000fe60003800000 */
[----:B------:R-:W-:-:S13]  /*d7c0*/  ISETP.GE.AND P0, PT, R88, UR4, PT ;  /* 0x0000000458007c0c */ /* 0x000fda000bf06270 */
[----:B------:R-:W-:Y:S05]  /*d7d0*/  @P0 BRA `(.L_x_407) ;  /* 0x00000ef000000947 */ /* 0x000fea0003800000 */
[----:B------:R-:W-:Y:S01]  /*d7e0*/  ISETP.GE.AND P0, PT, R80, c[0x0][0x27c], PT ;  /* 0x00009f0050007a0c */ /* 0x000fe20003f06270 */
[----:B------:R-:W-:-:S12]  /*d7f0*/  BSSY B0, `(.L_x_408) ;  /* 0x0000073000007945 */ /* 0x000fd80003800000 */
[----:B------:R-:W-:Y:S05]  /*d800*/  @P0 BRA `(.L_x_409) ;  /* 0x0000071000000947 */ /* 0x000fea0003800000 */
[----:B-12---:R-:W-:Y:S01]  /*d810*/  IMAD.MOV.U32 R12, RZ, RZ, c[0x0][0x27c] ;  /* 0x00009f00ff0c7624 */ /* 0x006fe200078e00ff */
[----:B------:R-:W-:Y:S01]  /*d820*/  SHF.R.S32.HI R9, RZ, 0x1f, R88 ;  /* 0x0000001fff097819 */ /* 0x000fe20000011458 */
[----:B------:R-:W-:Y:S01]  /*d830*/  IMAD.SHL.U32 R15, R88, 0x40, RZ ;  /* 0x00000040580f7824 */ /* 0x000fe200078e00ff */
[----:B------:R-:W-:Y:S02]  /*d840*/  SHF.R.U64 R91, R76, 0x10, R77 ;  /* 0x000000104c5b7819 */ /* 0x000fe4000000124d */
[----:B------:R-:W-:Y:S02]  /*d850*/  LEA.HI R12, R12, R43, RZ, 0x1d ;  /* 0x0000002b0c0c7211 */ /* 0x000fe400078fe8ff */
[----:B------:R-:W-:Y:S02]  /*d860*/  LEA.HI R8, R9, R88, RZ, 0x3 ;  /* 0x0000005809087211 */ /* 0x000fe400078f18ff */
[----:B------:R-:W-:Y:S01]  /*d870*/  SHF.R.S32.HI R9, RZ, 0x1f, R12 ;  /* 0x0000001fff097819 */ /* 0x000fe2000001140c */
[----:B------:R-:W-:Y:S01]  /*d880*/  IMAD.SHL.U32 R10, R12, 0x8, RZ ;  /* 0x000000080c0a7824 */ /* 0x000fe200078e00ff */
[----:B------:R-:W-:Y:S01]  /*d890*/  LOP3.LUT R15, R15, 0x1c0, RZ, 0xc0, !PT ;  /* 0x000001c00f0f7812 */ /* 0x000fe200078ec0ff */
[----:B------:R-:W-:Y:S01]  /*d8a0*/  IMAD.SHL.U32 R8, R8, 0x40, RZ ;  /* 0x0000004008087824 */ /* 0x000fe200078e00ff */
[----:B------:R-:W-:-:S02]  /*d8b0*/  LEA.HI R9, R9, R12, RZ, 0x3 ;  /* 0x0000000c09097211 */ /* 0x000fc400078f18ff */
[----:B------:R-:W-:Y:S02]  /*d8c0*/  SHF.R.U32.HI R11, RZ, 0x3, R15 ;  /* 0x00000003ff0b7819 */ /* 0x000fe4000001160f */
[----:B------:R-:W-:Y:S01]  /*d8d0*/  LOP3.LUT R10, R15, 0x38, R10, 0xf8, !PT ;  /* 0x000000380f0a7812 */ /* 0x000fe200078ef80a */
[----:B------:R-:W-:Y:S01]  /*d8e0*/  IMAD.SHL.U32 R9, R9, 0x400, RZ ;  /* 0x0000040009097824 */ /* 0x000fe200078e00ff */
[----:B------:R-:W-:Y:S02]  /*d8f0*/  LOP3.LUT R13, R15, 0x38, R146, 0xf8, !PT ;  /* 0x000000380f0d7812 */ /* 0x000fe400078ef892 */
[----:B------:R-:W-:Y:S02]  /*d900*/  LOP3.LUT R8, R8, 0xfffffe00, RZ, 0xc0, !PT ;  /* 0xfffffe0008087812 */ /* 0x000fe400078ec0ff */
[----:B------:R-:W-:Y:S02]  /*d910*/  LOP3.LUT R89, R10, R11, RZ, 0x3c, !PT ;  /* 0x0000000b0a597212 */ /* 0x000fe400078e3cff */
[----:B------:R-:W-:-:S02]  /*d920*/  LOP3.LUT R9, R9, 0x7fffe000, RZ, 0xc0, !PT ;  /* 0x7fffe00009097812 */ /* 0x000fc400078ec0ff */
[----:B------:R-:W-:Y:S02]  /*d930*/  LOP3.LUT R13, R8, R13, R11, 0xf6, !PT ;  /* 0x0000000d080d7212 */ /* 0x000fe400078ef60b */
[----:B------:R-:W-:Y:S02]  /*d940*/  IADD3 R89, R89, R9, R8 ;  /* 0x0000000959597210 */ /* 0x000fe40007ffe008 */
[----:B------:R-:W-:Y:S01]  /*d950*/  SHF.R.U32.HI R76, RZ, 0x10, R77 ;  /* 0x00000010ff4c7819 */ /* 0x000fe2000001164d */
[----:B------:R-:W-:Y:S01]  /*d960*/  IMAD.SHL.U32 R90, R13, 0x2, RZ ;  /* 0x000000020d5a7824 */ /* 0x000fe200078e00ff */
[--C-:B------:R-:W-:Y:S01]  /*d970*/  SHF.R.U64 R77, R78, 0x10, R79.reuse ;  /* 0x000000104e4d7819 */ /* 0x100fe2000000124f */
[----:B------:R-:W-:Y:S01]  /*d980*/  IMAD.SHL.U32 R89, R89, 0x2, RZ ;  /* 0x0000000259597824 */ /* 0x000fe200078e00ff */
[----:B------:R-:W-:Y:S02]  /*d990*/  SHF.R.U32.HI R78, RZ, 0x10, R79 ;  /* 0x00000010ff4e7819 */ /* 0x000fe4000001164f */
[----:B------:R-:W1:Y:S01]  /*d9a0*/  LDS.128 R12, [R90+0x10080] ;  /* 0x010080005a0c7984 */ /* 0x000e620000000c00 */
[----:B------:R-:W-:-:S02]  /*d9b0*/  SHF.R.U64 R79, R72, 0x10, R73 ;  /* 0x00000010484f7819 */ /* 0x000fc40000001249 */
[----:B------:R-:W-:Y:S01]  /*d9c0*/  SHF.R.U32.HI R72, RZ, 0x10, R73 ;  /* 0x00000010ff487819 */ /* 0x000fe20000011649 */
[----:B------:R-:W2:Y:S01]  /*d9d0*/  LDS.128 R8, [R89+0x10080] ;  /* 0x0100800059087984 */ /* 0x000ea20000000c00 */
[----:B------:R-:W-:Y:S02]  /*d9e0*/  SHF.R.U64 R73, R74, 0x10, R75 ;  /* 0x000000104a497819 */ /* 0x000fe4000000124b */
[----:B------:R-:W-:Y:S02]  /*d9f0*/  PRMT R129, R129, 0x5410, R72 ;  /* 0x0000541081817816 */ /* 0x000fe40000000048 */
[----:B------:R-:W-:Y:S02]  /*da00*/  PRMT R132, R132, 0x5410, R73 ;  /* 0x0000541084847816 */ /* 0x000fe40000000049 */
[----:B------:R-:W-:Y:S01]  /*da10*/  SHF.R.U32.HI R74, RZ, 0x10, R75 ;  /* 0x00000010ff4a7819 */ /* 0x000fe2000001164b */
[----:B------:R-:W-:Y:S01]  /*da20*/  IMAD.U32 R95, R129, 0x10000, RZ ;  /* 0x00010000815f7824 */ /* 0x000fe200078e00ff */
[----:B------:R-:W-:-:S02]  /*da30*/  PRMT R130, R130, 0x5410, R79 ;  /* 0x0000541082827816 */ /* 0x000fc4000000004f */
[----:B------:R-:W-:Y:S02]  /*da40*/  PRMT R134, R134, 0x5410, R91 ;  /* 0x0000541086867816 */ /* 0x000fe4000000005b */
[----:B------:R-:W-:Y:S02]  /*da50*/  PRMT R136, R136, 0x5410, R77 ;  /* 0x0000541088887816 */ /* 0x000fe4000000004d */
[----:B------:R-:W-:Y:S01]  /*da60*/  PRMT R133, R133, 0x5410, R76 ;  /* 0x0000541085857816 */ /* 0x000fe2000000004c */
[C---:B------:R-:W-:Y:S01]  /*da70*/  IMAD.U32 R79, R134.reuse, 0x10000, RZ ;  /* 0x00010000864f7824 */ /* 0x040fe200078e00ff */
[----:B------:R-:W-:Y:S01]  /*da80*/  LOP3.LUT R134, R134, 0xffff0000, RZ, 0xc0, !PT ;  /* 0xffff000086867812 */ /* 0x000fe200078ec0ff */
[----:B------:R-:W-:Y:S01]  /*da90*/  IMAD.U32 R105, R136, 0x10000, RZ ;  /* 0x0001000088697824 */ /* 0x000fe200078e00ff */
[----:B------:R-:W-:Y:S02]  /*daa0*/  PRMT R131, R131, 0x5410, R74 ;  /* 0x0000541083837816 */ /* 0x000fe4000000004a */
[----:B------:R-:W-:-:S02]  /*dab0*/  PRMT R135, R135, 0x5410, R78 ;  /* 0x0000541087877816 */ /* 0x000fc4000000004e */
[----:B------:R-:W-:Y:S01]  /*dac0*/  LOP3.LUT R104, R129, 0xffff0000, RZ, 0xc0, !PT ;  /* 0xffff000081687812 */ /* 0x000fe200078ec0ff */
[----:B------:R-:W-:Y:S01]  /*dad0*/  IMAD.U32 R94, R131, 0x10000, RZ ;  /* 0x00010000835e7824 */ /* 0x000fe200078e00ff */
[----:B------:R-:W-:Y:S01]  /*dae0*/  LOP3.LUT R136, R136, 0xffff0000, RZ, 0xc0, !PT ;  /* 0xffff000088887812 */ /* 0x000fe200078ec0ff */
[C---:B-1----:R-:W-:Y:S01]  /*daf0*/  IMAD.U32 R73, R12.reuse, 0x10000, RZ ;  /* 0x000100000c497824 */ /* 0x042fe200078e00ff */
[----:B------:R-:W-:Y:S01]  /*db00*/  LOP3.LUT R72, R12, 0xffff0000, RZ, 0xc0, !PT ;  /* 0xffff00000c487812 */ /* 0x000fe200078ec0ff */
[C---:B------:R-:W-:Y:S01]  /*db10*/  IMAD.U32 R12, R13.reuse, 0x10000, RZ ;  /* 0x000100000d0c7824 */ /* 0x040fe200078e00ff */
[----:B------:R-:W-:Y:S01]  /*db20*/  LOP3.LUT R75, R13, 0xffff0000, RZ, 0xc0, !PT ;  /* 0xffff00000d4b7812 */ /* 0x000fe200078ec0ff */
[C---:B------:R-:W-:Y:S01]  /*db30*/  IMAD.U32 R13, R15.reuse, 0x10000, RZ ;  /* 0x000100000f0d7824 */ /* 0x040fe200078e00ff */
[----:B------:R-:W-:Y:S01]  /*db40*/  LOP3.LUT R77, R15, 0xffff0000, RZ, 0xc0, !PT ;  /* 0xffff00000f4d7812 */ /* 0x000fe200078ec0ff */
[----:B--2---:R-:W-:Y:S01]  /*db50*/  IMAD.U32 R92, R10, 0x10000, RZ ;  /* 0x000100000a5c7824 */ /* 0x004fe200078e00ff */
[C---:B------:R-:W-:Y:S01]  /*db60*/  SHF.L.U32 R76, R8.reuse, 0x10, RZ ;  /* 0x00000010084c7819 */ /* 0x040fe200000006ff */
[----:B------:R-:W-:Y:S01]  /*db70*/  IMAD.U32 R78, R11, 0x10000, RZ ;  /* 0x000100000b4e7824 */ /* 0x000fe200078e00ff */
[----:B------:R-:W-:Y:S01]  /*db80*/  LOP3.LUT R15, R8, 0xffff0000, RZ, 0xc0, !PT ;  /* 0xffff0000080f7812 */ /* 0x000fe200078ec0ff */
[C---:B------:R-:W-:Y:S01]  /*db90*/  IMAD.U32 R8, R9.reuse, 0x10000, RZ ;  /* 0x0001000009087824 */ /* 0x040fe200078e00ff */
[----:B------:R-:W-:Y:S01]  /*dba0*/  LOP3.LUT R93, R9, 0xffff0000, RZ, 0xc0, !PT ;  /* 0xffff0000095d7812 */ /* 0x000fe200078ec0ff */
[----:B------:R-:W-:Y:S01]  /*dbb0*/  IMAD.U32 R9, R130, 0x10000, RZ ;  /* 0x0001000082097824 */ /* 0x000fe200078e00ff */
[----:B------:R-:W-:Y:S01]  /*dbc0*/  LOP3.LUT R91, R10, 0xffff0000, RZ, 0xc0, !PT ;  /* 0xffff00000a5b7812 */ /* 0x000fe200078ec0ff */
[----:B------:R-:W-:Y:S01]  /*dbd0*/  IMAD.U32 R74, R14, 0x10000, RZ ;  /* 0x000100000e4a7824 */ /* 0x000fe200078e00ff */
[----:B------:R-:W-:Y:S01]  /*dbe0*/  LOP3.LUT R130, R130, 0xffff0000, RZ, 0xc0, !PT ;  /* 0xffff000082827812 */ /* 0x000fe200078ec0ff */
[C---:B------:R-:W-:Y:S01]  /*dbf0*/  FMUL.FTZ R10, R76.reuse, R9 ;  /* 0x000000094c0a7220 */ /* 0x040fe20000410000 */
[----:B------:R-:W-:Y:S01]  /*dc00*/  LOP3.LUT R11, R11, 0xffff0000, RZ, 0xc0, !PT ;  /* 0xffff00000b0b7812 */ /* 0x000fe200078ec0ff */
[-C--:B------:R-:W-:Y:S01]  /*dc10*/  FMUL.FTZ R76, R76, R79.reuse ;  /* 0x0000004f4c4c7220 */ /* 0x080fe20000410000 */
[----:B------:R-:W-:Y:S01]  /*dc20*/  LOP3.LUT R14, R14, 0xffff0000, RZ, 0xc0, !PT ;  /* 0xffff00000e0e7812 */ /* 0x000fe200078ec0ff */
[----:B------:R-:W-:-:S02]  /*dc30*/  FFMA.FTZ R10, R73, R79, -R10 ;  /* 0x0000004f490a7223 */ /* 0x000fc4000001080a */
[----:B------:R-:W-:Y:S01]  /*dc40*/  FFMA.FTZ R76, R73, R9, R76 ;  /* 0x00000009494c7223 */ /* 0x000fe2000001004c */
[----:B------:R-:W-:Y:S01]  /*dc50*/  SHF.L.U32 R9, R133, 0x10, RZ ;  /* 0x0000001085097819 */ /* 0x000fe200000006ff */
[C---:B------:R-:W-:Y:S02]  /*dc60*/  FMUL.FTZ R79, R15.reuse, R130 ;  /* 0x000000820f4f7220 */ /* 0x040fe40000410000 */
[-C--:B------:R-:W-:Y:S02]  /*dc70*/  FMUL.FTZ R15, R15, R134.reuse ;  /* 0x000000860f0f7220 */ /* 0x080fe40000410000 */
[C---:B------:R-:W-:Y:S02]  /*dc80*/  FMUL.FTZ R73, R8.reuse, R95 ;  /* 0x0000005f08497220 */ /* 0x040fe40000410000 */
[----:B------:R-:W-:Y:S02]  /*dc90*/  FMUL.FTZ R8, R8, R9 ;  /* 0x0000000908087220 */ /* 0x000fe40000410000 */
[----:B------:R-:W-:-:S02]  /*dca0*/  FFMA.FTZ R79, R72, R134, -R79 ;  /* 0x00000086484f7223 */ /* 0x000fc4000001084f */
[----:B------:R-:W-:Y:S02]  /*dcb0*/  FFMA.FTZ R15, R72, R130, R15 ;  /* 0x00000082480f7223 */ /* 0x000fe4000001000f */
[C---:B------:R-:W-:Y:S02]  /*dcc0*/  FFMA.FTZ R73, R12.reuse, R9, -R73 ;  /* 0x000000090c497223 */ /* 0x040fe40000010849 */
[----:B------:R-:W-:Y:S02]  /*dcd0*/  IMAD.U32 R72, R135, 0x10000, RZ ;  /* 0x0001000087487824 */ /* 0x000fe400078e00ff */
[----:B------:R-:W-:Y:S01]  /*dce0*/  FFMA.FTZ R9, R12, R95, R8 ;  /* 0x0000005f0c097223 */ /* 0x000fe20000010008 */
[----:B------:R-:W-:Y:S01]  /*dcf0*/  LOP3.LUT R8, R133, 0xffff0000, RZ, 0xc0, !PT ;  /* 0xffff000085087812 */ /* 0x000fe200078ec0ff */
[C---:B------:R-:W-:Y:S02]  /*dd00*/  FMUL.FTZ R12, R78.reuse, R94 ;  /* 0x0000005e4e0c7220 */ /* 0x040fe40000410000 */
[----:B------:R-:W-:-:S02]  /*dd10*/  FMUL.FTZ R78, R78, R72 ;  /* 0x000000484e4e7220 */ /* 0x000fc40000410000 */
[----:B------:R-:W-:Y:S02]  /*dd20*/  FFMA.FTZ R72, R13, R72, -R12 ;  /* 0x000000480d487223 */ /* 0x000fe4000001080c */
[C---:B------:R-:W-:Y:S01]  /*dd30*/  IMAD.U32 R95, R132.reuse, 0x10000, RZ ;  /* 0x00010000845f7824 */ /* 0x040fe200078e00ff */
[----:B------:R-:W-:Y:S01]  /*dd40*/  LOP3.LUT R132, R132, 0xffff0000, RZ, 0xc0, !PT ;  /* 0xffff000084847812 */ /* 0x000fe200078ec0ff */
[----:B------:R-:W-:Y:S02]  /*dd50*/  FMUL.FTZ R12, R93, R104 ;  /* 0x000000685d0c7220 */ /* 0x000fe40000410000 */
[----:B------:R-:W-:Y:S02]  /*dd60*/  FFMA.FTZ R94, R13, R94, R78 ;  /* 0x0000005e0d5e7223 */ /* 0x000fe4000001004e */
[----:B------:R-:W-:Y:S02]  /*dd70*/  FMUL.FTZ R93, R93, R8 ;  /* 0x000000085d5d7220 */ /* 0x000fe40000410000 */
[----:B------:R-:W-:-:S02]  /*dd80*/  FMUL.FTZ R13, R92, R95 ;  /* 0x0000005f5c0d7220 */ /* 0x000fc40000410000 */
[----:B------:R-:W-:Y:S01]  /*dd90*/  FFMA.FTZ R78, R75, R8, -R12 ;  /* 0x000000084b4e7223 */ /* 0x000fe2000001080c */
[----:B------:R-:W-:Y:S01]  /*dda0*/  LOP3.LUT R8, R131, 0xffff0000, RZ, 0xc0, !PT ;  /* 0xffff000083087812 */ /* 0x000fe200078ec0ff */
[-C--:B------:R-:W-:Y:S01]  /*ddb0*/  FMUL.FTZ R92, R92, R105.reuse ;  /* 0x000000695c5c7220 */ /* 0x080fe20000410000 */
[----:B------:R-:W-:Y:S01]  /*ddc0*/  LOP3.LUT R12, R135, 0xffff0000, RZ, 0xc0, !PT ;  /* 0xffff0000870c7812 */ /* 0x000fe200078ec0ff */
[----:B------:R-:W-:Y:S02]  /*ddd0*/  FFMA.FTZ R104, R75, R104, R93 ;  /* 0x000000684b687223 */ /* 0x000fe4000001005d */
[C---:B------:R-:W-:Y:S02]  /*dde0*/  FFMA.FTZ R105, R74.reuse, R105, -R13 ;  /* 0x000000694a697223 */ /* 0x040fe4000001080d */
[----:B------:R-:W-:Y:S01]  /*ddf0*/  FFMA.FTZ R92, R74, R95, R92 ;  /* 0x0000005f4a5c7223 */ /* 0x000fe2000001005c */
[----:B------:R-:W-:Y:S01]  /*de00*/  F2FP.BF16.PACK_AB R9, R104, R9 ;  /* 0x000000096809723e */ /* 0x000fe200000010ff */
[----:B------:R-:W-:-:S02]  /*de10*/  FMUL.FTZ R93, R91, R132 ;  /* 0x000000845b5d7220 */ /* 0x000fc40000410000 */
[----:B------:R-:W-:Y:S02]  /*de20*/  FMUL.FTZ R74, R11, R8 ;  /* 0x000000080b4a7220 */ /* 0x000fe40000410000 */
[----:B------:R-:W-:Y:S02]  /*de30*/  FMUL.FTZ R75, R91, R136 ;  /* 0x000000885b4b7220 */ /* 0x000fe40000410000 */
[----:B------:R-:W-:Y:S02]  /*de40*/  FMUL.FTZ R13, R11, R12 ;  /* 0x0000000c0b0d7220 */ /* 0x000fe40000410000 */
[C---:B------:R-:W-:Y:S02]  /*de50*/  FFMA.FTZ R136, R14.reuse, R136, -R93 ;  /* 0x000000880e887223 */ /* 0x040fe4000001085d */
[----:B------:R-:W-:Y:S01]  /*de60*/  FFMA.FTZ R11, R77, R12, -R74 ;  /* 0x0000000c4d0b7223 */ /* 0x000fe2000001084a */
[----:B------:R-:W-:Y:S01]  /*de70*/  F2FP.BF16.PACK_AB R12, R79, R10 ;  /* 0x0000000a4f0c723e */ /* 0x000fe200000010ff */
        /* <DEDUP_REMOVED lines=10> */
.L_x_409:
[----:B------:R-:W-:Y:S05]  /*df20*/  BSYNC B0 ;  /* 0x0000000000007941 */ /* 0x000fea0003800000 */
.L_x_408:
[----:B------:R-:W-:-:S13]  /*df30*/  ISETP.GE.AND P0, PT, R42, c[0x0][0x27c], PT ;  /* 0x00009f002a007a0c */ /* 0x000fda0003f06270 */
[----:B------:R-:W-:Y:S05]  /*df40*/  @P0 BRA `(.L_x_407) ;  /* 0x0000078000000947 */ /* 0x000fea0003800000 */
[----:B-1----:R-:W-:Y:S01]  /*df50*/  SHF.R.S32.HI R11, RZ, 0x1f, R42 ;  /* 0x0000001fff0b7819 */ /* 0x002fe2000001142a */
[----:B--2---:R-:W-:Y:S01]  /*df60*/  IMAD.MOV.U32 R13, RZ, RZ, c[0x0][0x27c] ;  /* 0x00009f00ff0d7624 */ /* 0x004fe200078e00ff */
[----:B------:R-:W-:Y:S01]  /*df70*/  SHF.R.S32.HI R9, RZ, 0x1f, R88 ;  /* 0x0000001fff097819 */ /* 0x000fe20000011458 */
[----:B------:R-:W-:Y:S01]  /*df80*/  IMAD.SHL.U32 R14, R88, 0x40, RZ ;  /* 0x00000040580e7824 */ /* 0x000fe200078e00ff */
[----:B------:R-:W-:Y:S02]  /*df90*/  LEA.HI R15, R11, R42, RZ, 0x3 ;  /* 0x0000002a0b0f7211 */ /* 0x000fe400078f18ff */
[----:B------:R-:W-:Y:S02]  /*dfa0*/  LEA.HI R9, R9, R88, RZ, 0x3 ;  /* 0x0000005809097211 */ /* 0x000fe400078f18ff */
[----:B------:R-:W-:Y:S02]  /*dfb0*/  SHF.R.S32.HI R8, RZ, 0x3, R15 ;  /* 0x00000003ff087819 */ /* 0x000fe4000001140f */
[----:B------:R-:W-:Y:S01]  /*dfc0*/  LEA.HI R12, R11, R42, RZ, 0x6 ;  /* 0x0000002a0b0c7211 */ /* 0x000fe200078f30ff */
[----:B------:R-:W-:Y:S01]  /*dfd0*/  IMAD.SHL.U32 R9, R9, 0x40, RZ ;  /* 0x0000004009097824 */ /* 0x000fe200078e00ff */
[----:B------:R-:W-:-:S02]  /*dfe0*/  LEA.HI R13, R13, R8, RZ, 0x1d ;  /* 0x000000080d0d7211 */ /* 0x000fc400078fe8ff */
[----:B------:R-:W-:Y:S01]  /*dff0*/  LOP3.LUT R14, R14, 0x1c0, RZ, 0xc0, !PT ;  /* 0x000001c00e0e7812 */ /* 0x000fe200078ec0ff */
[----:B------:R-:W-:Y:S01]  /*e000*/  IMAD.SHL.U32 R12, R12, 0x80, RZ ;  /* 0x000000800c0c7824 */ /* 0x000fe200078e00ff */
[----:B------:R-:W-:Y:S01]  /*e010*/  SHF.R.S32.HI R10, RZ, 0x1f, R13 ;  /* 0x0000001fff0a7819 */ /* 0x000fe2000001140d */
[----:B------:R-:W-:Y:S01]  /*e020*/  IMAD.SHL.U32 R11, R13, 0x8, RZ ;  /* 0x000000080d0b7824 */ /* 0x000fe200078e00ff */
[----:B------:R-:W-:Y:S02]  /*e030*/  LOP3.LUT R15, R14, 0x38, R15, 0xf8, !PT ;  /* 0x000000380e0f7812 */ /* 0x000fe400078ef80f */
[----:B------:R-:W-:Y:S02]  /*e040*/  LEA.HI R10, R10, R13, RZ, 0x3 ;  /* 0x0000000d0a0a7211 */ /* 0x000fe400078f18ff */
[----:B------:R-:W-:Y:S02]  /*e050*/  SHF.R.U32.HI R8, RZ, 0x3, R14 ;  /* 0x00000003ff087819 */ /* 0x000fe4000001160e */
[----:B------:R-:W-:Y:S01]  /*e060*/  LOP3.LUT R11, R14, 0x38, R11, 0xf8, !PT ;  /* 0x000000380e0b7812 */ /* 0x000fe200078ef80b */
[----:B------:R-:W-:Y:S01]  /*e070*/  IMAD.SHL.U32 R10, R10, 0x400, RZ ;  /* 0x000004000a0a7824 */ /* 0x000fe200078e00ff */
[----:B------:R-:W-:-:S02]  /*e080*/  LOP3.LUT R9, R9, 0xfffffe00, RZ, 0xc0, !PT ;  /* 0xfffffe0009097812 */ /* 0x000fc400078ec0ff */
[----:B------:R-:W-:Y:S02]  /*e090*/  LOP3.LUT R12, R12, 0x7fffe000, RZ, 0xc0, !PT ;  /* 0x7fffe0000c0c7812 */ /* 0x000fe400078ec0ff */
[-C--:B------:R-:W-:Y:S02]  /*e0a0*/  LOP3.LUT R15, R15, R8.reuse, RZ, 0x3c, !PT ;  /* 0x000000080f0f7212 */ /* 0x080fe400078e3cff */
[----:B------:R-:W-:Y:S02]  /*e0b0*/  LOP3.LUT R72, R11, R8, RZ, 0x3c, !PT ;  /* 0x000000080b487212 */ /* 0x000fe400078e3cff */
[----:B------:R-:W-:Y:S02]  /*e0c0*/  LOP3.LUT R10, R10, 0x7fffe000, RZ, 0xc0, !PT ;  /* 0x7fffe0000a0a7812 */ /* 0x000fe400078ec0ff */
[--C-:B------:R-:W-:Y:S02]  /*e0d0*/  IADD3 R12, R15, R12, R9.reuse ;  /* 0x0000000c0f0c7210 */ /* 0x100fe40007ffe009 */
[----:B------:R-:W-:-:S02]  /*e0e0*/  IADD3 R72, R72, R10, R9 ;  /* 0x0000000a48487210 */ /* 0x000fc40007ffe009 */
[--C-:B------:R-:W-:Y:S01]  /*e0f0*/  SHF.R.U64 R75, R60, 0x10, R61.reuse ;  /* 0x000000103c4b7819 */ /* 0x100fe2000000123d */
[----:B------:R-:W-:Y:S01]  /*e100*/  IMAD.SHL.U32 R73, R12, 0x2, RZ ;  /* 0x000000020c497824 */ /* 0x000fe200078e00ff */
[----:B------:R-:W-:Y:S01]  /*e110*/  SHF.R.U32.HI R60, RZ, 0x10, R61 ;  /* 0x00000010ff3c7819 */ /* 0x000fe2000001163d */
[----:B------:R-:W-:Y:S01]  /*e120*/  IMAD.SHL.U32 R72, R72, 0x2, RZ ;  /* 0x0000000248487824 */ /* 0x000fe200078e00ff */
[--C-:B------:R-:W-:Y:S02]  /*e130*/  SHF.R.U64 R61, R62, 0x10, R63.reuse ;  /* 0x000000103e3d7819 */ /* 0x100fe4000000123f */
[----:B------:R-:W1:Y:S01]  /*e140*/  LDS.128 R12, [R73+0x10080] ;  /* 0x01008000490c7984 */ /* 0x000e620000000c00 */
[----:B------:R-:W-:Y:S02]  /*e150*/  SHF.R.U32.HI R62, RZ, 0x10, R63 ;  /* 0x00000010ff3e7819 */ /* 0x000fe4000001163f */
[--C-:B------:R-:W-:Y:S01]  /*e160*/  SHF.R.U64 R63, R52, 0x10, R53.reuse ;  /* 0x00000010343f7819 */ /* 0x100fe20000001235 */
[----:B------:R-:W2:Y:S01]  /*e170*/  LDS.128 R8, [R72+0x10080] ;  /* 0x0100800048087984 */ /* 0x000ea20000000c00 */
[----:B------:R-:W-:-:S02]  /*e180*/  SHF.R.U32.HI R52, RZ, 0x10, R53 ;  /* 0x00000010ff347819 */ /* 0x000fc40000011635 */
[----:B------:R-:W-:Y:S02]  /*e190*/  SHF.R.U64 R53, R54, 0x10, R55 ;  /* 0x0000001036357819 */ /* 0x000fe40000001237 */
        /* <DEDUP_REMOVED lines=42> */
[----:B------:R-:W-:Y:S02]  /*e440*/  FFMA.FTZ R15, R52, R122, R15 ;  /* 0x0000007a340f7223 */ /* 0x000fe4000001000f */
        /* <DEDUP_REMOVED lines=9> */
[C---:B------:R-:W-:Y:S01]  /*e4e0*/  IMAD.U32 R54, R14.reuse, 0x10000, RZ ;  /* 0x000100000e367824 */ /* 0x040fe200078e00ff */
[----:B------:R-:W-:Y:S01]  /*e4f0*/  LOP3.LUT R14, R14, 0xffff0000, RZ, 0xc0, !PT ;  /* 0xffff00000e0e7812 */ /* 0x000fe200078ec0ff */
[C---:B------:R-:W-:Y:S02]  /*e500*/  FMUL.FTZ R8, R76.reuse, R121 ;  /* 0x000000794c087220 */ /* 0x040fe40000410000 */
[----:B------:R-:W-:Y:S02]  /*e510*/  FMUL.FTZ R13, R75, R12 ;  /* 0x0000000c4b0d7220 */ /* 0x000fe40000410000 */
[----:B------:R-:W-:-:S02]  /*e520*/  FMUL.FTZ R76, R76, R125 ;  /* 0x0000007d4c4c7220 */ /* 0x000fc40000410000 */
[----:B------:R-:W-:Y:S02]  /*e530*/  FMUL.FTZ R75, R75, R77 ;  /* 0x0000004d4b4b7220 */ /* 0x000fe40000410000 */
        /* <DEDUP_REMOVED lines=25> */
.L_x_407:
[----:B------:R-:W-:Y:S05]  /*e6d0*/  BSYNC B1 ;  /* 0x0000000000017941 */ /* 0x000fea0003800000 */
.L_x_406:
        /* <DEDUP_REMOVED lines=120> */
.L_x_413:
[----:B------:R-:W-:Y:S05]  /*ee60*/  BSYNC B0 ;  /* 0x0000000000007941 */ /* 0x000fea0003800000 */
.L_x_412:
        /* <DEDUP_REMOVED lines=122> */
.L_x_411:
[----:B------:R-:W-:Y:S05]  /*f610*/  BSYNC B1 ;  /* 0x0000000000017941 */ /* 0x000fea0003800000 */
.L_x_410:
[----:B------:R-:W-:-:S04]  /*f620*/  IADD3 R32, R40, 0x60, RZ ;  /* 0x0000006028207810 */ /* 0x000fc80007ffe0ff */
[----:B------:R-:W-:-:S13]  /*f630*/  ISETP.GE.AND P0, PT, R32, UR4, PT ;  /* 0x0000000420007c0c */ /* 0x000fda000bf06270 */
[----:B------:R-:W-:Y:S05]  /*f640*/  @P0 BRA `(.L_x_387) ;  /* 0x00000ef000000947 */ /* 0x000fea0003800000 */
[----:B------:R-:W-:Y:S01]  /*f650*/  ISETP.GE.AND P0, PT, R80, c[0x0][0x27c], PT ;  /* 0x00009f0050007a0c */ /* 0x000fe20003f06270 */
[----:B------:R-:W-:-:S12]  /*f660*/  BSSY B0, `(.L_x_414) ;  /* 0x0000073000007945 */ /* 0x000fd80003800000 */
[----:B------:R-:W-:Y:S05]  /*f670*/  @P0 BRA `(.L_x_415) ;  /* 0x0000071000000947 */ /* 0x000fea0003800000 */
[----:B-1----:R-:W-:Y:S01]  /*f680*/  IMAD.MOV.U32 R8, RZ, RZ, c[0x0][0x27c] ;  /* 0x00009f00ff087624 */ /* 0x002fe200078e00ff */
[----:B------:R-:W-:Y:S01]  /*f690*/  SHF.R.S32.HI R11, RZ, 0x1f, R32 ;  /* 0x0000001fff0b7819 */ /* 0x000fe20000011420 */
[----:B------:R-:W-:Y:S01]  /*f6a0*/  IMAD.SHL.U32 R9, R32, 0x40, RZ ;  /* 0x0000004020097824 */ /* 0x000fe200078e00ff */
[----:B------:R-:W-:Y:S02]  /*f6b0*/  SHF.R.U64 R35, R24, 0x10, R25 ;  /* 0x0000001018237819 */ /* 0x000fe40000001219 */
[----:B------:R-:W-:Y:S02]  /*f6c0*/  LEA.HI R8, R8, R43, RZ, 0x1d ;  /* 0x0000002b08087211 */ /* 0x000fe400078fe8ff */
[----:B------:R-:W-:Y:S02]  /*f6d0*/  LEA.HI R10, R11, R32, RZ, 0x3 ;  /* 0x000000200b0a7211 */ /* 0x000fe400078f18ff */
[----:B------:R-:W-:Y:S01]  /*f6e0*/  SHF.R.S32.HI R11, RZ, 0x1f, R8 ;  /* 0x0000001fff0b7819 */ /* 0x000fe20000011408 */
[----:B--2---:R-:W-:Y:S01]  /*f6f0*/  IMAD.SHL.U32 R12, R8, 0x8, RZ ;  /* 0x00000008080c7824 */ /* 0x004fe200078e00ff */
        /* <DEDUP_REMOVED lines=105> */
.L_x_415:
[----:B------:R-:W-:Y:S05]  /*fd90*/  BSYNC B0 ;  /* 0x0000000000007941 */ /* 0x000fea0003800000 */
.L_x_414:
[----:B------:R-:W-:-:S13]  /*fda0*/  ISETP.GE.AND P0, PT, R42, c[0x0][0x27c], PT ;  /* 0x00009f002a007a0c */ /* 0x000fda0003f06270 */
[----:B------:R-:W-:Y:S05]  /*fdb0*/  @P0 BRA `(.L_x_387) ;  /* 0x0000078000000947 */ /* 0x000fea0003800000 */
[----:B-12---:R-:W-:Y:S01]  /*fdc0*/  SHF.R.S32.HI R15, RZ, 0x1f, R42 ;  /* 0x0000001fff0f7819 */ /* 0x006fe2000001142a */
[----:B------:R-:W-:Y:S01]  /*fdd0*/  IMAD.MOV.U32 R11, RZ, RZ, c[0x0][0x27c] ;  /* 0x00009f00ff0b7624 */ /* 0x000fe200078e00ff */
[----:B------:R-:W-:Y:S01]  /*fde0*/  SHF.R.S32.HI R9, RZ, 0x1f, R32 ;  /* 0x0000001fff097819 */ /* 0x000fe20000011420 */
[----:B------:R-:W-:Y:S01]  /*fdf0*/  IMAD.SHL.U32 R13, R32, 0x40, RZ ;  /* 0x00000040200d7824 */ /* 0x000fe200078e00ff */
[CC--:B------:R-:W-:Y:S02]  /*fe00*/  LEA.HI R8, R15.reuse, R42.reuse, RZ, 0x3 ;  /* 0x0000002a0f087211 */ /* 0x0c0fe400078f18ff */
        /* <DEDUP_REMOVED lines=9> */
[C---:B------:R-:W-:Y:S02]  /*fea0*/  LOP3.LUT R15, R13.reuse, 0x38, R8, 0xf8, !PT ;  /* 0x000000380d0f7812 */ /* 0x040fe400078ef808 */
        /* <DEDUP_REMOVED lines=11> */
[----:B------:R-:W-:Y:S01]  /*ff60*/  SHF.R.U64 R18, R28, 0x10, R29 ;  /* 0x000000101c127819 */ /* 0x000fe2000000121d */
[----:B------:R-:W-:Y:S01]  /*ff70*/  IMAD.SHL.U32 R17, R12, 0x2, RZ ;  /* 0x000000020c117824 */ /* 0x000fe200078e00ff */
[--C-:B------:R-:W-:Y:S01]  /*ff80*/  SHF.R.U64 R20, R20, 0x10, R21.reuse ;  /* 0x0000001014147819 */ /* 0x100fe20000001215 */
[----:B------:R-:W-:Y:S01]  /*ff90*/  IMAD.SHL.U32 R16, R16, 0x2, RZ ;  /* 0x0000000210107824 */ /* 0x000fe200078e00ff */
[----:B------:R-:W-:Y:S02]  /*ffa0*/  SHF.R.U32.HI R21, RZ, 0x10, R21 ;  /* 0x00000010ff157819 */ /* 0x000fe40000011615 */
[----:B------:R-:W1:Y:S01]  /*ffb0*/  LDS.128 R12, [R17+0x10080] ;  /* 0x01008000110c7984 */ /* 0x000e620000000c00 */
[--C-:B------:R-:W-:Y:S02]  /*ffc0*/  SHF.R.U64 R22, R22, 0x10, R23.reuse ;  /* 0x0000001016167819 */ /* 0x100fe40000001217 */
[----:B------:R-:W-:Y:S01]  /*ffd0*/  SHF.R.U32.HI R23, RZ, 0x10, R23 ;  /* 0x00000010ff177819 */ /* 0x000fe20000011617 */
[----:B------:R-:W2:Y:S01]  /*ffe0*/  LDS.128 R8, [R16+0x10080] ;  /* 0x0100800010087984 */ /* 0x000ea20000000c00 */
[----:B------:R-:W-:-:S02]  /*fff0*/  PRMT R69, R69, 0x5410, R18 ;  /* 0x0000541045457816 */ /* 0x000fc40000000012 */
[----:B------:R-:W-:Y:S02]  /*10000*/  PRMT R65, R65, 0x5410, R20 ;  /* 0x0000541041417816 */ /* 0x000fe40000000014 */
[----:B------:R-:W-:Y:S01]  /*10010*/  PRMT R58, R58, 0x5410, R21 ;  /* 0x000054103a3a7816 */ /* 0x000fe20000000015 */
[----:B------:R-:W-:Y:S01]  /*10020*/  IMAD.U32 R25, R69, 0x10000, RZ ;  /* 0x0001000045197824 */ /* 0x000fe200078e00ff */
[----:B------:R-:W-:Y:S02]  /*10030*/  PRMT R66, R66, 0x5410, R23 ;  /* 0x0000541042427816 */ /* 0x000fe40000000017 */
[----:B------:R-:W-:Y:S02]  /*10040*/  PRMT R67, R67, 0x5410, R22 ;  /* 0x0000541043437816 */ /* 0x000fe40000000016 */
[----:B------:R-:W-:Y:S02]  /*10050*/  SHF.R.U32.HI R29, RZ, 0x10, R29 ;  /* 0x00000010ff1d7819 */ /* 0x000fe4000001161d */
[----:B------:R-:W-:-:S02]  /*10060*/  SHF.R.U64 R24, R30, 0x10, R31 ;  /* 0x000000101e187819 */ /* 0x000fc4000000121f */
[----:B------:R-:W-:Y:S01]  /*10070*/  PRMT R68, R68, 0x5410, R29 ;  /* 0x0000541044447816 */ /* 0x000fe2000000001d */
[----:B------:R-:W-:Y:S01]  /*10080*/  IMAD.U32 R29, R58, 0x10000, RZ ;  /* 0x000100003a1d7824 */ /* 0x000fe200078e00ff */
[----:B------:R-:W-:Y:S02]  /*10090*/  LOP3.LUT R30, R69, 0xffff0000, RZ, 0xc0, !PT ;  /* 0xffff0000451e7812 */ /* 0x000fe400078ec0ff */
[----:B------:R-:W-:Y:S02]  /*100a0*/  SHF.R.U32.HI R31, RZ, 0x10, R31 ;  /* 0x00000010ff1f7819 */ /* 0x000fe4000001161f */
[----:B------:R-:W-:Y:S02]  /*100b0*/  PRMT R71, R71, 0x5410, R24 ;  /* 0x0000541047477816 */ /* 0x000fe40000000018 */
[----:B------:R-:W-:Y:S02]  /*100c0*/  PRMT R70, R70, 0x5410, R31 ;  /* 0x0000541046467816 */ /* 0x000fe4000000001f */
        /* <DEDUP_REMOVED lines=11> */
[C---:B------:R-:W-:Y:S01]  /*10180*/  IMAD.U32 R9, R65.reuse, 0x10000, RZ ;  /* 0x0001000041097824 */ /* 0x040fe200078e00ff */
[C---:B------:R-:W-:Y:S01]  /*10190*/  LOP3.LUT R26, R10.reuse, 0xffff0000, RZ, 0xc0, !PT ;  /* 0xffff00000a1a7812 */ /* 0x040fe200078ec0ff */
[----:B------:R-:W-:Y:S01]  /*101a0*/  IMAD.U32 R27, R10, 0x10000, RZ ;  /* 0x000100000a1b7824 */ /* 0x000fe200078e00ff */
[----:B------:R-:W-:Y:S01]  /*101b0*/  LOP3.LUT R65, R65, 0xffff0000, RZ, 0xc0, !PT ;  /* 0xffff000041417812 */ /* 0x000fe200078ec0ff */
[----:B------:R-:W-:-:S02]  /*101c0*/  FMUL.FTZ R10, R22, R9 ;  /* 0x00000009160a7220 */ /* 0x000fc40000410000 */
[-C--:B------:R-:W-:Y:S02]  /*101d0*/  FMUL.FTZ R22, R22, R25.reuse ;  /* 0x0000001916167220 */ /* 0x080fe40000410000 */
[C---:B------:R-:W-:Y:S02]  /*101e0*/  FFMA.FTZ R10, R19.reuse, R25, -R10 ;  /* 0x00000019130a7223 */ /* 0x040fe4000001080a */
[----:B------:R-:W-:Y:S02]  /*101f0*/  FFMA.FTZ R22, R19, R9, R22 ;  /* 0x0000000913167223 */ /* 0x000fe40000010016 */
[C---:B------:R-:W-:Y:S02]  /*10200*/  FMUL.FTZ R25, R15.reuse, R65 ;  /* 0x000000410f197220 */ /* 0x040fe40000410000 */
[C---:B------:R-:W-:Y:S01]  /*10210*/  IMAD.U32 R9, R68.reuse, 0x10000, RZ ;  /* 0x0001000044097824 */ /* 0x040fe200078e00ff */
[----:B------:R-:W-:Y:S01]  /*10220*/  LOP3.LUT R68, R68, 0xffff0000, RZ, 0xc0, !PT ;  /* 0xffff000044447812 */ /* 0x000fe200078ec0ff */
[----:B------:R-:W-:-:S02]  /*10230*/  FMUL.FTZ R15, R15, R30 ;  /* 0x0000001e0f0f7220 */ /* 0x000fc40000410000 */
[----:B------:R-:W-:Y:S02]  /*10240*/  FMUL.FTZ R19, R8, R29 ;  /* 0x0000001d08137220 */ /* 0x000fe40000410000 */
[----:B------:R-:W-:Y:S02]  /*10250*/  FFMA.FTZ R25, R18, R30, -R25 ;  /* 0x0000001e12197223 */ /* 0x000fe40000010819 */
[----:B------:R-:W-:Y:S02]  /*10260*/  FMUL.FTZ R8, R8, R9 ;  /* 0x0000000908087220 */ /* 0x000fe40000410000 */
[C---:B------:R-:W-:Y:S01]  /*10270*/  IMAD.U32 R24, R11.reuse, 0x10000, RZ ;  /* 0x000100000b187824 */ /* 0x040fe200078e00ff */
[----:B------:R-:W-:Y:S01]  /*10280*/  LOP3.LUT R11, R11, 0xffff0000, RZ, 0xc0, !PT ;  /* 0xffff00000b0b7812 */ /* 0x000fe200078ec0ff */
[C---:B------:R-:W-:Y:S01]  /*10290*/  IMAD.U32 R30, R66.reuse, 0x10000, RZ ;  /* 0x00010000421e7824 */ /* 0x040fe200078e00ff */
[----:B------:R-:W-:Y:S01]  /*102a0*/  LOP3.LUT R66, R66, 0xffff0000, RZ, 0xc0, !PT ;  /* 0xffff000042427812 */ /* 0x000fe200078ec0ff */
[----:B------:R-:W-:-:S02]  /*102b0*/  FFMA.FTZ R15, R18, R65, R15 ;  /* 0x00000041120f7223 */ /* 0x000fc4000001000f */
[C---:B------:R-:W-:Y:S01]  /*102c0*/  IMAD.U32 R18, R70.reuse, 0x10000, RZ ;  /* 0x0001000046127824 */ /* 0x040fe200078e00ff */
[----:B------:R-:W-:Y:S01]  /*102d0*/  LOP3.LUT R70, R70, 0xffff0000, RZ, 0xc0, !PT ;  /* 0xffff000046467812 */ /* 0x000fe200078ec0ff */
[C---:B------:R-:W-:Y:S02]  /*102e0*/  FFMA.FTZ R19, R12.reuse, R9, -R19 ;  /* 0x000000090c137223 */ /* 0x040fe40000010813 */
[----:B------:R-:W-:Y:S02]  /*102f0*/  FFMA.FTZ R9, R12, R29, R8 ;  /* 0x0000001d0c097223 */ /* 0x000fe40000010008 */
[C---:B------:R-:W-:Y:S02]  /*10300*/  FMUL.FTZ R8, R24.reuse, R30 ;  /* 0x0000001e18087220 */ /* 0x040fe40000410000 */
[-C--:B------:R-:W-:Y:S02]  /*10310*/  FMUL.FTZ R24, R24, R18.reuse ;  /* 0x0000001218187220 */ /* 0x080fe40000410000 */
[C---:B------:R-:W-:Y:S01]  /*10320*/  IMAD.U32 R12, R67.reuse, 0x10000, RZ ;  /* 0x00010000430c7824 */ /* 0x040fe200078e00ff */
[----:B------:R-:W-:Y:S01]  /*10330*/  LOP3.LUT R67, R67, 0xffff0000, RZ, 0xc0, !PT ;  /* 0xffff000043437812 */ /* 0x000fe200078ec0ff */
[C---:B------:R-:W-:Y:S01]  /*10340*/  IMAD.U32 R29, R71.reuse, 0x10000, RZ ;  /* 0x00010000471d7824 */ /* 0x040fe200078e00ff */
[----:B------:R-:W-:Y:S01]  /*10350*/  LOP3.LUT R71, R71, 0xffff0000, RZ, 0xc0, !PT ;  /* 0xffff000047477812 */ /* 0x000fe200078ec0ff */
[----:B------:R-:W-:-:S02]  /*10360*/  FFMA.FTZ R18, R13, R18, -R8 ;  /* 0x000000120d127223 */ /* 0x000fc40000010808 */
[----:B------:R-:W-:Y:S02]  /*10370*/  FFMA.FTZ R30, R13, R30, R24 ;  /* 0x0000001e0d1e7223 */ /* 0x000fe40000010018 */
[C---:B------:R-:W-:Y:S02]  /*10380*/  FMUL.FTZ R13, R27.reuse, R12 ;  /* 0x0000000c1b0d7220 */ /* 0x040fe40000410000 */
[C---:B------:R-:W-:Y:S01]  /*10390*/  IMAD.U32 R20, R14.reuse, 0x10000, RZ ;  /* 0x000100000e147824 */ /* 0x040fe200078e00ff */
[----:B------:R-:W-:Y:S01]  /*103a0*/  LOP3.LUT R14, R14, 0xffff0000, RZ, 0xc0, !PT ;  /* 0xffff00000e0e7812 */ /* 0x000fe200078ec0ff */
[----:B------:R-:W-:Y:S02]  /*103b0*/  FMUL.FTZ R27, R27, R29 ;  /* 0x0000001d1b1b7220 */ /* 0x000fe40000410000 */
[C---:B------:R-:W-:Y:S02]  /*103c0*/  FMUL.FTZ R8, R28.reuse, R58 ;  /* 0x0000003a1c087220 */ /* 0x040fe40000410000 */
[----:B------:R-:W-:-:S02]  /*103d0*/  FMUL.FTZ R28, R28, R68 ;  /* 0x000000441c1c7220 */ /* 0x000fc40000410000 */
[C---:B------:R-:W-:Y:S02]  /*103e0*/  FFMA.FTZ R29, R20.reuse, R29, -R13 ;  /* 0x0000001d141d7223 */ /* 0x040fe4000001080d */
[----:B------:R-:W-:Y:S02]  /*103f0*/  FFMA.FTZ R27, R20, R12, R27 ;  /* 0x0000000c141b7223 */ /* 0x000fe4000001001b */
[----:B------:R-:W-:Y:S02]  /*10400*/  FFMA.FTZ R68, R21, R68, -R8 ;  /* 0x0000004415447223 */ /* 0x000fe40000010808 */
[----:B------:R-:W-:Y:S02]  /*10410*/  FMUL.FTZ R20, R26, R67 ;  /* 0x000000431a147220 */ /* 0x000fe40000410000 */
[----:B------:R-:W-:Y:S01]  /*10420*/  FMUL.FTZ R12, R11, R66 ;  /* 0x000000420b0c7220 */ /* 0x000fe20000410000 */
[----:B------:R-:W-:Y:S01]  /*10430*/  F2FP.BF16.PACK_AB R13, R68, R19 ;  /* 0x00000013440d723e */ /* 0x000fe200000010ff */
[----:B------:R-:W-:-:S02]  /*10440*/  FMUL.FTZ R24, R26, R71 ;  /* 0x000000471a187220 */ /* 0x000fc40000410000 */
[-C--:B------:R-:W-:Y:S02]  /*10450*/  FMUL.FTZ R8, R11, R70.reuse ;  /* 0x000000460b087220 */ /* 0x080fe40000410000 */
[C---:B------:R-:W-:Y:S02]  /*10460*/  FFMA.FTZ R20, R14.reuse, R71, -R20 ;  /* 0x000000470e147223 */ /* 0x040fe40000010814 */
[----:B------:R-:W-:Y:S01]  /*10470*/  FFMA.FTZ R11, R23, R70, -R12 ;  /* 0x00000046170b7223 */ /* 0x000fe2000001080c */
[----:B------:R-:W-:Y:S01]  /*10480*/  F2FP.BF16.PACK_AB R12, R25, R10 ;  /* 0x0000000a190c723e */ /* 0x000fe200000010ff */
[----:B------:R-:W-:Y:S02]  /*10490*/  FFMA.FTZ R28, R21, R58, R28 ;  /* 0x0000003a151c7223 */ /* 0x000fe4000001001c */
[----:B------:R-:W-:Y:S01]  /*104a0*/  FFMA.FTZ R24, R14, R67, R24 ;  /* 0x000000430e187223 */ /* 0x000fe20000010018 */
[----:B------:R-:W-:Y:S01]  /*104b0*/  F2FP.BF16.PACK_AB R14, R20, R29 ;  /* 0x0000001d140e723e */ /* 0x000fe200000010ff */
[----:B------:R-:W-:Y:S01]  /*104c0*/  FFMA.FTZ R23, R23, R66, R8 ;  /* 0x0000004217177223 */ /* 0x000fe20000010008 */
[----:B------:R-:W-:-:S02]  /*104d0*/  F2FP.BF16.PACK_AB R8, R15, R22 ;  /* 0x000000160f08723e */ /* 0x000fc400000010ff */
[----:B------:R-:W-:Y:S02]  /*104e0*/  F2FP.BF16.PACK_AB R15, R11, R18 ;  /* 0x000000120b0f723e */ /* 0x000fe400000010ff */
[----:B------:R-:W-:Y:S02]  /*104f0*/  F2FP.BF16.PACK_AB R9, R28, R9 ;  /* 0x000000091c09723e */ /* 0x000fe400000010ff */
[----:B------:R-:W-:Y:S01]  /*10500*/  F2FP.BF16.PACK_AB R10, R24, R27 ;  /* 0x0000001b180a723e */ /* 0x000fe200000010ff */
[----:B------:R1:W-:Y:S01]  /*10510*/  STS.128 [R17+0x10080], R12 ;  /* 0x0100800c11007388 */ /* 0x0003e20000000c00 */
[----:B------:R-:W-:-:S05]  /*10520*/  F2FP.BF16.PACK_AB R11, R23, R30 ;  /* 0x0000001e170b723e */ /* 0x000fca00000010ff */
[----:B------:R1:W-:Y:S02]  /*10530*/  STS.128 [R16+0x10080], R8 ;  /* 0x0100800810007388 */ /* 0x0003e40000000c00 */
.L_x_387:
[----:B------:R-:W-:Y:S05]  /*10540*/  BSYNC B2 ;  /* 0x0000000000027941 */ /* 0x000fea0003800000 */
.L_x_353:
[----:B-1----:R-:W-:Y:S01]  /*10550*/  IMAD.SHL.U32 R9, R43, 0x40, RZ ;  /* 0x000000402b097824 */ /* 0x002fe200078e00ff */
[----:B------:R-:W-:-:S04]  /*10560*/  DEPBAR.LE SB0, 0x0 ;  /* 0x000080000000791a */ /* 0x000fc80000000000 */
[----:B------:R-:W-:Y:S01]  /*10570*/  IMAD.SHL.U32 R8, R40, 0x8, RZ ;  /* 0x0000000828087824 */ /* 0x000fe200078e00ff */
[----:B------:R-:W-:Y:S01]  /*10580*/  LOP3.LUT R9, R9, 0x1c0, RZ, 0xc0, !PT ;  /* 0x000001c009097812 */ /* 0x000fe200078ec0ff */
[----:B------:R-:W-:Y:S01]  /*10590*/  IMAD R214, R59, 0x400, R4 ;  /* 0x000004003bd67824 */ /* 0x000fe200078e0204 */
[----:B------:R-:W-:Y:S01]  /*105a0*/  ULDC.64 UR4, c[0x0][0x208] ;  /* 0x0000820000047ab9 */ /* 0x000fe20000000a00 */
[----:B------:R-:W-:Y:S01]  /*105b0*/  LOP3.LUT P1, RZ, R43, 0x2, RZ, 0xc0, !PT ;  /* 0x000000022bff7812 */ /* 0x000fe2000782c0ff */
[----:B------:R-:W-:Y:S01]  /*105c0*/  UIMAD UR12, UR12, UR4, URZ ;  /* 0x000000040c0c72a4 */ /* 0x000fe2000f8e023f */
[----:B------:R-:W-:Y:S01]  /*105d0*/  LOP3.LUT R8, R9, 0x8, R8, 0xf8, !PT ;  /* 0x0000000809087812 */ /* 0x000fe200078ef808 */
[----:B------:R-:W-:Y:S01]  /*105e0*/  IMAD.SHL.U32 R214, R214, 0x2, RZ ;  /* 0x00000002d6d67824 */ /* 0x000fe200078e00ff */
[----:B------:R-:W-:Y:S01]  /*105f0*/  BAR.SYNC.DEFER_BLOCKING 0x0 ;  /* 0x0000000000007b1d */ /* 0x000fe20000010000 */
[----:B------:R-:W-:Y:S01]  /*10600*/  SHF.R.U32.HI R9, RZ, 0x3, R9 ;  /* 0x00000003ff097819 */ /* 0x000fe20000011609 */
[----:B------:R-:W-:Y:S01]  /*10610*/  UIMAD.WIDE.U32 UR18, UR10, UR4, URZ ;  /* 0x000000040a1272a5 */ /* 0x000fe2000f8e003f */
[C---:B------:R-:W-:Y:S01]  /*10620*/  LOP3.LUT P3, RZ, R215.reuse, 0x4, RZ, 0xc0, !PT ;  /* 0x00000004d7ff7812 */ /* 0x040fe2000786c0ff */
[----:B------:R-:W-:Y:S01]  /*10630*/  UIMAD UR5, UR10, UR5, UR12 ;  /* 0x000000050a0572a4 */ /* 0x000fe2000f8e020c */
[----:B------:R-:W-:Y:S01]  /*10640*/  LOP3.LUT R9, R8, R9, RZ, 0x3c, !PT ;  /* 0x0000000908097212 */ /* 0x000fe200078e3cff */
[----:B------:R-:W-:Y:S01]  /*10650*/  UIADD3 UR4, UR16, -UR9, URZ ;  /* 0x8000000910047290 */ /* 0x000fe2000fffe03f */
[C---:B------:R-:W-:Y:S01]  /*10660*/  LOP3.LUT P0, RZ, R215.reuse, 0x2, RZ, 0xc0, !PT ;  /* 0x00000002d7ff7812 */ /* 0x040fe2000780c0ff */
[----:B------:R-:W-:Y:S01]  /*10670*/  UIADD3 UR5, UR19, UR5, URZ ;  /* 0x0000000513057290 */ /* 0x000fe2000fffe03f */
[----:B--2---:R-:W-:Y:S01]  /*10680*/  IMAD.U32 R14, RZ, RZ, UR18 ;  /* 0x00000012ff0e7e24 */ /* 0x004fe2000f8e00ff */
[----:B------:R-:W-:Y:S01]  /*10690*/  SEL R12, RZ, 0x2, P3 ;  /* 0x00000002ff0c7807 */ /* 0x000fe20001800000 */
[----:B------:R-:W-:Y:S01]  /*106a0*/  IMAD R213, R56, 0x200, R9 ;  /* 0x0000020038d57824 */ /* 0x000fe200078e0209 */
[----:B------:R-:W-:Y:S01]  /*106b0*/  SEL R8, RZ, 0x4, P0 ;  /* 0x00000004ff087807 */ /* 0x000fe20000000000 */
[----:B------:R-:W-:Y:S01]  /*106c0*/  IMAD.U32 R15, RZ, RZ, UR19 ;  /* 0x00000013ff0f7e24 */ /* 0x000fe2000f8e00ff */
[----:B------:R-:W-:Y:S01]  /*106d0*/  LOP3.LUT P5, RZ, R215, 0x1, RZ, 0xc0, !PT ;  /* 0x00000001d7ff7812 */ /* 0x000fe200078ac0ff */
[----:B------:R-:W-:Y:S01]  /*106e0*/  IMAD.SHL.U32 R213, R213, 0x2, RZ ;  /* 0x00000002d5d57824 */ /* 0x000fe200078e00ff */
[----:B------:R-:W-:Y:S01]  /*106f0*/  LEA R10, P0, R14, R228, 0x5 ;  /* 0x000000e40e0a7211 */ /* 0x000fe200078028ff */
[----:B------:R-:W-:Y:S01]  /*10700*/  IMAD.U32 R11, RZ, RZ, UR5 ;  /* 0x00000005ff0b7e24 */ /* 0x000fe2000f8e00ff */
[----:B------:R-:W-:Y:S01]  /*10710*/  IADD3 R41, R8, R12, R41 ;  /* 0x0000000c08297210 */ /* 0x000fe20007ffe029 */
[--C-:B------:R-:W-:Y:S01]  /*10720*/  IMAD R210, R2, 0x2, R214.reuse ;  /* 0x0000000202d27824 */ /* 0x100fe200078e02d6 */
[C---:B------:R-:W-:Y:S01]  /*10730*/  IADD3 R9, R213.reuse, 0xc080, RZ ;  /* 0x0000c080d5097810 */ /* 0x040fe20007ffe0ff */
[----:B------:R-:W-:Y:S01]  /*10740*/  IMAD.SHL.U32 R218, R0, 0x2, RZ ;  /* 0x0000000200da7824 */ /* 0x000fe200078e00ff */
[----:B------:R-:W-:Y:S01]  /*10750*/  IADD3 R212, R213, 0xc0a0, RZ ;  /* 0x0000c0a0d5d47810 */ /* 0x000fe20007ffe0ff */
[----:B------:R-:W-:Y:S01]  /*10760*/  IMAD R209, R3, 0x2, R214 ;  /* 0x0000000203d17824 */ /* 0x000fe200078e02d6 */
[----:B------:R-:W-:Y:S01]  /*10770*/  LDSM.16.M88.4 R36, [R214+0x10080] ;  /* 0x01008000d624783b */ /* 0x000fe20000000200 */
[----:B------:R-:W-:Y:S01]  /*10780*/  @P1 IADD3 R212, R9, -0x20, RZ ;  /* 0xffffffe009d41810 */ /* 0x000fe20007ffe0ff */
[----:B------:R-:W-:Y:S01]  /*10790*/  IMAD.MOV.U32 R9, RZ, RZ, 0x40 ;  /* 0x00000040ff097424 */ /* 0x000fe200078e00ff */
[----:B------:R-:W-:Y:S01]  /*107a0*/  ISETP.GE.OR P1, PT, R40, UR4, P6 ;  /* 0x0000000428007c0c */ /* 0x000fe2000b726670 */
[----:B------:R-:W1:Y:S01]  /*107b0*/  LDSM.16.M88.4 R24, [R213+0xc080] ;  /* 0x00c08000d518783b */ /* 0x000e620000000200 */
[----:B------:R-:W-:Y:S01]  /*107c0*/  LEA.HI.X R11, R14, R221, R11, 0x5, P0 ;  /* 0x000000dd0e0b7211 */ /* 0x000fe200000f2c0b */
[----:B------:R-:W-:Y:S01]  /*107d0*/  IMAD R207, R3, 0x2, R210 ;  /* 0x0000000203cf7824 */ /* 0x000fe200078e02d2 */
[----:B------:R-:W-:Y:S01]  /*107e0*/  SEL R8, RZ, 0x8, P5 ;  /* 0x00000008ff087807 */ /* 0x000fe20002800000 */
[----:B------:R-:W2:Y:S01]  /*107f0*/  LDSM.16.M88.4 R16, [R213+0xc880] ;  /* 0x00c88000d510783b */ /* 0x000ea20000000200 */
[----:B------:R-:W-:Y:S01]  /*10800*/  LEA R32, P0, R10, c[0x0][0x1f8], 0x1 ;  /* 0x00007e000a207a11 */ /* 0x000fe200078008ff */
[----:B------:R-:W-:Y:S01]  /*10810*/  UISETP.GT.AND UP0, UPT, UR10, UR6, UPT ;  /* 0x000000060a00728c */ /* 0x000fe2000bf04270 */
[----:B------:R-:W-:Y:S01]  /*10820*/  LOP3.LUT P2, RZ, R43, 0x4, RZ, 0xc0, !PT ;  /* 0x000000042bff7812 */ /* 0x000fe2000784c0ff */
[----:B------:R-:W-:Y:S01]  /*10830*/  IMAD.IADD R8, R8, 0x1, R41 ;  /* 0x0000000108087824 */ /* 0x000fe200078e0229 */
[----:B------:R-:W-:Y:S01]  /*10840*/  LEA.HI.X R33, R10, c[0x0][0x1fc], R11, 0x1, P0 ;  /* 0x00007f000a217a11 */ /* 0x000fe200000f0c0b */
[----:B------:R-:W-:Y:S01]  /*10850*/  LDSM.16.M88.4 R48, [R210+0x10080] ;  /* 0x01008000d230783b */ /* 0x000fe20000000200 */
[----:B------:R-:W-:Y:S01]  /*10860*/  SEL R0, R9, 0xffffffc0, !P2 ;  /* 0xffffffc009007807 */ /* 0x000fe20005000000 */
[----:B------:R-:W-:Y:S01]  /*10870*/  UIADD3 UR9, UR16, 0x1, -UR9 ;  /* 0x0000000110097890 */ /* 0x000fe2000fffe809 */
[C---:B------:R-:W-:Y:S01]  /*10880*/  LOP3.LUT P2, RZ, R8.reuse, 0x2, RZ, 0xc0, !PT ;  /* 0x0000000208ff7812 */ /* 0x040fe2000784c0ff */
[----:B------:R-:W3:Y:S01]  /*10890*/  LDSM.16.M88.4 R12, [R212] ;  /* 0x00000000d40c783b */ /* 0x000ee20000000200 */
[----:B------:R-:W-:Y:S01]  /*108a0*/  LOP3.LUT P0, RZ, R8, 0x8, RZ, 0xc0, !PT ;  /* 0x0000000808ff7812 */ /* 0x000fe2000780c0ff */
[----:B------:R-:W-:Y:S01]  /*108b0*/  IMAD.IADD R208, R213, 0x1, R0 ;  /* 0x00000001d5d07824 */ /* 0x000fe200078e0200 */
[C---:B------:R-:W-:Y:S01]  /*108c0*/  ISETP.GE.OR P2, PT, R40.reuse, UR4, !P2 ;  /* 0x0000000428007c0c */ /* 0x040fe2000d746670 */
[----:B------:R-:W4:Y:S01]  /*108d0*/  LDSM.16.M88.4 R52, [R212+0x800] ;  /* 0x00080000d434783b */ /* 0x000f220000000200 */
[----:B------:R-:W-:Y:S01]  /*108e0*/  ISETP.GE.OR P0, PT, R40, UR4, !P0 ;  /* 0x0000000428007c0c */ /* 0x000fe2000c706670 */
[----:B------:R-:W-:Y:S01]  /*108f0*/  IMAD.IADD R202, R0, 0x1, R212 ;  /* 0x0000000100ca7824 */ /* 0x000fe200078e02d4 */
[----:B------:R-:W-:Y:S01]  /*10900*/  @UP0 UIADD3 UR5, UR13, -0x2, URZ ;  /* 0xfffffffe0d050890 */ /* 0x000fe2000fffe03f */
[----:B------:R-:W-:Y:S01]  /*10910*/  @!PT LDS RZ, [RZ] ;  /* 0x00000000fffff984 */ /* 0x000fe20000000800 */
[----:B------:R-:W-:Y:S01]  /*10920*/  @!PT LDS RZ, [RZ] ;  /* 0x00000000fffff984 */ /* 0x000fe20000000800 */
[----:B------:R-:W-:Y:S01]  /*10930*/  @!PT LDS RZ, [RZ] ;  /* 0x00000000fffff984 */ /* 0x000fe20000000800 */
[----:B------:R5:W-:Y:S01]  /*10940*/  LDGSTS.E.BYPASS.LTC128B.128 [R218+0x8080], [R32.64], !P1 ;  /* 0x0808000020da7fae */ /* 0x000be2000c901d5e */
[----:B------:R-:W-:Y:S01]  /*10950*/  LOP3.LUT P1, RZ, R8, 0x4, RZ, 0xc0, !PT ;  /* 0x0000000408ff7812 */ /* 0x000fe2000782c0ff */
[----:B------:R-:W-:Y:S01]  /*10960*/  ULDC UR7, c[0x0][0x324] ;  /* 0x0000c90000077ab9 */ /* 0x000fe20000000800 */
[----:B------:R-:W-:Y:S01]  /*10970*/  PLOP3.LUT P3, PT, PT, PT, UP0, 0x80, 0x0 ;  /* 0x000000000000781c */ /* 0x000fe20003f6f008 */
[----:B------:R-:W-:Y:S01]  /*10980*/  ULOP3.LUT UR7, URZ, UR7, URZ, 0x33, !UPT ;  /* 0x000000073f077292 */ /* 0x000fe2000f8e333f */
[----:B------:R-:W-:Y:S01]  /*10990*/  ISETP.GE.OR P1, PT, R40, UR4, !P1 ;  /* 0x0000000428007c0c */ /* 0x000fe2000cf26670 */
[----:B------:R-:W-:Y:S01]  /*109a0*/  @UP0 USHF.R.S32.HI UR4, URZ, 0x1f, UR5 ;  /* 0x0000001f3f040899 */ /* 0x000fe20008011405 */
[----:B------:R-:W-:Y:S01]  /*109b0*/  PLOP3.LUT P4, PT, PT, PT, UP0, 0x80, 0x0 ;  /* 0x000000000000781c */ /* 0x000fe20003f8f008 */
[----:B------:R5:W-:Y:S01]  /*109c0*/  LDGSTS.E.BYPASS.LTC128B.128 [R218+0x9080], [R32.64+0x80], !P2 ;  /* 0x0908008020da7fae */ /* 0x000be2000d101d5e */
[----:B------:R-:W-:-:S02]  /*109d0*/  PLOP3.LUT P2, PT, PT, PT, UP0, 0x80, 0x0 ;  /* 0x000000000000781c */ /* 0x000fc40003f4f008 */
[----:B------:R-:W-:Y:S02]  /*109e0*/  LOP3.LUT P4, RZ, R215, 0x2, RZ, 0xc0, !PT ;  /* 0x00000002d7ff7812 */ /* 0x000fe4000788c0ff */
[C---:B------:R-:W-:Y:S02]  /*109f0*/  IADD3 R203, R212.reuse, 0x800, RZ ;  /* 0x00000800d4cb7810 */ /* 0x040fe40007ffe0ff */
[C---:B------:R-:W-:Y:S02]  /*10a00*/  IADD3 R201, R212.reuse, 0x1000, RZ ;  /* 0x00001000d4c97810 */ /* 0x040fe40007ffe0ff */
[C---:B------:R-:W-:Y:S01]  /*10a10*/  IADD3 R200, R212.reuse, 0x1800, RZ ;  /* 0x00001800d4c87810 */ /* 0x040fe20007ffe0ff */
[----:B-1----:R-:W-:Y:S01]  /*10a20*/  HMMA.16816.F32.BF16 R28, R36, R24, RZ ;  /* 0x00000018241c723c */ /* 0x002fe200000418ff */
[----:B------:R5:W-:Y:S01]  /*10a30*/  LDGSTS.E.BYPASS.LTC128B.128 [R218+0xa080], [R32.64+0x100], !P1 ;  /* 0x0a08010020da7fae */ /* 0x000be2000c901d5e */
[----:B------:R-:W-:Y:S02]  /*10a40*/  PLOP3.LUT P1, PT, PT, PT, UP0, 0x80, 0x0 ;  /* 0x000000000000781c */ /* 0x000fe40003f2f008 */
[----:B------:R-:W-:Y:S01]  /*10a50*/  IADD3 R199, R212, 0x2000, RZ ;  /* 0x00002000d4c77810 */ /* 0x000fe20007ffe0ff */
[----:B------:R5:W-:Y:S01]  /*10a60*/  LDGSTS.E.BYPASS.LTC128B.128 [R218+0xb080], [R32.64+0x180], !P0 ;  /* 0x0b08018020da7fae */ /* 0x000be2000c101d5e */
[----:B------:R-:W-:-:S02]  /*10a70*/  PLOP3.LUT P0, PT, PT, PT, UP0, 0x80, 0x0 ;  /* 0x000000000000781c */ /* 0x000fc40003f0f008 */
[C---:B------:R-:W-:Y:S01]  /*10a80*/  HMMA.16816.F32.BF16 R24, R36.reuse, R26, RZ ;  /* 0x0000001a2418723c */ /* 0x040fe200000418ff */
[----:B------:R-:W-:Y:S01]  /*10a90*/  LDSM.16.M88.4 R44, [R209+0x10080] ;  /* 0x01008000d12c783b */ /* 0x000fe20000000200 */
[C---:B------:R-:W-:Y:S02]  /*10aa0*/  IADD3 R198, R212.reuse, 0x2800, RZ ;  /* 0x00002800d4c67810 */ /* 0x040fe40007ffe0ff */
[C---:B------:R-:W-:Y:S01]  /*10ab0*/  IADD3 R197, R212.reuse, 0x3000, RZ ;  /* 0x00003000d4c57810 */ /* 0x040fe20007ffe0ff */
[----:B------:R-:W1:Y:S01]  /*10ac0*/  LDSM.16.M88.4 R8, [R208+0xc080] ;  /* 0x00c08000d008783b */ /* 0x000e620000000200 */
[----:B------:R-:W-:Y:S02]  /*10ad0*/  IADD3 R196, R212, 0x3800, RZ ;  /* 0x00003800d4c47810 */ /* 0x000fe40007ffe0ff */
[C---:B--2---:R-:W-:Y:S01]  /*10ae0*/  HMMA.16816.F32.BF16 R20, R36.reuse, R16, RZ ;  /* 0x000000102414723c */ /* 0x044fe200000418ff */
[----:B------:R-:W2:Y:S04]  /*10af0*/  LDSM.16.M88.4 R40, [R208+0xc880] ;  /* 0x00c88000d028783b */ /* 0x000ea80000000200 */
[----:B------:R-:W0:Y:S03]  /*10b00*/  LDGDEPBAR ;  /* 0x00000000000079af */ /* 0x000e260000000000 */
[----:B------:R-:W-:Y:S01]  /*10b10*/  HMMA.16816.F32.BF16 R36, R36, R18, RZ ;  /* 0x000000122424723c */ /* 0x000fe200000418ff */
[----:B------:R-:W-:Y:S07]  /*10b20*/  LDSM.16.M88.4 R16, [R207+0x10080] ;  /* 0x01008000cf10783b */ /* 0x000fee0000000200 */
[C---:B---3--:R-:W-:Y:S01]  /*10b30*/  HMMA.16816.F32.BF16 R28, R48.reuse, R12, R28 ;  /* 0x0000000c301c723c */ /* 0x048fe2000004181c */
[----:B-----5:R-:W-:Y:S07]  /*10b40*/  LDSM.16.M88.4 R32, [R202+0x800] ;  /* 0x00080000ca20783b */ /* 0x020fee0000000200 */
[C---:B------:R-:W-:Y:S01]  /*10b50*/  HMMA.16816.F32.BF16 R24, R48.reuse, R14, R24 ;  /* 0x0000000e3018723c */ /* 0x040fe20000041818 */
[----:B------:R-:W3:Y:S07]  /*10b60*/  LDSM.16.M88.4 R12, [R202] ;  /* 0x00000000ca0c783b */ /* 0x000eee0000000200 */
[C---:B----4-:R-:W-:Y:S08]  /*10b70*/  HMMA.16816.F32.BF16 R20, R48.reuse, R52, R20 ;  /* 0x000000343014723c */ /* 0x050ff00000041814 */
        /* <DEDUP_REMOVED lines=13> */
[C---:B------:R-:W-:Y:S08]  /*10c50*/  HMMA.16816.F32.BF16 R20, R16.reuse, R32, R20 ;  /* 0x000000201014723c */ /* 0x040ff00000041814 */
[----:B------:R-:W-:Y:S01]  /*10c60*/  HMMA.16816.F32.BF16 R44, R16, R34, R44 ;  /* 0x00000022102c723c */ /* 0x000fe2000004182c */
[----:B------:R-:W-:Y:S04]  /*10c70*/  LDSM.16.M88.4 R16, [R209+0x14080] ;  /* 0x01408000d110783b */ /* 0x000fe80000000200 */
[----:B------:R-:W-:Y:S03]  /*10c80*/  LDSM.16.M88.4 R32, [R208+0xd880] ;  /* 0x00d88000d020783b */ /* 0x000fe60000000200 */
[C---:B-1----:R-:W-:Y:S08]  /*10c90*/  HMMA.16816.F32.BF16 R28, R48.reuse, R8, R28 ;  /* 0x00000008301c723c */ /* 0x042ff0000004181c */
[C---:B------:R-:W-:Y:S01]  /*10ca0*/  HMMA.16816.F32.BF16 R24, R48.reuse, R10, R24 ;  /* 0x0000000a3018723c */ /* 0x040fe20000041818 */
[----:B------:R-:W1:Y:S07]  /*10cb0*/  LDSM.16.M88.4 R8, [R208+0xd080] ;  /* 0x00d08000d008783b */ /* 0x000e6e0000000200 */
[C---:B------:R-:W-:Y:S08]  /*10cc0*/  HMMA.16816.F32.BF16 R20, R48.reuse, R52, R20 ;  /* 0x000000343014723c */ /* 0x040ff00000041814 */
        /* <DEDUP_REMOVED lines=30> */
[----:B------:R-:W3:Y:S03]  /*10eb0*/  LDSM.16.M88.4 R36, [R202+0x2000] ;  /* 0x00200000ca24783b */ /* 0x000ee60000000200 */
[C---:B--2---:R-:W-:Y:S08]  /*10ec0*/  HMMA.16816.F32.BF16 R28, R12.reuse, R32, R28 ;  /* 0x000000200c1c723c */ /* 0x044ff0000004181c */
[C---:B------:R-:W-:Y:S01]  /*10ed0*/  HMMA.16816.F32.BF16 R24, R12.reuse, R34, R24 ;  /* 0x000000220c18723c */ /* 0x040fe20000041818 */
[----:B------:R-:W2:Y:S07]  /*10ee0*/  LDSM.16.M88.4 R32, [R202+0x2800] ;  /* 0x00280000ca20783b */ /* 0x000eae0000000200 */
[C---:B------:R-:W-:Y:S08]  /*10ef0*/  HMMA.16816.F32.BF16 R20, R12.reuse, R16, R20 ;  /* 0x000000100c14723c */ /* 0x040ff00000041814 */
[----:B------:R-:W-:Y:S01]  /*10f00*/  HMMA.16816.F32.BF16 R44, R12, R18, R44 ;  /* 0x000000120c2c723c */ /* 0x000fe2000004182c */
[----:B------:R-:W-:Y:S04]  /*10f10*/  LDSM.16.M88.4 R16, [R214+0x1c080] ;  /* 0x01c08000d610783b */ /* 0x000fe80000000200 */
[----:B------:R-:W4:Y:S03]  /*10f20*/  LDSM.16.M88.4 R12, [R213+0xf080] ;  /* 0x00f08000d50c783b */ /* 0x000f260000000200 */
[C---:B-1----:R-:W-:Y:S08]  /*10f30*/  HMMA.16816.F32.BF16 R28, R48.reuse, R8, R28 ;  /* 0x00000008301c723c */ /* 0x042ff0000004181c */
[C---:B------:R-:W-:Y:S01]  /*10f40*/  HMMA.16816.F32.BF16 R24, R48.reuse, R10, R24 ;  /* 0x0000000a3018723c */ /* 0x040fe20000041818 */
[----:B------:R-:W1:Y:S07]  /*10f50*/  LDSM.16.M88.4 R8, [R213+0xf880] ;  /* 0x00f88000d508783b */ /* 0x000e6e0000000200 */
[C---:B------:R-:W-:Y:S08]  /*10f60*/  HMMA.16816.F32.BF16 R20, R48.reuse, R52, R20 ;  /* 0x000000343014723c */ /* 0x040ff00000041814 */
[----:B------:R-:W-:Y:S08]  /*10f70*/  HMMA.16816.F32.BF16 R44, R48, R54, R44 ;  /* 0x00000036302c723c */ /* 0x000ff0000004182c */
[C---:B---3--:R-:W-:Y:S08]  /*10f80*/  HMMA.16816.F32.BF16 R28, R40.reuse, R36, R28 ;  /* 0x00000024281c723c */ /* 0x048ff0000004181c */
[C---:B------:R-:W-:Y:S01]  /*10f90*/  HMMA.16816.F32.BF16 R24, R40.reuse, R38, R24 ;  /* 0x000000262818723c */ /* 0x040fe20000041818 */
[----:B------:R-:W-:Y:S07]  /*10fa0*/  LDSM.16.M88.4 R36, [R210+0x1c080] ;  /* 0x01c08000d224783b */ /* 0x000fee0000000200 */
[C---:B--2---:R-:W-:Y:S01]  /*10fb0*/  HMMA.16816.F32.BF16 R48, R40.reuse, R32, R20 ;  /* 0x000000202830723c */ /* 0x044fe20000041814 */
[----:B------:R-:W2:Y:S07]  /*10fc0*/  LDSM.16.M88.4 R20, [R212+0x3000] ;  /* 0x00300000d414783b */ /* 0x000eae0000000200 */
[----:B------:R-:W-:Y:S01]  /*10fd0*/  HMMA.16816.F32.BF16 R44, R40, R34, R44 ;  /* 0x00000022282c723c */ /* 0x000fe2000004182c */
[----:B------:R-:W3:Y:S04]  /*10fe0*/  LDSM.16.M88.4 R32, [R212+0x3800] ;  /* 0x00380000d420783b */ /* 0x000ee80000000200 */
[----:B------:R-:W-:Y:S03]  /*10ff0*/  LDSM.16.M88.4 R40, [R209+0x1c080] ;  /* 0x01c08000d128783b */ /* 0x000fe60000000200 */
[C---:B----4-:R-:W-:Y:S08]  /*11000*/  HMMA.16816.F32.BF16 R28, R16.reuse, R12, R28 ;  /* 0x0000000c101c723c */ /* 0x050ff0000004181c */
[C---:B------:R-:W-:Y:S01]  /*11010*/  HMMA.16816.F32.BF16 R24, R16.reuse, R14, R24 ;  /* 0x0000000e1018723c */ /* 0x040fe20000041818 */
[----:B------:R-:W4:Y:S07]  /*11020*/  LDSM.16.M88.4 R12, [R208+0xf080] ;  /* 0x00f08000d00c783b */ /* 0x000f2e0000000200 */
[C---:B-1----:R-:W-:Y:S08]  /*11030*/  HMMA.16816.F32.BF16 R44, R16.reuse, R10, R44 ;  /* 0x0000000a102c723c */ /* 0x042ff0000004182c */
[----:B------:R-:W-:Y:S01]  /*11040*/  HMMA.16816.F32.BF16 R48, R16, R8, R48 ;  /* 0x000000081030723c */ /* 0x000fe20000041830 */
[----:B------:R-:W1:Y:S04]  /*11050*/  LDSM.16.M88.4 R8, [R208+0xf880] ;  /* 0x00f88000d008783b */ /* 0x000e680000000200 */
[----:B------:R-:W-:Y:S03]  /*11060*/  LDSM.16.M88.4 R16, [R202+0x3000] ;  /* 0x00300000ca10783b */ /* 0x000fe60000000200 */
[C---:B--2---:R-:W-:Y:S08]  /*11070*/  HMMA.16816.F32.BF16 R28, R36.reuse, R20, R28 ;  /* 0x00000014241c723c */ /* 0x044ff0000004181c */
[C---:B------:R-:W-:Y:S01]  /*11080*/  HMMA.16816.F32.BF16 R24, R36.reuse, R22, R24 ;  /* 0x000000162418723c */ /* 0x040fe20000041818 */
[----:B------:R-:W2:Y:S07]  /*11090*/  LDSM.16.M88.4 R20, [R207+0x1c080] ;  /* 0x01c08000cf14783b */ /* 0x000eae0000000200 */
[C---:B---3--:R-:W-:Y:S07]  /*110a0*/  HMMA.16816.F32.BF16 R44, R36.reuse, R34, R44 ;  /* 0x00000022242c723c */ /* 0x048fee000004182c */
[----:B------:R-:W-:Y:S01]  /*110b0*/  @P1 IMAD.MOV.U32 R34, RZ, RZ, R216 ;  /* 0x000000ffff221224 */ /* 0x000fe200078e00d8 */
[----:B------:R-:W-:Y:S01]  /*110c0*/  HMMA.16816.F32.BF16 R48, R36, R32, R48 ;  /* 0x000000202430723c */ /* 0x000fe20000041830 */
[----:B------:R-:W-:Y:S01]  /*110d0*/  @P1 IMAD.MOV.U32 R35, RZ, RZ, R223 ;  /* 0x000000ffff231224 */ /* 0x000fe200078e00df */
[----:B------:R-:W-:-:S03]  /*110e0*/  PLOP3.LUT P1, PT, PT, PT, UP0, 0x80, 0x0 ;  /* 0x000000000000781c */ /* 0x000fc60003f2f008 */
[----:B------:R-:W-:Y:S01]  /*110f0*/  @P0 IMAD.WIDE.U32 R34, R7, UR5, R34 ;  /* 0x0000000507220c25 */ /* 0x000fe2000f8e0022 */
[----:B------:R-:W-:Y:S01]  /*11100*/  LOP3.LUT R7, R6, 0xffffffe0, RZ, 0xc0, !PT ;  /* 0xffffffe006077812 */ /* 0x000fe200078ec0ff */
[----:B------:R-:W-:Y:S01]  /*11110*/  @UP0 UIMAD UR5, UR11, UR5, URZ ;  /* 0x000000050b0502a4 */ /* 0x000fe2000f8e023f */
[C---:B----4-:R-:W-:Y:S01]  /*11120*/  HMMA.16816.F32.BF16 R28, R40.reuse, R12, R28 ;  /* 0x0000000c281c723c */ /* 0x050fe2000004181c */
[----:B------:R-:W-:Y:S02]  /*11130*/  SHF.R.S32.HI R6, RZ, 0x1f, R59 ;  /* 0x0000001fff067819 */ /* 0x000fe4000001143b */
[----:B------:R-:W-:Y:S01]  /*11140*/  IMAD.IADD R0, R64, 0x1, -R7 ;  /* 0x0000000140007824 */ /* 0x000fe200078e0a07 */
[----:B------:R-:W-:Y:S01]  /*11150*/  PLOP3.LUT P0, PT, PT, PT, UP0, 0x80, 0x0 ;  /* 0x000000000000781c */ /* 0x000fe20003f0f008 */
[----:B------:R-:W-:Y:S01]  /*11160*/  @UP0 UIMAD UR4, UR4, UR8, UR5 ;  /* 0x00000008040402a4 */ /* 0x000fe2000f8e0205 */
[----:B------:R-:W-:Y:S02]  /*11170*/  LEA.HI R6, R6, R59, RZ, 0x3 ;  /* 0x0000003b06067211 */ /* 0x000fe400078f18ff */
[----:B------:R-:W-:Y:S01]  /*11180*/  LEA.HI R13, R57, R64, RZ, 0x2 ;  /* 0x00000040390d7211 */ /* 0x000fe200078f10ff */
[----:B------:R-:W-:Y:S01]  /*11190*/  HMMA.16816.F32.BF16 R24, R40, R14, R24 ;  /* 0x0000000e2818723c */ /* 0x000fe20000041818 */
[----:B------:R-:W-:-:S02]  /*111a0*/  LOP3.LUT R6, R6, 0xffffff8, RZ, 0xc0, !PT ;  /* 0x0ffffff806067812 */ /* 0x000fc400078ec0ff */
[----:B------:R-:W-:Y:S02]  /*111b0*/  LOP3.LUT R13, R13, 0xfffffffc, RZ, 0xc0, !PT ;  /* 0xfffffffc0d0d7812 */ /* 0x000fe400078ec0ff */
[----:B------:R-:W-:Y:S01]  /*111c0*/  @P2 LEA R32, P2, R34, c[0x0][0x1c8], 0x1 ;  /* 0x0000720022202a11 */ /* 0x000fe200078408ff */
[----:B------:R-:W-:Y:S01]  /*111d0*/  IMAD.IADD R59, R59, 0x1, -R6 ;  /* 0x000000013b3b7824 */ /* 0x000fe200078e0a06 */
[----:B------:R-:W-:Y:S01]  /*111e0*/  SHF.R.S32.HI R7, RZ, 0x1f, R0 ;  /* 0x0000001fff077819 */ /* 0x000fe20000011400 */
[----:B------:R-:W-:Y:S01]  /*111f0*/  IMAD.IADD R64, R64, 0x1, -R13 ;  /* 0x0000000140407824 */ /* 0x000fe200078e0a0d */
[----:B------:R-:W-:Y:S01]  /*11200*/  @P1 IADD3 R33, R35, UR4, RZ ;  /* 0x0000000423211c10 */ /* 0x000fe2000fffe0ff */
[----:B------:R-:W3:Y:S01]  /*11210*/  LDSM.16.M88.4 R12, [R202+0x3800] ;  /* 0x00380000ca0c783b */ /* 0x000ee20000000200 */
[----:B------:R-:W-:Y:S01]  /*11220*/  LEA.HI R6, R7, R0, RZ, 0x2 ;  /* 0x0000000007067211 */ /* 0x000fe200078f10ff */
[----:B------:R-:W-:-:S04]  /*11230*/  DEPBAR.LE SB0, 0x0 ;  /* 0x000080000000791a */ /* 0x000fc80000000000 */
[----:B------:R-:W-:Y:S01]  /*11240*/  LEA.HI R7, R64, R64, RZ, 0x1 ;  /* 0x0000004040077211 */ /* 0x000fe200078f08ff */
[C---:B-1----:R-:W-:Y:S01]  /*11250*/  HMMA.16816.F32.BF16 R48, R40.reuse, R8, R48 ;  /* 0x000000082830723c */ /* 0x042fe20000041830 */
[----:B------:R-:W-:Y:S02]  /*11260*/  PLOP3.LUT P1, PT, PT, PT, UP3, 0x80, 0x0 ;  /* 0x000000000000781c */ /* 0x000fe40003f2f038 */
[----:B------:R-:W-:Y:S02]  /*11270*/  LOP3.LUT R7, R7, 0x1ffffffe, RZ, 0xc0, !PT ;  /* 0x1ffffffe07077812 */ /* 0x000fe400078ec0ff */
[----:B------:R-:W-:Y:S01]  /*11280*/  @P0 LEA.HI.X R33, R34, c[0x0][0x1cc], R33, 0x1, P2 ;  /* 0x0000730022210a11 */ /* 0x000fe200010f0c21 */
[----:B------:R-:W-:Y:S01]  /*11290*/  BAR.SYNC.DEFER_BLOCKING 0x0 ;  /* 0x0000000000007b1d */ /* 0x000fe20000010000 */
[----:B------:R-:W-:Y:S01]  /*112a0*/  LEA.HI.SX32 R8, R6, UR23, 0x1e ;  /* 0x0000001706087c11 */ /* 0x000fe2000f8ff2ff */
[----:B------:R-:W-:Y:S01]  /*112b0*/  IMAD.IADD R219, R64, 0x1, -R7 ;  /* 0x0000000140db7824 */ /* 0x000fe200078e0a07 */
[----:B------:R-:W-:Y:S01]  /*112c0*/  PLOP3.LUT P0, PT, PT, PT, UP3, 0x80, 0x0 ;  /* 0x000000000000781c */ /* 0x000fe20003f0f038 */
[----:B------:R-:W-:Y:S01]  /*112d0*/  HMMA.16816.F32.BF16 R44, R40, R10, R44 ;  /* 0x0000000a282c723c */ /* 0x000fe2000004182c */
[----:B------:R-:W-:Y:S01]  /*112e0*/  PLOP3.LUT P2, PT, PT, PT, UP0, 0x80, 0x0 ;  /* 0x000000000000781c */ /* 0x000fe20003f4f008 */
[----:B------:R-:W-:Y:S01]  /*112f0*/  IMAD R8, R59, 0x10, R8 ;  /* 0x000000103b087824 */ /* 0x000fe200078e0208 */
[----:B------:R-:W-:-:S03]  /*11300*/  LOP3.LUT R9, R6, 0x7ffffffc, RZ, 0xc0, !PT ;  /* 0x7ffffffc06097812 */ /* 0x000fc600078ec0ff */
[----:B------:R-:W-:Y:S02]  /*11310*/  IMAD R219, R219, 0x8, R8 ;  /* 0x00000008dbdb7824 */ /* 0x000fe400078e0208 */
[----:B------:R-:W-:Y:S01]  /*11320*/  IMAD.IADD R224, R0, 0x1, -R9 ;  /* 0x0000000100e07824 */ /* 0x000fe200078e0a09 */
[----:B--2---:R-:W-:Y:S01]  /*11330*/  HMMA.16816.F32.BF16 R28, R20, R16, R28 ;  /* 0x00000010141c723c */ /* 0x004fe2000004181c */
[----:B------:R-:W-:Y:S01]  /*11340*/  @P1 IMAD.HI.U32 R8, R219, c[0x0][0x2c8], RZ ;  /* 0x0000b200db081a27 */ /* 0x000fe200078e00ff */
[----:B------:R-:W-:-:S03]  /*11350*/  PLOP3.LUT P1, PT, PT, PT, UP0, 0x80, 0x0 ;  /* 0x000000000000781c */ /* 0x000fc60003f2f008 */
[----:B------:R-:W-:Y:S01]  /*11360*/  IMAD.MOV.U32 R7, RZ, RZ, R219 ;  /* 0x000000ffff077224 */ /* 0x000fe200078e00db */
[----:B------:R-:W-:Y:S01]  /*11370*/  @P0 SHF.R.U32.HI R7, RZ, c[0x0][0x2cc], R8 ;  /* 0x0000b300ff070a19 */ /* 0x000fe20000011608 */
[----:B------:R-:W-:Y:S01]  /*11380*/  IMAD.U32 R9, RZ, RZ, UR9 ;  /* 0x00000009ff097e24 */ /* 0x000fe2000f8e00ff */
[----:B------:R-:W-:Y:S01]  /*11390*/  PLOP3.LUT P0, PT, PT, PT, UP0, 0x80, 0x0 ;  /* 0x000000000000781c */ /* 0x000fe20003f0f008 */
[----:B------:R-:W-:Y:S01]  /*113a0*/  IMAD.SHL.U32 R224, R224, 0x2, RZ ;  /* 0x00000002e0e07824 */ /* 0x000fe200078e00ff */
[----:B------:R-:W-:Y:S01]  /*113b0*/  HMMA.16816.F32.BF16 R24, R20, R18, R24 ;  /* 0x000000121418723c */ /* 0x000fe20000041818 */
[----:B------:R-:W-:Y:S01]  /*113c0*/  @!PT LDS RZ, [RZ] ;  /* 0x00000000fffff984 */ /* 0x000fe20000000800 */
[----:B------:R-:W-:Y:S01]  /*113d0*/  @!PT LDS RZ, [RZ] ;  /* 0x00000000fffff984 */ /* 0x000fe20000000800 */
[----:B------:R-:W-:Y:S01]  /*113e0*/  @!PT LDS RZ, [RZ] ;  /* 0x00000000fffff984 */ /* 0x000fe20000000800 */
[----:B------:R1:W-:Y:S01]  /*113f0*/  @P3 LDGSTS.E.BYPASS.LTC128B.128 [R218+0xc080], [R32.64], !P6 ;  /* 0x0c08000020da3fae */ /* 0x0003e2000f101d5e */
[----:B------:R-:W-:Y:S02]  /*11400*/  LOP3.LUT P3, RZ, R215, 0x4, RZ, 0xc0, !PT ;  /* 0x00000004d7ff7812 */ /* 0x000fe4000786c0ff */
[----:B------:R-:W-:Y:S01]  /*11410*/  IADD3 R9, R9, -UR28, -R224 ;  /* 0x8000001c09097c10 */ /* 0x000fe2000fffe8e0 */
[----:B------:R-:W2:Y:S01]  /*11420*/  SHFL.IDX PT, R6, R7, RZ, 0x1c1f ;  /* 0x001c1fff07067589 */ /* 0x000ea200000e0000 */
[----:B------:R-:W-:-:S02]  /*11430*/  IADD3 R0, -R224, UR16, -R5 ;  /* 0x00000010e0007c10 */ /* 0x000fc4000fffe905 */
[C---:B------:R-:W-:Y:S01]  /*11440*/  IADD3 R11, R9.reuse, c[0x0][0x328], RZ ;  /* 0x0000ca00090b7a10 */ /* 0x040fe20007ffe0ff */
[----:B---3--:R-:W-:Y:S01]  /*11450*/  HMMA.16816.F32.BF16 R48, R20, R12, R48 ;  /* 0x0000000c1430723c */ /* 0x008fe20000041830 */
[----:B------:R-:W-:-:S05]  /*11460*/  IADD3 R9, R9, UR7, RZ ;  /* 0x0000000709097c10 */ /* 0x000fca000fffe0ff */
[----:B------:R1:W-:Y:S02]  /*11470*/  @P2 LDGSTS.E.BYPASS.LTC128B.128 [R218+0xd080], [R32.64+0x80], !P3 ;  /* 0x0d08008020da2fae */ /* 0x0003e4000d901d5e */
[----:B------:R-:W-:Y:S02]  /*11480*/  HMMA.16816.F32.BF16 R44, R20, R14, R44 ;  /* 0x0000000e142c723c */ /* 0x000fe4000004182c */
[----:B------:R1:W-:Y:S04]  /*11490*/  @P1 LDGSTS.E.BYPASS.LTC128B.128 [R218+0xe080], [R32.64+0x100], !P4 ;  /* 0x0e08010020da1fae */ /* 0x0003e8000e101d5e */
[----:B------:R1:W-:Y:S01]  /*114a0*/  @P0 LDGSTS.E.BYPASS.LTC128B.128 [R218+0xf080], [R32.64+0x180], !P5 ;  /* 0x0f08018020da0fae */ /* 0x0003e2000e901d5e */
[----:B------:R-:W-:-:S03]  /*114b0*/  PLOP3.LUT P0, PT, PT, PT, UP2, 0x40, 0x0 ;  /* 0x000000000000781c */ /* 0x000fc60003f0e828 */
[----:B------:R-:W0:Y:S01]  /*114c0*/  LDGDEPBAR ;  /* 0x00000000000079af */ /* 0x000e220000000000 */
[--C-:B--2---:R-:W-:Y:S02]  /*114d0*/  IMAD.IADD R13, R11, 0x1, R6.reuse ;  /* 0x000000010b0d7824 */ /* 0x104fe400078e0206 */
[----:B------:R-:W-:-:S03]  /*114e0*/  IMAD.IADD R10, R9, 0x1, R6 ;  /* 0x00000001090a7824 */ /* 0x000fc600078e0206 */
[----:B------:R-:W-:-:S04]  /*114f0*/  IMNMX R12, R13, R0, PT ;  /* 0x000000000d0c7217 */ /* 0x000fc80003800200 */
[----:B------:R-:W-:Y:S05]  /*11500*/  @P0 BRA `(.L_x_416) ;  /* 0x0000016000000947 */ /* 0x000fea0003800000 */
[----:B------:R-:W-:Y:S01]  /*11510*/  IMAD.U32 R13, RZ, RZ, UR28 ;  /* 0x0000001cff0d7e24 */ /* 0x000fe2000f8e00ff */
[----:B------:R-:W-:Y:S04]  /*11520*/  BSSY B0, `(.L_x_417) ;  /* 0x000000f000007945 */ /* 0x000fe80003800000 */
[----:B------:R-:W-:-:S04]  /*11530*/  IADD3 R8, -R13, UR16, R6 ;  /* 0x000000100d087c10 */ /* 0x000fc8000fffe106 */
        /* <DEDUP_REMOVED lines=9> */
.L_x_418:
[----:B------:R-:W-:-:S04]  /*115d0*/  MOV R6, c[0x0][0x32c] ;  /* 0x0000cb0000067a02 */ /* 0x000fc80000000f00 */
[----:B------:R-:W-:-:S13]  /*115e0*/  ISETP.NE.AND P0, PT, R6, 0x1, PT ;  /* 0x000000010600780c */ /* 0x000fda0003f05270 */
[----:B------:R-:W-:-:S05]  /*115f0*/  @P0 IMAD.HI.U32 R6, R8, c[0x0][0x330], RZ ;  /* 0x0000cc0008060a27 */ /* 0x000fca00078e00ff */
[----:B------:R-:W-:Y:S02]  /*11600*/  @P0 SHF.R.U32.HI R8, RZ, c[0x0][0x334], R6 ;  /* 0x0000cd00ff080a19 */ /* 0x000fe40000011606 */
.L_x_419:
[----:B------:R-:W-:Y:S05]  /*11610*/  BSYNC B0 ;  /* 0x0000000000007941 */ /* 0x000fea0003800000 */
.L_x_417:
[----:B------:R-:W-:-:S04]  /*11620*/  IMAD R15, R8, c[0x0][0x32c], -R5 ;  /* 0x0000cb00080f7a24 */ /* 0x000fc800078e0a05 */
[----:B------:R-:W-:-:S05]  /*11630*/  IMAD.IADD R15, R15, 0x1, -R224 ;  /* 0x000000010f0f7824 */ /* 0x000fca00078e0ae0 */
[----:B------:R-:W-:Y:S02]  /*11640*/  IADD3 R13, R15, c[0x0][0x32c], RZ ;  /* 0x0000cb000f0d7a10 */ /* 0x000fe40007ffe0ff */
[----:B------:R-:W-:Y:S02]  /*11650*/  IMNMX R10, R10, R15, !PT ;  /* 0x0000000f0a0a7217 */ /* 0x000fe40007800200 */
[----:B------:R-:W-:Y:S02]  /*11660*/  IMNMX R12, R12, R13, PT ;  /* 0x0000000d0c0c7217 */ /* 0x000fe40003800200 */
.L_x_416:
[----:B------:R-:W-:Y:S01]  /*11670*/  ISETP.LT.AND P2, PT, RZ, UR13, PT ;  /* 0x0000000dff007c0c */ /* 0x000fe2000bf41270 */
[----:B------:R-:W2:Y:S03]  /*11680*/  SHFL.IDX PT, R14, R7, 0x1, 0x1c1f ;  /* 0x003c1f00070e7f89 */ /* 0x000ea600000e0000 */
[C---:B------:R-:W-:Y:S02]  /*11690*/  ISETP.GT.AND P0, PT, R10.reuse, 0x1, P2 ;  /* 0x000000010a00780c */ /* 0x040fe40001704270 */
[----:B------:R-:W-:-:S02]  /*116a0*/  ISETP.GT.AND P1, PT, R10, RZ, P2 ;  /* 0x000000ff0a00720c */ /* 0x000fc40001724270 */
[C---:B------:R-:W-:Y:S02]  /*116b0*/  ISETP.LT.OR P0, PT, R12.reuse, 0x2, P0 ;  /* 0x000000020c00780c */ /* 0x040fe40000701670 */
[----:B------:R-:W-:Y:S02]  /*116c0*/  ISETP.LT.OR P1, PT, R12, 0x1, P1 ;  /* 0x000000010c00780c */ /* 0x000fe40000f21670 */
[----:B------:R-:W-:Y:S02]  /*116d0*/  FSEL R29, R29, -INF , !P0 ;  /* 0xff8000001d1d7808 */ /* 0x000fe40004000000 */
[----:B------:R-:W-:Y:S02]  /*116e0*/  ISETP.GT.AND P0, PT, R10, 0x9, P2 ;  /* 0x000000090a00780c */ /* 0x000fe40001704270 */
[----:B------:R-:W-:Y:S02]  /*116f0*/  FSEL R28, R28, -INF , !P1 ;  /* 0xff8000001c1c7808 */ /* 0x000fe40004800000 */
[----:B------:R-:W-:-:S02]  /*11700*/  ISETP.GT.AND P1, PT, R10, 0x8, P2 ;  /* 0x000000080a00780c */ /* 0x000fc40001724270 */
[C---:B------:R-:W-:Y:S02]  /*11710*/  ISETP.LT.OR P0, PT, R12.reuse, 0xa, P0 ;  /* 0x0000000a0c00780c */ /* 0x040fe40000701670 */
[----:B------:R-:W-:Y:S02]  /*11720*/  ISETP.LT.OR P1, PT, R12, 0x9, P1 ;  /* 0x000000090c00780c */ /* 0x000fe40000f21670 */
[----:B------:R-:W-:Y:S01]  /*11730*/  FSEL R8, R25, -INF , !P0 ;  /* 0xff80000019087808 */ /* 0x000fe20004000000 */
[--C-:B--2---:R-:W-:Y:S01]  /*11740*/  IMAD.IADD R11, R11, 0x1, R14.reuse ;  /* 0x000000010b0b7824 */ /* 0x104fe200078e020e */
[----:B------:R-:W-:Y:S01]  /*11750*/  ISETP.GT.AND P0, PT, R10, 0x11, P2 ;  /* 0x000000110a00780c */ /* 0x000fe20001704270 */
[----:B------:R-:W-:Y:S01]  /*11760*/  IMAD.IADD R9, R9, 0x1, R14 ;  /* 0x0000000109097824 */ /* 0x000fe200078e020e */
[----:B------:R-:W-:Y:S02]  /*11770*/  FSEL R24, R24, -INF , !P1 ;  /* 0xff80000018187808 */ /* 0x000fe40004800000 */
[----:B------:R-:W-:-:S02]  /*11780*/  ISETP.GT.AND P1, PT, R10, 0x10, P2 ;  /* 0x000000100a00780c */ /* 0x000fc40001724270 */
[C---:B------:R-:W-:Y:S02]  /*11790*/  ISETP.LT.OR P0, PT, R12.reuse, 0x12, P0 ;  /* 0x000000120c00780c */ /* 0x040fe40000701670 */
[----:B------:R-:W-:Y:S02]  /*117a0*/  ISETP.LT.OR P1, PT, R12, 0x11, P1 ;  /* 0x000000110c00780c */ /* 0x000fe40000f21670 */
[----:B------:R-:W-:Y:S02]  /*117b0*/  FSEL R16, R49, -INF , !P0 ;  /* 0xff80000031107808 */ /* 0x000fe40004000000 */
[----:B------:R-:W-:Y:S02]  /*117c0*/  ISETP.GT.AND P0, PT, R10, 0x19, P2 ;  /* 0x000000190a00780c */ /* 0x000fe40001704270 */
[----:B------:R-:W-:Y:S02]  /*117d0*/  FSEL R18, R48, -INF , !P1 ;  /* 0xff80000030127808 */ /* 0x000fe40004800000 */
[----:B------:R-:W-:-:S02]  /*117e0*/  ISETP.LT.OR P1, PT, R12, 0x1a, P0 ;  /* 0x0000001a0c00780c */ /* 0x000fc40000721670 */
[----:B------:R-:W-:Y:S02]  /*117f0*/  PLOP3.LUT P0, PT, PT, PT, UP2, 0x40, 0x0 ;  /* 0x000000000000781c */ /* 0x000fe40003f0e828 */
[----:B------:R-:W-:Y:S02]  /*11800*/  ISETP.GT.AND P3, PT, R10, 0x18, P2 ;  /* 0x000000180a00780c */ /* 0x000fe40001764270 */
[----:B------:R-:W-:Y:S02]  /*11810*/  IMNMX R0, R11, R0, PT ;  /* 0x000000000b007217 */ /* 0x000fe40003800200 */
[----:B------:R-:W-:Y:S02]  /*11820*/  ISETP.LT.OR P3, PT, R12, 0x19, P3 ;  /* 0x000000190c00780c */ /* 0x000fe40001f61670 */
[----:B------:R-:W-:Y:S02]  /*11830*/  FSEL R10, R45, -INF , !P1 ;  /* 0xff8000002d0a7808 */ /* 0x000fe40004800000 */
[----:B------:R-:W-:-:S03]  /*11840*/  FSEL R6, R44, -INF , !P3 ;  /* 0xff8000002c067808 */ /* 0x000fc60005800000 */
        /* <DEDUP_REMOVED lines=13> */
.L_x_422:
[----:B------:R-:W-:-:S04]  /*11920*/  MOV R7, c[0x0][0x32c] ;  /* 0x0000cb0000077a02 */ /* 0x000fc80000000f00 */
[----:B------:R-:W-:-:S13]  /*11930*/  ISETP.NE.AND P0, PT, R7, 0x1, PT ;  /* 0x000000010700780c */ /* 0x000fda0003f05270 */
[----:B------:R-:W-:-:S05]  /*11940*/  @P0 IMAD.HI.U32 R7, R14, c[0x0][0x330], RZ ;  /* 0x0000cc000e070a27 */ /* 0x000fca00078e00ff */
[----:B------:R-:W-:Y:S02]  /*11950*/  @P0 SHF.R.U32.HI R14, RZ, c[0x0][0x334], R7 ;  /* 0x0000cd00ff0e0a19 */ /* 0x000fe40000011607 */
.L_x_423:
[----:B------:R-:W-:Y:S05]  /*11960*/  BSYNC B0 ;  /* 0x0000000000007941 */ /* 0x000fea0003800000 */
.L_x_421:
[----:B------:R-:W-:-:S04]  /*11970*/  IMAD R5, R14, c[0x0][0x32c], -R5 ;  /* 0x0000cb000e057a24 */ /* 0x000fc800078e0a05 */
[----:B------:R-:W-:-:S05]  /*11980*/  IMAD.IADD R12, R5, 0x1, -R224 ;  /* 0x00000001050c7824 */ /* 0x000fca00078e0ae0 */
[----:B------:R-:W-:Y:S02]  /*11990*/  IADD3 R5, R12, c[0x0][0x32c], RZ ;  /* 0x0000cb000c057a10 */ /* 0x000fe40007ffe0ff */
[----:B------:R-:W-:Y:S02]  /*119a0*/  IMNMX R9, R9, R12, !PT ;  /* 0x0000000c09097217 */ /* 0x000fe40007800200 */
[----:B------:R-:W-:Y:S02]  /*119b0*/  IMNMX R0, R0, R5, PT ;  /* 0x0000000500007217 */ /* 0x000fe40003800200 */
.L_x_420:
[----:B------:R-:W-:Y:S01]  /*119c0*/  FMNMX.FTZ R7, R28, R29, !PT ;  /* 0x0000001d1c077209 */ /* 0x000fe20007810000 */
[----:B------:R-:W-:Y:S01]  /*119d0*/  IMAD.SHL.U32 R211, R4, 0x2, RZ ;  /* 0x0000000204d37824 */ /* 0x000fe200078e00ff */
[----:B------:R-:W-:Y:S01]  /*119e0*/  ISETP.GT.AND P0, PT, R9, 0x1, P2 ;  /* 0x000000010900780c */ /* 0x000fe20001704270 */
[----:B------:R-:W-:Y:S01]  /*119f0*/  @UP3 USHF.L.U32 UR21, UR21, 0x7, URZ ;  /* 0x0000000715153899 */ /* 0x000fe2000800063f */
[----:B------:R-:W-:Y:S01]  /*11a00*/  FMNMX.FTZ R7, R24, R7, !PT ;  /* 0x0000000718077209 */ /* 0x000fe20007810000 */
[--C-:B------:R-:W-:Y:S01]  /*11a10*/  IMAD R206, R2, 0x2, R211.reuse ;  /* 0x0000000202ce7824 */ /* 0x100fe200078e02d3 */
[----:B------:R-:W-:Y:S01]  /*11a20*/  ISETP.LT.OR P1, PT, R0, 0x2, P0 ;  /* 0x000000020000780c */ /* 0x000fe20000721670 */
[----:B------:R-:W-:Y:S01]  /*11a30*/  LDSM.16.MT88.4 R140, [R211+0x8080] ;  /* 0x00808000d38c783b */ /* 0x000fe20000004200 */
[----:B------:R-:W-:Y:S01]  /*11a40*/  FMNMX.FTZ R7, R8, R7, !PT ;  /* 0x0000000708077209 */ /* 0x000fe20007810000 */
[----:B------:R-:W-:Y:S01]  /*11a50*/  IMAD R205, R3, 0x2, R211 ;  /* 0x0000000203cd7824 */ /* 0x000fe200078e02d3 */
[----:B------:R-:W-:Y:S01]  /*11a60*/  ISETP.GT.AND P0, PT, R9, 0x8, P2 ;  /* 0x000000080900780c */ /* 0x000fe20001704270 */
[----:B------:R-:W-:Y:S01]  /*11a70*/  LDSM.16.MT88.4 R136, [R206+0x8080] ;  /* 0x00808000ce88783b */ /* 0x000fe20000004200 */
[----:B------:R-:W-:Y:S01]  /*11a80*/  FSEL R31, R31, -INF , !P1 ;  /* 0xff8000001f1f7808 */ /* 0x000fe20004800000 */
[----:B------:R-:W-:Y:S01]  /*11a90*/  IMAD R204, R3, 0x2, R206 ;  /* 0x0000000203cc7824 */ /* 0x000fe200078e02ce */
[----:B------:R-:W-:Y:S01]  /*11aa0*/  FMNMX.FTZ R7, R18, R7, !PT ;  /* 0x0000000712077209 */ /* 0x000fe20007810000 */
[----:B------:R-:W-:Y:S01]  /*11ab0*/  LDSM.16.MT88.4 R40, [R211+0x9080] ;  /* 0x00908000d328783b */ /* 0x000fe20000004200 */
[C---:B------:R-:W-:Y:S01]  /*11ac0*/  ISETP.GT.AND P1, PT, R9.reuse, RZ, P2 ;  /* 0x000000ff0900720c */ /* 0x040fe20001724270 */
[----:B------:R-:W-:Y:S01]  /*11ad0*/  ULDC.64 UR4, c[0x0][0x2c8] ;  /* 0x0000b20000047ab9 */ /* 0x000fe20000000a00 */
[----:B------:R-:W-:Y:S01]  /*11ae0*/  ISETP.LT.OR P0, PT, R0, 0x9, P0 ;  /* 0x000000090000780c */ /* 0x000fe20000701670 */
[----:B-1----:R-:W-:Y:S01]  /*11af0*/  LDSM.16.MT88.4 R32, [R204+0x8080] ;  /* 0x00808000cc20783b */ /* 0x002fe20000004200 */
[----:B------:R-:W-:Y:S01]  /*11b00*/  FMNMX.FTZ R7, R16, R7, !PT ;  /* 0x0000000710077209 */ /* 0x000fe20007810000 */
[----:B------:R-:W-:Y:S01]  /*11b10*/  UIMAD.WIDE.U32 UR8, UR21, UR4, URZ ;  /* 0x00000004150872a5 */ /* 0x000fe2000f8e003f */
[----:B------:R-:W-:Y:S01]  /*11b20*/  ISETP.LT.OR P1, PT, R0, 0x1, P1 ;  /* 0x000000010000780c */ /* 0x000fe20000f21670 */
[----:B------:R-:W-:Y:S01]  /*11b30*/  LDSM.16.MT88.4 R56, [R205+0x9080] ;  /* 0x00908000cd38783b */ /* 0x000fe20000004200 */
[----:B------:R-:W-:Y:S01]  /*11b40*/  FSEL R5, R26, -INF , !P0 ;  /* 0xff8000001a057808 */ /* 0x000fe20004000000 */
[----:B------:R-:W-:Y:S01]  /*11b50*/  @UP3 USHF.R.U32.HI UR23, URZ, UR5, UR9 ;  /* 0x000000053f173299 */ /* 0x000fe20008011609 */
[C---:B------:R-:W-:Y:S01]  /*11b60*/  ISETP.GT.AND P0, PT, R9.reuse, 0x9, P2 ;  /* 0x000000090900780c */ /* 0x040fe20001704270 */
[----:B------:R-:W-:Y:S01]  /*11b70*/  LDSM.16.MT88.4 R64, [R204+0x9080] ;  /* 0x00908000cc40783b */ /* 0x000fe20000004200 */
[----:B------:R-:W-:Y:S01]  /*11b80*/  FMNMX.FTZ R7, R6, R7, !PT ;  /* 0x0000000706077209 */ /* 0x000fe20007810000 */
[----:B------:R-:W-:Y:S01]  /*11b90*/  UIADD3 UR14, UR14, UR23, URZ ;  /* 0x000000170e0e7290 */ /* 0x000fe2000fffe03f */
[----:B------:R-:W-:Y:S01]  /*11ba0*/  FSEL R30, R30, -INF , !P1 ;  /* 0xff8000001e1e7808 */ /* 0x000fe20004800000 */
[----:B------:R-:W-:Y:S01]  /*11bb0*/  LDSM.16.MT88.4 R72, [R211+0xa080] ;  /* 0x00a08000d348783b */ /* 0x000fe20000004200 */
[----:B------:R-:W-:Y:S01]  /*11bc0*/  ISETP.LT.OR P0, PT, R0, 0xa, P0 ;  /* 0x0000000a0000780c */ /* 0x000fe20000701670 */
[----:B------:R-:W-:Y:S01]  /*11bd0*/  ULDC UR9, c[0x0][0x328] ;  /* 0x0000ca0000097ab9 */ /* 0x000fe20000000800 */
[----:B------:R-:W-:Y:S01]  /*11be0*/  ISETP.GT.AND P1, PT, R9, 0x10, P2 ;  /* 0x000000100900780c */ /* 0x000fe20001724270 */
[----:B------:R-:W-:Y:S01]  /*11bf0*/  LDSM.16.MT88.4 R80, [R206+0xa080] ;  /* 0x00a08000ce50783b */ /* 0x000fe20000004200 */
[----:B------:R-:W-:Y:S01]  /*11c00*/  FMNMX.FTZ R7, R10, R7, !PT ;  /* 0x000000070a077209 */ /* 0x000fe20007810000 */
[----:B------:R-:W-:Y:S01]  /*11c10*/  UIADD3 UR13, UR13, -0x2, URZ ;  /* 0xfffffffe0d0d7890 */ /* 0x000fe2000fffe03f */
[----:B------:R-:W-:Y:S01]  /*11c20*/  FMNMX.FTZ R14, R30, R31, !PT ;  /* 0x0000001f1e0e7209 */ /* 0x000fe20007810000 */
[----:B------:R-:W-:Y:S01]  /*11c30*/  LDSM.16.MT88.4 R88, [R205+0xa080] ;  /* 0x00a08000cd58783b */ /* 0x000fe20000004200 */
[----:B------:R-:W-:Y:S01]  /*11c40*/  FSEL R27, R27, -INF , !P0 ;  /* 0xff8000001b1b7808 */ /* 0x000fe20004000000 */
[----:B------:R-:W-:Y:S01]  /*11c50*/  UIADD3 UR9, UR14, UR9, URZ ;  /* 0x000000090e097290 */ /* 0x000fe2000fffe03f */
[----:B------:R-:W-:Y:S01]  /*11c60*/  ISETP.LT.OR P1, PT, R0, 0x11, P1 ;  /* 0x000000110000780c */ /* 0x000fe20000f21670 */
[----:B------:R-:W1:Y:S01]  /*11c70*/  SHFL.BFLY PT, R12, R7, 0x2, 0x1f ;  /* 0x0c401f00070c7f89 */ /* 0x000e6200000e0000 */
[----:B------:R-:W-:-:S02]  /*11c80*/  ISETP.GT.AND P0, PT, R9, 0x11, P2 ;  /* 0x000000110900780c */ /* 0x000fc40001704270 */
[----:B------:R-:W-:Y:S01]  /*11c90*/  FMNMX.FTZ R14, R5, R14, !PT ;  /* 0x0000000e050e7209 */ /* 0x000fe20007810000 */
[----:B------:R-:W-:Y:S01]  /*11ca0*/  LDSM.16.MT88.4 R96, [R204+0xa080] ;  /* 0x00a08000cc60783b */ /* 0x000fe20000004200 */
[----:B------:R-:W-:Y:S02]  /*11cb0*/  FSEL R17, R50, -INF , !P1 ;  /* 0xff80000032117808 */ /* 0x000fe40004800000 */
[----:B------:R-:W-:Y:S01]  /*11cc0*/  ISETP.LT.OR P3, PT, R0, 0x12, P0 ;  /* 0x000000120000780c */ /* 0x000fe20000761670 */
[----:B------:R-:W-:Y:S01]  /*11cd0*/  LDSM.16.MT88.4 R104, [R211+0xb080] ;  /* 0x00b08000d368783b */ /* 0x000fe20000004200 */
[----:B------:R-:W-:Y:S02]  /*11ce0*/  ISETP.GT.AND P1, PT, R9, 0x18, P2 ;  /* 0x000000180900780c */ /* 0x000fe40001724270 */
[----:B------:R-:W-:Y:S01]  /*11cf0*/  FMNMX.FTZ R14, R27, R14, !PT ;  /* 0x0000000e1b0e7209 */ /* 0x000fe20007810000 */
[----:B------:R-:W-:Y:S01]  /*11d00*/  LDSM.16.MT88.4 R112, [R206+0xb080] ;  /* 0x00b08000ce70783b */ /* 0x000fe20000004200 */
[----:B------:R-:W-:-:S02]  /*11d10*/  ISETP.GT.AND P0, PT, R9, 0x19, P2 ;  /* 0x000000190900780c */ /* 0x000fc40001704270 */
[----:B------:R-:W-:Y:S01]  /*11d20*/  FSEL R101, R51, -INF , !P3 ;  /* 0xff80000033657808 */ /* 0x000fe20005800000 */
[----:B------:R-:W-:Y:S01]  /*11d30*/  LDSM.16.MT88.4 R120, [R205+0xb080] ;  /* 0x00b08000cd78783b */ /* 0x000fe20000004200 */
[C---:B------:R-:W-:Y:S02]  /*11d40*/  ISETP.LT.OR P1, PT, R0.reuse, 0x19, P1 ;  /* 0x000000190000780c */ /* 0x040fe40000f21670 */
[----:B------:R-:W-:Y:S01]  /*11d50*/  FMNMX.FTZ R14, R17, R14, !PT ;  /* 0x0000000e110e7209 */ /* 0x000fe20007810000 */
[----:B------:R-:W-:Y:S01]  /*11d60*/  LDSM.16.MT88.4 R48, [R206+0x9080] ;  /* 0x00908000ce30783b */ /* 0x000fe20000004200 */
[----:B------:R-:W-:Y:S02]  /*11d70*/  ISETP.LT.OR P0, PT, R0, 0x1a, P0 ;  /* 0x0000001a0000780c */ /* 0x000fe40000701670 */
[----:B------:R-:W-:Y:S01]  /*11d80*/  FSEL R11, R46, -INF , !P1 ;  /* 0xff8000002e0b7808 */ /* 0x000fe20004800000 */
[----:B------:R-:W-:Y:S01]  /*11d90*/  LDSM.16.MT88.4 R192, [R205+0x8880] ;  /* 0x00888000cdc0783b */ /* 0x000fe20000004200 */
[----:B------:R-:W-:-:S02]  /*11da0*/  FMNMX.FTZ R14, R101, R14, !PT ;  /* 0x0000000e650e7209 */ /* 0x000fc40007810000 */
[----:B------:R-:W-:Y:S01]  /*11db0*/  FSEL R9, R47, -INF , !P0 ;  /* 0xff8000002f097808 */ /* 0x000fe20004000000 */
[----:B------:R-:W-:Y:S01]  /*11dc0*/  LDSM.16.MT88.4 R188, [R204+0x8880] ;  /* 0x00888000ccbc783b */ /* 0x000fe20000004200 */
[----:B------:R-:W-:Y:S02]  /*11dd0*/  FMNMX.FTZ R14, R11, R14, !PT ;  /* 0x0000000e0b0e7209 */ /* 0x000fe40007810000 */
[----:B-1----:R-:W-:Y:S01]  /*11de0*/  FMNMX.FTZ R15, R7, R12, !PT ;  /* 0x0000000c070f7209 */ /* 0x002fe20007810000 */
[----:B------:R-:W-:Y:S01]  /*11df0*/  LDSM.16.MT88.4 R184, [R211+0x9880] ;  /* 0x00988000d3b8783b */ /* 0x000fe20000004200 */
[----:B------:R-:W-:-:S03]  /*11e00*/  FMNMX.FTZ R13, R9, R14, !PT ;  /* 0x0000000e090d7209 */ /* 0x000fc60007810000 */
[----:B------:R-:W1:Y:S04]  /*11e10*/  SHFL.BFLY PT, R0, R15, 0x1, 0x1f ;  /* 0x0c201f000f007f89 */ /* 0x000e6800000e0000 */
[----:B------:R-:W2:Y:S04]  /*11e20*/  SHFL.BFLY PT, R12, R13, 0x2, 0x1f ;  /* 0x0c401f000d0c7f89 */ /* 0x000ea800000e0000 */
[----:B------:R-:W-:Y:S04]  /*11e30*/  LDSM.16.MT88.4 R180, [R206+0x9880] ;  /* 0x00988000ceb4783b */ /* 0x000fe80000004200 */
[----:B------:R-:W-:Y:S04]  /*11e40*/  LDSM.16.MT88.4 R176, [R205+0x9880] ;  /* 0x00988000cdb0783b */ /* 0x000fe80000004200 */
[----:B------:R-:W-:Y:S04]  /*11e50*/  LDSM.16.MT88.4 R172, [R204+0x9880] ;  /* 0x00988000ccac783b */ /* 0x000fe80000004200 */
[----:B------:R-:W-:Y:S01]  /*11e60*/  LDSM.16.MT88.4 R168, [R211+0xa880] ;  /* 0x00a88000d3a8783b */ /* 0x000fe20000004200 */
[----:B-1----:R-:W-:-:S03]  /*11e70*/  FMNMX.FTZ R0, R15, R0, !PT ;  /* 0x000000000f007209 */ /* 0x002fc60007810000 */
[----:B------:R-:W-:Y:S01]  /*11e80*/  LDSM.16.MT88.4 R164, [R206+0xa880] ;  /* 0x00a88000cea4783b */ /* 0x000fe20000004200 */
[----:B--2---:R-:W-:Y:S01]  /*11e90*/  FMNMX.FTZ R7, R12, R13, !PT ;  /* 0x0000000d0c077209 */ /* 0x004fe20007810000 */
[C---:B------:R-:W-:Y:S01]  /*11ea0*/  FMUL.FTZ R19, R0.reuse, c[0x0][0x2d0] ;  /* 0x0000b40000137a20 */ /* 0x040fe20000410000 */
[----:B------:R-:W-:Y:S01]  /*11eb0*/  FSETP.NEU.FTZ.AND P0, PT, R0, -INF , PT ;  /* 0xff8000000000780b */ /* 0x000fe20003f1d000 */
[----:B------:R-:W-:Y:S03]  /*11ec0*/  LDSM.16.MT88.4 R160, [R205+0xa880] ;  /* 0x00a88000cda0783b */ /* 0x000fe60000004200 */
[----:B------:R-:W-:Y:S01]  /*11ed0*/  FSEL R19, R19, RZ, P0 ;  /* 0x000000ff13137208 */ /* 0x000fe20000000000 */
[----:B------:R-:W1:Y:S04]  /*11ee0*/  SHFL.BFLY PT, R12, R7, 0x1, 0x1f ;  /* 0x0c201f00070c7f89 */ /* 0x000e6800000e0000 */
[--C-:B------:R-:W-:Y:S01]  /*11ef0*/  FFMA.FTZ R13, R8, c[0x0][0x2d0], -R19.reuse ;  /* 0x0000b400080d7a23 */ /* 0x100fe20000010813 */
[----:B------:R-:W-:Y:S01]  /*11f00*/  LDSM.16.MT88.4 R156, [R204+0xa880] ;  /* 0x00a88000cc9c783b */ /* 0x000fe20000004200 */
[----:B------:R-:W-:-:S02]  /*11f10*/  FFMA.FTZ R226, R28, c[0x0][0x2d0], -R19 ;  /* 0x0000b4001ce27a23 */ /* 0x000fc40000010813 */
[--C-:B------:R-:W-:Y:S01]  /*11f20*/  FFMA.FTZ R225, R29, c[0x0][0x2d0], -R19.reuse ;  /* 0x0000b4001de17a23 */ /* 0x100fe20000010813 */
[----:B------:R-:W-:Y:S01]  /*11f30*/  LDSM.16.MT88.4 R152, [R211+0xb880] ;  /* 0x00b88000d398783b */ /* 0x000fe20000004200 */
[--C-:B------:R-:W-:Y:S01]  /*11f40*/  FFMA.FTZ R14, R24, c[0x0][0x2d0], -R19.reuse ;  /* 0x0000b400180e7a23 */ /* 0x100fe20000010813 */
[----:B------:R-:W-:Y:S01]  /*11f50*/  MUFU.EX2 R13, R13 ;  /* 0x0000000d000d7308 */ /* 0x000fe20000000800 */
[--C-:B------:R-:W-:Y:S01]  /*11f60*/  FFMA.FTZ R231, R6, c[0x0][0x2d0], -R19.reuse ;  /* 0x0000b40006e77a23 */ /* 0x100fe20000010813 */
[----:B------:R-:W-:Y:S01]  /*11f70*/  LDSM.16.MT88.4 R148, [R206+0xb880] ;  /* 0x00b88000ce94783b */ /* 0x000fe20000004200 */
[--C-:B------:R-:W-:Y:S02]  /*11f80*/  FFMA.FTZ R232, R18, c[0x0][0x2d0], -R19.reuse ;  /* 0x0000b40012e87a23 */ /* 0x100fe40000010813 */
[--C-:B------:R-:W-:Y:S02]  /*11f90*/  FFMA.FTZ R3, R16, c[0x0][0x2d0], -R19.reuse ;  /* 0x0000b40010037a23 */ /* 0x100fe40000010813 */
[----:B------:R-:W-:Y:S01]  /*11fa0*/  FFMA.FTZ R234, R10, c[0x0][0x2d0], -R19 ;  /* 0x0000b4000aea7a23 */ /* 0x000fe20000010813 */
[----:B------:R-:W-:Y:S01]  /*11fb0*/  MUFU.EX2 R226, R226 ;  /* 0x000000e200e27308 */ /* 0x000fe20000000800 */
[----:B-1----:R-:W-:-:S07]  /*11fc0*/  FMNMX.FTZ R12, R7, R12, !PT ;  /* 0x0000000c070c7209 */ /* 0x002fce0007810000 */
[----:B------:R-:W1:Y:S01]  /*11fd0*/  MUFU.EX2 R225, R225 ;  /* 0x000000e100e17308 */ /* 0x000e620000000800 */
[C---:B------:R-:W-:Y:S01]  /*11fe0*/  FSETP.NEU.FTZ.AND P0, PT, R12.reuse, -INF , PT ;  /* 0xff8000000c00780b */ /* 0x040fe20003f1d000 */
[----:B------:R-:W-:-:S05]  /*11ff0*/  FMUL.FTZ R7, R12, c[0x0][0x2d0] ;  /* 0x0000b4000c077a20 */ /* 0x000fca0000410000 */
[----:B------:R-:W-:Y:S01]  /*12000*/  FSEL R8, R7, RZ, P0 ;  /* 0x000000ff07087208 */ /* 0x000fe20000000000 */
[----:B------:R-:W2:Y:S01]  /*12010*/  MUFU.EX2 R14, R14 ;  /* 0x0000000e000e7308 */ /* 0x000ea20000000800 */
[----:B------:R-:W-:-:S03]  /*12020*/  PLOP3.LUT P0, PT, PT, PT, UP2, 0x40, 0x0 ;  /* 0x000000000000781c */ /* 0x000fc60003f0e828 */
[--C-:B------:R-:W-:Y:S02]  /*12030*/  FFMA.FTZ R230, R30, c[0x0][0x2d0], -R8.reuse ;  /* 0x0000b4001ee67a23 */ /* 0x100fe40000010808 */
[--C-:B------:R-:W-:Y:S02]  /*12040*/  FFMA.FTZ R227, R31, c[0x0][0x2d0], -R8.reuse ;  /* 0x0000b4001fe37a23 */ /* 0x100fe40000010808 */
[--C-:B------:R-:W-:Y:S01]  /*12050*/  FFMA.FTZ R15, R5, c[0x0][0x2d0], -R8.reuse ;  /* 0x0000b400050f7a23 */ /* 0x100fe20000010808 */
[----:B-1----:R-:W-:Y:S01]  /*12060*/  F2FP.BF16.PACK_AB R128, R225, R226 ;  /* 0x000000e2e180723e */ /* 0x002fe200000010ff */
[--C-:B------:R-:W-:Y:S01]  /*12070*/  FFMA.FTZ R2, R27, c[0x0][0x2d0], -R8.reuse ;  /* 0x0000b4001b027a23 */ /* 0x100fe20000010808 */
[----:B------:R-:W-:Y:S01]  /*12080*/  LDSM.16.MT88.4 R4, [R204+0xb080] ;  /* 0x00b08000cc04783b */ /* 0x000fe20000004200 */
[----:B------:R-:W-:Y:S01]  /*12090*/  MUFU.EX2 R230, R230 ;  /* 0x000000e600e67308 */ /* 0x000fe20000000800 */
[--C-:B------:R-:W-:Y:S02]  /*120a0*/  FFMA.FTZ R233, R17, c[0x0][0x2d0], -R8.reuse ;  /* 0x0000b40011e97a23 */ /* 0x100fe40000010808 */
[----:B------:R-:W1:Y:S01]  /*120b0*/  LDSM.16.MT88.4 R24, [R205+0x8080] ;  /* 0x00808000cd18783b */ /* 0x000e620000004200 */
[--C-:B------:R-:W-:Y:S01]  /*120c0*/  FFMA.FTZ R236, R101, c[0x0][0x2d0], -R8.reuse ;  /* 0x0000b40065ec7a23 */ /* 0x100fe20000010808 */
[----:B--2---:R-:W-:Y:S01]  /*120d0*/  F2FP.BF16.PACK_AB R130, R13, R14 ;  /* 0x0000000e0d82723e */ /* 0x004fe200000010ff */
[--C-:B------:R-:W-:Y:S01]  /*120e0*/  FFMA.FTZ R235, R11, c[0x0][0x2d0], -R8.reuse ;  /* 0x0000b4000beb7a23 */ /* 0x100fe20000010808 */
[----:B------:R-:W2:Y:S01]  /*120f0*/  LDSM.16.MT88.4 R16, [R211+0x8880] ;  /* 0x00888000d310783b */ /* 0x000ea20000004200 */
[----:B------:R-:W3:Y:S01]  /*12100*/  MUFU.EX2 R227, R227 ;  /* 0x000000e300e37308 */ /* 0x000ee20000000800 */
[----:B------:R-:W-:-:S02]  /*12110*/  FFMA.FTZ R238, R9, c[0x0][0x2d0], -R8 ;  /* 0x0000b40009ee7a23 */ /* 0x000fc40000010808 */
[----:B------:R-:W4:Y:S01]  /*12120*/  LDSM.16.MT88.4 R8, [R206+0x8880] ;  /* 0x00888000ce08783b */ /* 0x000f220000004200 */
[----:B------:R-:W-:-:S04]  /*12130*/  FADD.FTZ R225, R226, R225 ;  /* 0x000000e1e2e17221 */ /* 0x000fc80000010000 */
[----:B------:R-:W-:Y:S01]  /*12140*/  MUFU.EX2 R15, R15 ;  /* 0x0000000f000f7308 */ /* 0x000fe20000000800 */
[----:B------:R-:W-:-:S04]  /*12150*/  FADD.FTZ R14, R14, R225 ;  /* 0x000000e10e0e7221 */ /* 0x000fc80000010000 */
[----:B------:R-:W-:-:S03]  /*12160*/  FADD.FTZ R13, R13, R14 ;  /* 0x0000000e0d0d7221 */ /* 0x000fc60000010000 */
[----:B------:R-:W5:Y:S01]  /*12170*/  MUFU.EX2 R2, R2 ;  /* 0x0000000200027308 */ /* 0x000f620000000800 */
[----:B---3--:R-:W-:Y:S01]  /*12180*/  F2FP.BF16.PACK_AB R129, R227, R230 ;  /* 0x000000e6e381723e */ /* 0x008fe200000010ff */
[----:B------:R-:W-:-:S06]  /*12190*/  FADD.FTZ R230, R230, R227 ;  /* 0x000000e3e6e67221 */ /* 0x000fcc0000010000 */
[----:B------:R-:W-:Y:S01]  /*121a0*/  MUFU.EX2 R232, R232 ;  /* 0x000000e800e87308 */ /* 0x000fe20000000800 */
[----:B-----5:R-:W-:-:S07]  /*121b0*/  F2FP.BF16.PACK_AB R131, R2, R15 ;  /* 0x0000000f0283723e */ /* 0x020fce00000010ff */
[----:B------:R-:W3:Y:S01]  /*121c0*/  MUFU.EX2 R3, R3 ;  /* 0x0000000300037308 */ /* 0x000ee20000000800 */
[----:B------:R-:W-:-:S04]  /*121d0*/  FADD.FTZ R15, R15, R230 ;  /* 0x000000e60f0f7221 */ /* 0x000fc80000010000 */
[----:B------:R-:W-:Y:S01]  /*121e0*/  FADD.FTZ R2, R2, R15 ;  /* 0x0000000f02027221 */ /* 0x000fe20000010000 */
[C---:B------:R-:W-:Y:S02]  /*121f0*/  HMMA.16816.F32.BF16 R144, R128.reuse, R140, RZ ;  /* 0x0000008c8090723c */ /* 0x040fe400000418ff */
[----:B------:R-:W-:Y:S06]  /*12200*/  MUFU.EX2 R231, R231 ;  /* 0x000000e700e77308 */ /* 0x000fec0000000800 */
[C---:B------:R-:W-:Y:S02]  /*12210*/  HMMA.16816.F32.BF16 R132, R128.reuse, R136, RZ ;  /* 0x000000888084723c */ /* 0x040fe400000418ff */
[----:B------:R-:W-:Y:S06]  /*12220*/  MUFU.EX2 R234, R234 ;  /* 0x000000ea00ea7308 */ /* 0x000fec0000000800 */
[C---:B------:R-:W-:Y:S02]  /*12230*/  HMMA.16816.F32.BF16 R140, R128.reuse, R142, RZ ;  /* 0x0000008e808c723c */ /* 0x040fe400000418ff */
[----:B------:R-:W-:Y:S06]  /*12240*/  MUFU.EX2 R233, R233 ;  /* 0x000000e900e97308 */ /* 0x000fec0000000800 */
[C---:B------:R-:W-:Y:S02]  /*12250*/  HMMA.16816.F32.BF16 R136, R128.reuse, R138, RZ ;  /* 0x0000008a8088723c */ /* 0x040fe400000418ff */
[----:B------:R-:W5:Y:S06]  /*12260*/  MUFU.EX2 R236, R236 ;  /* 0x000000ec00ec7308 */ /* 0x000f6c0000000800 */
[C---:B-1----:R-:W-:Y:S02]  /*12270*/  HMMA.16816.F32.BF16 R20, R128.reuse, R24, RZ ;  /* 0x000000188014723c */ /* 0x042fe400000418ff */
[----:B------:R-:W-:Y:S06]  /*12280*/  MUFU.EX2 R235, R235 ;  /* 0x000000eb00eb7308 */ /* 0x000fec0000000800 */
[C---:B------:R-:W-:Y:S02]  /*12290*/  HMMA.16816.F32.BF16 R28, R128.reuse, R32, RZ ;  /* 0x00000020801c723c */ /* 0x040fe400000418ff */
[----:B------:R-:W1:Y:S06]  /*122a0*/  MUFU.EX2 R238, R238 ;  /* 0x000000ee00ee7308 */ /* 0x000e6c0000000800 */
        /* <DEDUP_REMOVED lines=25> */
[----:B---3--:R-:W-:Y:S01]  /*12440*/  F2FP.BF16.PACK_AB R4, R3, R232 ;  /* 0x000000e80304723e */ /* 0x008fe200000010ff */
[----:B------:R-:W-:Y:S01]  /*12450*/  HMMA.16816.F32.BF16 R128, R128, R6, RZ ;  /* 0x000000068080723c */ /* 0x000fe200000418ff */
[----:B-----5:R-:W-:Y:S01]  /*12460*/  F2FP.BF16.PACK_AB R5, R236, R233 ;  /* 0x000000e9ec05723e */ /* 0x020fe200000010ff */
[----:B------:R-:W-:-:S02]  /*12470*/  FADD.FTZ R232, R232, R13 ;  /* 0x0000000de8e87221 */ /* 0x000fc40000010000 */
[----:B------:R-:W-:Y:S02]  /*12480*/  FADD.FTZ R233, R233, R2 ;  /* 0x00000002e9e97221 */ /* 0x000fe40000010000 */
[----:B------:R-:W-:Y:S01]  /*12490*/  FADD.FTZ R232, R3, R232 ;  /* 0x000000e803e87221 */ /* 0x000fe20000010000 */
[----:B------:R-:W-:Y:S01]  /*124a0*/  F2FP.BF16.PACK_AB R6, R234, R231 ;  /* 0x000000e7ea06723e */ /* 0x000fe200000010ff */
[----:B------:R-:W-:Y:S01]  /*124b0*/  FADD.FTZ R236, R236, R233 ;  /* 0x000000e9ecec7221 */ /* 0x000fe20000010000 */
[----:B-1----:R-:W-:Y:S01]  /*124c0*/  F2FP.BF16.PACK_AB R7, R238, R235 ;  /* 0x000000ebee07723e */ /* 0x002fe200000010ff */
[----:B------:R-:W-:Y:S02]  /*124d0*/  FADD.FTZ R231, R231, R232 ;  /* 0x000000e8e7e77221 */ /* 0x000fe40000010000 */
[----:B------:R-:W-:Y:S02]  /*124e0*/  FADD.FTZ R225, R235, R236 ;  /* 0x000000ecebe17221 */ /* 0x000fe40000010000 */
[----:B------:R-:W-:-:S02]  /*124f0*/  FADD.FTZ R226, R234, R231 ;  /* 0x000000e7eae27221 */ /* 0x000fc40000010000 */
[----:B--2---:R-:W-:Y:S01]  /*12500*/  HMMA.16816.F32.BF16 R144, R4, R16, R144 ;  /* 0x000000100490723c */ /* 0x004fe20000041890 */
[----:B------:R-:W-:-:S07]  /*12510*/  FADD.FTZ R225, R238, R225 ;  /* 0x000000e1eee17221 */ /* 0x000fce0000010000 */
[C---:B------:R-:W-:Y:S01]  /*12520*/  HMMA.16816.F32.BF16 R140, R4.reuse, R18, R140 ;  /* 0x00000012048c723c */ /* 0x040fe2000004188c */
[----:B------:R-:W1:Y:S07]  /*12530*/  LDSM.16.MT88.4 R16, [R205+0xb880] ;  /* 0x00b88000cd10783b */ /* 0x000e6e0000004200 */
[C---:B----4-:R-:W-:Y:S08]  /*12540*/  HMMA.16816.F32.BF16 R132, R4.reuse, R8, R132 ;  /* 0x000000080484723c */ /* 0x050ff00000041884 */
[C---:B------:R-:W-:Y:S01]  /*12550*/  HMMA.16816.F32.BF16 R136, R4.reuse, R10, R136 ;  /* 0x0000000a0488723c */ /* 0x040fe20000041888 */
[----:B------:R-:W2:Y:S07]  /*12560*/  LDSM.16.MT88.4 R8, [R204+0xb880] ;  /* 0x00b88000cc08783b */ /* 0x000eae0000004200 */
        /* <DEDUP_REMOVED lines=26> */
[C---:B--2---:R-:W-:Y:S08]  /*12710*/  HMMA.16816.F32.BF16 R124, R4.reuse, R8, R124 ;  /* 0x00000008047c723c */ /* 0x044ff0000004187c */
[----:B------:R-:W-:Y:S01]  /*12720*/  HMMA.16816.F32.BF16 R128, R4, R10, R128 ;  /* 0x0000000a0480723c */ /* 0x000fe20000041880 */
[----:B------:R-:W-:Y:S07]  /*12730*/  @P0 BRA `(.L_x_424) ;  /* 0x0000015000000947 */ /* 0x000fee0003800000 */
[----:B------:R-:W-:Y:S01]  /*12740*/  ISETP.LT.AND P0, PT, RZ, UR14, PT ;  /* 0x0000000eff007c0c */ /* 0x000fe2000bf01270 */
[----:B------:R-:W-:-:S02]  /*12750*/  UIADD3 UR10, UR14, -0x1, URZ ;  /* 0xffffffff0e0a7890 */ /* 0x000fc4000fffe03f */
        /* <DEDUP_REMOVED lines=10> */
.L_x_425:
[----:B------:R-:W-:Y:S02]  /*12800*/  UISETP.NE.AND UP0, UPT, UR8, 0x1, UPT ;  /* 0x000000010800788c */ /* 0x000fe4000bf05270 */
[----:B------:R-:W-:Y:S02]  /*12810*/  ULDC.64 UR4, c[0x0][0x330] ;  /* 0x0000cc0000047ab9 */ /* 0x000fe40000000a00 */
[----:B------:R-:W-:-:S07]  /*12820*/  UIMAD.WIDE.U32 UR14, UR10, UR4, URZ ;  /* 0x000000040a0e72a5 */ /* 0x000fce000f8e003f */
[----:B------:R-:W-:Y:S02]  /*12830*/  @UP0 UMOV UR11, UR15 ;  /* 0x0000000f000b0c82 */ /* 0x000fe40008000000 */
[----:B------:R-:W-:Y:S02]  /*12840*/  @UP0 USHF.R.U32.HI UR10, URZ, UR5, UR11 ;  /* 0x000000053f0a0299 */ /* 0x000fe4000801160b */
.L_x_426:
[----:B------:R-:W-:Y:S02]  /*12850*/  ULDC UR4, c[0x0][0x32c] ;  /* 0x0000cb0000047ab9 */ /* 0x000fe40000000800 */
[----:B------:R-:W-:-:S04]  /*12860*/  UIMAD UR4, UR10, UR8, UR4 ;  /* 0x000000080a0472a4 */ /* 0x000fc8000f8e0204 */
[----:B------:R-:W-:-:S04]  /*12870*/  UISETP.LT.AND UP0, UPT, UR9, UR4, UPT ;  /* 0x000000040900728c */ /* 0x000fc8000bf01270 */
[----:B------:R-:W-:-:S04]  /*12880*/  USEL UR9, UR9, UR4, UP0 ;  /* 0x0000000409097287 */ /* 0x000fc80008000000 */
.L_x_424:
[----:B------:R-:W-:-:S04]  /*12890*/  USHF.R.S32.HI UR4, URZ, 0x1f, UR9 ;  /* 0x0000001f3f047899 */ /* 0x000fc80008011409 */
[----:B------:R-:W-:-:S04]  /*128a0*/  ULEA.HI UR4, UR4, UR9, URZ, 0x5 ;  /* 0x0000000904047291 */ /* 0x000fc8000f8f283f */
[----:B------:R-:W-:-:S04]  /*128b0*/  USHF.R.S32.HI UR10, URZ, 0x5, UR4 ;  /* 0x000000053f0a7899 */ /* 0x000fc80008011404 */
[----:B------:R-:W-:-:S04]  /*128c0*/  UISETP.LT.AND UP0, UPT, UR6, UR10, UPT ;  /* 0x0000000a0600728c */ /* 0x000fc8000bf01270 */
[----:B------:R-:W-:-:S04]  /*128d0*/  USEL UR10, UR6, UR10, !UP0 ;  /* 0x0000000a060a7287 */ /* 0x000fc8000c000000 */
[----:B------:R-:W-:-:S06]  /*128e0*/  UISETP.GE.AND UP0, UPT, UR13, UR10, UPT ;  /* 0x0000000a0d00728c */ /* 0x000fcc000bf06270 */
[----:B------:R-:W-:-:S13]  /*128f0*/  PLOP3.LUT P0, PT, PT, PT, UP0, 0x80, 0x0 ;  /* 0x000000000000781c */ /* 0x000fda0003f0f008 */
[----:B------:R-:W-:Y:S05]  /*12900*/  @!P0 BRA `(.L_x_427) ;  /* 0x0000289000008947 */ /* 0x000fea0003800000 */
[----:B------:R-:W-:Y:S01]  /*12910*/  PLOP3.LUT P1, PT, PT, PT, UP3, 0x80, 0x0 ;  /* 0x000000000000781c */ /* 0x000fe20003f2f038 */
[----:B------:R-:W-:Y:S01]  /*12920*/  IMAD.MOV.U32 R2, RZ, RZ, R12 ;  /* 0x000000ffff027224 */ /* 0x000fe200078e000c */
[----:B------:R-:W-:Y:S01]  /*12930*/  PLOP3.LUT P0, PT, PT, PT, UP3, 0x80, 0x0 ;  /* 0x000000000000781c */ /* 0x000fe20003f0f038 */
[----:B------:R-:W-:Y:S01]  /*12940*/  IMAD.MOV.U32 R3, RZ, RZ, R0 ;  /* 0x000000ffff037224 */ /* 0x000fe200078e0000 */
[----:B------:R-:W-:Y:S02]  /*12950*/  ULDC.64 UR8, c[0x0][0x208] ;  /* 0x0000820000087ab9 */ /* 0x000fe40000000a00 */
[----:B------:R-:W-:-:S07]  /*12960*/  ULDC.64 UR4, c[0x0][0x1e0] ;  /* 0x0000780000047ab9 */ /* 0x000fce0000000a00 */
[----:B------:R-:W-:-:S05]  /*12970*/  @P1 IMAD.HI.U32 R227, R219, c[0x0][0x2c8], RZ ;  /* 0x0000b200dbe31a27 */ /* 0x000fca00078e00ff */
[----:B------:R-:W-:Y:S02]  /*12980*/  @P0 SHF.R.U32.HI R227, RZ, c[0x0][0x2cc], R227 ;  /* 0x0000b300ffe30a19 */ /* 0x000fe400000116e3 */
.L_x_436:
[----:B------:R-:W-:Y:S04]  /*12990*/  DEPBAR.LE SB0, 0x0 ;  /* 0x000080000000791a */ /* 0x000fe80000000000 */
[----:B------:R-:W-:Y:S01]  /*129a0*/  BAR.SYNC.DEFER_BLOCKING 0x0 ;  /* 0x0000000000007b1d */ /* 0x000fe20000010000 */
[----:B------:R-:W-:Y:S01]  /*129b0*/  UISETP.GT.AND UP0, UPT, UR6, UR13, UPT ;  /* 0x0000000d0600728c */ /* 0x000fe2000bf04270 */
[C---:B------:R-:W-:Y:S01]  /*129c0*/  LOP3.LUT P5, RZ, R215.reuse, 0x2, RZ, 0xc0, !PT ;  /* 0x00000002d7ff7812 */ /* 0x040fe200078ac0ff */
[----:B------:R-:W-:Y:S01]  /*129d0*/  IMAD.U32 R185, RZ, RZ, UR28 ;  /* 0x0000001cffb97e24 */ /* 0x000fe2000f8e00ff */
[C---:B------:R-:W-:Y:S03]  /*129e0*/  LOP3.LUT P4, RZ, R215.reuse, 0x1, RZ, 0xc0, !PT ;  /* 0x00000001d7ff7812 */ /* 0x040fe6000788c0ff */
[----:B------:R-:W-:Y:S02]  /*129f0*/  PLOP3.LUT P0, PT, PT, PT, UP0, 0x80, 0x0 ;  /* 0x000000000000781c */ /* 0x000fe40003f0f008 */
[----:B------:R-:W-:Y:S02]  /*12a00*/  PLOP3.LUT P2, PT, PT, PT, UP0, 0x80, 0x0 ;  /* 0x000000000000781c */ /* 0x000fe40003f4f008 */
[----:B------:R-:W-:Y:S01]  /*12a10*/  PLOP3.LUT P1, PT, PT, PT, UP0, 0x80, 0x0 ;  /* 0x000000000000781c */ /* 0x000fe20003f2f008 */
[----:B------:R-:W-:Y:S01]  /*12a20*/  @!UP0 UIMAD.WIDE.U32 UR14, UR13, UR8, URZ ;  /* 0x000000080d0e82a5 */ /* 0x000fe2000f8e003f */
[----:B------:R-:W-:Y:S01]  /*12a30*/  PLOP3.LUT P3, PT, PT, PT, UP0, 0x80, 0x0 ;  /* 0x000000000000781c */ /* 0x000fe20003f6f008 */
[----:B------:R-:W-:Y:S01]  /*12a40*/  @!UP0 USHF.R.S32.HI UR11, URZ, 0x1f, UR13 ;  /* 0x0000001f3f0b8899 */ /* 0x000fe2000801140d */
[----:B------:R-:W-:Y:S03]  /*12a50*/  LOP3.LUT P3, RZ, R215, 0x4, RZ, 0xc0, !PT ;  /* 0x00000004d7ff7812 */ /* 0x000fe6000786c0ff */
[----:B------:R-:W-:Y:S01]  /*12a60*/  @!UP0 UIMAD UR11, UR11, UR8, URZ ;  /* 0x000000080b0b82a4 */ /* 0x000fe2000f8e023f */
[----:B------:R-:W-:Y:S02]  /*12a70*/  IMAD.U32 R180, RZ, RZ, UR14 ;  /* 0x0000000effb47e24 */ /* 0x000fe4000f8e00ff */
[----:B------:R-:W-:Y:S01]  /*12a80*/  IMAD.U32 R181, RZ, RZ, UR15 ;  /* 0x0000000fffb57e24 */ /* 0x000fe2000f8e00ff */
[----:B------:R-:W-:Y:S01]  /*12a90*/  @!UP0 UIMAD UR11, UR13, UR9, UR11 ;  /* 0x000000090d0b82a4 */ /* 0x000fe2000f8e020b */
[----:B------:R-:W-:Y:S01]  /*12aa0*/  LDSM.16.M88.4 R148, [R214+0x10080] ;  /* 0x01008000d694783b */ /* 0x000fe20000000200 */
[C---:B------:R-:W-:Y:S02]  /*12ab0*/  @!P0 LEA R0, P0, R180.reuse, R228, 0x5 ;  /* 0x000000e4b4008211 */ /* 0x040fe400078028ff */
[----:B------:R-:W-:Y:S01]  /*12ac0*/  @!UP0 UIADD3 UR11, UR15, UR11, URZ ;  /* 0x0000000b0f0b8290 */ /* 0x000fe2000fffe03f */
[----:B------:R-:W1:Y:S04]  /*12ad0*/  LDSM.16.M88.4 R152, [R213+0xc080] ;  /* 0x00c08000d598783b */ /* 0x000e680000000200 */
[----:B------:R-:W2:Y:S01]  /*12ae0*/  LDSM.16.M88.4 R156, [R213+0xc880] ;  /* 0x00c88000d59c783b */ /* 0x000ea20000000200 */
[----:B------:R-:W-:Y:S03]  /*12af0*/  IMAD.U32 R181, RZ, RZ, UR11 ;  /* 0x0000000bffb57e24 */ /* 0x000fe6000f8e00ff */
[----:B------:R-:W-:Y:S02]  /*12b00*/  LDSM.16.M88.4 R160, [R210+0x10080] ;  /* 0x01008000d2a0783b */ /* 0x000fe40000000200 */
[----:B------:R-:W-:Y:S02]  /*12b10*/  @!P2 LEA.HI.X R181, R180, R221, R181, 0x5, P0 ;  /* 0x000000ddb4b5a211 */ /* 0x000fe400000f2cb5 */
[C---:B------:R-:W-:Y:S01]  /*12b20*/  @!P1 LEA R180, P1, R0.reuse, c[0x0][0x1f8], 0x1 ;  /* 0x00007e0000b49a11 */ /* 0x040fe200078208ff */
[----:B------:R-:W3:Y:S01]  /*12b30*/  LDSM.16.M88.4 R164, [R212] ;  /* 0x00000000d4a4783b */ /* 0x000ee20000000200 */
[----:B------:R-:W-:Y:S02]  /*12b40*/  PLOP3.LUT P0, PT, PT, PT, UP0, 0x80, 0x0 ;  /* 0x000000000000781c */ /* 0x000fe40003f0f008 */
[----:B------:R-:W-:Y:S01]  /*12b50*/  PLOP3.LUT P2, PT, PT, PT, UP0, 0x80, 0x0 ;  /* 0x000000000000781c */ /* 0x000fe20003f4f008 */
[----:B------:R-:W4:Y:S10]  /*12b60*/  LDSM.16.M88.4 R168, [R203] ;  /* 0x00000000cba8783b */ /* 0x000f340000000200 */
[----:B------:R-:W-:Y:S02]  /*12b70*/  @!P0 LEA.HI.X R181, R0, c[0x0][0x1fc], R181, 0x1, P1 ;  /* 0x00007f0000b58a11 */ /* 0x000fe400008f0cb5 */
[----:B------:R-:W-:Y:S02]  /*12b80*/  PLOP3.LUT P0, PT, PT, PT, UP0, 0x80, 0x0 ;  /* 0x000000000000781c */ /* 0x000fe40003f0f008 */
[----:B------:R-:W-:Y:S01]  /*12b90*/  PLOP3.LUT P1, PT, PT, PT, UP0, 0x80, 0x0 ;  /* 0x000000000000781c */ /* 0x000fe20003f2f008 */
[C---:B-1----:R-:W-:Y:S10]  /*12ba0*/  HMMA.16816.F32.BF16 R4, R148.reuse, R152, RZ ;  /* 0x000000989404723c */ /* 0x042ff400000418ff */
[----:B------:R-:W-:Y:S01]  /*12bb0*/  @!PT LDS RZ, [RZ] ;  /* 0x00000000fffff984 */ /* 0x000fe20000000800 */
[----:B------:R-:W-:Y:S01]  /*12bc0*/  @!PT LDS RZ, [RZ] ;  /* 0x00000000fffff984 */ /* 0x000fe20000000800 */
[----:B------:R-:W-:Y:S01]  /*12bd0*/  @!PT LDS RZ, [RZ] ;  /* 0x00000000fffff984 */ /* 0x000fe20000000800 */
[----:B------:R1:W-:Y:S01]  /*12be0*/  @!P0 LDGSTS.E.BYPASS.LTC128B.128 [R218+0x8080], [R180.64], !P6 ;  /* 0x08080000b4da8fae */ /* 0x0003e2000f101d5e */
[----:B------:R-:W-:Y:S01]  /*12bf0*/  PLOP3.LUT P0, PT, PT, PT, UP0, 0x80, 0x0 ;  /* 0x000000000000781c */ /* 0x000fe20003f0f008 */
[----:B------:R-:W-:Y:S02]  /*12c00*/  UISETP.GT.AND UP0, UPT, UR13, UR6, UPT ;  /* 0x000000060d00728c */ /* 0x000fe4000bf04270 */
[----:B------:R1:W-:Y:S01]  /*12c10*/  @!P2 LDGSTS.E.BYPASS.LTC128B.128 [R218+0x9080], [R180.64+0x80], !P3 ;  /* 0x09080080b4daafae */ /* 0x0003e2000d901d5e */
[C---:B------:R-:W-:Y:S03]  /*12c20*/  HMMA.16816.F32.BF16 R8, R148.reuse, R154, RZ ;  /* 0x0000009a9408723c */ /* 0x040fe600000418ff */
[----:B------:R1:W-:Y:S01]  /*12c30*/  @!P1 LDGSTS.E.BYPASS.LTC128B.128 [R218+0xa080], [R180.64+0x100], !P5 ;  /* 0x0a080100b4da9fae */ /* 0x0003e2000e901d5e */
[----:B------:R-:W-:Y:S02]  /*12c40*/  PLOP3.LUT P3, PT, PT, PT, UP0, 0x80, 0x0 ;  /* 0x000000000000781c */ /* 0x000fe40003f6f008 */
[----:B------:R-:W-:Y:S02]  /*12c50*/  PLOP3.LUT P2, PT, PT, PT, UP0, 0x80, 0x0 ;  /* 0x000000000000781c */ /* 0x000fe40003f4f008 */
[----:B------:R-:W-:Y:S01]  /*12c60*/  @UP0 UIADD3 UR12, UR13, -0x1, URZ ;  /* 0xffffffff0d0c0890 */ /* 0x000fe2000fffe03f */
[C---:B--2---:R-:W-:Y:S01]  /*12c70*/  HMMA.16816.F32.BF16 R12, R148.reuse, R156, RZ ;  /* 0x0000009c940c723c */ /* 0x044fe200000418ff */
[----:B------:R1:W-:Y:S01]  /*12c80*/  @!P0 LDGSTS.E.BYPASS.LTC128B.128 [R218+0xb080], [R180.64+0x180], !P4 ;  /* 0x0b080180b4da8fae */ /* 0x0003e2000e101d5e */
[----:B------:R-:W-:Y:S01]  /*12c90*/  PLOP3.LUT P0, PT, PT, PT, UP0, 0x80, 0x0 ;  /* 0x000000000000781c */ /* 0x000fe20003f0f008 */
[----:B------:R-:W-:Y:S02]  /*12ca0*/  @UP0 UIMAD.WIDE.U32 UR14, UR12, UR4, URZ ;  /* 0x000000040c0e02a5 */ /* 0x000fe4000f8e003f */
[----:B------:R-:W-:Y:S01]  /*12cb0*/  LDSM.16.M88.4 R152, [R209+0x10080] ;  /* 0x01008000d198783b */ /* 0x000fe20000000200 */
[----:B------:R-:W-:Y:S02]  /*12cc0*/  @UP0 USHF.R.S32.HI UR11, URZ, 0x1f, UR12 ;  /* 0x0000001f3f0b0899 */ /* 0x000fe4000801140c */
[----:B------:R-:W-:Y:S01]  /*12cd0*/  HMMA.16816.F32.BF16 R16, R148, R158, RZ ;  /* 0x0000009e9410723c */ /* 0x000fe200000418ff */
[----:B------:R-:W2:Y:S01]  /*12ce0*/  LDSM.16.M88.4 R172, [R208+0xc080] ;  /* 0x00c08000d0ac783b */ /* 0x000ea20000000200 */
[----:B------:R-:W-:Y:S03]  /*12cf0*/  @UP0 UIMAD UR11, UR11, UR4, URZ ;  /* 0x000000040b0b02a4 */ /* 0x000fe6000f8e023f */
[----:B------:R-:W0:Y:S01]  /*12d00*/  LDGDEPBAR ;  /* 0x00000000000079af */ /* 0x000e220000000000 */
[----:B------:R-:W-:Y:S02]  /*12d10*/  @UP0 UIMAD UR11, UR12, UR5, UR11 ;  /* 0x000000050c0b02a4 */ /* 0x000fe4000f8e020b */
[C---:B---3--:R-:W-:Y:S01]  /*12d20*/  HMMA.16816.F32.BF16 R4, R160.reuse, R164, R4 ;  /* 0x000000a4a004723c */ /* 0x048fe20000041804 */
[----:B------:R-:W3:Y:S01]  /*12d30*/  LDSM.16.M88.4 R176, [R208+0xc880] ;  /* 0x00c88000d0b0783b */ /* 0x000ee20000000200 */
[----:B------:R-:W-:Y:S03]  /*12d40*/  @UP0 UIADD3 UR11, UR15, UR11, URZ ;  /* 0x0000000b0f0b0290 */ /* 0x000fe6000fffe03f */
[----:B------:R-:W-:Y:S03]  /*12d50*/  LDSM.16.M88.4 R148, [R207+0x10080] ;  /* 0x01008000cf94783b */ /* 0x000fe60000000200 */
[C---:B------:R-:W-:Y:S01]  /*12d60*/  HMMA.16816.F32.BF16 R8, R160.reuse, R166, R8 ;  /* 0x000000a6a008723c */ /* 0x040fe20000041808 */
[----:B------:R-:W5:Y:S03]  /*12d70*/  LDSM.16.M88.4 R156, [R202] ;  /* 0x00000000ca9c783b */ /* 0x000f660000000200 */
[----:B-1----:R-:W-:Y:S01]  /*12d80*/  IMAD.U32 R180, RZ, RZ, UR14 ;  /* 0x0000000effb47e24 */ /* 0x002fe2000f8e00ff */
[----:B------:R-:W1:Y:S01]  /*12d90*/  LDSM.16.M88.4 R164, [R202+0x800] ;  /* 0x00080000caa4783b */ /* 0x000e620000000200 */
[----:B------:R-:W-:Y:S02]  /*12da0*/  IMAD.U32 R181, RZ, RZ, UR15 ;  /* 0x0000000fffb57e24 */ /* 0x000fe4000f8e00ff */
[C---:B----4-:R-:W-:Y:S01]  /*12db0*/  HMMA.16816.F32.BF16 R12, R160.reuse, R168, R12 ;  /* 0x000000a8a00c723c */ /* 0x050fe2000004180c */
[----:B------:R-:W-:Y:S01]  /*12dc0*/  IMAD.U32 R181, RZ, RZ, UR11 ;  /* 0x0000000bffb57e24 */ /* 0x000fe2000f8e00ff */
[----:B------:R-:W-:Y:S02]  /*12dd0*/  USHF.L.U32 UR11, UR13, 0x5, URZ ;  /* 0x000000050d0b7899 */ /* 0x000fe4000800063f */
[C---:B------:R-:W-:Y:S02]  /*12de0*/  @P0 LEA R0, P1, R180.reuse, R216, 0x5 ;  /* 0x000000d8b4000211 */ /* 0x040fe400078228ff */
[----:B------:R-:W-:Y:S02]  /*12df0*/  PLOP3.LUT P0, PT, PT, PT, UP0, 0x80, 0x0 ;  /* 0x000000000000781c */ /* 0x000fe40003f0f008 */
[----:B------:R-:W-:Y:S01]  /*12e00*/  HMMA.16816.F32.BF16 R16, R160, R170, R16 ;  /* 0x000000aaa010723c */ /* 0x000fe20000041810 */
[----:B------:R-:W-:Y:S03]  /*12e10*/  LDSM.16.M88.4 R160, [R214+0x14080] ;  /* 0x01408000d6a0783b */ /* 0x000fe60000000200 */
[----:B------:R-:W-:Y:S01]  /*12e20*/  IMAD.U32 R183, RZ, RZ, UR11 ;  /* 0x0000000bffb77e24 */ /* 0x000fe2000f8e00ff */
[----:B------:R-:W4:Y:S03]  /*12e30*/  LDSM.16.M88.4 R168, [R213+0xd080] ;  /* 0x00d08000d5a8783b */ /* 0x000f260000000200 */
[C---:B--2---:R-:W-:Y:S05]  /*12e40*/  HMMA.16816.F32.BF16 R4, R152.reuse, R172, R4 ;  /* 0x000000ac9804723c */ /* 0x044fea0000041804 */
[----:B------:R-:W-:Y:S02]  /*12e50*/  @P2 LEA.HI.X R181, R180, R223, R181, 0x5, P1 ;  /* 0x000000dfb4b52211 */ /* 0x000fe400008f2cb5 */
[----:B------:R-:W-:Y:S01]  /*12e60*/  @P0 LEA R180, P0, R0, c[0x0][0x1c8], 0x1 ;  /* 0x0000720000b40a11 */ /* 0x000fe200078008ff */
[C---:B------:R-:W-:Y:S01]  /*12e70*/  HMMA.16816.F32.BF16 R8, R152.reuse, R174, R8 ;  /* 0x000000ae9808723c */ /* 0x040fe20000041808 */
[----:B------:R-:W-:Y:S01]  /*12e80*/  LDSM.16.M88.4 R172, [R213+0xd880] ;  /* 0x00d88000d5ac783b */ /* 0x000fe20000000200 */
[----:B------:R-:W-:Y:S02]  /*12e90*/  PLOP3.LUT P2, PT, PT, PT, UP0, 0x80, 0x0 ;  /* 0x000000000000781c */ /* 0x000fe40003f4f008 */
[----:B------:R-:W-:Y:S02]  /*12ea0*/  PLOP3.LUT P1, PT, PT, PT, UP3, 0x80, 0x0 ;  /* 0x000000000000781c */ /* 0x000fe40003f2f038 */
[----:B------:R-:W-:Y:S02]  /*12eb0*/  IADD3 R184, -R224, 0x1, -R183 ;  /* 0x00000001e0b87810 */ /* 0x000fe40007ffe9b7 */
[C---:B---3--:R-:W-:Y:S04]  /*12ec0*/  HMMA.16816.F32.BF16 R12, R152.reuse, R176, R12 ;  /* 0x000000b0980c723c */ /* 0x048fe8000004180c */
[----:B------:R-:W-:Y:S03]  /*12ed0*/  IADD3 R185, -R185, UR16, R184 ;  /* 0x00000010b9b97c10 */ /* 0x000fe6000fffe1b8 */
[----:B------:R-:W-:Y:S01]  /*12ee0*/  @P2 LEA.HI.X R181, R0, c[0x0][0x1cc], R181, 0x1, P0 ;  /* 0x0000730000b52a11 */ /* 0x000fe200000f0cb5 */
[----:B------:R-:W-:Y:S01]  /*12ef0*/  HMMA.16816.F32.BF16 R16, R152, R178, R16 ;  /* 0x000000b29810723c */ /* 0x000fe20000041810 */
[----:B------:R-:W-:Y:S01]  /*12f00*/  LDSM.16.M88.4 R152, [R210+0x14080] ;  /* 0x01408000d298783b */ /* 0x000fe20000000200 */
[----:B------:R-:W-:Y:S02]  /*12f10*/  PLOP3.LUT P2, PT, PT, PT, UP0, 0x80, 0x0 ;  /* 0x000000000000781c */ /* 0x000fe40003f4f008 */
[----:B------:R-:W-:Y:S01]  /*12f20*/  PLOP3.LUT P0, PT, PT, PT, UP0, 0x80, 0x0 ;  /* 0x000000000000781c */ /* 0x000fe20003f0f008 */
[----:B------:R-:W-:Y:S01]  /*12f30*/  LDSM.16.M88.4 R176, [R200] ;  /* 0x00000000c8b0783b */ /* 0x000fe20000000200 */
[----:B------:R-:W-:Y:S01]  /*12f40*/  PLOP3.LUT P0, PT, PT, PT, UP0, 0x80, 0x0 ;  /* 0x000000000000781c */ /* 0x000fe20003f0f008 */
[----:B------:R-:W-:Y:S01]  /*12f50*/  IMAD.MOV.U32 R0, RZ, RZ, R219 ;  /* 0x000000ffff007224 */ /* 0x000fe200078e00db */
[C---:B-----5:R-:W-:Y:S05]  /*12f60*/  HMMA.16816.F32.BF16 R4, R148.reuse, R156, R4 ;  /* 0x0000009c9404723c */ /* 0x060fea0000041804 */
[----:B------:R-:W-:Y:S01]  /*12f70*/  @P1 IMAD.MOV.U32 R0, RZ, RZ, R227 ;  /* 0x000000ffff001224 */ /* 0x000fe200078e00e3 */
[----:B------:R-:W-:Y:S02]  /*12f80*/  PLOP3.LUT P1, PT, PT, PT, UP0, 0x80, 0x0 ;  /* 0x000000000000781c */ /* 0x000fe40003f2f008 */
[C---:B------:R-:W-:Y:S01]  /*12f90*/  HMMA.16816.F32.BF16 R8, R148.reuse, R158, R8 ;  /* 0x0000009e9408723c */ /* 0x040fe20000041808 */
[----:B------:R-:W-:Y:S03]  /*12fa0*/  LDSM.16.M88.4 R156, [R201] ;  /* 0x00000000c99c783b */ /* 0x000fe60000000200 */
[C---:B------:R-:W-:Y:S01]  /*12fb0*/  IADD3 R187, R185.reuse, c[0x0][0x328], RZ ;  /* 0x0000ca00b9bb7a10 */ /* 0x040fe20007ffe0ff */
[----:B------:R-:W2:Y:S01]  /*12fc0*/  SHFL.IDX PT, R182, R0, RZ, 0x1c1f ;  /* 0x001c1fff00b67589 */ /* 0x000ea200000e0000 */
[----:B------:R-:W-:Y:S02]  /*12fd0*/  IADD3 R185, R185, UR7, RZ ;  /* 0x00000007b9b97c10 */ /* 0x000fe4000fffe0ff */
[C---:B-1----:R-:W-:Y:S08]  /*12fe0*/  HMMA.16816.F32.BF16 R12, R148.reuse, R164, R12 ;  /* 0x000000a4940c723c */ /* 0x042ff0000004180c */
[----:B------:R-:W-:Y:S01]  /*12ff0*/  HMMA.16816.F32.BF16 R16, R148, R166, R16 ;  /* 0x000000a69410723c */ /* 0x000fe20000041810 */
[----:B------:R-:W-:Y:S04]  /*13000*/  LDSM.16.M88.4 R148, [R209+0x14080] ;  /* 0x01408000d194783b */ /* 0x000fe80000000200 */
[----:B------:R-:W1:Y:S03]  /*13010*/  LDSM.16.M88.4 R164, [R208+0xd080] ;  /* 0x00d08000d0a4783b */ /* 0x000e660000000200 */
[C---:B----4-:R-:W-:Y:S05]  /*13020*/  HMMA.16816.F32.BF16 R4, R160.reuse, R168, R4 ;  /* 0x000000a8a004723c */ /* 0x050fea0000041804 */
[--C-:B--2---:R-:W-:Y:S03]  /*13030*/  IMAD.IADD R184, R187, 0x1, R182.reuse ;  /* 0x00000001bbb87824 */ /* 0x104fe600078e02b6 */
[C---:B------:R-:W-:Y:S01]  /*13040*/  HMMA.16816.F32.BF16 R8, R160.reuse, R170, R8 ;  /* 0x000000aaa008723c */ /* 0x040fe20000041808 */
[----:B------:R-:W2:Y:S07]  /*13050*/  LDSM.16.M88.4 R168, [R208+0xd880] ;  /* 0x00d88000d0a8783b */ /* 0x000eae0000000200 */
[C---:B------:R-:W-:Y:S08]  /*13060*/  HMMA.16816.F32.BF16 R12, R160.reuse, R172, R12 ;  /* 0x000000aca00c723c */ /* 0x040ff0000004180c */
[----:B------:R-:W-:Y:S01]  /*13070*/  HMMA.16816.F32.BF16 R16, R160, R174, R16 ;  /* 0x000000aea010723c */ /* 0x000fe20000041810 */
[----:B------:R-:W-:Y:S04]  /*13080*/  LDSM.16.M88.4 R160, [R202+0x1000] ;  /* 0x00100000caa0783b */ /* 0x000fe80000000200 */
[----:B------:R-:W-:Y:S03]  /*13090*/  LDSM.16.M88.4 R172, [R202+0x1800] ;  /* 0x00180000caac783b */ /* 0x000fe60000000200 */
[C---:B------:R-:W-:Y:S08]  /*130a0*/  HMMA.16816.F32.BF16 R4, R152.reuse, R156, R4 ;  /* 0x0000009c9804723c */ /* 0x040ff00000041804 */
[C---:B------:R-:W-:Y:S01]  /*130b0*/  HMMA.16816.F32.BF16 R8, R152.reuse, R158, R8 ;  /* 0x0000009e9808723c */ /* 0x040fe20000041808 */
[----:B------:R-:W3:Y:S07]  /*130c0*/  LDSM.16.M88.4 R156, [R207+0x14080] ;  /* 0x01408000cf9c783b */ /* 0x000eee0000000200 */
        /* <DEDUP_REMOVED lines=10> */
[----:B------:R-:W-:Y:S03]  /*13170*/  LDSM.16.M88.4 R168, [R198] ;  /* 0x00000000c6a8783b */ /* 0x000fe60000000200 */
[C---:B---3--:R-:W-:Y:S08]  /*13180*/  HMMA.16816.F32.BF16 R4, R156.reuse, R160, R4 ;  /* 0x000000a09c04723c */ /* 0x048ff00000041804 */
[C---:B------:R-:W-:Y:S01]  /*13190*/  HMMA.16816.F32.BF16 R8, R156.reuse, R162, R8 ;  /* 0x000000a29c08723c */ /* 0x040fe20000041808 */
[----:B------:R-:W2:Y:S07]  /*131a0*/  LDSM.16.M88.4 R160, [R199] ;  /* 0x00000000c7a0783b */ /* 0x000eae0000000200 */
        /* <DEDUP_REMOVED lines=17> */
[----:B------:R-:W-:Y:S03]  /*132c0*/  LDSM.16.M88.4 R168, [R197] ;  /* 0x00000000c5a8783b */ /* 0x000fe60000000200 */
[C---:B-1----:R-:W-:Y:S08]  /*132d0*/  HMMA.16816.F32.BF16 R4, R156.reuse, R164, R4 ;  /* 0x000000a49c04723c */ /* 0x042ff00000041804 */
[C---:B------:R-:W-:Y:S01]  /*132e0*/  HMMA.16816.F32.BF16 R8, R156.reuse, R166, R8 ;  /* 0x000000a69c08723c */ /* 0x040fe20000041808 */
[----:B------:R-:W1:Y:S07]  /*132f0*/  LDSM.16.M88.4 R164, [R213+0xf080] ;  /* 0x00f08000d5a4783b */ /* 0x000e6e0000000200 */
[C---:B------:R-:W-:Y:S08]  /*13300*/  HMMA.16816.F32.BF16 R12, R156.reuse, R172, R12 ;  /* 0x000000ac9c0c723c */ /* 0x040ff0000004180c */
[----:B------:R-:W-:Y:S01]  /*13310*/  HMMA.16816.F32.BF16 R16, R156, R174, R16 ;  /* 0x000000ae9c10723c */ /* 0x000fe20000041810 */
[----:B------:R-:W3:Y:S04]  /*13320*/  LDSM.16.M88.4 R156, [R213+0xf880] ;  /* 0x00f88000d59c783b */ /* 0x000ee80000000200 */
[----:B------:R-:W-:Y:S03]  /*13330*/  LDSM.16.M88.4 R172, [R208+0xf080] ;  /* 0x00f08000d0ac783b */ /* 0x000fe60000000200 */
[C---:B--2---:R-:W-:Y:S08]  /*13340*/  HMMA.16816.F32.BF16 R4, R152.reuse, R160, R4 ;  /* 0x000000a09804723c */ /* 0x044ff00000041804 */
[C---:B------:R-:W-:Y:S01]  /*13350*/  HMMA.16816.F32.BF16 R8, R152.reuse, R162, R8 ;  /* 0x000000a29808723c */ /* 0x040fe20000041808 */
[----:B------:R-:W2:Y:S07]  /*13360*/  LDSM.16.M88.4 R160, [R210+0x1c080] ;  /* 0x01c08000d2a0783b */ /* 0x000eae0000000200 */
[C---:B------:R-:W-:Y:S08]  /*13370*/  HMMA.16816.F32.BF16 R12, R152.reuse, R176, R12 ;  /* 0x000000b0980c723c */ /* 0x040ff0000004180c */
[----:B------:R-:W-:Y:S01]  /*13380*/  HMMA.16816.F32.BF16 R16, R152, R178, R16 ;  /* 0x000000b29810723c */ /* 0x000fe20000041810 */
[----:B------:R-:W4:Y:S07]  /*13390*/  LDSM.16.M88.4 R152, [R196] ;  /* 0x00000000c498783b */ /* 0x000f2e0000000200 */
[C---:B-1----:R-:W-:Y:S08]  /*133a0*/  HMMA.16816.F32.BF16 R4, R148.reuse, R164, R4 ;  /* 0x000000a49404723c */ /* 0x042ff00000041804 */
[C---:B------:R-:W-:Y:S01]  /*133b0*/  HMMA.16816.F32.BF16 R8, R148.reuse, R166, R8 ;  /* 0x000000a69408723c */ /* 0x040fe20000041808 */
[----:B------:R-:W1:Y:S07]  /*133c0*/  LDSM.16.M88.4 R164, [R209+0x1c080] ;  /* 0x01c08000d1a4783b */ /* 0x000e6e0000000200 */
[C---:B---3--:R-:W-:Y:S08]  /*133d0*/  HMMA.16816.F32.BF16 R12, R148.reuse, R156, R12 ;  /* 0x0000009c940c723c */ /* 0x048ff0000004180c */
[----:B------:R-:W-:Y:S01]  /*133e0*/  HMMA.16816.F32.BF16 R16, R148, R158, R16 ;  /* 0x0000009e9410723c */ /* 0x000fe20000041810 */
[----:B------:R-:W3:Y:S04]  /*133f0*/  LDSM.16.M88.4 R148, [R208+0xf880] ;  /* 0x00f88000d094783b */ /* 0x000ee80000000200 */
[----:B------:R-:W-:Y:S03]  /*13400*/  LDSM.16.M88.4 R156, [R207+0x1c080] ;  /* 0x01c08000cf9c783b */ /* 0x000fe60000000200 */
[C---:B--2---:R-:W-:Y:S08]  /*13410*/  HMMA.16816.F32.BF16 R4, R160.reuse, R168, R4 ;  /* 0x000000a8a004723c */ /* 0x044ff00000041804 */
[C---:B------:R-:W-:Y:S01]  /*13420*/  HMMA.16816.F32.BF16 R8, R160.reuse, R170, R8 ;  /* 0x000000aaa008723c */ /* 0x040fe20000041808 */
[----:B------:R-:W2:Y:S07]  /*13430*/  LDSM.16.M88.4 R168, [R202+0x3000] ;  /* 0x00300000caa8783b */ /* 0x000eae0000000200 */
[C---:B----4-:R-:W-:Y:S08]  /*13440*/  HMMA.16816.F32.BF16 R12, R160.reuse, R152, R12 ;  /* 0x00000098a00c723c */ /* 0x050ff0000004180c */
[----:B------:R-:W-:Y:S01]  /*13450*/  HMMA.16816.F32.BF16 R16, R160, R154, R16 ;  /* 0x0000009aa010723c */ /* 0x000fe20000041810 */
[----:B------:R-:W4:Y:S01]  /*13460*/  LDSM.16.M88.4 R152, [R202+0x3800] ;  /* 0x00380000ca98783b */ /* 0x000f220000000200 */
[----:B------:R-:W-:Y:S04]  /*13470*/  DEPBAR.LE SB0, 0x0 ;  /* 0x000080000000791a */ /* 0x000fe80000000000 */
[----:B------:R-:W-:Y:S02]  /*13480*/  BAR.SYNC.DEFER_BLOCKING 0x0 ;  /* 0x0000000000007b1d */ /* 0x000fe40000010000 */
[C---:B-1----:R-:W-:Y:S08]  /*13490*/  HMMA.16816.F32.BF16 R4, R164.reuse, R172, R4 ;  /* 0x000000aca404723c */ /* 0x042ff00000041804 */
[C---:B------:R-:W-:Y:S08]  /*134a0*/  HMMA.16816.F32.BF16 R8, R164.reuse, R174, R8 ;  /* 0x000000aea408723c */ /* 0x040ff00000041808 */
[C---:B---3--:R-:W-:Y:S01]  /*134b0*/  HMMA.16816.F32.BF16 R12, R164.reuse, R148, R12 ;  /* 0x00000094a40c723c */ /* 0x048fe2000004180c */
[----:B------:R-:W-:Y:S01]  /*134c0*/  @!PT LDS RZ, [RZ] ;  /* 0x00000000fffff984 */ /* 0x000fe20000000800 */
[----:B------:R-:W-:Y:S01]  /*134d0*/  @!PT LDS RZ, [RZ] ;  /* 0x00000000fffff984 */ /* 0x000fe20000000800 */
[----:B------:R-:W-:Y:S01]  /*134e0*/  @!PT LDS RZ, [RZ] ;  /* 0x00000000fffff984 */ /* 0x000fe20000000800 */
[----:B------:R1:W-:Y:S02]  /*134f0*/  @P3 LDGSTS.E.BYPASS.LTC128B.128 [R218+0xc080], [R180.64], !P6 ;  /* 0x0c080000b4da3fae */ /* 0x0003e4000f101d5e */
[----:B------:R-:W-:Y:S05]  /*13500*/  LOP3.LUT P3, RZ, R215, 0x4, RZ, 0xc0, !PT ;  /* 0x00000004d7ff7812 */ /* 0x000fea000786c0ff */
[----:B------:R-:W-:Y:S08]  /*13510*/  HMMA.16816.F32.BF16 R16, R164, R150, R16 ;  /* 0x00000096a410723c */ /* 0x000ff00000041810 */
[C---:B--2---:R-:W-:Y:S01]  /*13520*/  HMMA.16816.F32.BF16 R4, R156.reuse, R168, R4 ;  /* 0x000000a89c04723c */ /* 0x044fe20000041804 */
[----:B------:R1:W-:Y:S07]  /*13530*/  @P2 LDGSTS.E.BYPASS.LTC128B.128 [R218+0xd080], [R180.64+0x80], !P3 ;  /* 0x0d080080b4da2fae */ /* 0x0003ee000d901d5e */
[C---:B------:R-:W-:Y:S01]  /*13540*/  HMMA.16816.F32.BF16 R8, R156.reuse, R170, R8 ;  /* 0x000000aa9c08723c */ /* 0x040fe20000041808 */
[----:B------:R1:W-:Y:S04]  /*13550*/  @P1 LDGSTS.E.BYPASS.LTC128B.128 [R218+0xe080], [R180.64+0x100], !P5 ;  /* 0x0e080100b4da1fae */ /* 0x0003e8000e901d5e */
[----:B------:R1:W-:Y:S01]  /*13560*/  @P0 LDGSTS.E.BYPASS.LTC128B.128 [R218+0xf080], [R180.64+0x180], !P4 ;  /* 0x0f080180b4da0fae */ /* 0x0003e2000e101d5e */
[----:B------:R-:W-:Y:S02]  /*13570*/  PLOP3.LUT P0, PT, PT, PT, UP2, 0x40, 0x0 ;  /* 0x000000000000781c */ /* 0x000fe40003f0e828 */
[C---:B----4-:R-:W-:Y:S01]  /*13580*/  HMMA.16816.F32.BF16 R12, R156.reuse, R152, R12 ;  /* 0x000000989c0c723c */ /* 0x050fe2000004180c */
[----:B------:R-:W0:Y:S07]  /*13590*/  LDGDEPBAR ;  /* 0x00000000000079af */ /* 0x000e2e0000000000 */
[----:B------:R-:W-:Y:S04]  /*135a0*/  HMMA.16816.F32.BF16 R16, R156, R154, R16 ;  /* 0x0000009a9c10723c */ /* 0x000fe80000041810 */
[----:B-1----:R-:W-:Y:S04]  /*135b0*/  IMAD.IADD R180, R185, 0x1, R182 ;  /* 0x00000001b9b47824 */ /* 0x002fe800078e02b6 */
        /* <DEDUP_REMOVED lines=15> */
.L_x_430:
[----:B------:R-:W-:Y:S04]  /*136b0*/  MOV R148, c[0x0][0x32c] ;  /* 0x0000cb0000947a02 */ /* 0x000fe80000000f00 */
[----:B------:R-:W-:Y:S11]  /*136c0*/  ISETP.NE.AND P0, PT, R148, 0x1, PT ;  /* 0x000000019400780c */ /* 0x000ff60003f05270 */
[----:B------:R-:W-:Y:S02]  /*136d0*/  @!UPT UIADD3 URZ, URZ, URZ, URZ ;  /* 0x0000003f3f3ff290 */ /* 0x000fe4000fffe03f */
[----:B------:R-:W-:Y:S05]  /*136e0*/  @P0 IMAD.HI.U32 R148, R182, c[0x0][0x330], RZ ;  /* 0x0000cc00b6940a27 */ /* 0x000fea00078e00ff */
[----:B------:R-:W-:Y:S02]  /*136f0*/  @P0 SHF.R.U32.HI R182, RZ, c[0x0][0x334], R148 ;  /* 0x0000cd00ffb60a19 */ /* 0x000fe40000011694 */
.L_x_431:
[----:B------:R-:W-:Y:S05]  /*13700*/  BSYNC B0 ;  /* 0x0000000000007941 */ /* 0x000fea0003800000 */
.L_x_429:
[----:B------:R-:W-:Y:S04]  /*13710*/  IMAD R151, R182, c[0x0][0x32c], -R183 ;  /* 0x0000cb00b6977a24 */ /* 0x000fe800078e0ab7 */
[----:B------:R-:W-:Y:S05]  /*13720*/  IMAD.IADD R151, R151, 0x1, -R224 ;  /* 0x0000000197977824 */ /* 0x000fea00078e0ae0 */
[----:B------:R-:W-:Y:S02]  /*13730*/  IADD3 R149, R151, c[0x0][0x32c], RZ ;  /* 0x0000cb0097957a10 */ /* 0x000fe40007ffe0ff */
[----:B------:R-:W-:Y:S02]  /*13740*/  IMNMX R180, R180, R151, !PT ;  /* 0x00000097b4b47217 */ /* 0x000fe40007800200 */
[----:B------:R-:W-:Y:S02]  /*13750*/  IMNMX R184, R184, R149, PT ;  /* 0x00000095b8b87217 */ /* 0x000fe40003800200 */
.L_x_428:
[----:B------:R-:W-:Y:S01]  /*13760*/  UISETP.GT.AND UP0, UPT, UR13, -0x1, UPT ;  /* 0xffffffff0d00788c */ /* 0x000fe2000bf04270 */
[----:B------:R-:W1:Y:S05]  /*13770*/  SHFL.IDX PT, R0, R0, 0x1, 0x1c1f ;  /* 0x003c1f0000007f89 */ /* 0x000e6a00000e0000 */
[----:B------:R-:W-:Y:S02]  /*13780*/  PLOP3.LUT P1, PT, PT, PT, UP0, 0x80, 0x0 ;  /* 0x000000000000781c */ /* 0x000fe40003f2f008 */
[----:B------:R-:W-:Y:S02]  /*13790*/  PLOP3.LUT P0, PT, PT, PT, UP0, 0x80, 0x0 ;  /* 0x000000000000781c */ /* 0x000fe40003f0f008 */
[C---:B------:R-:W-:Y:S02]  /*137a0*/  ISETP.GT.AND P1, PT, R180.reuse, RZ, P1 ;  /* 0x000000ffb400720c */ /* 0x040fe40000f24270 */
[----:B------:R-:W-:Y:S02]  /*137b0*/  ISETP.GT.AND P0, PT, R180, 0x1, P0 ;  /* 0x00000001b400780c */ /* 0x000fe40000704270 */
[C---:B------:R-:W-:Y:S02]  /*137c0*/  ISETP.LT.OR P1, PT, R184.reuse, 0x1, P1 ;  /* 0x00000001b800780c */ /* 0x040fe40000f21670 */
[----:B------:R-:W-:Y:S02]  /*137d0*/  ISETP.LT.OR P0, PT, R184, 0x2, P0 ;  /* 0x00000002b800780c */ /* 0x000fe40000701670 */
[----:B------:R-:W-:Y:S02]  /*137e0*/  PLOP3.LUT P2, PT, PT, PT, UP0, 0x80, 0x0 ;  /* 0x000000000000781c */ /* 0x000fe40003f4f008 */
[----:B------:R-:W-:Y:S02]  /*137f0*/  FSEL R152, R4, -INF , !P1 ;  /* 0xff80000004987808 */ /* 0x000fe40004800000 */
[----:B------:R-:W-:Y:S02]  /*13800*/  PLOP3.LUT P1, PT, PT, PT, UP0, 0x80, 0x0 ;  /* 0x000000000000781c */ /* 0x000fe40003f2f008 */
[----:B------:R-:W-:Y:S01]  /*13810*/  FSEL R150, R5, -INF , !P0 ;  /* 0xff80000005967808 */ /* 0x000fe20004000000 */
[--C-:B-1----:R-:W-:Y:S01]  /*13820*/  IMAD.IADD R187, R187, 0x1, R0.reuse ;  /* 0x00000001bbbb7824 */ /* 0x102fe200078e0200 */
[----:B------:R-:W-:Y:S01]  /*13830*/  PLOP3.LUT P0, PT, PT, PT, UP0, 0x80, 0x0 ;  /* 0x000000000000781c */ /* 0x000fe20003f0f008 */
[----:B------:R-:W-:Y:S01]  /*13840*/  IMAD.IADD R185, R185, 0x1, R0 ;  /* 0x00000001b9b97824 */ /* 0x000fe200078e0200 */
[C---:B------:R-:W-:Y:S02]  /*13850*/  ISETP.GT.AND P2, PT, R180.reuse, 0x8, P2 ;  /* 0x00000008b400780c */ /* 0x040fe40001744270 */
[C---:B------:R-:W-:Y:S02]  /*13860*/  ISETP.GT.AND P1, PT, R180.reuse, 0x9, P1 ;  /* 0x00000009b400780c */ /* 0x040fe40000f24270 */
[----:B------:R-:W-:Y:S02]  /*13870*/  ISETP.GT.AND P0, PT, R180, 0x10, P0 ;  /* 0x00000010b400780c */ /* 0x000fe40000704270 */
[C---:B------:R-:W-:Y:S02]  /*13880*/  ISETP.LT.OR P2, PT, R184.reuse, 0x9, P2 ;  /* 0x00000009b800780c */ /* 0x040fe40001741670 */
[C---:B------:R-:W-:Y:S02]  /*13890*/  ISETP.LT.OR P1, PT, R184.reuse, 0xa, P1 ;  /* 0x0000000ab800780c */ /* 0x040fe40000f21670 */
[----:B------:R-:W-:Y:S02]  /*138a0*/  ISETP.LT.OR P0, PT, R184, 0x11, P0 ;  /* 0x00000011b800780c */ /* 0x000fe40000701670 */
[----:B------:R-:W-:Y:S02]  /*138b0*/  FSEL R154, R8, -INF , !P2 ;  /* 0xff800000089a7808 */ /* 0x000fe40005000000 */
[----:B------:R-:W-:Y:S02]  /*138c0*/  PLOP3.LUT P2, PT, PT, PT, UP0, 0x80, 0x0 ;  /* 0x000000000000781c */ /* 0x000fe40003f4f008 */
[----:B------:R-:W-:Y:S02]  /*138d0*/  FSEL R8, R9, -INF , !P1 ;  /* 0xff80000009087808 */ /* 0x000fe40004800000 */
[----:B------:R-:W-:Y:S02]  /*138e0*/  PLOP3.LUT P1, PT, PT, PT, UP0, 0x80, 0x0 ;  /* 0x000000000000781c */ /* 0x000fe40003f2f008 */
[----:B------:R-:W-:Y:S02]  /*138f0*/  FSEL R168, R12, -INF , !P0 ;  /* 0xff8000000ca87808 */ /* 0x000fe40004000000 */
[----:B------:R-:W-:Y:S02]  /*13900*/  PLOP3.LUT P0, PT, PT, PT, UP0, 0x80, 0x0 ;  /* 0x000000000000781c */ /* 0x000fe40003f0f008 */
[C---:B------:R-:W-:Y:S02]  /*13910*/  ISETP.GT.AND P2, PT, R180.reuse, 0x11, P2 ;  /* 0x00000011b400780c */ /* 0x040fe40001744270 */
[C---:B------:R-:W-:Y:S02]  /*13920*/  ISETP.GT.AND P1, PT, R180.reuse, 0x18, P1 ;  /* 0x00000018b400780c */ /* 0x040fe40000f24270 */
[----:B------:R-:W-:Y:S02]  /*13930*/  ISETP.GT.AND P0, PT, R180, 0x19, P0 ;  /* 0x00000019b400780c */ /* 0x000fe40000704270 */
[C---:B------:R-:W-:Y:S02]  /*13940*/  ISETP.LT.OR P3, PT, R184.reuse, 0x12, P2 ;  /* 0x00000012b800780c */ /* 0x040fe40001761670 */
[C---:B------:R-:W-:Y:S02]  /*13950*/  ISETP.LT.OR P2, PT, R184.reuse, 0x19, P1 ;  /* 0x00000019b800780c */ /* 0x040fe40000f41670 */
[----:B------:R-:W-:Y:S02]  /*13960*/  ISETP.LT.OR P1, PT, R184, 0x1a, P0 ;  /* 0x0000001ab800780c */ /* 0x000fe40000721670 */
[----:B------:R-:W-:Y:S02]  /*13970*/  PLOP3.LUT P0, PT, PT, PT, UP2, 0x40, 0x0 ;  /* 0x000000000000781c */ /* 0x000fe40003f0e828 */
[----:B------:R-:W-:Y:S02]  /*13980*/  FSEL R166, R13, -INF , !P3 ;  /* 0xff8000000da67808 */ /* 0x000fe40005800000 */
[----:B------:R-:W-:Y:S02]  /*13990*/  FSEL R164, R16, -INF , !P2 ;  /* 0xff80000010a47808 */ /* 0x000fe40005000000 */
[----:B------:R-:W-:Y:S07]  /*139a0*/  FSEL R162, R17, -INF , !P1 ;  /* 0xff80000011a27808 */ /* 0x000fee0004800000 */
        /* <DEDUP_REMOVED lines=15> */
.L_x_434:
[----:B------:R-:W-:Y:S04]  /*13aa0*/  MOV R0, c[0x0][0x32c] ;  /* 0x0000cb0000007a02 */ /* 0x000fe80000000f00 */
[----:B------:R-:W-:Y:S11]  /*13ab0*/  ISETP.NE.AND P0, PT, R0, 0x1, PT ;  /* 0x000000010000780c */ /* 0x000ff60003f05270 */
[----:B------:R-:W-:Y:S02]  /*13ac0*/  @!UPT UIADD3 URZ, URZ, URZ, URZ ;  /* 0x0000003f3f3ff290 */ /* 0x000fe4000fffe03f */
[----:B------:R-:W-:Y:S05]  /*13ad0*/  @P0 IMAD.HI.U32 R0, R4, c[0x0][0x330], RZ ;  /* 0x0000cc0004000a27 */ /* 0x000fea00078e00ff */
[----:B------:R-:W-:Y:S02]  /*13ae0*/  @P0 SHF.R.U32.HI R4, RZ, c[0x0][0x334], R0 ;  /* 0x0000cd00ff040a19 */ /* 0x000fe40000011600 */
.L_x_435:
[----:B------:R-:W-:Y:S05]  /*13af0*/  BSYNC B0 ;  /* 0x0000000000007941 */ /* 0x000fea0003800000 */
.L_x_433:
[----:B------:R-:W-:Y:S04]  /*13b00*/  IMAD R183, R4, c[0x0][0x32c], -R183 ;  /* 0x0000cb0004b77a24 */ /* 0x000fe800078e0ab7 */
[----:B------:R-:W-:Y:S05]  /*13b10*/  IMAD.IADD R4, R183, 0x1, -R224 ;  /* 0x00000001b7047824 */ /* 0x000fea00078e0ae0 */
[----:B------:R-:W-:Y:S02]  /*13b20*/  IADD3 R0, R4, c[0x0][0x32c], RZ ;  /* 0x0000cb0004007a10 */ /* 0x000fe40007ffe0ff */
[----:B------:R-:W-:Y:S02]  /*13b30*/  IMNMX R185, R185, R4, !PT ;  /* 0x00000004b9b97217 */ /* 0x000fe40007800200 */
[----:B------:R-:W-:Y:S02]  /*13b40*/  IMNMX R187, R187, R0, PT ;  /* 0x00000000bbbb7217 */ /* 0x000fe40003800200 */
.L_x_432:
[----:B------:R-:W-:Y:S01]  /*13b50*/  FMNMX.FTZ R5, R152, R3, !PT ;  /* 0x0000000398057209 */ /* 0x000fe20007810000 */
[----:B------:R-:W-:Y:S01]  /*13b60*/  LDSM.16.MT88.4 R156, [R206+0x8080] ;  /* 0x00808000ce9c783b */ /* 0x000fe20000004200 */
[----:B------:R-:W-:Y:S02]  /*13b70*/  PLOP3.LUT P1, PT, PT, PT, UP0, 0x80, 0x0 ;  /* 0x000000000000781c */ /* 0x000fe40003f2f008 */
[----:B------:R-:W-:Y:S02]  /*13b80*/  FMNMX.FTZ R5, R150, R5, !PT ;  /* 0x0000000596057209 */ /* 0x000fe40007810000 */
[----:B------:R-:W-:Y:S02]  /*13b90*/  PLOP3.LUT P0, PT, PT, PT, UP0, 0x80, 0x0 ;  /* 0x000000000000781c */ /* 0x000fe40003f0f008 */
[----:B------:R-:W-:Y:S01]  /*13ba0*/  FMNMX.FTZ R5, R154, R5, !PT ;  /* 0x000000059a057209 */ /* 0x000fe20007810000 */
[----:B------:R-:W-:Y:S01]  /*13bb0*/  LDSM.16.MT88.4 R172, [R204+0x9880] ;  /* 0x00988000ccac783b */ /* 0x000fe20000004200 */
[C---:B------:R-:W-:Y:S02]  /*13bc0*/  ISETP.GT.AND P1, PT, R185.reuse, RZ, P1 ;  /* 0x000000ffb900720c */ /* 0x040fe40000f24270 */
[----:B------:R-:W-:Y:S02]  /*13bd0*/  FMNMX.FTZ R5, R8, R5, !PT ;  /* 0x0000000508057209 */ /* 0x000fe40007810000 */
[----:B------:R-:W-:Y:S02]  /*13be0*/  ISETP.GT.AND P0, PT, R185, 0x1, P0 ;  /* 0x00000001b900780c */ /* 0x000fe40000704270 */
[----:B------:R-:W-:Y:S01]  /*13bf0*/  FMNMX.FTZ R5, R168, R5, !PT ;  /* 0x00000005a8057209 */ /* 0x000fe20007810000 */
[----:B------:R-:W-:Y:S01]  /*13c00*/  LDSM.16.MT88.4 R176, [R211+0xa880] ;  /* 0x00a88000d3b0783b */ /* 0x000fe20000004200 */
[C---:B------:R-:W-:Y:S02]  /*13c10*/  ISETP.LT.OR P2, PT, R187.reuse, 0x1, P1 ;  /* 0x00000001bb00780c */ /* 0x040fe40000f41670 */
[----:B------:R-:W-:Y:S02]  /*13c20*/  FMNMX.FTZ R5, R166, R5, !PT ;  /* 0x00000005a6057209 */ /* 0x000fe40007810000 */
[----:B------:R-:W-:Y:S02]  /*13c30*/  ISETP.LT.OR P1, PT, R187, 0x2, P0 ;  /* 0x00000002bb00780c */ /* 0x000fe40000721670 */
[----:B------:R-:W-:Y:S01]  /*13c40*/  FMNMX.FTZ R5, R164, R5, !PT ;  /* 0x00000005a4057209 */ /* 0x000fe20007810000 */
[----:B------:R-:W-:Y:S01]  /*13c50*/  LDSM.16.MT88.4 R180, [R206+0xa880] ;  /* 0x00a88000ceb4783b */ /* 0x000fe20000004200 */
[----:B------:R-:W-:Y:S02]  /*13c60*/  PLOP3.LUT P3, PT, PT, PT, UP0, 0x80, 0x0 ;  /* 0x000000000000781c */ /* 0x000fe40003f6f008 */
[----:B------:R-:W-:Y:S02]  /*13c70*/  FMNMX.FTZ R0, R162, R5, !PT ;  /* 0x00000005a2007209 */ /* 0x000fe40007810000 */
[----:B------:R-:W-:Y:S02]  /*13c80*/  PLOP3.LUT P0, PT, PT, PT, UP0, 0x80, 0x0 ;  /* 0x000000000000781c */ /* 0x000fe40003f0f008 */
[----:B------:R-:W-:Y:S01]  /*13c90*/  FSEL R13, R7, -INF , !P1 ;  /* 0xff800000070d7808 */ /* 0x000fe20004800000 */
[----:B------:R-:W1:Y:S01]  /*13ca0*/  SHFL.BFLY PT, R5, R0, 0x2, 0x1f ;  /* 0x0c401f0000057f89 */ /* 0x000e6200000e0000 */
[C---:B------:R-:W-:Y:S02]  /*13cb0*/  ISETP.GT.AND P1, PT, R185.reuse, 0x8, P3 ;  /* 0x00000008b900780c */ /* 0x040fe40001f24270 */
[----:B------:R-:W-:Y:S02]  /*13cc0*/  ISETP.GT.AND P0, PT, R185, 0x9, P0 ;  /* 0x00000009b900780c */ /* 0x000fe40000704270 */
[----:B------:R-:W-:Y:S02]  /*13cd0*/  FSEL R17, R6, -INF , !P2 ;  /* 0xff80000006117808 */ /* 0x000fe40005000000 */
[C---:B------:R-:W-:Y:S01]  /*13ce0*/  ISETP.LT.OR P1, PT, R187.reuse, 0x9, P1 ;  /* 0x00000009bb00780c */ /* 0x040fe20000f21670 */
[----:B------:R-:W-:Y:S01]  /*13cf0*/  LDSM.16.MT88.4 R188, [R211+0xb880] ;  /* 0x00b88000d3bc783b */ /* 0x000fe20000004200 */
[----:B------:R-:W-:Y:S02]  /*13d00*/  ISETP.LT.OR P0, PT, R187, 0xa, P0 ;  /* 0x0000000abb00780c */ /* 0x000fe40000701670 */
[----:B------:R-:W-:Y:S02]  /*13d10*/  PLOP3.LUT P2, PT, PT, PT, UP0, 0x80, 0x0 ;  /* 0x000000000000781c */ /* 0x000fe40003f4f008 */
[----:B------:R-:W-:Y:S02]  /*13d20*/  FMNMX.FTZ R4, R17, R2, !PT ;  /* 0x0000000211047209 */ /* 0x000fe40007810000 */
[----:B------:R-:W-:Y:S01]  /*13d30*/  ISETP.GT.AND P2, PT, R185, 0x10, P2 ;  /* 0x00000010b900780c */ /* 0x000fe20001744270 */
[----:B------:R-:W-:Y:S01]  /*13d40*/  LDSM.16.MT88.4 R192, [R206+0xb880] ;  /* 0x00b88000cec0783b */ /* 0x000fe20000004200 */
[----:B------:R-:W-:Y:S02]  /*13d50*/  FMNMX.FTZ R4, R13, R4, !PT ;  /* 0x000000040d047209 */ /* 0x000fe40007810000 */
[----:B------:R-:W-:Y:S02]  /*13d60*/  FSEL R9, R10, -INF , !P1 ;  /* 0xff8000000a097808 */ /* 0x000fe40004800000 */
[----:B------:R-:W-:Y:S02]  /*13d70*/  FSEL R11, R11, -INF , !P0 ;  /* 0xff8000000b0b7808 */ /* 0x000fe40004000000 */
[----:B------:R-:W-:Y:S02]  /*13d80*/  PLOP3.LUT P0, PT, PT, PT, UP0, 0x80, 0x0 ;  /* 0x000000000000781c */ /* 0x000fe40003f0f008 */
[----:B------:R-:W-:Y:S02]  /*13d90*/  ISETP.LT.OR P2, PT, R187, 0x11, P2 ;  /* 0x00000011bb00780c */ /* 0x000fe40001741670 */
[----:B------:R-:W-:Y:S02]  /*13da0*/  ISETP.GT.AND P1, PT, R185, 0x11, P0 ;  /* 0x00000011b900780c */ /* 0x000fe40000724270 */
[----:B------:R-:W-:Y:S02]  /*13db0*/  PLOP3.LUT P3, PT, PT, PT, UP0, 0x80, 0x0 ;  /* 0x000000000000781c */ /* 0x000fe40003f6f008 */
[----:B------:R-:W-:Y:S02]  /*13dc0*/  FMNMX.FTZ R4, R9, R4, !PT ;  /* 0x0000000409047209 */ /* 0x000fe40007810000 */
[----:B------:R-:W-:Y:S02]  /*13dd0*/  FSEL R165, R14, -INF , !P2 ;  /* 0xff8000000ea57808 */ /* 0x000fe40005000000 */
[----:B------:R-:W-:Y:S02]  /*13de0*/  ISETP.LT.OR P2, PT, R187, 0x12, P1 ;  /* 0x00000012bb00780c */ /* 0x000fe40000f41670 */
[----:B------:R-:W-:Y:S02]  /*13df0*/  ISETP.GT.AND P1, PT, R185, 0x18, P3 ;  /* 0x00000018b900780c */ /* 0x000fe40001f24270 */
[----:B------:R-:W-:Y:S01]  /*13e00*/  PLOP3.LUT P0, PT, PT, PT, UP0, 0x80, 0x0 ;  /* 0x000000000000781c */ /* 0x000fe20003f0f008 */
[----:B------:R-:W-:Y:S01]  /*13e10*/  UISETP.GT.AND UP0, UPT, UR13, UR10, UPT ;  /* 0x0000000a0d00728c */ /* 0x000fe2000bf04270 */
[----:B------:R-:W-:Y:S01]  /*13e20*/  FMNMX.FTZ R4, R11, R4, !PT ;  /* 0x000000040b047209 */ /* 0x000fe20007810000 */
[----:B------:R-:W-:Y:S01]  /*13e30*/  UIADD3 UR13, UR13, -0x1, URZ ;  /* 0xffffffff0d0d7890 */ /* 0x000fe2000fffe03f */
[----:B------:R-:W-:Y:S02]  /*13e40*/  ISETP.GT.AND P0, PT, R185, 0x19, P0 ;  /* 0x00000019b900780c */ /* 0x000fe40000704270 */
[----:B------:R-:W-:Y:S02]  /*13e50*/  FSEL R163, R15, -INF , !P2 ;  /* 0xff8000000fa37808 */ /* 0x000fe40005000000 */
[----:B------:R-:W-:Y:S02]  /*13e60*/  ISETP.LT.OR P1, PT, R187, 0x19, P1 ;  /* 0x00000019bb00780c */ /* 0x000fe40000f21670 */
[----:B------:R-:W-:Y:S02]  /*13e70*/  FMNMX.FTZ R4, R165, R4, !PT ;  /* 0x00000004a5047209 */ /* 0x000fe40007810000 */
[----:B------:R-:W-:Y:S02]  /*13e80*/  ISETP.LT.OR P0, PT, R187, 0x1a, P0 ;  /* 0x0000001abb00780c */ /* 0x000fe40000701670 */
[----:B------:R-:W-:Y:S01]  /*13e90*/  FSEL R161, R18, -INF , !P1 ;  /* 0xff80000012a17808 */ /* 0x000fe20004800000 */
[----:B------:R-:W-:Y:S01]  /*13ea0*/  LDSM.16.MT88.4 R184, [R204+0xa880] ;  /* 0x00a88000ccb8783b */ /* 0x000fe20000004200 */
[----:B------:R-:W-:Y:S02]  /*13eb0*/  FSEL R149, R19, -INF , !P0 ;  /* 0xff80000013957808 */ /* 0x000fe40004000000 */
[----:B-1----:R-:W-:Y:S02]  /*13ec0*/  FMNMX.FTZ R6, R0, R5, !PT ;  /* 0x0000000500067209 */ /* 0x002fe40007810000 */
[----:B------:R-:W-:Y:S03]  /*13ed0*/  FMNMX.FTZ R0, R163, R4, !PT ;  /* 0x00000004a3007209 */ /* 0x000fe60007810000 */
[----:B------:R-:W1:Y:S01]  /*13ee0*/  SHFL.BFLY PT, R15, R6, 0x1, 0x1f ;  /* 0x0c201f00060f7f89 */ /* 0x000e6200000e0000 */
[----:B------:R-:W-:Y:S04]  /*13ef0*/  FMNMX.FTZ R0, R161, R0, !PT ;  /* 0x00000000a1007209 */ /* 0x000fe80007810000 */
[----:B------:R-:W-:Y:S05]  /*13f00*/  FMNMX.FTZ R7, R149, R0, !PT ;  /* 0x0000000095077209 */ /* 0x000fea0007810000 */
[----:B------:R-:W2:Y:S01]  /*13f10*/  SHFL.BFLY PT, R4, R7, 0x2, 0x1f ;  /* 0x0c401f0007047f89 */ /* 0x000ea200000e0000 */
[----:B-1----:R-:W-:Y:S04]  /*13f20*/  FMNMX.FTZ R0, R6, R15, !PT ;  /* 0x0000000f06007209 */ /* 0x002fe80007810000 */
[C---:B------:R-:W-:Y:S01]  /*13f30*/  FSETP.NEU.FTZ.AND P0, PT, R0.reuse, -INF , PT ;  /* 0xff8000000000780b */ /* 0x040fe20003f1d000 */
[C---:B------:R-:W-:Y:S01]  /*13f40*/  FMUL.FTZ R167, R0.reuse, c[0x0][0x2d0] ;  /* 0x0000b40000a77a20 */ /* 0x040fe20000410000 */
[----:B--2---:R-:W-:Y:S04]  /*13f50*/  FMNMX.FTZ R5, R7, R4, !PT ;  /* 0x0000000407057209 */ /* 0x004fe80007810000 */
[----:B------:R-:W-:Y:S02]  /*13f60*/  FSEL R167, R167, RZ, P0 ;  /* 0x000000ffa7a77208 */ /* 0x000fe40000000000 */
[----:B------:R-:W-:Y:S01]  /*13f70*/  FSEL R4, R0, RZ, P0 ;  /* 0x000000ff00047208 */ /* 0x000fe20000000000 */
[----:B------:R-:W1:Y:S02]  /*13f80*/  SHFL.BFLY PT, R148, R5, 0x1, 0x1f ;  /* 0x0c201f0005947f89 */ /* 0x000e6400000e0000 */
[----:B------:R-:W-:Y:S02]  /*13f90*/  FFMA.FTZ R230, R152, c[0x0][0x2d0], -R167 ;  /* 0x0000b40098e67a23 */ /* 0x000fe400000108a7 */
[----:B------:R-:W-:Y:S02]  /*13fa0*/  FADD.FTZ R3, -R4, R3 ;  /* 0x0000000304037221 */ /* 0x000fe40000010100 */
[--C-:B------:R-:W-:Y:S02]  /*13fb0*/  FFMA.FTZ R151, R150, c[0x0][0x2d0], -R167.reuse ;  /* 0x0000b40096977a23 */ /* 0x100fe400000108a7 */
[--C-:B------:R-:W-:Y:S01]  /*13fc0*/  FFMA.FTZ R150, R154, c[0x0][0x2d0], -R167.reuse ;  /* 0x0000b4009a967a23 */ /* 0x100fe200000108a7 */
[----:B------:R-:W-:Y:S01]  /*13fd0*/  MUFU.EX2 R230, R230 ;  /* 0x000000e600e67308 */ /* 0x000fe20000000800 */
[--C-:B------:R-:W-:Y:S02]  /*13fe0*/  FFMA.FTZ R231, R8, c[0x0][0x2d0], -R167.reuse ;  /* 0x0000b40008e77a23 */ /* 0x100fe400000108a7 */
[----:B------:R-:W-:Y:S02]  /*13ff0*/  FMUL.FTZ R6, R3, c[0x0][0x2d0] ;  /* 0x0000b40003067a20 */ /* 0x000fe40000410000 */
[--C-:B------:R-:W-:Y:S02]  /*14000*/  FFMA.FTZ R236, R168, c[0x0][0x2d0], -R167.reuse ;  /* 0x0000b400a8ec7a23 */ /* 0x100fe400000108a7 */
[----:B------:R-:W-:Y:S01]  /*14010*/  LDSM.16.MT88.4 R168, [R206+0x9880] ;  /* 0x00988000cea8783b */ /* 0x000fe20000004200 */
[--C-:B------:R-:W-:Y:S02]  /*14020*/  FFMA.FTZ R237, R166, c[0x0][0x2d0], -R167.reuse ;  /* 0x0000b400a6ed7a23 */ /* 0x100fe400000108a7 */
[----:B------:R-:W2:Y:S01]  /*14030*/  MUFU.EX2 R3, R6 ;  /* 0x0000000600037308 */ /* 0x000ea20000000800 */
[--C-:B------:R-:W-:Y:S02]  /*14040*/  FFMA.FTZ R238, R164, c[0x0][0x2d0], -R167.reuse ;  /* 0x0000b400a4ee7a23 */ /* 0x100fe400000108a7 */
[----:B------:R-:W-:Y:S01]  /*14050*/  FFMA.FTZ R167, R162, c[0x0][0x2d0], -R167 ;  /* 0x0000b400a2a77a23 */ /* 0x000fe200000108a7 */
[----:B-1----:R-:W-:Y:S04]  /*14060*/  FMNMX.FTZ R148, R5, R148, !PT ;  /* 0x0000009405947209 */ /* 0x002fe80007810000 */
[C---:B------:R-:W-:Y:S01]  /*14070*/  FSETP.NEU.FTZ.AND P0, PT, R148.reuse, -INF , PT ;  /* 0xff8000009400780b */ /* 0x040fe20003f1d000 */
[C---:B------:R-:W-:Y:S01]  /*14080*/  FMUL.FTZ R160, R148.reuse, c[0x0][0x2d0] ;  /* 0x0000b40094a07a20 */ /* 0x040fe20000410000 */
[----:B------:R-:W1:Y:S02]  /*14090*/  MUFU.EX2 R151, R151 ;  /* 0x0000009700977308 */ /* 0x000e640000000800 */
[----:B------:R-:W-:Y:S02]  /*140a0*/  FSEL R5, R148, RZ, P0 ;  /* 0x000000ff94057208 */ /* 0x000fe40000000000 */
[----:B------:R-:W-:Y:S02]  /*140b0*/  FSEL R160, R160, RZ, P0 ;  /* 0x000000ffa0a07208 */ /* 0x000fe40000000000 */
[----:B------:R-:W-:Y:S01]  /*140c0*/  PLOP3.LUT P0, PT, PT, PT, UP0, 0x80, 0x0 ;  /* 0x000000000000781c */ /* 0x000fe20003f0f008 */
[----:B------:R-:W-:Y:S02]  /*140d0*/  FADD.FTZ R5, -R5, R2 ;  /* 0x0000000205057221 */ /* 0x000fe40000010100 */
[--C-:B------:R-:W-:Y:S01]  /*140e0*/  FFMA.FTZ R234, R13, c[0x0][0x2d0], -R160.reuse ;  /* 0x0000b4000dea7a23 */ /* 0x100fe200000108a0 */
[----:B------:R-:W-:Y:S01]  /*140f0*/  MUFU.EX2 R150, R150 ;  /* 0x0000009600967308 */ /* 0x000fe20000000800 */
[----:B------:R-:W3:Y:S01]  /*14100*/  LDSM.16.MT88.4 R12, [R211+0x8080] ;  /* 0x00808000d30c783b */ /* 0x000ee20000004200 */
[--C-:B------:R-:W-:Y:S02]  /*14110*/  FFMA.FTZ R235, R17, c[0x0][0x2d0], -R160.reuse ;  /* 0x0000b40011eb7a23 */ /* 0x100fe400000108a0 */
[--C-:B------:R-:W-:Y:S02]  /*14120*/  FFMA.FTZ R233, R9, c[0x0][0x2d0], -R160.reuse ;  /* 0x0000b40009e97a23 */ /* 0x100fe400000108a0 */
[--C-:B------:R-:W-:Y:S02]  /*14130*/  FFMA.FTZ R232, R11, c[0x0][0x2d0], -R160.reuse ;  /* 0x0000b4000be87a23 */ /* 0x100fe400000108a0 */
[----:B------:R-:W-:Y:S02]  /*14140*/  FMUL.FTZ R2, R5, c[0x0][0x2d0] ;  /* 0x0000b40005027a20 */ /* 0x000fe40000410000 */
[----:B------:R-:W4:Y:S01]  /*14150*/  MUFU.EX2 R231, R231 ;  /* 0x000000e700e77308 */ /* 0x000f220000000800 */
[C---:B--2---:R-:W-:Y:S02]  /*14160*/  FMUL.FTZ R4, R3.reuse, R144 ;  /* 0x0000009003047220 */ /* 0x044fe40000410000 */
[----:B------:R-:W-:Y:S01]  /*14170*/  FMUL.FTZ R5, R3, R145 ;  /* 0x0000009103057220 */ /* 0x000fe20000410000 */
[----:B-1----:R-:W-:Y:S01]  /*14180*/  F2FP.BF16.PACK_AB R152, R151, R230 ;  /* 0x000000e69798723e */ /* 0x002fe200000010ff */
[C---:B------:R-:W-:Y:S02]  /*14190*/  FMUL.FTZ R8, R3.reuse, R140 ;  /* 0x0000008c03087220 */ /* 0x040fe40000410000 */
[C---:B------:R-:W-:Y:S02]  /*141a0*/  FMUL.FTZ R9, R3.reuse, R141 ;  /* 0x0000008d03097220 */ /* 0x040fe40000410000 */
[C---:B------:R-:W-:Y:S01]  /*141b0*/  FMUL.FTZ R16, R3.reuse, R136 ;  /* 0x0000008803107220 */ /* 0x040fe20000410000 */
[----:B------:R-:W1:Y:S01]  /*141c0*/  MUFU.EX2 R2, R2 ;  /* 0x0000000200027308 */ /* 0x000e620000000800 */
[----:B------:R-:W-:Y:S02]  /*141d0*/  FMUL.FTZ R17, R3, R137 ;  /* 0x0000008903117220 */ /* 0x000fe40000410000 */
[--C-:B------:R-:W-:Y:S02]  /*141e0*/  FFMA.FTZ R240, R165, c[0x0][0x2d0], -R160.reuse ;  /* 0x0000b400a5f07a23 */ /* 0x100fe400000108a0 */
[--C-:B------:R-:W-:Y:S02]  /*141f0*/  FFMA.FTZ R241, R163, c[0x0][0x2d0], -R160.reuse ;  /* 0x0000b400a3f17a23 */ /* 0x100fe400000108a0 */
[--C-:B------:R-:W-:Y:S02]  /*14200*/  FFMA.FTZ R242, R161, c[0x0][0x2d0], -R160.reuse ;  /* 0x0000b400a1f27a23 */ /* 0x100fe400000108a0 */
[----:B------:R-:W-:Y:S01]  /*14210*/  FFMA.FTZ R160, R149, c[0x0][0x2d0], -R160 ;  /* 0x0000b40095a07a23 */ /* 0x000fe200000108a0 */
[----:B------:R-:W-:Y:S01]  /*14220*/  MUFU.EX2 R235, R235 ;  /* 0x000000eb00eb7308 */ /* 0x000fe20000000800 */
[C---:B------:R-:W-:Y:S02]  /*14230*/  FMUL.FTZ R28, R3.reuse, R28 ;  /* 0x0000001c031c7220 */ /* 0x040fe40000410000 */
[----:B------:R-:W-:Y:S01]  /*14240*/  FMUL.FTZ R29, R3, R29 ;  /* 0x0000001d031d7220 */ /* 0x000fe20000410000 */
[----:B----4-:R-:W-:Y:S01]  /*14250*/  F2FP.BF16.PACK_AB R154, R231, R150 ;  /* 0x00000096e79a723e */ /* 0x010fe200000010ff */
[C---:B------:R-:W-:Y:S02]  /*14260*/  FMUL.FTZ R32, R3.reuse, R32 ;  /* 0x0000002003207220 */ /* 0x040fe40000410000 */
[C---:B------:R-:W-:Y:S02]  /*14270*/  FMUL.FTZ R33, R3.reuse, R33 ;  /* 0x0000002103217220 */ /* 0x040fe40000410000 */
[C---:B------:R-:W-:Y:S01]  /*14280*/  FMUL.FTZ R36, R3.reuse, R36 ;  /* 0x0000002403247220 */ /* 0x040fe20000410000 */
[----:B------:R-:W2:Y:S01]  /*14290*/  MUFU.EX2 R234, R234 ;  /* 0x000000ea00ea7308 */ /* 0x000ea20000000800 */
[C---:B------:R-:W-:Y:S02]  /*142a0*/  FMUL.FTZ R37, R3.reuse, R37 ;  /* 0x0000002503257220 */ /* 0x040fe40000410000 */
[C---:B------:R-:W-:Y:S02]  /*142b0*/  FMUL.FTZ R40, R3.reuse, R40 ;  /* 0x0000002803287220 */ /* 0x040fe40000410000 */
[C---:B-1----:R-:W-:Y:S02]  /*142c0*/  FMUL.FTZ R6, R2.reuse, R146 ;  /* 0x0000009202067220 */ /* 0x042fe40000410000 */
[C---:B------:R-:W-:Y:S02]  /*142d0*/  FMUL.FTZ R7, R2.reuse, R147 ;  /* 0x0000009302077220 */ /* 0x040fe40000410000 */
[----:B------:R-:W1:Y:S01]  /*142e0*/  LDSM.16.MT88.4 R144, [R205+0x8080] ;  /* 0x00808000cd90783b */ /* 0x000e620000004200 */
[----:B------:R-:W-:Y:S01]  /*142f0*/  MUFU.EX2 R233, R233 ;  /* 0x000000e900e97308 */ /* 0x000fe20000000800 */
[C---:B------:R-:W-:Y:S02]  /*14300*/  FMUL.FTZ R10, R2.reuse, R142 ;  /* 0x0000008e020a7220 */ /* 0x040fe40000410000 */
[C---:B------:R-:W-:Y:S02]  /*14310*/  FMUL.FTZ R11, R2.reuse, R143 ;  /* 0x0000008f020b7220 */ /* 0x040fe40000410000 */
[C---:B------:R-:W-:Y:S02]  /*14320*/  FMUL.FTZ R18, R2.reuse, R138 ;  /* 0x0000008a02127220 */ /* 0x040fe40000410000 */
[C---:B------:R-:W-:Y:S01]  /*14330*/  FMUL.FTZ R19, R2.reuse, R139 ;  /* 0x0000008b02137220 */ /* 0x040fe20000410000 */
[----:B------:R-:W-:Y:S01]  /*14340*/  LDSM.16.MT88.4 R140, [R206+0x9080] ;  /* 0x00908000ce8c783b */ /* 0x000fe20000004200 */
[C---:B------:R-:W-:Y:S01]  /*14350*/  FMUL.FTZ R30, R2.reuse, R30 ;  /* 0x0000001e021e7220 */ /* 0x040fe20000410000 */
[----:B------:R-:W4:Y:S01]  /*14360*/  MUFU.EX2 R232, R232 ;  /* 0x000000e800e87308 */ /* 0x000f220000000800 */
[C---:B------:R-:W-:Y:S02]  /*14370*/  FMUL.FTZ R31, R2.reuse, R31 ;  /* 0x0000001f021f7220 */ /* 0x040fe40000410000 */
[----:B------:R-:W-:Y:S01]  /*14380*/  FMUL.FTZ R34, R2, R34 ;  /* 0x0000002202227220 */ /* 0x000fe20000410000 */
[----:B--2---:R-:W-:Y:S01]  /*14390*/  F2FP.BF16.PACK_AB R153, R234, R235 ;  /* 0x000000ebea99723e */ /* 0x004fe200000010ff */
[C---:B------:R-:W-:Y:S01]  /*143a0*/  FMUL.FTZ R35, R2.reuse, R35 ;  /* 0x0000002302237220 */ /* 0x040fe20000410000 */
[----:B------:R-:W-:Y:S01]  /*143b0*/  LDSM.16.MT88.4 R136, [R211+0x9080] ;  /* 0x00908000d388783b */ /* 0x000fe20000004200 */
        /* <DEDUP_REMOVED lines=8> */
[----:B------:R5:W-:Y:S01]  /*14440*/  MUFU.EX2 R239, R167 ;  /* 0x000000a700ef7308 */ /* 0x000be20000000800 */
[C---:B------:R-:W-:Y:S02]  /*14450*/  FMUL.FTZ R46, R2.reuse, R46 ;  /* 0x0000002e022e7220 */ /* 0x040fe40000410000 */
[----:B------:R-:W-:Y:S01]  /*14460*/  FMUL.FTZ R47, R2, R47 ;  /* 0x0000002f022f7220 */ /* 0x000fe20000410000 */
[----:B----4-:R-:W-:Y:S01]  /*14470*/  F2FP.BF16.PACK_AB R155, R232, R233 ;  /* 0x000000e9e89b723e */ /* 0x010fe200000010ff */
[C---:B------:R-:W-:Y:S02]  /*14480*/  FMUL.FTZ R48, R3.reuse, R48 ;  /* 0x0000003003307220 */ /* 0x040fe40000410000 */
[C---:B------:R-:W-:Y:S02]  /*14490*/  FMUL.FTZ R49, R3.reuse, R49 ;  /* 0x0000003103317220 */ /* 0x040fe40000410000 */
[C---:B------:R-:W-:Y:S01]  /*144a0*/  FMUL.FTZ R50, R2.reuse, R50 ;  /* 0x0000003202327220 */ /* 0x040fe20000410000 */
[----:B------:R-:W-:Y:S01]  /*144b0*/  MUFU.EX2 R236, R236 ;  /* 0x000000ec00ec7308 */ /* 0x000fe20000000800 */
[C---:B---3--:R-:W-:Y:S01]  /*144c0*/  HMMA.16816.F32.BF16 R4, R152.reuse, R12, R4 ;  /* 0x0000000c9804723c */ /* 0x048fe20000041804 */
[----:B--2---:R-:W-:Y:S04]  /*144d0*/  LDSM.16.MT88.4 R160, [R205+0x8880] ;  /* 0x00888000cda0783b */ /* 0x004fe80000004200 */
[C---:B------:R-:W-:Y:S02]  /*144e0*/  FMUL.FTZ R51, R2.reuse, R51 ;  /* 0x0000003302337220 */ /* 0x040fe40000410000 */
[C---:B------:R-:W-:Y:S01]  /*144f0*/  FMUL.FTZ R12, R3.reuse, R132 ;  /* 0x00000084030c7220 */ /* 0x040fe20000410000 */
[C---:B------:R-:W-:Y:S01]  /*14500*/  HMMA.16816.F32.BF16 R8, R152.reuse, R14, R8 ;  /* 0x0000000e9808723c */ /* 0x040fe20000041808 */
[----:B------:R-:W2:Y:S03]  /*14510*/  MUFU.EX2 R237, R237 ;  /* 0x000000ed00ed7308 */ /* 0x000ea60000000800 */
[C---:B------:R-:W-:Y:S01]  /*14520*/  FMUL.FTZ R13, R3.reuse, R133 ;  /* 0x00000085030d7220 */ /* 0x040fe20000410000 */
[----:B-----5:R-:W-:Y:S01]  /*14530*/  LDSM.16.MT88.4 R164, [R204+0x8880] ;  /* 0x00888000cca4783b */ /* 0x020fe20000004200 */
[C---:B------:R-:W-:Y:S02]  /*14540*/  FMUL.FTZ R20, R3.reuse, R20 ;  /* 0x0000001403147220 */ /* 0x040fe40000410000 */
[C---:B------:R-:W-:Y:S03]  /*14550*/  FMUL.FTZ R14, R2.reuse, R134 ;  /* 0x00000086020e7220 */ /* 0x040fe60000410000 */
[----:B------:R-:W3:Y:S01]  /*14560*/  MUFU.EX2 R238, R238 ;  /* 0x000000ee00ee7308 */ /* 0x000ee20000000800 */
[C---:B------:R-:W-:Y:S02]  /*14570*/  FMUL.FTZ R15, R2.reuse, R135 ;  /* 0x00000087020f7220 */ /* 0x040fe40000410000 */
[----:B------:R-:W4:Y:S01]  /*14580*/  LDSM.16.MT88.4 R132, [R204+0x8080] ;  /* 0x00808000cc84783b */ /* 0x000f220000004200 */
[C---:B------:R-:W-:Y:S02]  /*14590*/  FMUL.FTZ R52, R3.reuse, R52 ;  /* 0x0000003403347220 */ /* 0x040fe40000410000 */
[C---:B------:R-:W-:Y:S02]  /*145a0*/  FMUL.FTZ R53, R3.reuse, R53 ;  /* 0x0000003503357220 */ /* 0x040fe40000410000 */
[C---:B------:R-:W-:Y:S02]  /*145b0*/  HMMA.16816.F32.BF16 R12, R152.reuse, R156, R12 ;  /* 0x0000009c980c723c */ /* 0x040fe4000004180c */
[----:B------:R-:W-:Y:S01]  /*145c0*/  MUFU.EX2 R240, R240 ;  /* 0x000000f000f07308 */ /* 0x000fe20000000800 */
[C---:B------:R-:W-:Y:S02]  /*145d0*/  FMUL.FTZ R54, R2.reuse, R54 ;  /* 0x0000003602367220 */ /* 0x040fe40000410000 */
[C---:B------:R-:W-:Y:S02]  /*145e0*/  FMUL.FTZ R55, R2.reuse, R55 ;  /* 0x0000003702377220 */ /* 0x040fe40000410000 */
[C---:B------:R-:W-:Y:S01]  /*145f0*/  FMUL.FTZ R56, R3.reuse, R56 ;  /* 0x0000003803387220 */ /* 0x040fe20000410000 */
[C---:B------:R-:W-:Y:S01]  /*14600*/  HMMA.16816.F32.BF16 R16, R152.reuse, R158, R16 ;  /* 0x0000009e9810723c */ /* 0x040fe20000041810 */
[----:B------:R-:W-:Y:S03]  /*14610*/  LDSM.16.MT88.4 R156, [R206+0x8880] ;  /* 0x00888000ce9c783b */ /* 0x000fe60000004200 */
[C---:B------:R-:W-:Y:S01]  /*14620*/  FMUL.FTZ R21, R3.reuse, R21 ;  /* 0x0000001503157220 */ /* 0x040fe20000410000 */
[----:B------:R-:W5:Y:S01]  /*14630*/  MUFU.EX2 R241, R241 ;  /* 0x000000f100f17308 */ /* 0x000f620000000800 */
[C---:B------:R-:W-:Y:S02]  /*14640*/  FMUL.FTZ R22, R2.reuse, R22 ;  /* 0x0000001602167220 */ /* 0x040fe40000410000 */
[C---:B------:R-:W-:Y:S04]  /*14650*/  FMUL.FTZ R23, R2.reuse, R23 ;  /* 0x0000001702177220 */ /* 0x040fe80000410000 */
[C---:B------:R-:W-:Y:S02]  /*14660*/  FMUL.FTZ R57, R3.reuse, R57 ;  /* 0x0000003903397220 */ /* 0x040fe40000410000 */
[C---:B------:R-:W-:Y:S01]  /*14670*/  FMUL.FTZ R58, R2.reuse, R58 ;  /* 0x0000003a023a7220 */ /* 0x040fe20000410000 */
[C---:B-1----:R-:W-:Y:S01]  /*14680*/  HMMA.16816.F32.BF16 R20, R152.reuse, R144, R20 ;  /* 0x000000909814723c */ /* 0x042fe20000041814 */
[----:B------:R-:W1:Y:S02]  /*14690*/  MUFU.EX2 R242, R242 ;  /* 0x000000f200f27308 */ /* 0x000e640000000800 */
[C---:B------:R-:W-:Y:S02]  /*146a0*/  FMUL.FTZ R24, R3.reuse, R24 ;  /* 0x0000001803187220 */ /* 0x040fe40000410000 */
[C---:B------:R-:W-:Y:S02]  /*146b0*/  FMUL.FTZ R25, R3.reuse, R25 ;  /* 0x0000001903197220 */ /* 0x040fe40000410000 */
[C---:B------:R-:W-:Y:S02]  /*146c0*/  FMUL.FTZ R26, R2.reuse, R26 ;  /* 0x0000001a021a7220 */ /* 0x040fe40000410000 */
[C---:B------:R-:W-:Y:S03]  /*146d0*/  FMUL.FTZ R27, R2.reuse, R27 ;  /* 0x0000001b021b7220 */ /* 0x040fe60000410000 */
[C---:B------:R-:W-:Y:S02]  /*146e0*/  FMUL.FTZ R59, R2.reuse, R59 ;  /* 0x0000003b023b7220 */ /* 0x040fe40000410000 */
[C---:B------:R-:W-:Y:S02]  /*146f0*/  FMUL.FTZ R60, R3.reuse, R60 ;  /* 0x0000003c033c7220 */ /* 0x040fe40000410000 */
[C---:B------:R-:W-:Y:S03]  /*14700*/  HMMA.16816.F32.BF16 R24, R152.reuse, R146, R24 ;  /* 0x000000929818723c */ /* 0x040fe60000041818 */
[C---:B------:R-:W-:Y:S02]  /*14710*/  FMUL.FTZ R61, R3.reuse, R61 ;  /* 0x0000003d033d7220 */ /* 0x040fe40000410000 */
[C---:B------:R-:W-:Y:S02]  /*14720*/  FMUL.FTZ R62, R2.reuse, R62 ;  /* 0x0000003e023e7220 */ /* 0x040fe40000410000 */
[C---:B------:R-:W-:Y:S01]  /*14730*/  FMUL.FTZ R63, R2.reuse, R63 ;  /* 0x0000003f023f7220 */ /* 0x040fe20000410000 */
[C---:B----4-:R-:W-:Y:S04]  /*14740*/  HMMA.16816.F32.BF16 R28, R152.reuse, R132, R28 ;  /* 0x00000084981c723c */ /* 0x050fe8000004181c */
[C---:B------:R-:W-:Y:S02]  /*14750*/  FMUL.FTZ R64, R3.reuse, R64 ;  /* 0x0000004003407220 */ /* 0x040fe40000410000 */
[C---:B------:R-:W-:Y:S02]  /*14760*/  FMUL.FTZ R65, R3.reuse, R65 ;  /* 0x0000004103417220 */ /* 0x040fe40000410000 */
[C---:B------:R-:W-:Y:S01]  /*14770*/  HMMA.16816.F32.BF16 R32, R152.reuse, R134, R32 ;  /* 0x000000869820723c */ /* 0x040fe20000041820 */
[----:B------:R-:W4:Y:S03]  /*14780*/  LDSM.16.MT88.4 R132, [R205+0x9080] ;  /* 0x00908000cd84783b */ /* 0x000f260000004200 */
[C---:B------:R-:W-:Y:S02]  /*14790*/  FMUL.FTZ R66, R2.reuse, R66 ;  /* 0x0000004202427220 */ /* 0x040fe40000410000 */
[C---:B------:R-:W-:Y:S02]  /*147a0*/  FMUL.FTZ R67, R2.reuse, R67 ;  /* 0x0000004302437220 */ /* 0x040fe40000410000 */
[C---:B------:R-:W-:Y:S04]  /*147b0*/  HMMA.16816.F32.BF16 R36, R152.reuse, R136, R36 ;  /* 0x000000889824723c */ /* 0x040fe80000041824 */
[C---:B------:R-:W-:Y:S02]  /*147c0*/  FMUL.FTZ R68, R3.reuse, R68 ;  /* 0x0000004403447220 */ /* 0x040fe40000410000 */
[C---:B------:R-:W-:Y:S02]  /*147d0*/  FMUL.FTZ R69, R3.reuse, R69 ;  /* 0x0000004503457220 */ /* 0x040fe40000410000 */
[C---:B------:R-:W-:Y:S01]  /*147e0*/  HMMA.16816.F32.BF16 R40, R152.reuse, R138, R40 ;  /* 0x0000008a9828723c */ /* 0x040fe20000041828 */
[----:B------:R-:W1:Y:S03]  /*147f0*/  LDSM.16.MT88.4 R136, [R204+0x9080] ;  /* 0x00908000cc88783b */ /* 0x000e660000004200 */
[C---:B------:R-:W-:Y:S02]  /*14800*/  FMUL.FTZ R70, R2.reuse, R70 ;  /* 0x0000004602467220 */ /* 0x040fe40000410000 */
[C---:B------:R-:W-:Y:S02]  /*14810*/  FMUL.FTZ R71, R2.reuse, R71 ;  /* 0x0000004702477220 */ /* 0x040fe40000410000 */
[C---:B------:R-:W-:Y:S04]  /*14820*/  HMMA.16816.F32.BF16 R44, R152.reuse, R140, R44 ;  /* 0x0000008c982c723c */ /* 0x040fe8000004182c */
[C---:B------:R-:W-:Y:S02]  /*14830*/  FMUL.FTZ R72, R3.reuse, R72 ;  /* 0x0000004803487220 */ /* 0x040fe40000410000 */
[C---:B------:R-:W-:Y:S02]  /*14840*/  FMUL.FTZ R73, R3.reuse, R73 ;  /* 0x0000004903497220 */ /* 0x040fe40000410000 */
[C---:B------:R-:W-:Y:S01]  /*14850*/  HMMA.16816.F32.BF16 R48, R152.reuse, R142, R48 ;  /* 0x0000008e9830723c */ /* 0x040fe20000041830 */
[----:B------:R-:W2:Y:S03]  /*14860*/  LDSM.16.MT88.4 R140, [R211+0xa080] ;  /* 0x00a08000d38c783b */ /* 0x000ea60000004200 */
[C---:B------:R-:W-:Y:S02]  /*14870*/  FMUL.FTZ R74, R2.reuse, R74 ;  /* 0x0000004a024a7220 */ /* 0x040fe40000410000 */
[C---:B------:R-:W-:Y:S02]  /*14880*/  FMUL.FTZ R75, R2.reuse, R75 ;  /* 0x0000004b024b7220 */ /* 0x040fe40000410000 */
[C---:B------:R-:W-:Y:S01]  /*14890*/  FMUL.FTZ R76, R3.reuse, R76 ;  /* 0x0000004c034c7220 */ /* 0x040fe20000410000 */
[C---:B----4-:R-:W-:Y:S03]  /*148a0*/  HMMA.16816.F32.BF16 R52, R152.reuse, R132, R52 ;  /* 0x000000849834723c */ /* 0x050fe60000041834 */
[C---:B------:R-:W-:Y:S02]  /*148b0*/  FMUL.FTZ R77, R3.reuse, R77 ;  /* 0x0000004d034d7220 */ /* 0x040fe40000410000 */
[C---:B------:R-:W-:Y:S02]  /*148c0*/  FMUL.FTZ R78, R2.reuse, R78 ;  /* 0x0000004e024e7220 */ /* 0x040fe40000410000 */
[C---:B------:R-:W-:Y:S01]  /*148d0*/  FMUL.FTZ R79, R2.reuse, R79 ;  /* 0x0000004f024f7220 */ /* 0x040fe20000410000 */
[C---:B------:R-:W-:Y:S01]  /*148e0*/  HMMA.16816.F32.BF16 R56, R152.reuse, R134, R56 ;  /* 0x000000869838723c */ /* 0x040fe20000041838 */
[----:B------:R-:W4:Y:S03]  /*148f0*/  LDSM.16.MT88.4 R132, [R206+0xa080] ;  /* 0x00a08000ce84783b */ /* 0x000f260000004200 */
[C---:B------:R-:W-:Y:S02]  /*14900*/  FMUL.FTZ R80, R3.reuse, R80 ;  /* 0x0000005003507220 */ /* 0x040fe40000410000 */
[C---:B------:R-:W-:Y:S02]  /*14910*/  FMUL.FTZ R81, R3.reuse, R81 ;  /* 0x0000005103517220 */ /* 0x040fe40000410000 */
[C---:B-1----:R-:W-:Y:S04]  /*14920*/  HMMA.16816.F32.BF16 R60, R152.reuse, R136, R60 ;  /* 0x00000088983c723c */ /* 0x042fe8000004183c */
[C---:B------:R-:W-:Y:S02]  /*14930*/  FMUL.FTZ R82, R2.reuse, R82 ;  /* 0x0000005202527220 */ /* 0x040fe40000410000 */
[C---:B------:R-:W-:Y:S02]  /*14940*/  FMUL.FTZ R83, R2.reuse, R83 ;  /* 0x0000005302537220 */ /* 0x040fe40000410000 */
[C---:B------:R-:W-:Y:S01]  /*14950*/  HMMA.16816.F32.BF16 R64, R152.reuse, R138, R64 ;  /* 0x0000008a9840723c */ /* 0x040fe20000041840 */
[----:B------:R-:W1:Y:S03]  /*14960*/  LDSM.16.MT88.4 R136, [R205+0xa080] ;  /* 0x00a08000cd88783b */ /* 0x000e660000004200 */
[C---:B------:R-:W-:Y:S02]  /*14970*/  FMUL.FTZ R84, R3.reuse, R84 ;  /* 0x0000005403547220 */ /* 0x040fe40000410000 */
[C---:B------:R-:W-:Y:S02]  /*14980*/  FMUL.FTZ R85, R3.reuse, R85 ;  /* 0x0000005503557220 */ /* 0x040fe40000410000 */
[C---:B--2---:R-:W-:Y:S04]  /*14990*/  HMMA.16816.F32.BF16 R68, R152.reuse, R140, R68 ;  /* 0x0000008c9844723c */ /* 0x044fe80000041844 */
        /* <DEDUP_REMOVED lines=29> */
[C---:B------:R-:W-:Y:S04]  /*14b70*/  FMUL.FTZ R104, R3.reuse, R104 ;  /* 0x0000006803687220 */ /* 0x040fe80000410000 */
[C---:B------:R-:W-:Y:S01]  /*14b80*/  FMUL.FTZ R105, R3.reuse, R105 ;  /* 0x0000006903697220 */ /* 0x040fe20000410000 */
[C---:B----4-:R-:W-:Y:S03]  /*14b90*/  HMMA.16816.F32.BF16 R100, R152.reuse, R132, R100 ;  /* 0x000000849864723c */ /* 0x050fe60000041864 */
[C---:B------:R-:W-:Y:S02]  /*14ba0*/  FMUL.FTZ R106, R2.reuse, R106 ;  /* 0x0000006a026a7220 */ /* 0x040fe40000410000 */
[C---:B------:R-:W-:Y:S02]  /*14bb0*/  FMUL.FTZ R107, R2.reuse, R107 ;  /* 0x0000006b026b7220 */ /* 0x040fe40000410000 */
[C---:B------:R-:W-:Y:S02]  /*14bc0*/  FMUL.FTZ R108, R3.reuse, R108 ;  /* 0x0000006c036c7220 */ /* 0x040fe40000410000 */
[C---:B------:R-:W-:Y:S03]  /*14bd0*/  FMUL.FTZ R109, R3.reuse, R109 ;  /* 0x0000006d036d7220 */ /* 0x040fe60000410000 */
[C---:B------:R-:W-:Y:S01]  /*14be0*/  HMMA.16816.F32.BF16 R104, R152.reuse, R134, R104 ;  /* 0x000000869868723c */ /* 0x040fe20000041868 */
[----:B------:R-:W4:Y:S02]  /*14bf0*/  LDSM.16.MT88.4 R132, [R204+0xb080] ;  /* 0x00b08000cc84783b */ /* 0x000f240000004200 */
[C---:B------:R-:W-:Y:S02]  /*14c00*/  FMUL.FTZ R110, R2.reuse, R110 ;  /* 0x0000006e026e7220 */ /* 0x040fe40000410000 */
[C---:B------:R-:W-:Y:S02]  /*14c10*/  FMUL.FTZ R111, R2.reuse, R111 ;  /* 0x0000006f026f7220 */ /* 0x040fe40000410000 */
[C---:B------:R-:W-:Y:S02]  /*14c20*/  FMUL.FTZ R112, R3.reuse, R112 ;  /* 0x0000007003707220 */ /* 0x040fe40000410000 */
[C---:B------:R-:W-:Y:S03]  /*14c30*/  FMUL.FTZ R113, R3.reuse, R113 ;  /* 0x0000007103717220 */ /* 0x040fe60000410000 */
[C---:B-1----:R-:W-:Y:S03]  /*14c40*/  HMMA.16816.F32.BF16 R108, R152.reuse, R136, R108 ;  /* 0x00000088986c723c */ /* 0x042fe6000004186c */
[C---:B------:R-:W-:Y:S02]  /*14c50*/  FMUL.FTZ R114, R2.reuse, R114 ;  /* 0x0000007202727220 */ /* 0x040fe40000410000 */
[C---:B------:R-:W-:Y:S02]  /*14c60*/  FMUL.FTZ R115, R2.reuse, R115 ;  /* 0x0000007302737220 */ /* 0x040fe40000410000 */
[C---:B------:R-:W-:Y:S02]  /*14c70*/  FMUL.FTZ R116, R3.reuse, R116 ;  /* 0x0000007403747220 */ /* 0x040fe40000410000 */
[C---:B------:R-:W-:Y:S03]  /*14c80*/  FMUL.FTZ R117, R3.reuse, R117 ;  /* 0x0000007503757220 */ /* 0x040fe60000410000 */
[C---:B------:R-:W-:Y:S01]  /*14c90*/  HMMA.16816.F32.BF16 R112, R152.reuse, R138, R112 ;  /* 0x0000008a9870723c */ /* 0x040fe20000041870 */
[----:B------:R-:W1:Y:S02]  /*14ca0*/  LDSM.16.MT88.4 R136, [R211+0x8880] ;  /* 0x00888000d388783b */ /* 0x000e640000004200 */
[C---:B------:R-:W-:Y:S02]  /*14cb0*/  FMUL.FTZ R118, R2.reuse, R118 ;  /* 0x0000007602767220 */ /* 0x040fe40000410000 */
[C---:B------:R-:W-:Y:S02]  /*14cc0*/  FMUL.FTZ R119, R2.reuse, R119 ;  /* 0x0000007702777220 */ /* 0x040fe40000410000 */
[C---:B------:R-:W-:Y:S02]  /*14cd0*/  FMUL.FTZ R120, R3.reuse, R120 ;  /* 0x0000007803787220 */ /* 0x040fe40000410000 */
[C---:B------:R-:W-:Y:S03]  /*14ce0*/  FMUL.FTZ R121, R3.reuse, R121 ;  /* 0x0000007903797220 */ /* 0x040fe60000410000 */
[C---:B--2---:R-:W-:Y:S03]  /*14cf0*/  HMMA.16816.F32.BF16 R116, R152.reuse, R140, R116 ;  /* 0x0000008c9874723c */ /* 0x044fe60000041874 */
[C---:B------:R-:W-:Y:S02]  /*14d00*/  FMUL.FTZ R122, R2.reuse, R122 ;  /* 0x0000007a027a7220 */ /* 0x040fe40000410000 */
[C---:B------:R-:W-:Y:S02]  /*14d10*/  FMUL.FTZ R123, R2.reuse, R123 ;  /* 0x0000007b027b7220 */ /* 0x040fe40000410000 */
[C---:B------:R-:W-:Y:S02]  /*14d20*/  FMUL.FTZ R124, R3.reuse, R124 ;  /* 0x0000007c037c7220 */ /* 0x040fe40000410000 */
[C---:B------:R-:W-:Y:S03]  /*14d30*/  FMUL.FTZ R125, R3.reuse, R125 ;  /* 0x0000007d037d7220 */ /* 0x040fe60000410000 */
[C---:B------:R-:W-:Y:S03]  /*14d40*/  HMMA.16816.F32.BF16 R120, R152.reuse, R142, R120 ;  /* 0x0000008e9878723c */ /* 0x040fe60000041878 */
[C---:B------:R-:W-:Y:S02]  /*14d50*/  FMUL.FTZ R126, R2.reuse, R126 ;  /* 0x0000007e027e7220 */ /* 0x040fe40000410000 */
[C---:B------:R-:W-:Y:S02]  /*14d60*/  FMUL.FTZ R127, R2.reuse, R127 ;  /* 0x0000007f027f7220 */ /* 0x040fe40000410000 */
[C---:B------:R-:W-:Y:S02]  /*14d70*/  FMUL.FTZ R128, R3.reuse, R128 ;  /* 0x0000008003807220 */ /* 0x040fe40000410000 */
[C---:B------:R-:W-:Y:S03]  /*14d80*/  FMUL.FTZ R129, R3.reuse, R129 ;  /* 0x0000008103817220 */ /* 0x040fe60000410000 */
[C---:B----4-:R-:W-:Y:S03]  /*14d90*/  HMMA.16816.F32.BF16 R124, R152.reuse, R132, R124 ;  /* 0x00000084987c723c */ /* 0x050fe6000004187c */
[C---:B------:R-:W-:Y:S02]  /*14da0*/  FMUL.FTZ R130, R2.reuse, R130 ;  /* 0x0000008202827220 */ /* 0x040fe40000410000 */
[C---:B------:R-:W-:Y:S02]  /*14db0*/  FMUL.FTZ R131, R2.reuse, R131 ;  /* 0x0000008302837220 */ /* 0x040fe40000410000 */
[----:B------:R-:W-:Y:S01]  /*14dc0*/  FFMA.FTZ R230, R3, R226, R230 ;  /* 0x000000e203e67223 */ /* 0x000fe200000100e6 */
[----:B------:R-:W-:Y:S01]  /*14dd0*/  MOV R3, R0 ;  /* 0x0000000000037202 */ /* 0x000fe20000000f00 */
[----:B------:R-:W-:Y:S03]  /*14de0*/  FFMA.FTZ R235, R2, R225, R235 ;  /* 0x000000e102eb7223 */ /* 0x000fe600000100eb */
[----:B------:R-:W-:Y:S03]  /*14df0*/  HMMA.16816.F32.BF16 R128, R152, R134, R128 ;  /* 0x000000869880723c */ /* 0x000fe60000041880 */
[----:B------:R-:W-:Y:S01]  /*14e00*/  FADD.FTZ R151, R151, R230 ;  /* 0x000000e697977221 */ /* 0x000fe20000010000 */
[----:B------:R-:W-:Y:S01]  /*14e10*/  MOV R2, R148 ;  /* 0x0000009400027202 */ /* 0x000fe20000000f00 */
[----:B------:R-:W-:Y:S02]  /*14e20*/  FADD.FTZ R234, R234, R235 ;  /* 0x000000ebeaea7221 */ /* 0x000fe40000010000 */
[----:B------:R-:W-:Y:S01]  /*14e30*/  F2FP.BF16.PACK_AB R152, R237, R236 ;  /* 0x000000eced98723e */ /* 0x000fe200000010ff */
[----:B------:R-:W-:Y:S01]  /*14e40*/  FADD.FTZ R150, R150, R151 ;  /* 0x0000009796967221 */ /* 0x000fe20000010000 */
[----:B---3--:R-:W-:Y:S03]  /*14e50*/  F2FP.BF16.PACK_AB R154, R239, R238 ;  /* 0x000000eeef9a723e */ /* 0x008fe600000010ff */
[----:B-----5:R-:W-:Y:S01]  /*14e60*/  F2FP.BF16.PACK_AB R153, R241, R240 ;  /* 0x000000f0f199723e */ /* 0x020fe200000010ff */
[----:B------:R-:W-:Y:S01]  /*14e70*/  FADD.FTZ R231, R231, R150 ;  /* 0x00000096e7e77221 */ /* 0x000fe20000010000 */
[----:B------:R-:W-:Y:S03]  /*14e80*/  F2FP.BF16.PACK_AB R155, R149, R242 ;  /* 0x000000f2959b723e */ /* 0x000fe600000010ff */
[----:B------:R-:W-:Y:S04]  /*14e90*/  FADD.FTZ R236, R236, R231 ;  /* 0x000000e7ecec7221 */ /* 0x000fe80000010000 */
[C---:B-1----:R-:W-:Y:S01]  /*14ea0*/  HMMA.16816.F32.BF16 R144, R152.reuse, R136, R4 ;  /* 0x000000889890723c */ /* 0x042fe20000041804 */
[----:B------:R-:W1:Y:S02]  /*14eb0*/  LDSM.16.MT88.4 R4, [R211+0x9880] ;  /* 0x00988000d304783b */ /* 0x000e640000004200 */
[----:B------:R-:W-:Y:S04]  /*14ec0*/  FADD.FTZ R237, R237, R236 ;  /* 0x000000eceded7221 */ /* 0x000fe80000010000 */
[----:B------:R-:W-:Y:S01]  /*14ed0*/  FADD.FTZ R226, R238, R237 ;  /* 0x000000edeee27221 */ /* 0x000fe20000010000 */
[C---:B------:R-:W-:Y:S01]  /*14ee0*/  HMMA.16816.F32.BF16 R140, R152.reuse, R138, R8 ;  /* 0x0000008a988c723c */ /* 0x040fe20000041808 */
[----:B------:R-:W2:Y:S03]  /*14ef0*/  LDSM.16.MT88.4 R8, [R205+0x9880] ;  /* 0x00988000cd08783b */ /* 0x000ea60000004200 */
[----:B------:R-:W-:Y:S04]  /*14f00*/  FADD.FTZ R226, R239, R226 ;  /* 0x000000e2efe27221 */ /* 0x000fe80000010000 */
[C---:B------:R-:W-:Y:S01]  /*14f10*/  HMMA.16816.F32.BF16 R132, R152.reuse, R156, R12 ;  /* 0x0000009c9884723c */ /* 0x040fe2000004180c */
[----:B------:R-:W3:Y:S07]  /*14f20*/  LDSM.16.MT88.4 R12, [R205+0xa880] ;  /* 0x00a88000cd0c783b */ /* 0x000eee0000004200 */
[C---:B------:R-:W-:Y:S01]  /*14f30*/  HMMA.16816.F32.BF16 R136, R152.reuse, R158, R16 ;  /* 0x0000009e9888723c */ /* 0x040fe20000041810 */
[----:B------:R-:W4:Y:S07]  /*14f40*/  LDSM.16.MT88.4 R16, [R205+0xb880] ;  /* 0x00b88000cd10783b */ /* 0x000f2e0000004200 */
[C---:B------:R-:W-:Y:S01]  /*14f50*/  HMMA.16816.F32.BF16 R20, R152.reuse, R160, R20 ;  /* 0x000000a09814723c */ /* 0x040fe20000041814 */
[----:B------:R-:W5:Y:S07]  /*14f60*/  LDSM.16.MT88.4 R156, [R204+0xb880] ;  /* 0x00b88000cc9c783b */ /* 0x000f6e0000004200 */
[C---:B------:R-:W-:Y:S08]  /*14f70*/  HMMA.16816.F32.BF16 R24, R152.reuse, R162, R24 ;  /* 0x000000a29818723c */ /* 0x040ff00000041818 */
[C---:B------:R-:W-:Y:S08]  /*14f80*/  HMMA.16816.F32.BF16 R28, R152.reuse, R164, R28 ;  /* 0x000000a4981c723c */ /* 0x040ff0000004181c */
[C---:B------:R-:W-:Y:S08]  /*14f90*/  HMMA.16816.F32.BF16 R32, R152.reuse, R166, R32 ;  /* 0x000000a69820723c */ /* 0x040ff00000041820 */
[C---:B-1----:R-:W-:Y:S07]  /*14fa0*/  HMMA.16816.F32.BF16 R36, R152.reuse, R4, R36 ;  /* 0x000000049824723c */ /* 0x042fee0000041824 */
[----:B------:R-:W-:Y:S01]  /*14fb0*/  FADD.FTZ R5, R233, R234 ;  /* 0x000000eae9057221 */ /* 0x000fe20000010000 */
[C---:B------:R-:W-:Y:S04]  /*14fc0*/  HMMA.16816.F32.BF16 R40, R152.reuse, R6, R40 ;  /* 0x000000069828723c */ /* 0x040fe80000041828 */
[----:B------:R-:W-:Y:S04]  /*14fd0*/  FADD.FTZ R5, R232, R5 ;  /* 0x00000005e8057221 */ /* 0x000fe80000010000 */
[C---:B------:R-:W-:Y:S04]  /*14fe0*/  HMMA.16816.F32.BF16 R44, R152.reuse, R168, R44 ;  /* 0x000000a8982c723c */ /* 0x040fe8000004182c */
[----:B------:R-:W-:Y:S04]  /*14ff0*/  FADD.FTZ R240, R240, R5 ;  /* 0x00000005f0f07221 */ /* 0x000fe80000010000 */
[C---:B------:R-:W-:Y:S04]  /*15000*/  HMMA.16816.F32.BF16 R48, R152.reuse, R170, R48 ;  /* 0x000000aa9830723c */ /* 0x040fe80000041830 */
[----:B------:R-:W-:Y:S04]  /*15010*/  FADD.FTZ R241, R241, R240 ;  /* 0x000000f0f1f17221 */ /* 0x000fe80000010000 */
[C---:B--2---:R-:W-:Y:S04]  /*15020*/  HMMA.16816.F32.BF16 R52, R152.reuse, R8, R52 ;  /* 0x000000089834723c */ /* 0x044fe80000041834 */
[----:B------:R-:W-:Y:S04]  /*15030*/  FADD.FTZ R242, R242, R241 ;  /* 0x000000f1f2f27221 */ /* 0x000fe80000010000 */
[C---:B------:R-:W-:Y:S04]  /*15040*/  HMMA.16816.F32.BF16 R56, R152.reuse, R10, R56 ;  /* 0x0000000a9838723c */ /* 0x040fe80000041838 */
[----:B------:R-:W-:Y:S04]  /*15050*/  FADD.FTZ R225, R149, R242 ;  /* 0x000000f295e17221 */ /* 0x000fe80000010000 */
[C---:B------:R-:W-:Y:S08]  /*15060*/  HMMA.16816.F32.BF16 R60, R152.reuse, R172, R60 ;  /* 0x000000ac983c723c */ /* 0x040ff0000004183c */
[C---:B------:R-:W-:Y:S08]  /*15070*/  HMMA.16816.F32.BF16 R64, R152.reuse, R174, R64 ;  /* 0x000000ae9840723c */ /* 0x040ff00000041840 */
[C---:B------:R-:W-:Y:S08]  /*15080*/  HMMA.16816.F32.BF16 R68, R152.reuse, R176, R68 ;  /* 0x000000b09844723c */ /* 0x040ff00000041844 */
[C---:B------:R-:W-:Y:S08]  /*15090*/  HMMA.16816.F32.BF16 R72, R152.reuse, R178, R72 ;  /* 0x000000b29848723c */ /* 0x040ff00000041848 */
[C---:B------:R-:W-:Y:S08]  /*150a0*/  HMMA.16816.F32.BF16 R76, R152.reuse, R180, R76 ;  /* 0x000000b4984c723c */ /* 0x040ff0000004184c */
[C---:B------:R-:W-:Y:S08]  /*150b0*/  HMMA.16816.F32.BF16 R80, R152.reuse, R182, R80 ;  /* 0x000000b69850723c */ /* 0x040ff00000041850 */
[C---:B---3--:R-:W-:Y:S07]  /*150c0*/  HMMA.16816.F32.BF16 R84, R152.reuse, R12, R84 ;  /* 0x0000000c9854723c */ /* 0x048fee0000041854 */
[----:B------:R-:W-:Y:S01]  /*150d0*/  MOV R12, R148 ;  /* 0x00000094000c7202 */ /* 0x000fe20000000f00 */
[C---:B------:R-:W-:Y:S08]  /*150e0*/  HMMA.16816.F32.BF16 R88, R152.reuse, R14, R88 ;  /* 0x0000000e9858723c */ /* 0x040ff00000041858 */
[C---:B------:R-:W-:Y:S08]  /*150f0*/  HMMA.16816.F32.BF16 R92, R152.reuse, R184, R92 ;  /* 0x000000b8985c723c */ /* 0x040ff0000004185c */
[C---:B------:R-:W-:Y:S08]  /*15100*/  HMMA.16816.F32.BF16 R96, R152.reuse, R186, R96 ;  /* 0x000000ba9860723c */ /* 0x040ff00000041860 */
[C---:B------:R-:W-:Y:S08]  /*15110*/  HMMA.16816.F32.BF16 R100, R152.reuse, R188, R100 ;  /* 0x000000bc9864723c */ /* 0x040ff00000041864 */
[C---:B------:R-:W-:Y:S08]  /*15120*/  HMMA.16816.F32.BF16 R104, R152.reuse, R190, R104 ;  /* 0x000000be9868723c */ /* 0x040ff00000041868 */
[C---:B------:R-:W-:Y:S08]  /*15130*/  HMMA.16816.F32.BF16 R108, R152.reuse, R192, R108 ;  /* 0x000000c0986c723c */ /* 0x040ff0000004186c */
[C---:B------:R-:W-:Y:S08]  /*15140*/  HMMA.16816.F32.BF16 R112, R152.reuse, R194, R112 ;  /* 0x000000c29870723c */ /* 0x040ff00000041870 */
[C---:B----4-:R-:W-:Y:S08]  /*15150*/  HMMA.16816.F32.BF16 R116, R152.reuse, R16, R116 ;  /* 0x000000109874723c */ /* 0x050ff00000041874 */
[C---:B------:R-:W-:Y:S08]  /*15160*/  HMMA.16816.F32.BF16 R120, R152.reuse, R18, R120 ;  /* 0x000000129878723c */ /* 0x040ff00000041878 */
[C---:B-----5:R-:W-:Y:S08]  /*15170*/  HMMA.16816.F32.BF16 R124, R152.reuse, R156, R124 ;  /* 0x0000009c987c723c */ /* 0x060ff0000004187c */
[----:B------:R-:W-:Y:S01]  /*15180*/  HMMA.16816.F32.BF16 R128, R152, R158, R128 ;  /* 0x0000009e9880723c */ /* 0x000fe20000041880 */
[----:B------:R-:W-:-:S07]  /*15190*/  @P0 BRA `(.L_x_436) ;  /* 0xffffd7f000000947 */ /* 0x000fce000383ffff */
.L_x_427:
[----:B------:R-:W1:Y:S01]  /*151a0*/  S2UR UR8, SR_CTAID.X ;  /* 0x00000000000879c3 */ /* 0x000e620000002500 */
[----:B------:R-:W-:Y:S01]  /*151b0*/  ULDC.64 UR4, c[0x0][0x2c8] ;  /* 0x0000b20000047ab9 */ /* 0x000fe20000000a00 */
[----:B------:R-:W-:Y:S01]  /*151c0*/  PLOP3.LUT P0, PT, PT, PT, UP2, 0x40, 0x0 ;  /* 0x000000000000781c */ /* 0x000fe20003f0e828 */
[----:B-1----:R-:W-:-:S04]  /*151d0*/  ULEA UR8, UR8, 0x7f, 0x7 ;  /* 0x0000007f08087891 */ /* 0x002fc8000f8e383f */
        /* <DEDUP_REMOVED lines=18> */
.L_x_438:
[----:B------:R-:W-:Y:S02]  /*15300*/  ULDC UR4, c[0x0][0x32c] ;  /* 0x0000cb0000047ab9 */ /* 0x000fe40000000800 */
[----:B------:R-:W-:-:S03]  /*15310*/  UISETP.NE.AND UP0, UPT, UR4, 0x1, UPT ;  /* 0x000000010400788c */ /* 0x000fc6000bf05270 */
[----:B------:R-:W-:Y:S02]  /*15320*/  ULDC.64 UR4, c[0x0][0x330] ;  /* 0x0000cc0000047ab9 */ /* 0x000fe40000000a00 */
[----:B------:R-:W-:-:S06]  /*15330*/  UIMAD.WIDE.U32 UR10, UR9, UR4, URZ ;  /* 0x00000004090a72a5 */ /* 0x000fcc000f8e003f */
[----:B------:R-:W-:Y:S02]  /*15340*/  @UP0 USHF.R.U32.HI UR9, URZ, UR5, UR11 ;  /* 0x000000053f090299 */ /* 0x000fe4000801160b */
.L_x_439:
[----:B------:R-:W-:Y:S02]  /*15350*/  ULDC UR4, c[0x0][0x32c] ;  /* 0x0000cb0000047ab9 */ /* 0x000fe40000000800 */
[----:B------:R-:W-:-:S04]  /*15360*/  UIMAD UR4, UR9, UR4, URZ ;  /* 0x00000004090472a4 */ /* 0x000fc8000f8e023f */
[----:B------:R-:W-:-:S04]  /*15370*/  UISETP.LT.AND UP0, UPT, UR8, UR4, UPT ;  /* 0x000000040800728c */ /* 0x000fc8000bf01270 */
[----:B------:R-:W-:-:S04]  /*15380*/  USEL UR8, UR8, UR4, !UP0 ;  /* 0x0000000408087287 */ /* 0x000fc8000c000000 */
.L_x_437:
[----:B------:R-:W-:-:S04]  /*15390*/  UIADD3 UR8, UR8, 0x1f, URZ ;  /* 0x0000001f08087890 */ /* 0x000fc8000fffe03f */
        /* <DEDUP_REMOVED lines=8> */
[----:B------:R-:W-:Y:S01]  /*15420*/  MOV R149, R12 ;  /* 0x0000000c00957202 */ /* 0x000fe20000000f00 */
[----:B------:R-:W-:Y:S01]  /*15430*/  UMOV UR12, UR13 ;  /* 0x0000000d000c7c82 */ /* 0x000fe20008000000 */
[----:B------:R-:W-:Y:S01]  /*15440*/  MOV R3, R0 ;  /* 0x0000000000037202 */ /* 0x000fe20000000f00 */
[----:B------:R-:W-:Y:S02]  /*15450*/  ULDC.64 UR8, c[0x0][0x208] ;  /* 0x0000820000087ab9 */ /* 0x000fe40000000a00 */
[----:B------:R-:W-:Y:S02]  /*15460*/  ULDC.64 UR4, c[0x0][0x1e0] ;  /* 0x0000780000047ab9 */ /* 0x000fe40000000a00 */
.L_x_441:
[----:B------:R-:W-:Y:S04]  /*15470*/  DEPBAR.LE SB0, 0x0 ;  /* 0x000080000000791a */ /* 0x000fe80000000000 */
[----:B------:R-:W-:Y:S01]  /*15480*/  BAR.SYNC.DEFER_BLOCKING 0x0 ;  /* 0x0000000000007b1d */ /* 0x000fe20000010000 */
[----:B------:R-:W-:Y:S01]  /*15490*/  UISETP.GT.AND UP0, UPT, UR6, UR12, UPT ;  /* 0x0000000c0600728c */ /* 0x000fe2000bf04270 */
[C---:B------:R-:W-:Y:S01]  /*154a0*/  LOP3.LUT P5, RZ, R215.reuse, 0x2, RZ, 0xc0, !PT ;  /* 0x00000002d7ff7812 */ /* 0x040fe200078ac0ff */
[----:B------:R-:W-:Y:S01]  /*154b0*/  UIADD3 UR13, UR12, -0x1, URZ ;  /* 0xffffffff0c0d7890 */ /* 0x000fe2000fffe03f */
[C---:B------:R-:W-:Y:S03]  /*154c0*/  LOP3.LUT P4, RZ, R215.reuse, 0x1, RZ, 0xc0, !PT ;  /* 0x00000001d7ff7812 */ /* 0x040fe6000788c0ff */
[----:B------:R-:W-:Y:S02]  /*154d0*/  PLOP3.LUT P0, PT, PT, PT, UP0, 0x80, 0x0 ;  /* 0x000000000000781c */ /* 0x000fe40003f0f008 */
[----:B------:R-:W-:Y:S02]  /*154e0*/  PLOP3.LUT P2, PT, PT, PT, UP0, 0x80, 0x0 ;  /* 0x000000000000781c */ /* 0x000fe40003f4f008 */
[----:B------:R-:W-:Y:S01]  /*154f0*/  PLOP3.LUT P1, PT, PT, PT, UP0, 0x80, 0x0 ;  /* 0x000000000000781c */ /* 0x000fe20003f2f008 */
[----:B------:R-:W-:Y:S01]  /*15500*/  @!UP0 UIMAD.WIDE.U32 UR14, UR12, UR8, URZ ;  /* 0x000000080c0e82a5 */ /* 0x000fe2000f8e003f */
[----:B------:R-:W-:Y:S01]  /*15510*/  PLOP3.LUT P3, PT, PT, PT, UP0, 0x80, 0x0 ;  /* 0x000000000000781c */ /* 0x000fe20003f6f008 */
[----:B------:R-:W-:Y:S01]  /*15520*/  @!UP0 USHF.R.S32.HI UR11, URZ, 0x1f, UR12 ;  /* 0x0000001f3f0b8899 */ /* 0x000fe2000801140c */
[C---:B------:R-:W-:Y:S03]  /*15530*/  LOP3.LUT P3, RZ, R215.reuse, 0x4, RZ, 0xc0, !PT ;  /* 0x00000004d7ff7812 */ /* 0x040fe6000786c0ff */
[----:B------:R-:W-:Y:S01]  /*15540*/  @!UP0 UIMAD UR11, UR11, UR8, URZ ;  /* 0x000000080b0b82a4 */ /* 0x000fe2000f8e023f */
[----:B------:R-:W-:Y:S02]  /*15550*/  MOV R4, UR14 ;  /* 0x0000000e00047c02 */ /* 0x000fe40008000f00 */
[----:B------:R-:W-:Y:S01]  /*15560*/  MOV R5, UR15 ;  /* 0x0000000f00057c02 */ /* 0x000fe20008000f00 */
[----:B------:R-:W-:Y:S01]  /*15570*/  @!UP0 UIMAD UR11, UR12, UR9, UR11 ;  /* 0x000000090c0b82a4 */ /* 0x000fe2000f8e020b */
[----:B------:R-:W-:Y:S01]  /*15580*/  @!P0 LEA R0, P0, R4, R228, 0x5 ;  /* 0x000000e404008211 */ /* 0x000fe200078028ff */
[----:B------:R-:W-:Y:S02]  /*15590*/  LDSM.16.M88.4 R16, [R214+0x10080] ;  /* 0x01008000d610783b */ /* 0x000fe40000000200 */
[----:B------:R-:W-:Y:S01]  /*155a0*/  @!UP0 UIADD3 UR11, UR15, UR11, URZ ;  /* 0x0000000b0f0b8290 */ /* 0x000fe2000fffe03f */
[----:B------:R-:W-:Y:S04]  /*155b0*/  @!P1 LEA R150, P1, R0, c[0x0][0x1f8], 0x1 ;  /* 0x00007e0000969a11 */ /* 0x000fe800078208ff */
[----:B------:R-:W1:Y:S01]  /*155c0*/  LDSM.16.M88.4 R8, [R213+0xc080] ;  /* 0x00c08000d508783b */ /* 0x000e620000000200 */
[----:B------:R-:W-:Y:S04]  /*155d0*/  MOV R151, UR11 ;  /* 0x0000000b00977c02 */ /* 0x000fe80008000f00 */
[----:B------:R-:W-:Y:S02]  /*155e0*/  @!P2 LEA.HI.X R151, R4, R221, R151, 0x5, P0 ;  /* 0x000000dd0497a211 */ /* 0x000fe400000f2c97 */
[----:B------:R-:W-:Y:S01]  /*155f0*/  PLOP3.LUT P0, PT, PT, PT, UP0, 0x80, 0x0 ;  /* 0x000000000000781c */ /* 0x000fe20003f0f008 */
[----:B------:R-:W2:Y:S01]  /*15600*/  LDSM.16.M88.4 R152, [R213+0xc880] ;  /* 0x00c88000d598783b */ /* 0x000ea20000000200 */
[----:B------:R-:W-:Y:S06]  /*15610*/  PLOP3.LUT P2, PT, PT, PT, UP0, 0x80, 0x0 ;  /* 0x000000000000781c */ /* 0x000fec0003f4f008 */
[----:B------:R-:W-:Y:S05]  /*15620*/  LDSM.16.M88.4 R156, [R210+0x10080] ;  /* 0x01008000d29c783b */ /* 0x000fea0000000200 */
[----:B------:R-:W-:Y:S02]  /*15630*/  @!P0 LEA.HI.X R151, R0, c[0x0][0x1fc], R151, 0x1, P1 ;  /* 0x00007f0000978a11 */ /* 0x000fe400008f0c97 */
[----:B------:R-:W-:Y:S01]  /*15640*/  PLOP3.LUT P0, PT, PT, PT, UP0, 0x80, 0x0 ;  /* 0x000000000000781c */ /* 0x000fe20003f0f008 */
[----:B------:R-:W3:Y:S01]  /*15650*/  LDSM.16.M88.4 R160, [R212] ;  /* 0x00000000d4a0783b */ /* 0x000ee20000000200 */
[----:B------:R-:W-:Y:S06]  /*15660*/  PLOP3.LUT P1, PT, PT, PT, UP0, 0x80, 0x0 ;  /* 0x000000000000781c */ /* 0x000fec0003f2f008 */
[----:B------:R-:W4:Y:S07]  /*15670*/  LDSM.16.M88.4 R164, [R203] ;  /* 0x00000000cba4783b */ /* 0x000f2e0000000200 */
[----:B------:R-:W-:Y:S01]  /*15680*/  @!PT LDS RZ, [RZ] ;  /* 0x00000000fffff984 */ /* 0x000fe20000000800 */
[----:B------:R-:W-:Y:S01]  /*15690*/  @!PT LDS RZ, [RZ] ;  /* 0x00000000fffff984 */ /* 0x000fe20000000800 */
[----:B------:R-:W-:Y:S01]  /*156a0*/  @!PT LDS RZ, [RZ] ;  /* 0x00000000fffff984 */ /* 0x000fe20000000800 */
[----:B------:R5:W-:Y:S01]  /*156b0*/  @!P0 LDGSTS.E.BYPASS.LTC128B.128 [R218+0x8080], [R150.64], !P6 ;  /* 0x0808000096da8fae */ /* 0x000be2000f101d5e */
[----:B------:R-:W-:Y:S01]  /*156c0*/  PLOP3.LUT P0, PT, PT, PT, UP0, 0x80, 0x0 ;  /* 0x000000000000781c */ /* 0x000fe20003f0f008 */
[----:B------:R-:W-:Y:S01]  /*156d0*/  UISETP.GT.AND UP0, UPT, UR12, UR6, UPT ;  /* 0x000000060c00728c */ /* 0x000fe2000bf04270 */
[C---:B-1----:R-:W-:Y:S04]  /*156e0*/  HMMA.16816.F32.BF16 R4, R16.reuse, R8, RZ ;  /* 0x000000081004723c */ /* 0x042fe800000418ff */
[----:B------:R5:W-:Y:S01]  /*156f0*/  @!P2 LDGSTS.E.BYPASS.LTC128B.128 [R218+0x9080], [R150.64+0x80], !P3 ;  /* 0x0908008096daafae */ /* 0x000be2000d901d5e */
[----:B------:R-:W-:Y:S02]  /*15700*/  PLOP3.LUT P2, PT, PT, PT, UP0, 0x80, 0x0 ;  /* 0x000000000000781c */ /* 0x000fe40003f4f008 */
[----:B------:R-:W-:Y:S01]  /*15710*/  PLOP3.LUT P3, PT, PT, PT, UP0, 0x80, 0x0 ;  /* 0x000000000000781c */ /* 0x000fe20003f6f008 */
[C---:B------:R-:W-:Y:S01]  /*15720*/  HMMA.16816.F32.BF16 R8, R16.reuse, R10, RZ ;  /* 0x0000000a1008723c */ /* 0x040fe200000418ff */
[----:B------:R-:W-:Y:S01]  /*15730*/  LOP3.LUT P3, RZ, R215, 0x4, RZ, 0xc0, !PT ;  /* 0x00000004d7ff7812 */ /* 0x000fe2000786c0ff */
[----:B------:R-:W-:Y:S01]  /*15740*/  @UP0 UIMAD.WIDE.U32 UR14, UR13, UR4, URZ ;  /* 0x000000040d0e02a5 */ /* 0x000fe2000f8e003f */
[----:B------:R5:W-:Y:S01]  /*15750*/  @!P1 LDGSTS.E.BYPASS.LTC128B.128 [R218+0xa080], [R150.64+0x100], !P5 ;  /* 0x0a08010096da9fae */ /* 0x000be2000e901d5e */
[----:B------:R-:W-:Y:S01]  /*15760*/  PLOP3.LUT P1, PT, PT, PT, UP0, 0x80, 0x0 ;  /* 0x000000000000781c */ /* 0x000fe20003f2f008 */
[----:B------:R-:W-:Y:S03]  /*15770*/  @UP0 USHF.R.S32.HI UR11, URZ, 0x1f, UR13 ;  /* 0x0000001f3f0b0899 */ /* 0x000fe6000801140d */
[C---:B--2---:R-:W-:Y:S01]  /*15780*/  HMMA.16816.F32.BF16 R12, R16.reuse, R152, RZ ;  /* 0x00000098100c723c */ /* 0x044fe200000418ff */
[----:B------:R-:W-:Y:S01]  /*15790*/  @UP0 UIMAD UR11, UR11, UR4, URZ ;  /* 0x000000040b0b02a4 */ /* 0x000fe2000f8e023f */
[----:B------:R5:W-:Y:S01]  /*157a0*/  @!P0 LDGSTS.E.BYPASS.LTC128B.128 [R218+0xb080], [R150.64+0x180], !P4 ;  /* 0x0b08018096da8fae */ /* 0x000be2000e101d5e */
[----:B------:R-:W-:Y:S02]  /*157b0*/  PLOP3.LUT P0, PT, PT, PT, UP0, 0x80, 0x0 ;  /* 0x000000000000781c */ /* 0x000fe40003f0f008 */
[----:B------:R-:W-:Y:S03]  /*157c0*/  @UP0 UIMAD UR11, UR13, UR5, UR11 ;  /* 0x000000050d0b02a4 */ /* 0x000fe6000f8e020b */
[----:B------:R-:W-:Y:S01]  /*157d0*/  HMMA.16816.F32.BF16 R16, R16, R154, RZ ;  /* 0x0000009a1010723c */ /* 0x000fe200000418ff */
[----:B------:R-:W-:Y:S01]  /*157e0*/  LDSM.16.M88.4 R168, [R209+0x10080] ;  /* 0x01008000d1a8783b */ /* 0x000fe20000000200 */
[----:B------:R-:W-:Y:S06]  /*157f0*/  @UP0 UIADD3 UR11, UR15, UR11, URZ ;  /* 0x0000000b0f0b0290 */ /* 0x000fec000fffe03f */
[C---:B---3--:R-:W-:Y:S01]  /*15800*/  HMMA.16816.F32.BF16 R4, R156.reuse, R160, R4 ;  /* 0x000000a09c04723c */ /* 0x048fe20000041804 */
[----:B------:R-:W1:Y:S07]  /*15810*/  LDSM.16.M88.4 R172, [R208+0xc080] ;  /* 0x00c08000d0ac783b */ /* 0x000e6e0000000200 */
        /* <DEDUP_REMOVED lines=13> */
[----:B------:R-:W-:Y:S04]  /*158f0*/  LDSM.16.M88.4 R172, [R201] ;  /* 0x00000000c9ac783b */ /* 0x000fe80000000200 */
[----:B------:R-:W-:Y:S03]  /*15900*/  HMMA.16816.F32.BF16 R16, R168, R154, R16 ;  /* 0x0000009aa810723c */ /* 0x000fe60000041810 */
[----:B------:R-:W2:Y:S05]  /*15910*/  LDSM.16.M88.4 R152, [R213+0xd880] ;  /* 0x00d88000d598783b */ /* 0x000eaa0000000200 */
[C---:B---3--:R-:W-:Y:S02]  /*15920*/  HMMA.16816.F32.BF16 R4, R176.reuse, R180, R4 ;  /* 0x000000b4b004723c */ /* 0x048fe40000041804 */
[----:B------:R-:W3:Y:S06]  /*15930*/  LDSM.16.M88.4 R168, [R210+0x14080] ;  /* 0x01408000d2a8783b */ /* 0x000eec0000000200 */
        /* <DEDUP_REMOVED lines=84> */
[----:B------:R-:W-:Y:S02]  /*15e80*/  FMNMX.FTZ R0, R4, R3, !PT ;  /* 0x0000000304007209 */ /* 0x000fe40007810000 */
[----:B------:R-:W-:Y:S02]  /*15e90*/  FMNMX.FTZ R2, R6, R149, !PT ;  /* 0x0000009506027209 */ /* 0x000fe40007810000 */
[----:B-----5:R-:W-:Y:S04]  /*15ea0*/  FMNMX.FTZ R151, R5, R0, !PT ;  /* 0x0000000005977209 */ /* 0x020fe80007810000 */
        /* <DEDUP_REMOVED lines=16> */
[----:B------:R-:W-:Y:S04]  /*15fb0*/  MOV R150, UR14 ;  /* 0x0000000e00967c02 */ /* 0x000fe80008000f00 */
[----:B------:R-:W1:Y:S01]  /*15fc0*/  SHFL.BFLY PT, R2, R157, 0x1, 0x1f ;  /* 0x0c201f009d027f89 */ /* 0x000e6200000e0000 */
[C---:B------:R-:W-:Y:S02]  /*15fd0*/  @P0 LEA R152, P0, R150.reuse, R216, 0x5 ;  /* 0x000000d896980211 */ /* 0x040fe400078028ff */
[----:B--2---:R-:W-:Y:S02]  /*15fe0*/  FMNMX.FTZ R151, R153, R0, !PT ;  /* 0x0000000099977209 */ /* 0x004fe40007810000 */
[----:B------:R-:W-:Y:S03]  /*15ff0*/  MOV R153, UR11 ;  /* 0x0000000b00997c02 */ /* 0x000fe60008000f00 */
[----:B------:R-:W2:Y:S06]  /*16000*/  SHFL.BFLY PT, R148, R151, 0x1, 0x1f ;  /* 0x0c201f0097947f89 */ /* 0x000eac00000e0000 */
[----:B------:R-:W-:Y:S02]  /*16010*/  @P2 LEA.HI.X R153, R150, R223, R153, 0x5, P0 ;  /* 0x000000df96992211 */ /* 0x000fe400000f2c99 */
[----:B------:R-:W-:Y:S02]  /*16020*/  PLOP3.LUT P0, PT, PT, PT, UP0, 0x80, 0x0 ;  /* 0x000000000000781c */ /* 0x000fe40003f0f008 */
[----:B------:R-:W-:Y:S02]  /*16030*/  PLOP3.LUT P2, PT, PT, PT, UP0, 0x80, 0x0 ;  /* 0x000000000000781c */ /* 0x000fe40003f4f008 */
[----:B-1----:R-:W-:Y:S05]  /*16040*/  FMNMX.FTZ R0, R157, R2, !PT ;  /* 0x000000029d007209 */ /* 0x002fea0007810000 */
[C---:B------:R-:W-:Y:S02]  /*16050*/  FMUL.FTZ R165, R0.reuse, c[0x0][0x2d0] ;  /* 0x0000b40000a57a20 */ /* 0x040fe40000410000 */
[----:B------:R-:W-:Y:S01]  /*16060*/  FADD.FTZ R2, -R0, R3 ;  /* 0x0000000300027221 */ /* 0x000fe20000010100 */
[----:B--2---:R-:W-:Y:S01]  /*16070*/  FMNMX.FTZ R148, R151, R148, !PT ;  /* 0x0000009497947209 */ /* 0x004fe20007810000 */
[----:B------:R-:W-:Y:S01]  /*16080*/  FFMA.FTZ R150, R5, c[0x0][0x2d0], -R165 ;  /* 0x0000b40005967a23 */ /* 0x000fe200000108a5 */
[----:B------:R-:W-:Y:S01]  /*16090*/  MOV R151, UR15 ;  /* 0x0000000f00977c02 */ /* 0x000fe20008000f00 */
[----:B------:R-:W-:Y:S02]  /*160a0*/  FMUL.FTZ R3, R2, c[0x0][0x2d0] ;  /* 0x0000b40002037a20 */ /* 0x000fe40000410000 */
[C---:B------:R-:W-:Y:S02]  /*160b0*/  FADD.FTZ R149, -R148.reuse, R149 ;  /* 0x0000009594957221 */ /* 0x040fe40000010100 */
[----:B------:R-:W-:Y:S01]  /*160c0*/  FMUL.FTZ R164, R148, c[0x0][0x2d0] ;  /* 0x0000b40094a47a20 */ /* 0x000fe20000410000 */
[----:B------:R-:W-:Y:S01]  /*160d0*/  MUFU.EX2 R150, R150 ;  /* 0x0000009600967308 */ /* 0x000fe20000000800 */
[----:B------:R-:W-:Y:S02]  /*160e0*/  FMUL.FTZ R2, R149, c[0x0][0x2d0] ;  /* 0x0000b40095027a20 */ /* 0x000fe40000410000 */
[--C-:B------:R-:W-:Y:S01]  /*160f0*/  FFMA.FTZ R149, R4, c[0x0][0x2d0], -R165.reuse ;  /* 0x0000b40004957a23 */ /* 0x100fe200000108a5 */
[----:B------:R-:W-:Y:S01]  /*16100*/  @P1 LEA R4, P1, R152, c[0x0][0x1c8], 0x1 ;  /* 0x0000720098041a11 */ /* 0x000fe200078208ff */
[--C-:B------:R-:W-:Y:S02]  /*16110*/  FFMA.FTZ R151, R8, c[0x0][0x2d0], -R165.reuse ;  /* 0x0000b40008977a23 */ /* 0x100fe400000108a5 */
[----:B------:R-:W-:Y:S02]  /*16120*/  FFMA.FTZ R192, R9, c[0x0][0x2d0], -R165 ;  /* 0x0000b40009c07a23 */ /* 0x000fe400000108a5 */
[--C-:B------:R-:W-:Y:S01]  /*16130*/  FFMA.FTZ R193, R6, c[0x0][0x2d0], -R164.reuse ;  /* 0x0000b40006c17a23 */ /* 0x100fe200000108a4 */
[----:B------:R-:W1:Y:S01]  /*16140*/  MUFU.EX2 R3, R3 ;  /* 0x0000000300037308 */ /* 0x000e620000000800 */
[--C-:B------:R-:W-:Y:S02]  /*16150*/  FFMA.FTZ R194, R7, c[0x0][0x2d0], -R164.reuse ;  /* 0x0000b40007c27a23 */ /* 0x100fe400000108a4 */
[--C-:B------:R-:W-:Y:S02]  /*16160*/  FFMA.FTZ R195, R10, c[0x0][0x2d0], -R164.reuse ;  /* 0x0000b4000ac37a23 */ /* 0x100fe400000108a4 */
[--C-:B------:R-:W-:Y:S02]  /*16170*/  FFMA.FTZ R230, R11, c[0x0][0x2d0], -R164.reuse ;  /* 0x0000b4000be67a23 */ /* 0x100fe400000108a4 */
[----:B------:R-:W-:Y:S01]  /*16180*/  @P0 LEA.HI.X R5, R152, c[0x0][0x1cc], R153, 0x1, P1 ;  /* 0x0000730098050a11 */ /* 0x000fe200008f0c99 */
[--C-:B------:R-:W-:Y:S01]  /*16190*/  FFMA.FTZ R231, R16, c[0x0][0x2d0], -R165.reuse ;  /* 0x0000b40010e77a23 */ /* 0x100fe200000108a5 */
[----:B------:R-:W-:Y:S01]  /*161a0*/  PLOP3.LUT P0, PT, PT, PT, UP0, 0x80, 0x0 ;  /* 0x000000000000781c */ /* 0x000fe20003f0f008 */
[----:B------:R-:W2:Y:S01]  /*161b0*/  MUFU.EX2 R2, R2 ;  /* 0x0000000200027308 */ /* 0x000ea20000000800 */
[----:B------:R-:W-:Y:S01]  /*161c0*/  PLOP3.LUT P1, PT, PT, PT, UP0, 0x80, 0x0 ;  /* 0x000000000000781c */ /* 0x000fe20003f2f008 */
[--C-:B------:R-:W-:Y:S02]  /*161d0*/  FFMA.FTZ R235, R18, c[0x0][0x2d0], -R164.reuse ;  /* 0x0000b40012eb7a23 */ /* 0x100fe400000108a4 */
[--C-:B------:R-:W-:Y:S02]  /*161e0*/  FFMA.FTZ R227, R12, c[0x0][0x2d0], -R165.reuse ;  /* 0x0000b4000ce37a23 */ /* 0x100fe400000108a5 */
[--C-:B------:R-:W-:Y:S02]  /*161f0*/  FFMA.FTZ R232, R13, c[0x0][0x2d0], -R165.reuse ;  /* 0x0000b4000de87a23 */ /* 0x100fe400000108a5 */
[----:B------:R-:W-:Y:S02]  /*16200*/  FFMA.FTZ R165, R17, c[0x0][0x2d0], -R165 ;  /* 0x0000b40011a57a23 */ /* 0x000fe400000108a5 */
[----:B------:R-:W-:Y:S01]  /*16210*/  MUFU.EX2 R149, R149 ;  /* 0x0000009500957308 */ /* 0x000fe20000000800 */
[--C-:B------:R-:W-:Y:S01]  /*16220*/  FFMA.FTZ R233, R14, c[0x0][0x2d0], -R164.reuse ;  /* 0x0000b4000ee97a23 */ /* 0x100fe200000108a4 */
[----:B------:R3:W-:Y:S01]  /*16230*/  @P0 LDGSTS.E.BYPASS.LTC128B.128 [R218+0xc080], [R4.64], !P6 ;  /* 0x0c08000004da0fae */ /* 0x0007e2000f101d5e */
[----:B------:R-:W-:Y:S01]  /*16240*/  PLOP3.LUT P0, PT, PT, PT, UP0, 0x80, 0x0 ;  /* 0x000000000000781c */ /* 0x000fe20003f0f008 */
[C---:B-1----:R-:W-:Y:S01]  /*16250*/  FMUL.FTZ R8, R3.reuse, R140 ;  /* 0x0000008c03087220 */ /* 0x042fe20000410000 */
[----:B------:R-:W-:Y:S01]  /*16260*/  UISETP.GT.AND UP0, UPT, UR12, UR10, UPT ;  /* 0x0000000a0c00728c */ /* 0x000fe2000bf04270 */
[C---:B------:R-:W-:Y:S01]  /*16270*/  FMUL.FTZ R9, R3.reuse, R141 ;  /* 0x0000008d03097220 */ /* 0x040fe20000410000 */
[----:B------:R-:W-:Y:S01]  /*16280*/  UIADD3 UR12, UR12, -0x1, URZ ;  /* 0xffffffff0c0c7890 */ /* 0x000fe2000fffe03f */
[C---:B------:R-:W-:Y:S01]  /*16290*/  FMUL.FTZ R132, R3.reuse, R132 ;  /* 0x0000008403847220 */ /* 0x040fe20000410000 */
[----:B------:R3:W-:Y:S01]  /*162a0*/  @P2 LDGSTS.E.BYPASS.LTC128B.128 [R218+0xd080], [R4.64+0x80], !P3 ;  /* 0x0d08008004da2fae */ /* 0x0007e2000d901d5e */
[----:B------:R-:W-:Y:S01]  /*162b0*/  MUFU.EX2 R151, R151 ;  /* 0x0000009700977308 */ /* 0x000fe20000000800 */
[C---:B------:R-:W-:Y:S02]  /*162c0*/  FMUL.FTZ R133, R3.reuse, R133 ;  /* 0x0000008503857220 */ /* 0x040fe40000410000 */
[C---:B------:R-:W-:Y:S02]  /*162d0*/  FMUL.FTZ R136, R3.reuse, R136 ;  /* 0x0000008803887220 */ /* 0x040fe40000410000 */
[C---:B--2---:R-:W-:Y:S01]  /*162e0*/  FMUL.FTZ R6, R2.reuse, R146 ;  /* 0x0000009202067220 */ /* 0x044fe20000410000 */
[----:B------:R3:W-:Y:S01]  /*162f0*/  @P1 LDGSTS.E.BYPASS.LTC128B.128 [R218+0xe080], [R4.64+0x100], !P5 ;  /* 0x0e08010004da1fae */ /* 0x0007e2000e901d5e */
[C---:B------:R-:W-:Y:S02]  /*16300*/  FMUL.FTZ R7, R2.reuse, R147 ;  /* 0x0000009302077220 */ /* 0x040fe40000410000 */
[C---:B------:R-:W-:Y:S01]  /*16310*/  FMUL.FTZ R10, R2.reuse, R142 ;  /* 0x0000008e020a7220 */ /* 0x040fe20000410000 */
[----:B------:R-:W1:Y:S01]  /*16320*/  MUFU.EX2 R192, R192 ;  /* 0x000000c000c07308 */ /* 0x000e620000000800 */
[C---:B------:R-:W-:Y:S02]  /*16330*/  FMUL.FTZ R11, R2.reuse, R143 ;  /* 0x0000008f020b7220 */ /* 0x040fe40000410000 */
[----:B------:R3:W-:Y:S01]  /*16340*/  @P0 LDGSTS.E.BYPASS.LTC128B.128 [R218+0xf080], [R4.64+0x180], !P4 ;  /* 0x0f08018004da0fae */ /* 0x0007e2000e101d5e */
[C---:B------:R-:W-:Y:S01]  /*16350*/  FMUL.FTZ R134, R2.reuse, R134 ;  /* 0x0000008602867220 */ /* 0x040fe20000410000 */
[----:B------:R-:W-:Y:S01]  /*16360*/  PLOP3.LUT P0, PT, PT, PT, UP0, 0x80, 0x0 ;  /* 0x000000000000781c */ /* 0x000fe20003f0f008 */
[C---:B------:R-:W-:Y:S02]  /*16370*/  FMUL.FTZ R135, R2.reuse, R135 ;  /* 0x0000008702877220 */ /* 0x040fe40000410000 */
[C---:B------:R-:W-:Y:S02]  /*16380*/  FMUL.FTZ R137, R3.reuse, R137 ;  /* 0x0000008903897220 */ /* 0x040fe40000410000 */
[----:B------:R-:W2:Y:S01]  /*16390*/  LDSM.16.MT88.4 R152, [R211+0x8080] ;  /* 0x00808000d398783b */ /* 0x000ea20000004200 */
[----:B------:R-:W-:Y:S01]  /*163a0*/  MUFU.EX2 R193, R193 ;  /* 0x000000c100c17308 */ /* 0x000fe20000000800 */
[C---:B------:R-:W-:Y:S02]  /*163b0*/  FMUL.FTZ R138, R2.reuse, R138 ;  /* 0x0000008a028a7220 */ /* 0x040fe40000410000 */
[C---:B------:R-:W-:Y:S02]  /*163c0*/  FMUL.FTZ R139, R2.reuse, R139 ;  /* 0x0000008b028b7220 */ /* 0x040fe40000410000 */
[C---:B------:R-:W-:Y:S01]  /*163d0*/  FMUL.FTZ R20, R3.reuse, R20 ;  /* 0x0000001403147220 */ /* 0x040fe20000410000 */
[----:B------:R-:W4:Y:S01]  /*163e0*/  LDSM.16.MT88.4 R156, [R206+0x8080] ;  /* 0x00808000ce9c783b */ /* 0x000f220000004200 */
[C---:B------:R-:W-:Y:S02]  /*163f0*/  FMUL.FTZ R21, R3.reuse, R21 ;  /* 0x0000001503157220 */ /* 0x040fe40000410000 */
[C---:B------:R-:W-:Y:S01]  /*16400*/  FMUL.FTZ R22, R2.reuse, R22 ;  /* 0x0000001602167220 */ /* 0x040fe20000410000 */
[----:B------:R-:W5:Y:S01]  /*16410*/  MUFU.EX2 R194, R194 ;  /* 0x000000c200c27308 */ /* 0x000f620000000800 */
[----:B------:R-:W-:Y:S02]  /*16420*/  FMUL.FTZ R23, R2, R23 ;  /* 0x0000001702177220 */ /* 0x000fe40000410000 */
[----:B------:R-:W2:Y:S01]  /*16430*/  LDSM.16.MT88.4 R160, [R205+0x8080] ;  /* 0x00808000cda0783b */ /* 0x000ea20000004200 */
[----:B-1----:R-:W-:Y:S01]  /*16440*/  F2FP.BF16.PACK_AB R146, R192, R151 ;  /* 0x00000097c092723e */ /* 0x002fe200000010ff */
[C---:B------:R-:W-:Y:S02]  /*16450*/  FMUL.FTZ R24, R3.reuse, R24 ;  /* 0x0000001803187220 */ /* 0x040fe40000410000 */
[C---:B------:R-:W-:Y:S02]  /*16460*/  FMUL.FTZ R25, R3.reuse, R25 ;  /* 0x0000001903197220 */ /* 0x040fe40000410000 */
[C---:B---3--:R-:W-:Y:S01]  /*16470*/  FMUL.FTZ R4, R3.reuse, R144 ;  /* 0x0000009003047220 */ /* 0x048fe20000410000 */
[----:B------:R-:W-:Y:S01]  /*16480*/  MUFU.EX2 R195, R195 ;  /* 0x000000c300c37308 */ /* 0x000fe20000000800 */
[C---:B------:R-:W-:Y:S01]  /*16490*/  FMUL.FTZ R5, R3.reuse, R145 ;  /* 0x0000009103057220 */ /* 0x040fe20000410000 */
[----:B------:R-:W-:Y:S01]  /*164a0*/  F2FP.BF16.PACK_AB R144, R150, R149 ;  /* 0x000000959690723e */ /* 0x000fe200000010ff */
[----:B------:R-:W1:Y:S01]  /*164b0*/  LDSM.16.MT88.4 R140, [R204+0x8080] ;  /* 0x00808000cc8c783b */ /* 0x000e620000004200 */
[C---:B------:R-:W-:Y:S02]  /*164c0*/  FMUL.FTZ R26, R2.reuse, R26 ;  /* 0x0000001a021a7220 */ /* 0x040fe40000410000 */
[----:B------:R-:W-:Y:S02]  /*164d0*/  FMUL.FTZ R27, R2, R27 ;  /* 0x0000001b021b7220 */ /* 0x000fe40000410000 */
[C---:B------:R-:W-:Y:S02]  /*164e0*/  FMUL.FTZ R28, R3.reuse, R28 ;  /* 0x0000001c031c7220 */ /* 0x040fe40000410000 */
[----:B------:R-:W3:Y:S01]  /*164f0*/  MUFU.EX2 R230, R230 ;  /* 0x000000e600e67308 */ /* 0x000ee20000000800 */
[----:B------:R-:W-:Y:S01]  /*16500*/  LDSM.16.MT88.4 R168, [R211+0xa880] ;  /* 0x00a88000d3a8783b */ /* 0x000fe20000004200 */
[C---:B------:R-:W-:Y:S01]  /*16510*/  FMUL.FTZ R29, R3.reuse, R29 ;  /* 0x0000001d031d7220 */ /* 0x040fe20000410000 */
[----:B-----5:R-:W-:Y:S01]  /*16520*/  F2FP.BF16.PACK_AB R145, R194, R193 ;  /* 0x000000c1c291723e */ /* 0x020fe200000010ff */
[C---:B------:R-:W-:Y:S02]  /*16530*/  FMUL.FTZ R30, R2.reuse, R30 ;  /* 0x0000001e021e7220 */ /* 0x040fe40000410000 */
[C---:B------:R-:W-:Y:S02]  /*16540*/  FMUL.FTZ R31, R2.reuse, R31 ;  /* 0x0000001f021f7220 */ /* 0x040fe40000410000 */
[----:B------:R-:W-:Y:S01]  /*16550*/  LDSM.16.MT88.4 R172, [R206+0xa880] ;  /* 0x00a88000ceac783b */ /* 0x000fe20000004200 */
[C---:B------:R-:W-:Y:S01]  /*16560*/  FMUL.FTZ R32, R3.reuse, R32 ;  /* 0x0000002003207220 */ /* 0x040fe20000410000 */
[----:B------:R-:W-:Y:S01]  /*16570*/  MUFU.EX2 R234, R165 ;  /* 0x000000a500ea7308 */ /* 0x000fe20000000800 */
[C---:B------:R-:W-:Y:S02]  /*16580*/  FMUL.FTZ R33, R3.reuse, R33 ;  /* 0x0000002103217220 */ /* 0x040fe40000410000 */
[C---:B------:R-:W-:Y:S02]  /*16590*/  FMUL.FTZ R34, R2.reuse, R34 ;  /* 0x0000002202227220 */ /* 0x040fe40000410000 */
[----:B------:R-:W-:Y:S01]  /*165a0*/  LDSM.16.MT88.4 R176, [R205+0xa880] ;  /* 0x00a88000cdb0783b */ /* 0x000fe20000004200 */
[C---:B------:R-:W-:Y:S02]  /*165b0*/  FMUL.FTZ R35, R2.reuse, R35 ;  /* 0x0000002302237220 */ /* 0x040fe40000410000 */
[C---:B------:R-:W-:Y:S02]  /*165c0*/  FMUL.FTZ R36, R3.reuse, R36 ;  /* 0x0000002403247220 */ /* 0x040fe40000410000 */
[C---:B------:R-:W-:Y:S01]  /*165d0*/  FMUL.FTZ R37, R3.reuse, R37 ;  /* 0x0000002503257220 */ /* 0x040fe20000410000 */
[----:B------:R-:W-:Y:S01]  /*165e0*/  MUFU.EX2 R227, R227 ;  /* 0x000000e300e37308 */ /* 0x000fe20000000800 */
[----:B------:R-:W-:Y:S01]  /*165f0*/  LDSM.16.MT88.4 R180, [R204+0xa880] ;  /* 0x00a88000ccb4783b */ /* 0x000fe20000004200 */
[----:B------:R-:W-:Y:S01]  /*16600*/  FMUL.FTZ R38, R2, R38 ;  /* 0x0000002602267220 */ /* 0x000fe20000410000 */
[----:B---3--:R-:W-:Y:S01]  /*16610*/  F2FP.BF16.PACK_AB R147, R230, R195 ;  /* 0x000000c3e693723e */ /* 0x008fe200000010ff */
[C---:B------:R-:W-:Y:S02]  /*16620*/  FMUL.FTZ R39, R2.reuse, R39 ;  /* 0x0000002702277220 */ /* 0x040fe40000410000 */
[C---:B------:R-:W-:Y:S02]  /*16630*/  FMUL.FTZ R40, R3.reuse, R40 ;  /* 0x0000002803287220 */ /* 0x040fe40000410000 */
[----:B------:R-:W-:Y:S01]  /*16640*/  LDSM.16.MT88.4 R184, [R211+0xb880] ;  /* 0x00b88000d3b8783b */ /* 0x000fe20000004200 */
[C---:B------:R-:W-:Y:S01]  /*16650*/  FMUL.FTZ R41, R3.reuse, R41 ;  /* 0x0000002903297220 */ /* 0x040fe20000410000 */
[C---:B--2---:R-:W-:Y:S01]  /*16660*/  HMMA.16816.F32.BF16 R4, R144.reuse, R152, R4 ;  /* 0x000000989004723c */ /* 0x044fe20000041804 */
[----:B------:R-:W2:Y:S04]  /*16670*/  MUFU.EX2 R232, R232 ;  /* 0x000000e800e87308 */ /* 0x000ea80000000800 */
[----:B------:R-:W-:Y:S01]  /*16680*/  LDSM.16.MT88.4 R188, [R206+0xb880] ;  /* 0x00b88000cebc783b */ /* 0x000fe20000004200 */
[C---:B------:R-:W-:Y:S02]  /*16690*/  FMUL.FTZ R42, R2.reuse, R42 ;  /* 0x0000002a022a7220 */ /* 0x040fe40000410000 */
[C---:B------:R-:W-:Y:S03]  /*166a0*/  HMMA.16816.F32.BF16 R8, R144.reuse, R154, R8 ;  /* 0x0000009a9008723c */ /* 0x040fe60000041808 */
[----:B------:R-:W3:Y:S01]  /*166b0*/  MUFU.EX2 R231, R231 ;  /* 0x000000e700e77308 */ /* 0x000ee20000000800 */
[----:B------:R-:W5:Y:S01]  /*166c0*/  LDSM.16.MT88.4 R152, [R211+0x9080] ;  /* 0x00908000d398783b */ /* 0x000f620000004200 */
[C---:B------:R-:W-:Y:S02]  /*166d0*/  FMUL.FTZ R43, R2.reuse, R43 ;  /* 0x0000002b022b7220 */ /* 0x040fe40000410000 */
[C---:B------:R-:W-:Y:S01]  /*166e0*/  FMUL.FTZ R44, R3.reuse, R44 ;  /* 0x0000002c032c7220 */ /* 0x040fe20000410000 */
[C---:B----4-:R-:W-:Y:S03]  /*166f0*/  HMMA.16816.F32.BF16 R132, R144.reuse, R156, R132 ;  /* 0x0000009c9084723c */ /* 0x050fe60000041884 */
[----:B------:R-:W0:Y:S01]  /*16700*/  LDGDEPBAR ;  /* 0x00000000000079af */ /* 0x000e220000000000 */
[C---:B------:R-:W-:Y:S01]  /*16710*/  FMUL.FTZ R45, R3.reuse, R45 ;  /* 0x0000002d032d7220 */ /* 0x040fe20000410000 */
[----:B------:R-:W-:Y:S01]  /*16720*/  MUFU.EX2 R233, R233 ;  /* 0x000000e900e97308 */ /* 0x000fe20000000800 */
[C---:B------:R-:W-:Y:S02]  /*16730*/  FMUL.FTZ R46, R2.reuse, R46 ;  /* 0x0000002e022e7220 */ /* 0x040fe40000410000 */
[C---:B------:R-:W-:Y:S02]  /*16740*/  HMMA.16816.F32.BF16 R136, R144.reuse, R158, R136 ;  /* 0x0000009e9088723c */ /* 0x040fe40000041888 */
[----:B------:R-:W4:Y:S02]  /*16750*/  LDSM.16.MT88.4 R156, [R206+0x9080] ;  /* 0x00908000ce9c783b */ /* 0x000f240000004200 */
[----:B------:R-:W-:Y:S01]  /*16760*/  FMUL.FTZ R47, R2, R47 ;  /* 0x0000002f022f7220 */ /* 0x000fe20000410000 */
[----:B--2---:R-:W-:Y:S01]  /*16770*/  F2FP.BF16.PACK_AB R12, R232, R227 ;  /* 0x000000e3e80c723e */ /* 0x004fe200000010ff */
[C---:B------:R-:W-:Y:S01]  /*16780*/  FMUL.FTZ R48, R3.reuse, R48 ;  /* 0x0000003003307220 */ /* 0x040fe20000410000 */
[----:B------:R-:W-:Y:S01]  /*16790*/  MUFU.EX2 R235, R235 ;  /* 0x000000eb00eb7308 */ /* 0x000fe20000000800 */
[C---:B------:R-:W-:Y:S04]  /*167a0*/  HMMA.16816.F32.BF16 R20, R144.reuse, R160, R20 ;  /* 0x000000a09014723c */ /* 0x040fe80000041814 */
[C---:B------:R-:W-:Y:S01]  /*167b0*/  FMUL.FTZ R49, R3.reuse, R49 ;  /* 0x0000003103317220 */ /* 0x040fe20000410000 */
[----:B---3--:R-:W-:Y:S01]  /*167c0*/  F2FP.BF16.PACK_AB R14, R234, R231 ;  /* 0x000000e7ea0e723e */ /* 0x008fe200000010ff */
[C---:B------:R-:W-:Y:S02]  /*167d0*/  FMUL.FTZ R50, R2.reuse, R50 ;  /* 0x0000003202327220 */ /* 0x040fe40000410000 */
[C---:B------:R-:W-:Y:S01]  /*167e0*/  HMMA.16816.F32.BF16 R24, R144.reuse, R162, R24 ;  /* 0x000000a29018723c */ /* 0x040fe20000041818 */
[----:B------:R-:W-:Y:S03]  /*167f0*/  LDSM.16.MT88.4 R160, [R204+0x8880] ;  /* 0x00888000cca0783b */ /* 0x000fe60000004200 */
        /* <DEDUP_REMOVED lines=9> */
[C---:B-----5:R-:W-:Y:S04]  /*16890*/  HMMA.16816.F32.BF16 R36, R144.reuse, R152, R36 ;  /* 0x000000989024723c */ /* 0x060fe80000041824 */
[C---:B------:R-:W-:Y:S02]  /*168a0*/  FMUL.FTZ R57, R3.reuse, R57 ;  /* 0x0000003903397220 */ /* 0x040fe40000410000 */
[C---:B------:R-:W-:Y:S02]  /*168b0*/  FMUL.FTZ R58, R2.reuse, R58 ;  /* 0x0000003a023a7220 */ /* 0x040fe40000410000 */
[C---:B------:R-:W-:Y:S01]  /*168c0*/  HMMA.16816.F32.BF16 R40, R144.reuse, R154, R40 ;  /* 0x0000009a9028723c */ /* 0x040fe20000041828 */
[----:B------:R-:W2:Y:S03]  /*168d0*/  LDSM.16.MT88.4 R152, [R204+0x9080] ;  /* 0x00908000cc98783b */ /* 0x000ea60000004200 */
[C---:B------:R-:W-:Y:S02]  /*168e0*/  FMUL.FTZ R59, R2.reuse, R59 ;  /* 0x0000003b023b7220 */ /* 0x040fe40000410000 */
[C---:B------:R-:W-:Y:S02]  /*168f0*/  FMUL.FTZ R60, R3.reuse, R60 ;  /* 0x0000003c033c7220 */ /* 0x040fe40000410000 */
[C---:B----4-:R-:W-:Y:S04]  /*16900*/  HMMA.16816.F32.BF16 R44, R144.reuse, R156, R44 ;  /* 0x0000009c902c723c */ /* 0x050fe8000004182c */
[C---:B------:R-:W-:Y:S02]  /*16910*/  FMUL.FTZ R61, R3.reuse, R61 ;  /* 0x0000003d033d7220 */ /* 0x040fe40000410000 */
[C---:B------:R-:W-:Y:S02]  /*16920*/  FMUL.FTZ R62, R2.reuse, R62 ;  /* 0x0000003e023e7220 */ /* 0x040fe40000410000 */
[C---:B------:R-:W-:Y:S01]  /*16930*/  HMMA.16816.F32.BF16 R48, R144.reuse, R158, R48 ;  /* 0x0000009e9030723c */ /* 0x040fe20000041830 */
[----:B------:R-:W3:Y:S03]  /*16940*/  LDSM.16.MT88.4 R156, [R211+0xa080] ;  /* 0x00a08000d39c783b */ /* 0x000ee60000004200 */
[C---:B------:R-:W-:Y:S02]  /*16950*/  FMUL.FTZ R63, R2.reuse, R63 ;  /* 0x0000003f023f7220 */ /* 0x040fe40000410000 */
[C---:B------:R-:W-:Y:S02]  /*16960*/  FMUL.FTZ R64, R3.reuse, R64 ;  /* 0x0000004003407220 */ /* 0x040fe40000410000 */
[C---:B------:R-:W-:Y:S01]  /*16970*/  FMUL.FTZ R65, R3.reuse, R65 ;  /* 0x0000004103417220 */ /* 0x040fe20000410000 */
[C---:B-1----:R-:W-:Y:S03]  /*16980*/  HMMA.16816.F32.BF16 R52, R144.reuse, R140, R52 ;  /* 0x0000008c9034723c */ /* 0x042fe60000041834 */
[C---:B------:R-:W-:Y:S02]  /*16990*/  FMUL.FTZ R66, R2.reuse, R66 ;  /* 0x0000004202427220 */ /* 0x040fe40000410000 */
[C---:B------:R-:W-:Y:S02]  /*169a0*/  FMUL.FTZ R67, R2.reuse, R67 ;  /* 0x0000004302437220 */ /* 0x040fe40000410000 */
[C---:B------:R-:W-:Y:S01]  /*169b0*/  FMUL.FTZ R68, R3.reuse, R68 ;  /* 0x0000004403447220 */ /* 0x040fe20000410000 */
        /* <DEDUP_REMOVED lines=11> */
[C---:B---3--:R-:W-:Y:S04]  /*16a70*/  HMMA.16816.F32.BF16 R68, R144.reuse, R156, R68 ;  /* 0x0000009c9044723c */ /* 0x048fe80000041844 */
[C---:B------:R-:W-:Y:S02]  /*16a80*/  FMUL.FTZ R75, R2.reuse, R75 ;  /* 0x0000004b024b7220 */ /* 0x040fe40000410000 */
[C---:B------:R-:W-:Y:S02]  /*16a90*/  FMUL.FTZ R76, R3.reuse, R76 ;  /* 0x0000004c034c7220 */ /* 0x040fe40000410000 */
[C---:B------:R-:W-:Y:S03]  /*16aa0*/  FMUL.FTZ R77, R3.reuse, R77 ;  /* 0x0000004d034d7220 */ /* 0x040fe60000410000 */
[C---:B------:R-:W-:Y:S01]  /*16ab0*/  HMMA.16816.F32.BF16 R72, R144.reuse, R158, R72 ;  /* 0x0000009e9048723c */ /* 0x040fe20000041848 */
[----:B------:R-:W3:Y:S02]  /*16ac0*/  LDSM.16.MT88.4 R156, [R204+0xa080] ;  /* 0x00a08000cc9c783b */ /* 0x000ee40000004200 */
        /* <DEDUP_REMOVED lines=20> */
[C---:B------:R-:W-:Y:S01]  /*16c10*/  HMMA.16816.F32.BF16 R88, R144.reuse, R154, R88 ;  /* 0x0000009a9058723c */ /* 0x040fe20000041858 */
[----:B------:R-:W2:Y:S02]  /*16c20*/  LDSM.16.MT88.4 R152, [R206+0xb080] ;  /* 0x00b08000ce98783b */ /* 0x000ea40000004200 */
[C---:B------:R-:W-:Y:S02]  /*16c30*/  FMUL.FTZ R94, R2.reuse, R94 ;  /* 0x0000005e025e7220 */ /* 0x040fe40000410000 */
[C---:B------:R-:W-:Y:S02]  /*16c40*/  FMUL.FTZ R95, R2.reuse, R95 ;  /* 0x0000005f025f7220 */ /* 0x040fe40000410000 */
[C---:B------:R-:W-:Y:S02]  /*16c50*/  FMUL.FTZ R96, R3.reuse, R96 ;  /* 0x0000006003607220 */ /* 0x040fe40000410000 */
[C---:B------:R-:W-:Y:S03]  /*16c60*/  FMUL.FTZ R97, R3.reuse, R97 ;  /* 0x0000006103617220 */ /* 0x040fe60000410000 */
[C---:B---3--:R-:W-:Y:S03]  /*16c70*/  HMMA.16816.F32.BF16 R92, R144.reuse, R156, R92 ;  /* 0x0000009c905c723c */ /* 0x048fe6000004185c */
[C---:B------:R-:W-:Y:S02]  /*16c80*/  FMUL.FTZ R98, R2.reuse, R98 ;  /* 0x0000006202627220 */ /* 0x040fe40000410000 */
        /* <DEDUP_REMOVED lines=24> */
[----:B------:R-:W-:Y:S03]  /*16e10*/  FMUL.FTZ R117, R3, R117 ;  /* 0x0000007503757220 */ /* 0x000fe60000410000 */
[C---:B------:R-:W-:Y:S01]  /*16e20*/  HMMA.16816.F32.BF16 R112, R144.reuse, R154, R112 ;  /* 0x0000009a9070723c */ /* 0x040fe20000041870 */
[----:B------:R-:W2:Y:S02]  /*16e30*/  LDSM.16.MT88.4 R152, [R211+0x8880] ;  /* 0x00888000d398783b */ /* 0x000ea40000004200 */
[C---:B------:R-:W-:Y:S02]  /*16e40*/  FMUL.FTZ R118, R2.reuse, R118 ;  /* 0x0000007602767220 */ /* 0x040fe40000410000 */
[C---:B------:R-:W-:Y:S02]  /*16e50*/  FMUL.FTZ R119, R2.reuse, R119 ;  /* 0x0000007702777220 */ /* 0x040fe40000410000 */
[--C-:B------:R-:W-:Y:S02]  /*16e60*/  FFMA.FTZ R236, R15, c[0x0][0x2d0], -R164.reuse ;  /* 0x0000b4000fec7a23 */ /* 0x100fe400000108a4 */
[----:B------:R-:W-:Y:S02]  /*16e70*/  FFMA.FTZ R164, R19, c[0x0][0x2d0], -R164 ;  /* 0x0000b40013a47a23 */ /* 0x000fe400000108a4 */
[----:B------:R-:W4:Y:S01]  /*16e80*/  LDSM.16.MT88.4 R16, [R206+0x8880] ;  /* 0x00888000ce10783b */ /* 0x000f220000004200 */
[C---:B---3--:R-:W-:Y:S01]  /*16e90*/  HMMA.16816.F32.BF16 R116, R144.reuse, R156, R116 ;  /* 0x0000009c9074723c */ /* 0x048fe20000041874 */
[----:B------:R3:W5:Y:S02]  /*16ea0*/  MUFU.EX2 R238, R164 ;  /* 0x000000a400ee7308 */ /* 0x0007640000000800 */
[C---:B------:R-:W-:Y:S02]  /*16eb0*/  FMUL.FTZ R120, R3.reuse, R120 ;  /* 0x0000007803787220 */ /* 0x040fe40000410000 */
[C---:B------:R-:W-:Y:S02]  /*16ec0*/  FMUL.FTZ R121, R3.reuse, R121 ;  /* 0x0000007903797220 */ /* 0x040fe40000410000 */
[C---:B------:R-:W-:Y:S02]  /*16ed0*/  FMUL.FTZ R122, R2.reuse, R122 ;  /* 0x0000007a027a7220 */ /* 0x040fe40000410000 */
[C---:B------:R-:W-:Y:S02]  /*16ee0*/  FMUL.FTZ R123, R2.reuse, R123 ;  /* 0x0000007b027b7220 */ /* 0x040fe40000410000 */
[----:B------:R-:W2:Y:S01]  /*16ef0*/  MUFU.EX2 R236, R236 ;  /* 0x000000ec00ec7308 */ /* 0x000ea20000000800 */
[C---:B------:R-:W-:Y:S02]  /*16f00*/  FMUL.FTZ R124, R3.reuse, R124 ;  /* 0x0000007c037c7220 */ /* 0x040fe40000410000 */
[C---:B------:R-:W-:Y:S02]  /*16f10*/  FMUL.FTZ R125, R3.reuse, R125 ;  /* 0x0000007d037d7220 */ /* 0x040fe40000410000 */
[C---:B------:R-:W-:Y:S01]  /*16f20*/  HMMA.16816.F32.BF16 R120, R144.reuse, R158, R120 ;  /* 0x0000009e9078723c */ /* 0x040fe20000041878 */
[----:B------:R-:W4:Y:S02]  /*16f30*/  LDSM.16.MT88.4 R156, [R205+0x8880] ;  /* 0x00888000cd9c783b */ /* 0x000f240000004200 */
[C---:B------:R-:W-:Y:S02]  /*16f40*/  FMUL.FTZ R126, R2.reuse, R126 ;  /* 0x0000007e027e7220 */ /* 0x040fe40000410000 */
[----:B------:R-:W-:Y:S02]  /*16f50*/  FMUL.FTZ R127, R2, R127 ;  /* 0x0000007f027f7220 */ /* 0x000fe40000410000 */
[C---:B------:R-:W-:Y:S01]  /*16f60*/  FMUL.FTZ R128, R3.reuse, R128 ;  /* 0x0000008003807220 */ /* 0x040fe20000410000 */
[----:B---3--:R-:W-:Y:S04]  /*16f70*/  LDSM.16.MT88.4 R164, [R206+0x9880] ;  /* 0x00988000cea4783b */ /* 0x008fe80000004200 */
[C---:B-1----:R-:W-:Y:S03]  /*16f80*/  HMMA.16816.F32.BF16 R124, R144.reuse, R140, R124 ;  /* 0x0000008c907c723c */ /* 0x042fe6000004187c */
[C---:B------:R-:W-:Y:S01]  /*16f90*/  FMUL.FTZ R129, R3.reuse, R129 ;  /* 0x0000008103817220 */ /* 0x040fe20000410000 */
[----:B-----5:R-:W-:Y:S01]  /*16fa0*/  F2FP.BF16.PACK_AB R15, R238, R235 ;  /* 0x000000ebee0f723e */ /* 0x020fe200000010ff */
[C---:B------:R-:W-:Y:S02]  /*16fb0*/  FMUL.FTZ R130, R2.reuse, R130 ;  /* 0x0000008202827220 */ /* 0x040fe40000410000 */
[----:B------:R-:W-:Y:S01]  /*16fc0*/  FMUL.FTZ R131, R2, R131 ;  /* 0x0000008302837220 */ /* 0x000fe20000410000 */
[----:B--2---:R-:W-:Y:S01]  /*16fd0*/  F2FP.BF16.PACK_AB R13, R236, R233 ;  /* 0x000000e9ec0d723e */ /* 0x004fe200000010ff */
[----:B------:R-:W-:Y:S03]  /*16fe0*/  FFMA.FTZ R149, R3, R226, R149 ;  /* 0x000000e203957223 */ /* 0x000fe60000010095 */
[----:B------:R-:W-:Y:S01]  /*16ff0*/  MOV R3, R0 ;  /* 0x0000000000037202 */ /* 0x000fe20000000f00 */
[----:B------:R-:W-:Y:S01]  /*17000*/  FFMA.FTZ R193, R2, R225, R193 ;  /* 0x000000e102c17223 */ /* 0x000fe200000100c1 */
[----:B------:R-:W-:Y:S03]  /*17010*/  HMMA.16816.F32.BF16 R128, R144, R142, R128 ;  /* 0x0000008e9080723c */ /* 0x000fe60000041880 */
[----:B------:R-:W-:Y:S01]  /*17020*/  FADD.FTZ R150, R150, R149 ;  /* 0x0000009596967221 */ /* 0x000fe20000010000 */
[-C--:B------:R-:W-:Y:S01]  /*17030*/  MOV R149, R148.reuse ;  /* 0x0000009400957202 */ /* 0x080fe20000000f00 */
[----:B------:R-:W-:Y:S02]  /*17040*/  FADD.FTZ R194, R194, R193 ;  /* 0x000000c1c2c27221 */ /* 0x000fe40000010000 */
[----:B------:R-:W-:Y:S01]  /*17050*/  FADD.FTZ R151, R151, R150 ;  /* 0x0000009697977221 */ /* 0x000fe20000010000 */
[C---:B------:R-:W-:Y:S01]  /*17060*/  HMMA.16816.F32.BF16 R144, R12.reuse, R152, R4 ;  /* 0x000000980c90723c */ /* 0x040fe20000041804 */
[----:B------:R-:W1:Y:S04]  /*17070*/  LDSM.16.MT88.4 R4, [R211+0x9880] ;  /* 0x00988000d304783b */ /* 0x000e680000004200 */
[----:B------:R-:W-:Y:S02]  /*17080*/  FADD.FTZ R195, R195, R194 ;  /* 0x000000c2c3c37221 */ /* 0x000fe40000010000 */
[----:B------:R-:W-:Y:S01]  /*17090*/  FADD.FTZ R192, R192, R151 ;  /* 0x00000097c0c07221 */ /* 0x000fe20000010000 */
[C---:B------:R-:W-:Y:S01]  /*170a0*/  HMMA.16816.F32.BF16 R140, R12.reuse, R154, R8 ;  /* 0x0000009a0c8c723c */ /* 0x040fe20000041808 */
[----:B------:R-:W2:Y:S03]  /*170b0*/  LDSM.16.MT88.4 R8, [R205+0x9880] ;  /* 0x00988000cd08783b */ /* 0x000ea60000004200 */
[----:B------:R-:W-:Y:S02]  /*170c0*/  FADD.FTZ R230, R230, R195 ;  /* 0x000000c3e6e67221 */ /* 0x000fe40000010000 */
[----:B------:R-:W-:Y:S02]  /*170d0*/  FADD.FTZ R227, R227, R192 ;  /* 0x000000c0e3e37221 */ /* 0x000fe40000010000 */
[C---:B----4-:R-:W-:Y:S01]  /*170e0*/  HMMA.16816.F32.BF16 R132, R12.reuse, R16, R132 ;  /* 0x000000100c84723c */ /* 0x050fe20000041884 */
[----:B------:R-:W3:Y:S03]  /*170f0*/  LDSM.16.MT88.4 R152, [R204+0x9880] ;  /* 0x00988000cc98783b */ /* 0x000ee60000004200 */
[----:B------:R-:W-:Y:S02]  /*17100*/  FADD.FTZ R233, R233, R230 ;  /* 0x000000e6e9e97221 */ /* 0x000fe40000010000 */
[----:B------:R-:W-:Y:S02]  /*17110*/  FADD.FTZ R232, R232, R227 ;  /* 0x000000e3e8e87221 */ /* 0x000fe40000010000 */
[C---:B------:R-:W-:Y:S01]  /*17120*/  HMMA.16816.F32.BF16 R136, R12.reuse, R18, R136 ;  /* 0x000000120c88723c */ /* 0x040fe20000041888 */
[----:B------:R-:W4:Y:S03]  /*17130*/  LDSM.16.MT88.4 R16, [R205+0xb880] ;  /* 0x00b88000cd10783b */ /* 0x000f260000004200 */
[----:B------:R-:W-:Y:S02]  /*17140*/  FADD.FTZ R236, R236, R233 ;  /* 0x000000e9ecec7221 */ /* 0x000fe40000010000 */
[----:B------:R-:W-:Y:S02]  /*17150*/  FADD.FTZ R231, R231, R232 ;  /* 0x000000e8e7e77221 */ /* 0x000fe40000010000 */
[C---:B------:R-:W-:Y:S04]  /*17160*/  HMMA.16816.F32.BF16 R20, R12.reuse, R156, R20 ;  /* 0x0000009c0c14723c */ /* 0x040fe80000041814 */
[----:B------:R-:W-:Y:S02]  /*17170*/  FADD.FTZ R225, R235, R236 ;  /* 0x000000ecebe17221 */ /* 0x000fe40000010000 */
[----:B------:R-:W-:Y:S02]  /*17180*/  FADD.FTZ R226, R234, R231 ;  /* 0x000000e7eae27221 */ /* 0x000fe40000010000 */
[C---:B------:R-:W-:Y:S01]  /*17190*/  HMMA.16816.F32.BF16 R24, R12.reuse, R158, R24 ;  /* 0x0000009e0c18723c */ /* 0x040fe20000041818 */
[----:B------:R-:W5:Y:S03]  /*171a0*/  LDSM.16.MT88.4 R156, [R204+0xb880] ;  /* 0x00b88000cc9c783b */ /* 0x000f660000004200 */
[----:B------:R-:W-:Y:S04]  /*171b0*/  FADD.FTZ R225, R238, R225 ;  /* 0x000000e1eee17221 */ /* 0x000fe80000010000 */
[C---:B------:R-:W-:Y:S08]  /*171c0*/  HMMA.16816.F32.BF16 R28, R12.reuse, R160, R28 ;  /* 0x000000a00c1c723c */ /* 0x040ff0000004181c */
[C---:B------:R-:W-:Y:S08]  /*171d0*/  HMMA.16816.F32.BF16 R32, R12.reuse, R162, R32 ;  /* 0x000000a20c20723c */ /* 0x040ff00000041820 */
[C---:B-1----:R-:W-:Y:S08]  /*171e0*/  HMMA.16816.F32.BF16 R36, R12.reuse, R4, R36 ;  /* 0x000000040c24723c */ /* 0x042ff00000041824 */
[C---:B------:R-:W-:Y:S08]  /*171f0*/  HMMA.16816.F32.BF16 R40, R12.reuse, R6, R40 ;  /* 0x000000060c28723c */ /* 0x040ff00000041828 */
[C---:B------:R-:W-:Y:S08]  /*17200*/  HMMA.16816.F32.BF16 R44, R12.reuse, R164, R44 ;  /* 0x000000a40c2c723c */ /* 0x040ff0000004182c */
[C---:B------:R-:W-:Y:S08]  /*17210*/  HMMA.16816.F32.BF16 R48, R12.reuse, R166, R48 ;  /* 0x000000a60c30723c */ /* 0x040ff00000041830 */
[C---:B--2---:R-:W-:Y:S08]  /*17220*/  HMMA.16816.F32.BF16 R52, R12.reuse, R8, R52 ;  /* 0x000000080c34723c */ /* 0x044ff00000041834 */
        /* <DEDUP_REMOVED lines=18> */
[----:B------:R-:W-:Y:S07]  /*17350*/  HMMA.16816.F32.BF16 R128, R12, R158, R128 ;  /* 0x0000009e0c80723c */ /* 0x000fee0000041880 */
[----:B------:R-:W-:Y:S01]  /*17360*/  MOV R12, R148 ;  /* 0x00000094000c7202 */ /* 0x000fe20000000f00 */
[----:B------:R-:W-:-:S05]  /*17370*/  @P0 BRA `(.L_x_441) ;  /* 0xffffe0f000000947 */ /* 0x000fca000383ffff */
.L_x_440:
[----:B------:R-:W-:-:S06]  /*17380*/  UISETP.GE.AND UP0, UPT, UR13, UR6, UPT ;  /* 0x000000060d00728c */ /* 0x000fcc000bf06270 */
[----:B------:R-:W-:-:S13]  /*17390*/  PLOP3.LUT P0, PT, PT, PT, UP0, 0x80, 0x0 ;  /* 0x000000000000781c */ /* 0x000fda0003f0f008 */
[----:B------:R-:W-:Y:S05]  /*173a0*/  @!P0 BRA `(.L_x_442) ;  /* 0x000027e000008947 */ /* 0x000fea0003800000 */
[----:B------:R-:W-:Y:S01]  /*173b0*/  UMOV UR8, 0x5 ;  /* 0x0000000500087882 */ /* 0x000fe20000000000 */
[----:B------:R-:W-:Y:S01]  /*173c0*/  MOV R2, R12 ;  /* 0x0000000c00027202 */ /* 0x000fe20000000f00 */
[----:B------:R-:W-:Y:S01]  /*173d0*/  ULDC.64 UR4, c[0x0][0x208] ;  /* 0x0000820000047ab9 */ /* 0x000fe20000000a00 */
[----:B------:R-:W-:Y:S01]  /*173e0*/  MOV R3, R0 ;  /* 0x0000000000037202 */ /* 0x000fe20000000f00 */
[----:B------:R-:W-:Y:S01]  /*173f0*/  USHF.L.U64.HI UR8, UR4, UR8, UR5 ;  /* 0x0000000804087299 */ /* 0x000fe20008010205 */
[----:B------:R-:W-:Y:S01]  /*17400*/  MOV R220, R228 ;  /* 0x000000e400dc7202 */ /* 0x000fe20000000f00 */
[----:B------:R-:W-:-:S03]  /*17410*/  USHF.L.U32 UR10, UR4, 0x5, URZ ;  /* 0x00000005040a7899 */ /* 0x000fc6000800063f */
[----:B------:R-:W-:Y:S02]  /*17420*/  ULDC.64 UR4, c[0x0][0x1e0] ;  /* 0x0000780000047ab9 */ /* 0x000fe40000000a00 */
.L_x_451:
[----:B------:R-:W-:Y:S04]  /*17430*/  DEPBAR.LE SB0, 0x0 ;  /* 0x000080000000791a */ /* 0x000fe80000000000 */
[----:B------:R-:W-:Y:S01]  /*17440*/  BAR.SYNC.DEFER_BLOCKING 0x0 ;  /* 0x0000000000007b1d */ /* 0x000fe20000010000 */
[----:B------:R-:W-:Y:S01]  /*17450*/  USHF.R.S32.HI UR11, URZ, 0x1f, UR13 ;  /* 0x0000001f3f0b7899 */ /* 0x000fe2000801140d */
[----:B------:R-:W-:Y:S01]  /*17460*/  IMAD.U32 R13, RZ, RZ, UR10 ;  /* 0x0000000aff0d7e24 */ /* 0x000fe2000f8e00ff */
[----:B------:R-:W-:Y:S01]  /*17470*/  UIMAD UR9, UR8, UR13, URZ ;  /* 0x0000000d080972a4 */ /* 0x000fe2000f8e023f */
[----:B------:R-:W-:Y:S01]  /*17480*/  LOP3.LUT P2, RZ, R215, 0x4, RZ, 0xc0, !PT ;  /* 0x00000004d7ff7812 */ /* 0x000fe2000784c0ff */
[----:B------:R-:W-:Y:S01]  /*17490*/  UISETP.GT.AND UP0, UPT, UR13, UR6, UPT ;  /* 0x000000060d00728c */ /* 0x000fe2000bf04270 */
[----:B------:R-:W-:Y:S01]  /*174a0*/  IMAD.WIDE.U32 R12, R13, UR13, R220 ;  /* 0x0000000d0d0c7c25 */ /* 0x000fe2000f8e00dc */
[----:B------:R-:W-:Y:S01]  /*174b0*/  UIMAD UR9, UR11, UR10, UR9 ;  /* 0x0000000a0b0972a4 */ /* 0x000fe2000f8e0209 */
[C---:B------:R-:W-:Y:S02]  /*174c0*/  LOP3.LUT P1, RZ, R215.reuse, 0x2, RZ, 0xc0, !PT ;  /* 0x00000002d7ff7812 */ /* 0x040fe4000782c0ff */
[----:B------:R-:W-:Y:S02]  /*174d0*/  LOP3.LUT P5, RZ, R215, 0x1, RZ, 0xc0, !PT ;  /* 0x00000001d7ff7812 */ /* 0x000fe400078ac0ff */
[C---:B------:R-:W-:Y:S02]  /*174e0*/  LEA R176, P0, R12.reuse, c[0x0][0x1f8], 0x1 ;  /* 0x00007e000cb07a11 */ /* 0x040fe400078008ff */
[----:B------:R-:W-:Y:S02]  /*174f0*/  IADD3 R0, R13, UR9, RZ ;  /* 0x000000090d007c10 */ /* 0x000fe4000fffe0ff */
[----:B------:R-:W-:Y:S01]  /*17500*/  PLOP3.LUT P3, PT, PT, PT, UP0, 0x80, 0x0 ;  /* 0x000000000000781c */ /* 0x000fe20003f6f008 */
[----:B------:R-:W-:Y:S01]  /*17510*/  @UP0 UIADD3 UR11, UR13, -0x1, URZ ;  /* 0xffffffff0d0b0890 */ /* 0x000fe2000fffe03f */
[----:B------:R-:W-:Y:S02]  /*17520*/  LEA.HI.X R177, R12, c[0x0][0x1fc], R0, 0x1, P0 ;  /* 0x00007f000cb17a11 */ /* 0x000fe400000f0c00 */
[----:B------:R-:W-:Y:S01]  /*17530*/  PLOP3.LUT P4, PT, PT, PT, UP0, 0x80, 0x0 ;  /* 0x000000000000781c */ /* 0x000fe20003f8f008 */
[----:B------:R-:W-:Y:S01]  /*17540*/  @UP0 UIMAD.WIDE.U32 UR14, UR11, UR4, URZ ;  /* 0x000000040b0e02a5 */ /* 0x000fe2000f8e003f */
[----:B------:R-:W-:Y:S01]  /*17550*/  PLOP3.LUT P0, PT, PT, PT, UP0, 0x80, 0x0 ;  /* 0x000000000000781c */ /* 0x000fe20003f0f008 */
[----:B------:R-:W-:Y:S01]  /*17560*/  @UP0 USHF.R.S32.HI UR9, URZ, 0x1f, UR11 ;  /* 0x0000001f3f090899 */ /* 0x000fe2000801140b */
[----:B------:R-:W-:Y:S03]  /*17570*/  LDSM.16.M88.4 R16, [R214+0x10080] ;  /* 0x01008000d610783b */ /* 0x000fe60000000200 */
[----:B------:R-:W-:Y:S01]  /*17580*/  @UP0 UIMAD UR9, UR9, UR4, URZ ;  /* 0x00000004090902a4 */ /* 0x000fe2000f8e023f */
[----:B------:R-:W1:Y:S03]  /*17590*/  LDSM.16.M88.4 R8, [R213+0xc080] ;  /* 0x00c08000d508783b */ /* 0x000e660000000200 */
[----:B------:R-:W-:Y:S01]  /*175a0*/  @UP0 UIMAD UR9, UR11, UR5, UR9 ;  /* 0x000000050b0902a4 */ /* 0x000fe2000f8e0209 */
[----:B------:R-:W2:Y:S03]  /*175b0*/  LDSM.16.M88.4 R148, [R213+0xc880] ;  /* 0x00c88000d594783b */ /* 0x000ea60000000200 */
[----:B------:R-:W-:Y:S01]  /*175c0*/  @UP0 UIADD3 UR9, UR15, UR9, URZ ;  /* 0x000000090f090290 */ /* 0x000fe2000fffe03f */
[----:B------:R-:W-:Y:S04]  /*175d0*/  LDSM.16.M88.4 R152, [R210+0x10080] ;  /* 0x01008000d298783b */ /* 0x000fe80000000200 */
[----:B------:R-:W3:Y:S04]  /*175e0*/  LDSM.16.M88.4 R156, [R212] ;  /* 0x00000000d49c783b */ /* 0x000ee80000000200 */
[----:B------:R-:W4:Y:S04]  /*175f0*/  LDSM.16.M88.4 R160, [R203] ;  /* 0x00000000cba0783b */ /* 0x000f280000000200 */
[----:B------:R-:W-:Y:S01]  /*17600*/  @!PT LDS RZ, [RZ] ;  /* 0x00000000fffff984 */ /* 0x000fe20000000800 */
[----:B------:R-:W-:Y:S01]  /*17610*/  @!PT LDS RZ, [RZ] ;  /* 0x00000000fffff984 */ /* 0x000fe20000000800 */
[----:B------:R-:W-:Y:S01]  /*17620*/  @!PT LDS RZ, [RZ] ;  /* 0x00000000fffff984 */ /* 0x000fe20000000800 */
[----:B------:R2:W-:Y:S04]  /*17630*/  LDGSTS.E.BYPASS.LTC128B.128 [R218+0x8080], [R176.64], !P6 ;  /* 0x08080000b0da7fae */ /* 0x0005e8000f101d5e */
[----:B------:R2:W-:Y:S01]  /*17640*/  LDGSTS.E.BYPASS.LTC128B.128 [R218+0x9080], [R176.64+0x80], !P2 ;  /* 0x09080080b0da7fae */ /* 0x0005e2000d101d5e */
[----:B------:R-:W-:Y:S03]  /*17650*/  PLOP3.LUT P2, PT, PT, PT, UP0, 0x80, 0x0 ;  /* 0x000000000000781c */ /* 0x000fe60003f4f008 */
[----:B------:R2:W-:Y:S04]  /*17660*/  LDGSTS.E.BYPASS.LTC128B.128 [R218+0xa080], [R176.64+0x100], !P1 ;  /* 0x0a080100b0da7fae */ /* 0x0005e8000c901d5e */
[----:B------:R3:W-:Y:S04]  /*17670*/  LDGSTS.E.BYPASS.LTC128B.128 [R218+0xb080], [R176.64+0x180], !P5 ;  /* 0x0b080180b0da7fae */ /* 0x0007e8000e901d5e */
[----:B------:R-:W-:Y:S01]  /*17680*/  LDSM.16.M88.4 R164, [R209+0x10080] ;  /* 0x01008000d1a4783b */ /* 0x000fe20000000200 */
[C---:B-1----:R-:W-:Y:S03]  /*17690*/  HMMA.16816.F32.BF16 R4, R16.reuse, R8, RZ ;  /* 0x000000081004723c */ /* 0x042fe600000418ff */
[----:B------:R-:W0:Y:S04]  /*176a0*/  LDGDEPBAR ;  /* 0x00000000000079af */ /* 0x000e280000000000 */
[----:B------:R-:W1:Y:S01]  /*176b0*/  LDSM.16.M88.4 R168, [R208+0xc080] ;  /* 0x00c08000d0a8783b */ /* 0x000e620000000200 */
[C---:B------:R-:W-:Y:S03]  /*176c0*/  HMMA.16816.F32.BF16 R8, R16.reuse, R10, RZ ;  /* 0x0000000a1008723c */ /* 0x040fe600000418ff */
[----:B------:R-:W-:Y:S05]  /*176d0*/  LDSM.16.M88.4 R172, [R202] ;  /* 0x00000000caac783b */ /* 0x000fea0000000200 */
[C---:B--2---:R-:W-:Y:S08]  /*176e0*/  HMMA.16816.F32.BF16 R12, R16.reuse, R148, RZ ;  /* 0x00000094100c723c */ /* 0x044ff000000418ff */
[----:B------:R-:W-:Y:S01]  /*176f0*/  HMMA.16816.F32.BF16 R16, R16, R150, RZ ;  /* 0x000000961010723c */ /* 0x000fe200000418ff */
[----:B------:R-:W2:Y:S07]  /*17700*/  LDSM.16.M88.4 R148, [R208+0xc880] ;  /* 0x00c88000d094783b */ /* 0x000eae0000000200 */
[C---:B---3--:R-:W-:Y:S08]  /*17710*/  HMMA.16816.F32.BF16 R4, R152.reuse, R156, R4 ;  /* 0x0000009c9804723c */ /* 0x048ff00000041804 */
[C---:B------:R-:W-:Y:S01]  /*17720*/  HMMA.16816.F32.BF16 R8, R152.reuse, R158, R8 ;  /* 0x0000009e9808723c */ /* 0x040fe20000041808 */
[----:B------:R-:W3:Y:S07]  /*17730*/  LDSM.16.M88.4 R156, [R207+0x10080] ;  /* 0x01008000cf9c783b */ /* 0x000eee0000000200 */
[C---:B----4-:R-:W-:Y:S08]  /*17740*/  HMMA.16816.F32.BF16 R12, R152.reuse, R160, R12 ;  /* 0x000000a0980c723c */ /* 0x050ff0000004180c */
[----:B------:R-:W-:Y:S01]  /*17750*/  HMMA.16816.F32.BF16 R16, R152, R162, R16 ;  /* 0x000000a29810723c */ /* 0x000fe20000041810 */
[----:B------:R-:W4:Y:S04]  /*17760*/  LDSM.16.M88.4 R152, [R202+0x800] ;  /* 0x00080000ca98783b */ /* 0x000f280000000200 */
[----:B------:R-:W-:Y:S03]  /*17770*/  LDSM.16.M88.4 R160, [R214+0x14080] ;  /* 0x01408000d6a0783b */ /* 0x000fe60000000200 */
[C---:B-1----:R-:W-:Y:S08]  /*17780*/  HMMA.16816.F32.BF16 R4, R164.reuse, R168, R4 ;  /* 0x000000a8a404723c */ /* 0x042ff00000041804 */
[C---:B------:R-:W-:Y:S01]  /*17790*/  HMMA.16816.F32.BF16 R8, R164.reuse, R170, R8 ;  /* 0x000000aaa408723c */ /* 0x040fe20000041808 */
[----:B------:R-:W1:Y:S07]  /*177a0*/  LDSM.16.M88.4 R168, [R213+0xd080] ;  /* 0x00d08000d5a8783b */ /* 0x000e6e0000000200 */
[C---:B--2---:R-:W-:Y:S08]  /*177b0*/  HMMA.16816.F32.BF16 R12, R164.reuse, R148, R12 ;  /* 0x00000094a40c723c */ /* 0x044ff0000004180c */
[----:B------:R-:W-:Y:S01]  /*177c0*/  HMMA.16816.F32.BF16 R16, R164, R150, R16 ;  /* 0x00000096a410723c */ /* 0x000fe20000041810 */
[----:B------:R-:W2:Y:S04]  /*177d0*/  LDSM.16.M88.4 R148, [R213+0xd880] ;  /* 0x00d88000d594783b */ /* 0x000ea80000000200 */
[----:B------:R-:W-:Y:S03]  /*177e0*/  LDSM.16.M88.4 R164, [R210+0x14080] ;  /* 0x01408000d2a4783b */ /* 0x000fe60000000200 */
[C---:B---3--:R-:W-:Y:S08]  /*177f0*/  HMMA.16816.F32.BF16 R4, R156.reuse, R172, R4 ;  /* 0x000000ac9c04723c */ /* 0x048ff00000041804 */
[C---:B------:R-:W-:Y:S01]  /*17800*/  HMMA.16816.F32.BF16 R8, R156.reuse, R174, R8 ;  /* 0x000000ae9c08723c */ /* 0x040fe20000041808 */
[----:B------:R-:W3:Y:S07]  /*17810*/  LDSM.16.M88.4 R172, [R201] ;  /* 0x00000000c9ac783b */ /* 0x000eee0000000200 */
[C---:B----4-:R-:W-:Y:S08]  /*17820*/  HMMA.16816.F32.BF16 R12, R156.reuse, R152, R12 ;  /* 0x000000989c0c723c */ /* 0x050ff0000004180c */
[----:B------:R-:W-:Y:S01]  /*17830*/  HMMA.16816.F32.BF16 R16, R156, R154, R16 ;  /* 0x0000009a9c10723c */ /* 0x000fe20000041810 */
[----:B------:R-:W4:Y:S04]  /*17840*/  LDSM.16.M88.4 R152, [R200] ;  /* 0x00000000c898783b */ /* 0x000f280000000200 */
        /* <DEDUP_REMOVED lines=58> */
[C---:B------:R-:W-:Y:S07]  /*17bf0*/  HMMA.16816.F32.BF16 R8, R156.reuse, R170, R8 ;  /* 0x000000aa9c08723c */ /* 0x040fee0000041808 */
[----:B------:R-:W-:Y:S01]  /*17c00*/  IMAD.U32 R170, RZ, RZ, UR14 ;  /* 0x0000000effaa7e24 */ /* 0x000fe2000f8e00ff */
[C---:B--2---:R-:W-:Y:S01]  /*17c10*/  HMMA.16816.F32.BF16 R12, R156.reuse, R148, R12 ;  /* 0x000000949c0c723c */ /* 0x044fe2000004180c */
[----:B------:R-:W-:Y:S03]  /*17c20*/  IMAD.U32 R171, RZ, RZ, UR15 ;  /* 0x0000000fffab7e24 */ /* 0x000fe6000f8e00ff */
[C---:B------:R-:W-:Y:S01]  /*17c30*/  @P0 LEA R168, P1, R170.reuse, R216, 0x5 ;  /* 0x000000d8aaa80211 */ /* 0x040fe200078228ff */
[----:B------:R-:W-:Y:S01]  /*17c40*/  IMAD.U32 R171, RZ, RZ, UR9 ;  /* 0x00000009ffab7e24 */ /* 0x000fe2000f8e00ff */
[----:B------:R-:W-:Y:S01]  /*17c50*/  PLOP3.LUT P0, PT, PT, PT, UP0, 0x80, 0x0 ;  /* 0x000000000000781c */ /* 0x000fe20003f0f008 */
[----:B------:R-:W-:Y:S01]  /*17c60*/  USHF.L.U32 UR9, UR13, 0x5, URZ ;  /* 0x000000050d097899 */ /* 0x000fe2000800063f */
[----:B------:R-:W-:Y:S01]  /*17c70*/  HMMA.16816.F32.BF16 R16, R156, R150, R16 ;  /* 0x000000969c10723c */ /* 0x000fe20000041810 */
[----:B------:R-:W-:Y:S04]  /*17c80*/  LDSM.16.M88.4 R148, [R209+0x1c080] ;  /* 0x01c08000d194783b */ /* 0x000fe80000000200 */
[----:B------:R-:W1:Y:S03]  /*17c90*/  LDSM.16.M88.4 R156, [R208+0xf080] ;  /* 0x00f08000d09c783b */ /* 0x000e660000000200 */
[C---:B---3--:R-:W-:Y:S05]  /*17ca0*/  HMMA.16816.F32.BF16 R4, R160.reuse, R172, R4 ;  /* 0x000000aca004723c */ /* 0x048fea0000041804 */
[----:B------:R-:W-:Y:S02]  /*17cb0*/  @P2 LEA.HI.X R171, R170, R223, R171, 0x5, P1 ;  /* 0x000000dfaaab2211 */ /* 0x000fe400008f2cab */
[----:B------:R-:W-:Y:S01]  /*17cc0*/  PLOP3.LUT P2, PT, PT, PT, UP0, 0x80, 0x0 ;  /* 0x000000000000781c */ /* 0x000fe20003f4f008 */
[C---:B------:R-:W-:Y:S01]  /*17cd0*/  HMMA.16816.F32.BF16 R8, R160.reuse, R174, R8 ;  /* 0x000000aea008723c */ /* 0x040fe20000041808 */
[----:B------:R-:W-:Y:S03]  /*17ce0*/  PLOP3.LUT P1, PT, PT, PT, UP3, 0x80, 0x0 ;  /* 0x000000000000781c */ /* 0x000fe60003f2f038 */
[C---:B------:R-:W-:Y:S04]  /*17cf0*/  @P0 LEA R0, P0, R168.reuse, c[0x0][0x1c8], 0x1 ;  /* 0x00007200a8000a11 */ /* 0x040fe800078008ff */
[C---:B----4-:R-:W-:Y:S08]  /*17d00*/  HMMA.16816.F32.BF16 R12, R160.reuse, R152, R12 ;  /* 0x00000098a00c723c */ /* 0x050ff0000004180c */
[----:B------:R-:W-:Y:S01]  /*17d10*/  HMMA.16816.F32.BF16 R16, R160, R154, R16 ;  /* 0x0000009aa010723c */ /* 0x000fe20000041810 */
[----:B------:R-:W-:Y:S04]  /*17d20*/  LDSM.16.M88.4 R152, [R207+0x1c080] ;  /* 0x01c08000cf98783b */ /* 0x000fe80000000200 */
[----:B------:R-:W2:Y:S03]  /*17d30*/  LDSM.16.M88.4 R160, [R202+0x3000] ;  /* 0x00300000caa0783b */ /* 0x000ea60000000200 */
[C---:B-1----:R-:W-:Y:S08]  /*17d40*/  HMMA.16816.F32.BF16 R4, R148.reuse, R156, R4 ;  /* 0x0000009c9404723c */ /* 0x042ff00000041804 */
[C---:B------:R-:W-:Y:S01]  /*17d50*/  HMMA.16816.F32.BF16 R8, R148.reuse, R158, R8 ;  /* 0x0000009e9408723c */ /* 0x040fe20000041808 */
[----:B------:R-:W1:Y:S01]  /*17d60*/  LDSM.16.M88.4 R156, [R202+0x3800] ;  /* 0x00380000ca9c783b */ /* 0x000e620000000200 */
[----:B------:R-:W-:Y:S04]  /*17d70*/  DEPBAR.LE SB0, 0x0 ;  /* 0x000080000000791a */ /* 0x000fe80000000000 */
[----:B------:R-:W-:Y:S02]  /*17d80*/  BAR.SYNC.DEFER_BLOCKING 0x0 ;  /* 0x0000000000007b1d */ /* 0x000fe40000010000 */
[C---:B------:R-:W-:Y:S07]  /*17d90*/  HMMA.16816.F32.BF16 R12, R148.reuse, R164, R12 ;  /* 0x000000a4940c723c */ /* 0x040fee000004180c */
[----:B------:R-:W-:Y:S01]  /*17da0*/  @P2 LEA.HI.X R165, R168, c[0x0][0x1cc], R171, 0x1, P0 ;  /* 0x00007300a8a52a11 */ /* 0x000fe200000f0cab */
[----:B------:R-:W-:Y:S01]  /*17db0*/  HMMA.16816.F32.BF16 R16, R148, R166, R16 ;  /* 0x000000a69410723c */ /* 0x000fe20000041810 */
[----:B------:R-:W-:Y:S02]  /*17dc0*/  PLOP3.LUT P0, PT, PT, PT, UP3, 0x80, 0x0 ;  /* 0x000000000000781c */ /* 0x000fe40003f0f038 */
[----:B------:R-:W-:Y:S01]  /*17dd0*/  PLOP3.LUT P2, PT, PT, PT, UP0, 0x80, 0x0 ;  /* 0x000000000000781c */ /* 0x000fe20003f4f008 */
[----:B------:R-:W-:Y:S01]  /*17de0*/  @P4 IMAD.MOV.U32 R164, RZ, RZ, R0 ;  /* 0x000000ffffa44224 */ /* 0x000fe200078e0000 */
[----:B------:R-:W-:Y:S02]  /*17df0*/  LOP3.LUT P4, RZ, R215, 0x2, RZ, 0xc0, !PT ;  /* 0x00000002d7ff7812 */ /* 0x000fe4000788c0ff */
[----:B------:R-:W-:Y:S01]  /*17e00*/  @P1 IMAD.HI.U32 R149, R219, c[0x0][0x2c8], RZ ;  /* 0x0000b200db951a27 */ /* 0x000fe200078e00ff */
[C---:B--2---:R-:W-:Y:S01]  /*17e10*/  HMMA.16816.F32.BF16 R4, R152.reuse, R160, R4 ;  /* 0x000000a09804723c */ /* 0x044fe20000041804 */
[----:B------:R-:W-:Y:S03]  /*17e20*/  PLOP3.LUT P1, PT, PT, PT, UP0, 0x80, 0x0 ;  /* 0x000000000000781c */ /* 0x000fe60003f2f008 */
[----:B------:R-:W-:Y:S01]  /*17e30*/  IMAD.U32 R151, RZ, RZ, UR28 ;  /* 0x0000001cff977e24 */ /* 0x000fe2000f8e00ff */
[----:B------:R-:W-:Y:S01]  /*17e40*/  @!PT LDS RZ, [RZ] ;  /* 0x00000000fffff984 */ /* 0x000fe20000000800 */
[----:B------:R-:W-:Y:S01]  /*17e50*/  @!PT LDS RZ, [RZ] ;  /* 0x00000000fffff984 */ /* 0x000fe20000000800 */
[----:B------:R-:W-:Y:S01]  /*17e60*/  @!PT LDS RZ, [RZ] ;  /* 0x00000000fffff984 */ /* 0x000fe20000000800 */
[----:B------:R2:W-:Y:S01]  /*17e70*/  @P3 LDGSTS.E.BYPASS.LTC128B.128 [R218+0xc080], [R164.64], !P6 ;  /* 0x0c080000a4da3fae */ /* 0x0005e2000f101d5e */
[----:B------:R-:W-:Y:S02]  /*17e80*/  LOP3.LUT P3, RZ, R215, 0x4, RZ, 0xc0, !PT ;  /* 0x00000004d7ff7812 */ /* 0x000fe4000786c0ff */
[C---:B------:R-:W-:Y:S04]  /*17e90*/  HMMA.16816.F32.BF16 R8, R152.reuse, R162, R8 ;  /* 0x000000a29808723c */ /* 0x040fe80000041808 */
[----:B------:R-:W-:Y:S01]  /*17ea0*/  IMAD.MOV.U32 R148, RZ, RZ, R219 ;  /* 0x000000ffff947224 */ /* 0x000fe200078e00db */
[----:B------:R-:W-:Y:S01]  /*17eb0*/  @P0 SHF.R.U32.HI R148, RZ, c[0x0][0x2cc], R149 ;  /* 0x0000b300ff940a19 */ /* 0x000fe20000011695 */
[----:B------:R-:W-:Y:S01]  /*17ec0*/  IMAD.U32 R149, RZ, RZ, UR9 ;  /* 0x00000009ff957e24 */ /* 0x000fe2000f8e00ff */
[----:B------:R-:W-:Y:S01]  /*17ed0*/  PLOP3.LUT P0, PT, PT, PT, UP0, 0x80, 0x0 ;  /* 0x000000000000781c */ /* 0x000fe20003f0f008 */
[C---:B-1----:R-:W-:Y:S02]  /*17ee0*/  HMMA.16816.F32.BF16 R12, R152.reuse, R156, R12 ;  /* 0x0000009c980c723c */ /* 0x042fe4000004180c */
[----:B------:R-:W1:Y:S02]  /*17ef0*/  SHFL.IDX PT, R0, R148, RZ, 0x1c1f ;  /* 0x001c1fff94007589 */ /* 0x000e6400000e0000 */
[----:B------:R-:W-:Y:S02]  /*17f00*/  IADD3 R150, -R224, 0x1, -R149 ;  /* 0x00000001e0967810 */ /* 0x000fe40007ffe995 */
[----:B------:R2:W-:Y:S02]  /*17f10*/  @P2 LDGSTS.E.BYPASS.LTC128B.128 [R218+0xd080], [R164.64+0x80], !P3 ;  /* 0x0d080080a4da2fae */ /* 0x0005e4000d901d5e */
[----:B------:R-:W-:Y:S01]  /*17f20*/  IADD3 R151, -R151, UR16, R150 ;  /* 0x0000001097977c10 */ /* 0x000fe2000fffe196 */
[----:B------:R-:W-:Y:S01]  /*17f30*/  HMMA.16816.F32.BF16 R16, R152, R158, R16 ;  /* 0x0000009e9810723c */ /* 0x000fe20000041810 */
[----:B------:R2:W-:Y:S04]  /*17f40*/  @P1 LDGSTS.E.BYPASS.LTC128B.128 [R218+0xe080], [R164.64+0x100], !P4 ;  /* 0x0e080100a4da1fae */ /* 0x0005e8000e101d5e */
[----:B------:R2:W-:Y:S01]  /*17f50*/  @P0 LDGSTS.E.BYPASS.LTC128B.128 [R218+0xf080], [R164.64+0x180], !P5 ;  /* 0x0f080180a4da0fae */ /* 0x0005e2000e901d5e */
[----:B------:R-:W-:Y:S02]  /*17f60*/  PLOP3.LUT P0, PT, PT, PT, UP2, 0x40, 0x0 ;  /* 0x000000000000781c */ /* 0x000fe40003f0e828 */
[C---:B------:R-:W-:Y:S01]  /*17f70*/  IADD3 R153, R151.reuse, c[0x0][0x328], RZ ;  /* 0x0000ca0097997a10 */ /* 0x040fe20007ffe0ff */
[----:B------:R-:W0:Y:S03]  /*17f80*/  LDGDEPBAR ;  /* 0x00000000000079af */ /* 0x000e260000000000 */
[----:B------:R-:W-:Y:S01]  /*17f90*/  IADD3 R151, R151, UR7, RZ ;  /* 0x0000000797977c10 */ /* 0x000fe2000fffe0ff */
[--C-:B-1----:R-:W-:Y:S04]  /*17fa0*/  IMAD.IADD R156, R153, 0x1, R0.reuse ;  /* 0x00000001999c7824 */ /* 0x102fe800078e0200 */
[----:B------:R-:W-:Y:S02]  /*17fb0*/  IMAD.IADD R155, R151, 0x1, R0 ;  /* 0x00000001979b7824 */ /* 0x000fe400078e0200 */
        /* <DEDUP_REMOVED lines=15> */
.L_x_445:
[----:B------:R-:W-:Y:S04]  /*180b0*/  MOV R0, c[0x0][0x32c] ;  /* 0x0000cb0000007a02 */ /* 0x000fe80000000f00 */
[----:B------:R-:W-:Y:S11]  /*180c0*/  ISETP.NE.AND P0, PT, R0, 0x1, PT ;  /* 0x000000010000780c */ /* 0x000ff60003f05270 */
[----:B------:R-:W-:Y:S02]  /*180d0*/  @!UPT UIADD3 URZ, URZ, URZ, URZ ;  /* 0x0000003f3f3ff290 */ /* 0x000fe4000fffe03f */
[----:B------:R-:W-:Y:S05]  /*180e0*/  @P0 IMAD.HI.U32 R0, R150, c[0x0][0x330], RZ ;  /* 0x0000cc0096000a27 */ /* 0x000fea00078e00ff */
[----:B------:R-:W-:Y:S02]  /*180f0*/  @P0 SHF.R.U32.HI R150, RZ, c[0x0][0x334], R0 ;  /* 0x0000cd00ff960a19 */ /* 0x000fe40000011600 */
.L_x_446:
[----:B------:R-:W-:Y:S05]  /*18100*/  BSYNC B0 ;  /* 0x0000000000007941 */ /* 0x000fea0003800000 */
.L_x_444:
[----:B------:R-:W-:Y:S04]  /*18110*/  IMAD R157, R150, c[0x0][0x32c], -R149 ;  /* 0x0000cb00969d7a24 */ /* 0x000fe800078e0a95 */
[----:B------:R-:W-:Y:S05]  /*18120*/  IMAD.IADD R0, R157, 0x1, -R224 ;  /* 0x000000019d007824 */ /* 0x000fea00078e0ae0 */
[----:B------:R-:W-:Y:S02]  /*18130*/  IADD3 R157, R0, c[0x0][0x32c], RZ ;  /* 0x0000cb00009d7a10 */ /* 0x000fe40007ffe0ff */
[----:B------:R-:W-:Y:S02]  /*18140*/  IMNMX R155, R155, R0, !PT ;  /* 0x000000009b9b7217 */ /* 0x000fe40007800200 */
[----:B------:R-:W-:Y:S02]  /*18150*/  IMNMX R156, R156, R157, PT ;  /* 0x0000009d9c9c7217 */ /* 0x000fe40003800200 */
.L_x_443:
        /* <DEDUP_REMOVED lines=25> */
[----:B--2---:R-:W-:Y:S02]  /*182f0*/  FSEL R164, R12, -INF , !P0 ;  /* 0xff8000000ca47808 */ /* 0x004fe40004000000 */
        /* <DEDUP_REMOVED lines=26> */
.L_x_449:
[----:B------:R-:W-:Y:S04]  /*184a0*/  MOV R0, c[0x0][0x32c] ;  /* 0x0000cb0000007a02 */ /* 0x000fe80000000f00 */
[----:B------:R-:W-:Y:S11]  /*184b0*/  ISETP.NE.AND P0, PT, R0, 0x1, PT ;  /* 0x000000010000780c */ /* 0x000ff60003f05270 */
[----:B------:R-:W-:Y:S02]  /*184c0*/  @!UPT UIADD3 URZ, URZ, URZ, URZ ;  /* 0x0000003f3f3ff290 */ /* 0x000fe4000fffe03f */
[----:B------:R-:W-:Y:S05]  /*184d0*/  @P0 IMAD.HI.U32 R0, R4, c[0x0][0x330], RZ ;  /* 0x0000cc0004000a27 */ /* 0x000fea00078e00ff */
[----:B------:R-:W-:Y:S02]  /*184e0*/  @P0 SHF.R.U32.HI R4, RZ, c[0x0][0x334], R0 ;  /* 0x0000cd00ff040a19 */ /* 0x000fe40000011600 */
.L_x_450:
[----:B------:R-:W-:Y:S05]  /*184f0*/  BSYNC B0 ;  /* 0x0000000000007941 */ /* 0x000fea0003800000 */
.L_x_448:
[----:B------:R-:W-:Y:S04]  /*18500*/  IMAD R149, R4, c[0x0][0x32c], -R149 ;  /* 0x0000cb0004957a24 */ /* 0x000fe800078e0a95 */
[----:B------:R-:W-:Y:S05]  /*18510*/  IMAD.IADD R4, R149, 0x1, -R224 ;  /* 0x0000000195047824 */ /* 0x000fea00078e0ae0 */
[----:B------:R-:W-:Y:S02]  /*18520*/  IADD3 R0, R4, c[0x0][0x32c], RZ ;  /* 0x0000cb0004007a10 */ /* 0x000fe40007ffe0ff */
[----:B------:R-:W-:Y:S02]  /*18530*/  IMNMX R151, R151, R4, !PT ;  /* 0x0000000497977217 */ /* 0x000fe40007800200 */
[----:B------:R-:W-:Y:S02]  /*18540*/  IMNMX R153, R153, R0, PT ;  /* 0x0000000099997217 */ /* 0x000fe40003800200 */
.L_x_447:
        /* <DEDUP_REMOVED lines=22> */
[----:B------:R-:W-:Y:S02]  /*186b0*/  ISETP.GT.AND P0, PT, R151, 0x9, P0 ;  /* 0x000000099700780c */ /* 0x000fe40000704270 */
[----:B------:R-:W-:Y:S02]  /*186c0*/  FSEL R17, R7, -INF , !P1 ;  /* 0xff80000007117808 */ /* 0x000fe40004800000 */
[----:B------:R-:W-:Y:S02]  /*186d0*/  ISETP.GT.AND P1, PT, R151, 0x8, P3 ;  /* 0x000000089700780c */ /* 0x000fe40001f24270 */
[C---:B------:R-:W-:Y:S01]  /*186e0*/  ISETP.LT.OR P0, PT, R153.reuse, 0xa, P0 ;  /* 0x0000000a9900780c */ /* 0x040fe20000701670 */
[----:B------:R-:W-:Y:S01]  /*186f0*/  LDSM.16.MT88.4 R184, [R211+0xb880] ;  /* 0x00b88000d3b8783b */ /* 0x000fe20000004200 */
[----:B------:R-:W-:Y:S02]  /*18700*/  ISETP.LT.OR P1, PT, R153, 0x9, P1 ;  /* 0x000000099900780c */ /* 0x000fe40000f21670 */
[----:B------:R-:W-:Y:S02]  /*18710*/  FMNMX.FTZ R4, R149, R2, !PT ;  /* 0x0000000295047209 */ /* 0x000fe40007810000 */
[----:B------:R-:W-:Y:S02]  /*18720*/  PLOP3.LUT P2, PT, PT, PT, UP0, 0x80, 0x0 ;  /* 0x000000000000781c */ /* 0x000fe40003f4f008 */
[----:B------:R-:W-:Y:S01]  /*18730*/  FSEL R9, R10, -INF , !P1 ;  /* 0xff8000000a097808 */ /* 0x000fe20004800000 */
[----:B------:R-:W-:Y:S01]  /*18740*/  LDSM.16.MT88.4 R188, [R206+0xb880] ;  /* 0x00b88000cebc783b */ /* 0x000fe20000004200 */
[----:B------:R-:W-:Y:S02]  /*18750*/  ISETP.GT.AND P2, PT, R151, 0x10, P2 ;  /* 0x000000109700780c */ /* 0x000fe40001744270 */
[----:B------:R-:W-:Y:S02]  /*18760*/  FSEL R11, R11, -INF , !P0 ;  /* 0xff8000000b0b7808 */ /* 0x000fe40004000000 */
[----:B------:R-:W-:Y:S02]  /*18770*/  PLOP3.LUT P0, PT, PT, PT, UP0, 0x80, 0x0 ;  /* 0x000000000000781c */ /* 0x000fe40003f0f008 */
[----:B------:R-:W-:Y:S02]  /*18780*/  FMNMX.FTZ R4, R17, R4, !PT ;  /* 0x0000000411047209 */ /* 0x000fe40007810000 */
        /* <DEDUP_REMOVED lines=16> */
[----:B------:R-:W-:Y:S02]  /*18890*/  FSEL R157, R18, -INF , !P1 ;  /* 0xff800000129d7808 */ /* 0x000fe40004800000 */
        /* <DEDUP_REMOVED lines=17> */
[----:B------:R-:W-:Y:S01]  /*189b0*/  FMUL.FTZ R6, R3, c[0x0][0x2d0] ;  /* 0x0000b40003067a20 */ /* 0x000fe20000410000 */
[----:B------:R-:W-:Y:S01]  /*189c0*/  MUFU.EX2 R15, R15 ;  /* 0x0000000f000f7308 */ /* 0x000fe20000000800 */
[--C-:B------:R-:W-:Y:S02]  /*189d0*/  FFMA.FTZ R14, R154, c[0x0][0x2d0], -R163.reuse ;  /* 0x0000b4009a0e7a23 */ /* 0x100fe400000108a3 */
[--C-:B------:R-:W-:Y:S01]  /*189e0*/  FFMA.FTZ R193, R8, c[0x0][0x2d0], -R163.reuse ;  /* 0x0000b40008c17a23 */ /* 0x100fe200000108a3 */
[----:B------:R-:W-:Y:S01]  /*189f0*/  LDSM.16.MT88.4 R152, [R206+0x8080] ;  /* 0x00808000ce98783b */ /* 0x000fe20000004200 */
[--C-:B------:R-:W-:Y:S02]  /*18a00*/  FFMA.FTZ R229, R164, c[0x0][0x2d0], -R163.reuse ;  /* 0x0000b400a4e57a23 */ /* 0x100fe400000108a3 */
[--C-:B------:R-:W-:Y:S02]  /*18a10*/  FFMA.FTZ R230, R162, c[0x0][0x2d0], -R163.reuse ;  /* 0x0000b400a2e67a23 */ /* 0x100fe400000108a3 */
[--C-:B------:R-:W-:Y:S01]  /*18a20*/  FFMA.FTZ R231, R160, c[0x0][0x2d0], -R163.reuse ;  /* 0x0000b400a0e77a23 */ /* 0x100fe200000108a3 */
[----:B------:R-:W2:Y:S01]  /*18a30*/  MUFU.EX2 R3, R6 ;  /* 0x0000000600037308 */ /* 0x000ea20000000800 */
[----:B------:R-:W-:Y:S01]  /*18a40*/  FFMA.FTZ R163, R158, c[0x0][0x2d0], -R163 ;  /* 0x0000b4009ea37a23 */ /* 0x000fe200000108a3 */
[----:B------:R-:W-:Y:S01]  /*18a50*/  LDSM.16.MT88.4 R164, [R206+0x9880] ;  /* 0x00988000cea4783b */ /* 0x000fe20000004200 */
[----:B-1----:R-:W-:Y:S04]  /*18a60*/  FMNMX.FTZ R12, R5, R12, !PT ;  /* 0x0000000c050c7209 */ /* 0x002fe80007810000 */
[C---:B------:R-:W-:Y:S01]  /*18a70*/  FSETP.NEU.FTZ.AND P0, PT, R12.reuse, -INF , PT ;  /* 0xff8000000c00780b */ /* 0x040fe20003f1d000 */
[C---:B------:R-:W-:Y:S02]  /*18a80*/  FMUL.FTZ R156, R12.reuse, c[0x0][0x2d0] ;  /* 0x0000b4000c9c7a20 */ /* 0x040fe40000410000 */
[----:B------:R-:W1:Y:S01]  /*18a90*/  MUFU.EX2 R192, R192 ;  /* 0x000000c000c07308 */ /* 0x000e620000000800 */
[----:B------:R-:W-:Y:S02]  /*18aa0*/  FSEL R5, R12, RZ, P0 ;  /* 0x000000ff0c057208 */ /* 0x000fe40000000000 */
[----:B------:R-:W-:Y:S02]  /*18ab0*/  FSEL R156, R156, RZ, P0 ;  /* 0x000000ff9c9c7208 */ /* 0x000fe40000000000 */
[----:B------:R-:W-:Y:S01]  /*18ac0*/  PLOP3.LUT P0, PT, PT, PT, UP0, 0x80, 0x0 ;  /* 0x000000000000781c */ /* 0x000fe20003f0f008 */
[----:B------:R-:W-:Y:S02]  /*18ad0*/  FADD.FTZ R5, -R5, R2 ;  /* 0x0000000205057221 */ /* 0x000fe40000010100 */
[--C-:B------:R-:W-:Y:S02]  /*18ae0*/  FFMA.FTZ R228, R149, c[0x0][0x2d0], -R156.reuse ;  /* 0x0000b40095e47a23 */ /* 0x100fe4000001089c */
[----:B------:R-:W-:Y:S01]  /*18af0*/  MUFU.EX2 R14, R14 ;  /* 0x0000000e000e7308 */ /* 0x000fe20000000800 */
[----:B------:R-:W3:Y:S01]  /*18b00*/  LDSM.16.MT88.4 R148, [R211+0x8080] ;  /* 0x00808000d394783b */ /* 0x000ee20000004200 */
[----:B------:R-:W-:Y:S02]  /*18b10*/  FMUL.FTZ R2, R5, c[0x0][0x2d0] ;  /* 0x0000b40005027a20 */ /* 0x000fe40000410000 */
[--C-:B------:R-:W-:Y:S02]  /*18b20*/  FFMA.FTZ R227, R17, c[0x0][0x2d0], -R156.reuse ;  /* 0x0000b40011e37a23 */ /* 0x100fe4000001089c */
[--C-:B------:R-:W-:Y:S02]  /*18b30*/  FFMA.FTZ R195, R9, c[0x0][0x2d0], -R156.reuse ;  /* 0x0000b40009c37a23 */ /* 0x100fe4000001089c */
[--C-:B------:R-:W-:Y:S02]  /*18b40*/  FFMA.FTZ R194, R11, c[0x0][0x2d0], -R156.reuse ;  /* 0x0000b4000bc27a23 */ /* 0x100fe4000001089c */
        /* <DEDUP_REMOVED lines=8> */
[C---:B------:R-:W-:Y:S02]  /*18bd0*/  FMUL.FTZ R133, R3.reuse, R133 ;  /* 0x0000008503857220 */ /* 0x040fe40000410000 */
[C---:B------:R-:W-:Y:S02]  /*18be0*/  FMUL.FTZ R136, R3.reuse, R136 ;  /* 0x0000008803887220 */ /* 0x040fe40000410000 */
[----:B------:R-:W-:Y:S02]  /*18bf0*/  FMUL.FTZ R137, R3, R137 ;  /* 0x0000008903897220 */ /* 0x000fe40000410000 */
[--C-:B------:R-:W-:Y:S02]  /*18c00*/  FFMA.FTZ R233, R161, c[0x0][0x2d0], -R156.reuse ;  /* 0x0000b400a1e97a23 */ /* 0x100fe4000001089c */
[--C-:B------:R-:W-:Y:S01]  /*18c10*/  FFMA.FTZ R234, R159, c[0x0][0x2d0], -R156.reuse ;  /* 0x0000b4009fea7a23 */ /* 0x100fe2000001089c */
[----:B------:R-:W-:Y:S01]  /*18c20*/  MUFU.EX2 R228, R228 ;  /* 0x000000e400e47308 */ /* 0x000fe20000000800 */
[--C-:B------:R-:W-:Y:S02]  /*18c30*/  FFMA.FTZ R235, R157, c[0x0][0x2d0], -R156.reuse ;  /* 0x0000b4009deb7a23 */ /* 0x100fe4000001089c */
[----:B------:R-:W-:Y:S02]  /*18c40*/  FFMA.FTZ R156, R13, c[0x0][0x2d0], -R156 ;  /* 0x0000b4000d9c7a23 */ /* 0x000fe4000001089c */
[C---:B----4-:R-:W-:Y:S02]  /*18c50*/  FMUL.FTZ R6, R2.reuse, R146 ;  /* 0x0000009202067220 */ /* 0x050fe40000410000 */
[C---:B------:R-:W-:Y:S02]  /*18c60*/  FMUL.FTZ R7, R2.reuse, R147 ;  /* 0x0000009302077220 */ /* 0x040fe40000410000 */
[----:B------:R-:W2:Y:S01]  /*18c70*/  LDSM.16.MT88.4 R144, [R205+0x8080] ;  /* 0x00808000cd90783b */ /* 0x000ea20000004200 */
[----:B------:R-:W4:Y:S01]  /*18c80*/  MUFU.EX2 R227, R227 ;  /* 0x000000e300e37308 */ /* 0x000f220000000800 */
[C---:B------:R-:W-:Y:S02]  /*18c90*/  FMUL.FTZ R10, R2.reuse, R142 ;  /* 0x0000008e020a7220 */ /* 0x040fe40000410000 */
[C---:B------:R-:W-:Y:S01]  /*18ca0*/  FMUL.FTZ R11, R2.reuse, R143 ;  /* 0x0000008f020b7220 */ /* 0x040fe20000410000 */
[----:B-1----:R-:W-:Y:S01]  /*18cb0*/  F2FP.BF16.PACK_AB R18, R193, R14 ;  /* 0x0000000ec112723e */ /* 0x002fe200000010ff */
[C---:B------:R-:W-:Y:S02]  /*18cc0*/  FMUL.FTZ R134, R2.reuse, R134 ;  /* 0x0000008602867220 */ /* 0x040fe40000410000 */
[----:B------:R-:W1:Y:S01]  /*18cd0*/  LDSM.16.MT88.4 R140, [R204+0x8080] ;  /* 0x00808000cc8c783b */ /* 0x000e620000004200 */
[C---:B------:R-:W-:Y:S02]  /*18ce0*/  FMUL.FTZ R135, R2.reuse, R135 ;  /* 0x0000008702877220 */ /* 0x040fe40000410000 */
        /* <DEDUP_REMOVED lines=8> */
[----:B------:R-:W-:Y:S01]  /*18d70*/  FMUL.FTZ R24, R3, R24 ;  /* 0x0000001803187220 */ /* 0x000fe20000410000 */
[----:B----4-:R-:W-:Y:S01]  /*18d80*/  F2FP.BF16.PACK_AB R17, R227, R228 ;  /* 0x000000e4e311723e */ /* 0x010fe200000010ff */
        /* <DEDUP_REMOVED lines=12> */
[----:B-----5:R-:W-:Y:S01]  /*18e50*/  F2FP.BF16.PACK_AB R19, R194, R195 ;  /* 0x000000c3c213723e */ /* 0x020fe200000010ff */
[C---:B------:R-:W-:Y:S02]  /*18e60*/  FMUL.FTZ R35, R2.reuse, R35 ;  /* 0x0000002302237220 */ /* 0x040fe40000410000 */
[C---:B------:R-:W-:Y:S02]  /*18e70*/  FMUL.FTZ R36, R3.reuse, R36 ;  /* 0x0000002403247220 */ /* 0x040fe40000410000 */
[C---:B------:R-:W-:Y:S01]  /*18e80*/  FMUL.FTZ R37, R3.reuse, R37 ;  /* 0x0000002503257220 */ /* 0x040fe20000410000 */
[----:B------:R-:W-:Y:S01]  /*18e90*/  MUFU.EX2 R229, R229 ;  /* 0x000000e500e57308 */ /* 0x000fe20000000800 */
[C---:B---3--:R-:W-:Y:S01]  /*18ea0*/  HMMA.16816.F32.BF16 R4, R16.reuse, R148, R4 ;  /* 0x000000941004723c */ /* 0x048fe20000041804 */
[----:B----4-:R-:W-:Y:S04]  /*18eb0*/  LDSM.16.MT88.4 R156, [R205+0x8880] ;  /* 0x00888000cd9c783b */ /* 0x010fe80000004200 */
[C---:B------:R-:W-:Y:S02]  /*18ec0*/  FMUL.FTZ R38, R2.reuse, R38 ;  /* 0x0000002602267220 */ /* 0x040fe40000410000 */
[C---:B------:R-:W-:Y:S01]  /*18ed0*/  FMUL.FTZ R39, R2.reuse, R39 ;  /* 0x0000002702277220 */ /* 0x040fe20000410000 */
[C---:B------:R-:W-:Y:S01]  /*18ee0*/  HMMA.16816.F32.BF16 R8, R16.reuse, R150, R8 ;  /* 0x000000961008723c */ /* 0x040fe20000041808 */
[----:B------:R-:W3:Y:S01]  /*18ef0*/  MUFU.EX2 R230, R230 ;  /* 0x000000e600e67308 */ /* 0x000ee20000000800 */
[----:B------:R-:W4:Y:S02]  /*18f00*/  LDSM.16.MT88.4 R148, [R211+0x9080] ;  /* 0x00908000d394783b */ /* 0x000f240000004200 */
[C---:B------:R-:W-:Y:S02]  /*18f10*/  FMUL.FTZ R40, R3.reuse, R40 ;  /* 0x0000002803287220 */ /* 0x040fe40000410000 */
[C---:B------:R-:W-:Y:S02]  /*18f20*/  FMUL.FTZ R41, R3.reuse, R41 ;  /* 0x0000002903297220 */ /* 0x040fe40000410000 */
[C---:B------:R-:W-:Y:S02]  /*18f30*/  HMMA.16816.F32.BF16 R132, R16.reuse, R152, R132 ;  /* 0x000000981084723c */ /* 0x040fe40000041884 */
[----:B-1----:R-:W-:Y:S02]  /*18f40*/  LDSM.16.MT88.4 R160, [R204+0x8880] ;  /* 0x00888000cca0783b */ /* 0x002fe40000004200 */
[C---:B------:R-:W-:Y:S01]  /*18f50*/  FMUL.FTZ R42, R2.reuse, R42 ;  /* 0x0000002a022a7220 */ /* 0x040fe20000410000 */
[----:B------:R-:W1:Y:S01]  /*18f60*/  MUFU.EX2 R231, R231 ;  /* 0x000000e700e77308 */ /* 0x000e620000000800 */
[C---:B------:R-:W-:Y:S02]  /*18f70*/  FMUL.FTZ R43, R2.reuse, R43 ;  /* 0x0000002b022b7220 */ /* 0x040fe40000410000 */
[C---:B------:R-:W-:Y:S02]  /*18f80*/  HMMA.16816.F32.BF16 R136, R16.reuse, R154, R136 ;  /* 0x0000009a1088723c */ /* 0x040fe40000041888 */
[----:B------:R-:W-:Y:S02]  /*18f90*/  LDSM.16.MT88.4 R152, [R206+0x8880] ;  /* 0x00888000ce98783b */ /* 0x000fe40000004200 */
[C---:B------:R-:W-:Y:S02]  /*18fa0*/  FMUL.FTZ R44, R3.reuse, R44 ;  /* 0x0000002c032c7220 */ /* 0x040fe40000410000 */
[C---:B------:R-:W-:Y:S01]  /*18fb0*/  FMUL.FTZ R45, R3.reuse, R45 ;  /* 0x0000002d032d7220 */ /* 0x040fe20000410000 */
[----:B------:R-:W-:Y:S01]  /*18fc0*/  MUFU.EX2 R233, R233 ;  /* 0x000000e900e97308 */ /* 0x000fe20000000800 */
[C---:B--2---:R-:W-:Y:S04]  /*18fd0*/  HMMA.16816.F32.BF16 R20, R16.reuse, R144, R20 ;  /* 0x000000901014723c */ /* 0x044fe80000041814 */
[C---:B------:R-:W-:Y:S02]  /*18fe0*/  FMUL.FTZ R46, R2.reuse, R46 ;  /* 0x0000002e022e7220 */ /* 0x040fe40000410000 */
[C---:B------:R-:W-:Y:S02]  /*18ff0*/  FMUL.FTZ R47, R2.reuse, R47 ;  /* 0x0000002f022f7220 */ /* 0x040fe40000410000 */
[C---:B------:R-:W-:Y:S01]  /*19000*/  HMMA.16816.F32.BF16 R24, R16.reuse, R146, R24 ;  /* 0x000000921018723c */ /* 0x040fe20000041818 */
[----:B------:R-:W2:Y:S01]  /*19010*/  LDSM.16.MT88.4 R144, [R206+0x9080] ;  /* 0x00908000ce90783b */ /* 0x000ea20000004200 */
[----:B------:R-:W5:Y:S02]  /*19020*/  MUFU.EX2 R234, R234 ;  /* 0x000000ea00ea7308 */ /* 0x000f640000000800 */
[C---:B------:R-:W-:Y:S02]  /*19030*/  FMUL.FTZ R48, R3.reuse, R48 ;  /* 0x0000003003307220 */ /* 0x040fe40000410000 */
[C---:B------:R-:W-:Y:S02]  /*19040*/  FMUL.FTZ R49, R3.reuse, R49 ;  /* 0x0000003103317220 */ /* 0x040fe40000410000 */
[C---:B------:R-:W-:Y:S04]  /*19050*/  HMMA.16816.F32.BF16 R28, R16.reuse, R140, R28 ;  /* 0x0000008c101c723c */ /* 0x040fe8000004181c */
[C---:B------:R-:W-:Y:S01]  /*19060*/  FMUL.FTZ R50, R2.reuse, R50 ;  /* 0x0000003202327220 */ /* 0x040fe20000410000 */
[----:B------:R-:W1:Y:S01]  /*19070*/  MUFU.EX2 R235, R235 ;  /* 0x000000eb00eb7308 */ /* 0x000e620000000800 */
[C---:B------:R-:W-:Y:S02]  /*19080*/  FMUL.FTZ R51, R2.reuse, R51 ;  /* 0x0000003302337220 */ /* 0x040fe40000410000 */
[C---:B------:R-:W-:Y:S01]  /*19090*/  HMMA.16816.F32.BF16 R32, R16.reuse, R142, R32 ;  /* 0x0000008e1020723c */ /* 0x040fe20000041820 */
[----:B------:R-:W1:Y:S03]  /*190a0*/  LDSM.16.MT88.4 R140, [R205+0x9080] ;  /* 0x00908000cd8c783b */ /* 0x000e660000004200 */
[C---:B------:R-:W-:Y:S02]  /*190b0*/  FMUL.FTZ R52, R3.reuse, R52 ;  /* 0x0000003403347220 */ /* 0x040fe40000410000 */
[C---:B------:R-:W-:Y:S02]  /*190c0*/  FMUL.FTZ R53, R3.reuse, R53 ;  /* 0x0000003503357220 */ /* 0x040fe40000410000 */
[C---:B----4-:R-:W-:Y:S04]  /*190d0*/  HMMA.16816.F32.BF16 R36, R16.reuse, R148, R36 ;  /* 0x000000941024723c */ /* 0x050fe80000041824 */
[C---:B------:R-:W-:Y:S02]  /*190e0*/  FMUL.FTZ R54, R2.reuse, R54 ;  /* 0x0000003602367220 */ /* 0x040fe40000410000 */
[C---:B------:R-:W-:Y:S02]  /*190f0*/  FMUL.FTZ R55, R2.reuse, R55 ;  /* 0x0000003702377220 */ /* 0x040fe40000410000 */
[C---:B------:R-:W-:Y:S01]  /*19100*/  HMMA.16816.F32.BF16 R40, R16.reuse, R150, R40 ;  /* 0x000000961028723c */ /* 0x040fe20000041828 */
[----:B------:R-:W4:Y:S03]  /*19110*/  LDSM.16.MT88.4 R148, [R204+0x9080] ;  /* 0x00908000cc94783b */ /* 0x000f260000004200 */
[C---:B------:R-:W-:Y:S02]  /*19120*/  FMUL.FTZ R56, R3.reuse, R56 ;  /* 0x0000003803387220 */ /* 0x040fe40000410000 */
[C---:B------:R-:W-:Y:S02]  /*19130*/  FMUL.FTZ R57, R3.reuse, R57 ;  /* 0x0000003903397220 */ /* 0x040fe40000410000 */
[C---:B------:R-:W-:Y:S01]  /*19140*/  FMUL.FTZ R58, R2.reuse, R58 ;  /* 0x0000003a023a7220 */ /* 0x040fe20000410000 */
[C---:B--2---:R-:W-:Y:S03]  /*19150*/  HMMA.16816.F32.BF16 R44, R16.reuse, R144, R44 ;  /* 0x00000090102c723c */ /* 0x044fe6000004182c */
[C---:B------:R-:W-:Y:S02]  /*19160*/  FMUL.FTZ R59, R2.reuse, R59 ;  /* 0x0000003b023b7220 */ /* 0x040fe40000410000 */
[C---:B------:R-:W-:Y:S02]  /*19170*/  FMUL.FTZ R60, R3.reuse, R60 ;  /* 0x0000003c033c7220 */ /* 0x040fe40000410000 */
[C---:B------:R-:W-:Y:S01]  /*19180*/  FMUL.FTZ R61, R3.reuse, R61 ;  /* 0x0000003d033d7220 */ /* 0x040fe20000410000 */
[C---:B------:R-:W-:Y:S01]  /*19190*/  HMMA.16816.F32.BF16 R48, R16.reuse, R146, R48 ;  /* 0x000000921030723c */ /* 0x040fe20000041830 */
[----:B------:R-:W2:Y:S03]  /*191a0*/  LDSM.16.MT88.4 R144, [R211+0xa080] ;  /* 0x00a08000d390783b */ /* 0x000ea60000004200 */
        /* <DEDUP_REMOVED lines=16> */
[C---:B------:R-:W-:Y:S04]  /*192b0*/  FMUL.FTZ R72, R3.reuse, R72 ;  /* 0x0000004803487220 */ /* 0x040fe80000410000 */
[C---:B------:R-:W-:Y:S01]  /*192c0*/  FMUL.FTZ R73, R3.reuse, R73 ;  /* 0x0000004903497220 */ /* 0x040fe20000410000 */
        /* <DEDUP_REMOVED lines=76> */
[C---:B-1----:R-:W-:Y:S03]  /*19790*/  HMMA.16816.F32.BF16 R124, R16.reuse, R140, R124 ;  /* 0x0000008c107c723c */ /* 0x042fe6000004187c */
        /* <DEDUP_REMOVED lines=9> */
[----:B---3--:R-:W-:Y:S01]  /*19830*/  F2FP.BF16.PACK_AB R16, R230, R229 ;  /* 0x000000e5e610723e */ /* 0x008fe200000010ff */
[----:B------:R-:W-:Y:S01]  /*19840*/  FADD.FTZ R14, R14, R15 ;  /* 0x0000000f0e0e7221 */ /* 0x000fe20000010000 */
[----:B------:R-:W-:Y:S03]  /*19850*/  F2FP.BF16.PACK_AB R18, R232, R231 ;  /* 0x000000e7e812723e */ /* 0x000fe600000010ff */
[----:B-----5:R-:W-:Y:S01]  /*19860*/  F2FP.BF16.PACK_AB R17, R234, R233 ;  /* 0x000000e9ea11723e */ /* 0x020fe200000010ff */
[----:B------:R-:W-:Y:S01]  /*19870*/  FADD.FTZ R195, R195, R228 ;  /* 0x000000e4c3c37221 */ /* 0x000fe20000010000 */
[----:B------:R-:W-:Y:S01]  /*19880*/  F2FP.BF16.PACK_AB R19, R236, R235 ;  /* 0x000000ebec13723e */ /* 0x000fe200000010ff */
[----:B------:R-:W-:Y:S02]  /*19890*/  FADD.FTZ R14, R193, R14 ;  /* 0x0000000ec10e7221 */ /* 0x000fe40000010000 */
[----:B------:R-:W-:Y:S02]  /*198a0*/  FADD.FTZ R194, R194, R195 ;  /* 0x000000c3c2c27221 */ /* 0x000fe40000010000 */
[----:B------:R-:W-:Y:S02]  /*198b0*/  FADD.FTZ R229, R229, R14 ;  /* 0x0000000ee5e57221 */ /* 0x000fe40000010000 */
[C---:B----4-:R-:W-:Y:S01]  /*198c0*/  HMMA.16816.F32.BF16 R144, R16.reuse, R148, R4 ;  /* 0x000000941090723c */ /* 0x050fe20000041804 */
[----:B------:R-:W1:Y:S02]  /*198d0*/  LDSM.16.MT88.4 R4, [R211+0x9880] ;  /* 0x00988000d304783b */ /* 0x000e640000004200 */
[----:B------:R-:W-:Y:S02]  /*198e0*/  FADD.FTZ R233, R233, R194 ;  /* 0x000000c2e9e97221 */ /* 0x000fe40000010000 */
[----:B------:R-:W-:Y:S02]  /*198f0*/  FADD.FTZ R230, R230, R229 ;  /* 0x000000e5e6e67221 */ /* 0x000fe40000010000 */
[----:B------:R-:W-:Y:S01]  /*19900*/  FADD.FTZ R234, R234, R233 ;  /* 0x000000e9eaea7221 */ /* 0x000fe20000010000 */
[C---:B------:R-:W-:Y:S01]  /*19910*/  HMMA.16816.F32.BF16 R140, R16.reuse, R150, R8 ;  /* 0x00000096108c723c */ /* 0x040fe20000041808 */
[----:B------:R-:W2:Y:S03]  /*19920*/  LDSM.16.MT88.4 R8, [R205+0x9880] ;  /* 0x00988000cd08783b */ /* 0x000ea60000004200 */
[----:B------:R-:W-:Y:S02]  /*19930*/  FADD.FTZ R231, R231, R230 ;  /* 0x000000e6e7e77221 */ /* 0x000fe40000010000 */
[----:B------:R-:W-:Y:S02]  /*19940*/  FADD.FTZ R225, R235, R234 ;  /* 0x000000eaebe17221 */ /* 0x000fe40000010000 */
[C---:B------:R-:W-:Y:S01]  /*19950*/  HMMA.16816.F32.BF16 R132, R16.reuse, R152, R132 ;  /* 0x000000981084723c */ /* 0x040fe20000041884 */
[----:B------:R-:W3:Y:S03]  /*19960*/  LDSM.16.MT88.4 R148, [R204+0x9880] ;  /* 0x00988000cc94783b */ /* 0x000ee60000004200 */
[----:B------:R-:W-:Y:S02]  /*19970*/  FADD.FTZ R226, R232, R231 ;  /* 0x000000e7e8e27221 */ /* 0x000fe40000010000 */
[----:B------:R-:W-:Y:S02]  /*19980*/  FADD.FTZ R225, R236, R225 ;  /* 0x000000e1ece17221 */ /* 0x000fe40000010000 */
[C---:B------:R-:W-:Y:S01]  /*19990*/  HMMA.16816.F32.BF16 R136, R16.reuse, R154, R136 ;  /* 0x0000009a1088723c */ /* 0x040fe20000041888 */
[----:B------:R-:W4:Y:S07]  /*199a0*/  LDSM.16.MT88.4 R152, [R205+0xb880] ;  /* 0x00b88000cd98783b */ /* 0x000f2e0000004200 */
[C---:B------:R-:W-:Y:S08]  /*199b0*/  HMMA.16816.F32.BF16 R20, R16.reuse, R156, R20 ;  /* 0x0000009c1014723c */ /* 0x040ff00000041814 */
[C---:B------:R-:W-:Y:S01]  /*199c0*/  HMMA.16816.F32.BF16 R24, R16.reuse, R158, R24 ;  /* 0x0000009e1018723c */ /* 0x040fe20000041818 */
[----:B------:R-:W5:Y:S07]  /*199d0*/  LDSM.16.MT88.4 R156, [R204+0xb880] ;  /* 0x00b88000cc9c783b */ /* 0x000f6e0000004200 */
        /* <DEDUP_REMOVED lines=27> */
.L_x_442:
[----:B------:R-:W1:Y:S01]  /*19b90*/  SHFL.BFLY PT, R3, R226, 0x2, 0x1f ;  /* 0x0c401f00e2037f89 */ /* 0x000e6200000e0000 */
[----:B------:R-:W-:-:S02]  /*19ba0*/  MOV R4, RZ ;  /* 0x000000ff00047202 */ /* 0x000fc40000000f00 */
[----:B------:R-:W-:Y:S01]  /*19bb0*/  MOV R8, 0xff800000 ;  /* 0xff80000000087802 */ /* 0x000fe20000000f00 */
[----:B------:R-:W2:Y:S01]  /*19bc0*/  SHFL.BFLY PT, R2, R225, 0x2, 0x1f ;  /* 0x0c401f00e1027f89 */ /* 0x000ea200000e0000 */
[----:B------:R-:W-:Y:S01]  /*19bd0*/  PLOP3.LUT P2, PT, PT, PT, PT, 0x8, 0x0 ;  /* 0x000000000000781c */ /* 0x000fe20003f4e170 */
[----:B-1----:R-:W-:Y:S01]  /*19be0*/  FADD.FTZ R6, R3, R226 ;  /* 0x000000e203067221 */ /* 0x002fe20000010000 */
[----:B------:R-:W-:Y:S01]  /*19bf0*/  MOV R3, RZ ;  /* 0x000000ff00037202 */ /* 0x000fe20000000f00 */
        /* <DEDUP_REMOVED lines=9> */
[----:B------:R-:W-:-:S03]  /*19c90*/  @P0 MOV R9, 0x3f317218 ;  /* 0x3f31721800090802 */ /* 0x000fc60000000f00 */
[----:B------:R-:W-:Y:S02]  /*19ca0*/  @P1 FMUL.FTZ R10, R10, c[0x0][0x2d0] ;  /* 0x0000b4000a0a1a20 */ /* 0x000fe40000410000 */
[----:B------:R-:W-:Y:S01]  /*19cb0*/  @P0 MUFU.RCP R3, R2 ;  /* 0x0000000200030308 */ /* 0x000fe20000001000 */
[----:B------:R-:W-:-:S07]  /*19cc0*/  @P0 FMUL.FTZ R9, R9, c[0x0][0x2d0] ;  /* 0x0000b40009090a20 */ /* 0x000fce0000410000 */
[----:B------:R-:W2:Y:S01]  /*19cd0*/  @P1 MUFU.LG2 R5, R5 ;  /* 0x0000000500051308 */ /* 0x000ea20000000c00 */
[C---:B-1----:R-:W-:Y:S02]  /*19ce0*/  FMUL.FTZ R144, R4.reuse, R144 ;  /* 0x0000009004907220 */ /* 0x042fe40000410000 */
[C---:B------:R-:W-:Y:S02]  /*19cf0*/  FMUL.FTZ R145, R4.reuse, R145 ;  /* 0x0000009104917220 */ /* 0x040fe40000410000 */
[C---:B------:R-:W-:Y:S02]  /*19d00*/  FMUL.FTZ R140, R4.reuse, R140 ;  /* 0x0000008c048c7220 */ /* 0x040fe40000410000 */
[C---:B------:R-:W-:Y:S01]  /*19d10*/  FMUL.FTZ R141, R4.reuse, R141 ;  /* 0x0000008d048d7220 */ /* 0x040fe20000410000 */
[----:B------:R-:W1:Y:S01]  /*19d20*/  @P0 MUFU.LG2 R2, R2 ;  /* 0x0000000200020308 */ /* 0x000e620000000c00 */
[C---:B------:R-:W-:Y:S02]  /*19d30*/  FMUL.FTZ R132, R4.reuse, R132 ;  /* 0x0000008404847220 */ /* 0x040fe40000410000 */
[----:B------:R-:W-:-:S02]  /*19d40*/  FMUL.FTZ R133, R4, R133 ;  /* 0x0000008504857220 */ /* 0x000fc40000410000 */
[C---:B------:R-:W-:Y:S02]  /*19d50*/  FMUL.FTZ R136, R4.reuse, R136 ;  /* 0x0000008804887220 */ /* 0x040fe40000410000 */
[C---:B------:R-:W-:Y:S02]  /*19d60*/  FMUL.FTZ R137, R4.reuse, R137 ;  /* 0x0000008904897220 */ /* 0x040fe40000410000 */
[----:B--2---:R-:W-:Y:S02]  /*19d70*/  @P1 FMUL.FTZ R5, R5, 0.69314718246459960938 ;  /* 0x3f31721805051820 */ /* 0x004fe40000410000 */
[C---:B------:R-:W-:Y:S02]  /*19d80*/  FMUL.FTZ R20, R4.reuse, R20 ;  /* 0x0000001404147220 */ /* 0x040fe40000410000 */
        /* <DEDUP_REMOVED lines=55> */
[----:B------:R-:W-:Y:S01]  /*1a100*/  FMUL.FTZ R129, R4, R129 ;  /* 0x0000008104817220 */ /* 0x000fe20000410000 */
        /* <DEDUP_REMOVED lines=67> */
.L_x_345:
[----:B------:R-:W-:Y:S01]  /*1a540*/  USHF.R.S32.HI UR8, URZ, 0x1f, UR20 ;  /* 0x0000001f3f087899 */ /* 0x000fe20008011414 */
        /* <DEDUP_REMOVED lines=10> */
[----:B------:R-:W-:-:S02]  /*1a5f0*/  F2FP.BF16.PACK_AB R142, R143, R142 ;  /* 0x0000008e8f8e723e */ /* 0x000fc400000010ff */
[----:B------:R-:W-:Y:S01]  /*1a600*/  F2FP.BF16.PACK_AB R132, R133, R132 ;  /* 0x000000848584723e */ /* 0x000fe200000010ff */
[----:B------:R-:W-:Y:S01]  /*1a610*/  ULDC.64 UR4, c[0x0][0x500] ;  /* 0x0001400000047ab9 */ /* 0x000fe20000000a00 */
[----:B------:R-:W-:Y:S01]  /*1a620*/  F2FP.BF16.PACK_AB R134, R135, R134 ;  /* 0x000000868786723e */ /* 0x000fe200000010ff */
[----:B------:R-:W-:Y:S01]  /*1a630*/  UIMAD.WIDE UR4, UR29, UR6, UR4 ;  /* 0x000000061d0472a5 */ /* 0x000fe2000f8e0204 */
        /* <DEDUP_REMOVED lines=35> */
[----:B------:R-:W-:Y:S01]  /*1a870*/  BAR.SYNC.DEFER_BLOCKING 0x1, 0x100 ;  /* 0x0044000000007b1d */ /* 0x000fe20000010000 */
[----:B------:R-:W-:-:S02]  /*1a880*/  F2FP.BF16.PACK_AB R42, R43, R42 ;  /* 0x0000002a2b2a723e */ /* 0x000fc400000010ff */
[C---:B------:R-:W-:Y:S01]  /*1a890*/  IMAD.IADD R15, R11.reuse, 0x1, R10 ;  /* 0x000000010b0f7824 */ /* 0x040fe200078e020a */
[C---:B------:R-:W-:Y:S02]  /*1a8a0*/  IADD3 R12, R11.reuse, 0x80, RZ ;  /* 0x000000800b0c7810 */ /* 0x040fe40007ffe0ff */
[----:B------:R-:W-:Y:S02]  /*1a8b0*/  IADD3 R13, R11, 0x70, RZ ;  /* 0x000000700b0d7810 */ /* 0x000fe40007ffe0ff */
[----:B------:R-:W-:Y:S01]  /*1a8c0*/  @P0 IADD3 R13, R12, 0x10, RZ ;  /* 0x000000100c0d0810 */ /* 0x000fe20007ffe0ff */
[----:B------:R-:W-:Y:S01]  /*1a8d0*/  IMAD.MOV.U32 R12, RZ, RZ, 0x40 ;  /* 0x00000040ff0c7424 */ /* 0x000fe200078e00ff */
[----:B------:R-:W-:Y:S02]  /*1a8e0*/  F2FP.BF16.PACK_AB R44, R45, R44 ;  /* 0x0000002c2d2c723e */ /* 0x000fe400000010ff */
[----:B------:R-:W-:Y:S01]  /*1a8f0*/  F2FP.BF16.PACK_AB R46, R47, R46 ;  /* 0x0000002e2f2e723e */ /* 0x000fe200000010ff */
[----:B------:R-:W-:Y:S01]  /*1a900*/  IMAD.IADD R17, R10, 0x1, R13 ;  /* 0x000000010a117824 */ /* 0x000fe200078e020d */
[----:B------:R-:W-:Y:S01]  /*1a910*/  SEL R12, R12, 0xffffffc0, !P2 ;  /* 0xffffffc00c0c7807 */ /* 0x000fe20005000000 */
[----:B------:R-:W-:Y:S01]  /*1a920*/  IMAD.U32 R10, RZ, RZ, UR4 ;  /* 0x00000004ff0a7e24 */ /* 0x000fe2000f8e00ff */
[----:B------:R-:W-:-:S02]  /*1a930*/  F2FP.BF16.PACK_AB R48, R49, R48 ;  /* 0x000000303130723e */ /* 0x000fc400000010ff */
[----:B------:R-:W-:Y:S01]  /*1a940*/  F2FP.BF16.PACK_AB R50, R51, R50 ;  /* 0x000000323332723e */ /* 0x000fe200000010ff */
[--C-:B------:R-:W-:Y:S01]  /*1a950*/  IMAD.IADD R19, R11, 0x1, R12.reuse ;  /* 0x000000010b137824 */ /* 0x100fe200078e020c */
[----:B------:R-:W-:Y:S01]  /*1a960*/  F2FP.BF16.PACK_AB R52, R53, R52 ;  /* 0x000000343534723e */ /* 0x000fe200000010ff */
[C---:B------:R-:W-:Y:S01]  /*1a970*/  IMAD.IADD R21, R12.reuse, 0x1, R13 ;  /* 0x000000010c157824 */ /* 0x040fe200078e020d */
[----:B------:R-:W-:Y:S01]  /*1a980*/  F2FP.BF16.PACK_AB R54, R55, R54 ;  /* 0x000000363736723e */ /* 0x000fe200000010ff */
[----:B------:R-:W-:Y:S01]  /*1a990*/  IMAD.IADD R23, R12, 0x1, R15 ;  /* 0x000000010c177824 */ /* 0x000fe200078e020f */
[----:B------:R-:W-:Y:S01]  /*1a9a0*/  STS [R11+0x80], R144 ;  /* 0x000080900b007388 */ /* 0x000fe20000000800 */
[----:B------:R-:W-:Y:S01]  /*1a9b0*/  IMAD.IADD R25, R17, 0x1, R12 ;  /* 0x0000000111197824 */ /* 0x000fe200078e020c */
[----:B------:R-:W-:Y:S02]  /*1a9c0*/  F2FP.BF16.PACK_AB R56, R57, R56 ;  /* 0x000000383938723e */ /* 0x000fe400000010ff */
        /* <DEDUP_REMOVED lines=89> */
[----:B------:R2:W-:Y:S04]  /*1af60*/  STS [R15+0xc480], R110 ;  /* 0x00c4806e0f007388 */ /* 0x0005e80000000800 */
[----:B------:R3:W-:Y:S04]  /*1af70*/  STS [R17+0xc000], R112 ;  /* 0x00c0007011007388 */ /* 0x0007e80000000800 */
[----:B------:R3:W-:Y:S01]  /*1af80*/  STS [R17+0xc400], R114 ;  /* 0x00c4007211007388 */ /* 0x0007e20000000800 */
[----:B-1----:R-:W-:Y:S01]  /*1af90*/  IMAD.U32 R11, RZ, RZ, UR5 ;  /* 0x00000005ff0b7e24 */ /* 0x002fe2000f8e00ff */
[----:B------:R-:W-:-:S02]  /*1afa0*/  ULDC.64 UR4, c[0x0][0x508] ;  /* 0x0001420000047ab9 */ /* 0x000fc40000000a00 */
[----:B------:R3:W-:Y:S04]  /*1afb0*/  STS [R19+0xc080], R116 ;  /* 0x00c0807413007388 */ /* 0x0007e80000000800 */
        /* <DEDUP_REMOVED lines=8> */
[----:B------:R-:W-:-:S04]  /*1b040*/  UISETP.NE.U32.AND UP0, UPT, URZ, UR4, UPT ;  /* 0x000000043f00728c */ /* 0x000fc8000bf05070 */
[----:B------:R-:W-:Y:S01]  /*1b050*/  UISETP.NE.AND.EX UP0, UPT, URZ, UR5, UPT, UP0 ;  /* 0x000000053f00728c */ /* 0x000fe2000bf05300 */
[----:B------:R-:W4:Y:S02]  /*1b060*/  @P0 LDG.E R12, [R10.64] ;  /* 0x0000001e0a0c0981 */ /* 0x000f24000c1e1900 */
[----:B------:R-:W-:-:S03]  /*1b070*/  ULDC.64 UR4, c[0x0][0x508] ;  /* 0x0001420000047ab9 */ /* 0x000fc60000000a00 */
[----:B------:R-:W-:-:S05]  /*1b080*/  PLOP3.LUT P1, PT, PT, PT, UP0, 0x80, 0x0 ;  /* 0x000000000000781c */ /* 0x000fca0003f2f008 */
[----:B------:R-:W-:Y:S01]  /*1b090*/  @UP0 UIMAD.WIDE UR4, UR29, UR6, UR4 ;  /* 0x000000061d0402a5 */ /* 0x000fe2000f8e0204 */
[----:B------:R-:W-:-:S05]  /*1b0a0*/  IMAD.MOV.U32 R6, RZ, RZ, c[0x0][0x388] ;  /* 0x0000e200ff067624 */ /* 0x000fca00078e00ff */
[----:B------:R-:W-:Y:S02]  /*1b0b0*/  IMAD.U32 R14, RZ, RZ, UR4 ;  /* 0x00000004ff0e7e24 */ /* 0x000fe4000f8e00ff */
[----:B--2---:R-:W-:-:S05]  /*1b0c0*/  IMAD.U32 R15, RZ, RZ, UR5 ;  /* 0x00000005ff0f7e24 */ /* 0x004fca000f8e00ff */
[----:B------:R3:W5:Y:S01]  /*1b0d0*/  @P1 LDG.E R6, [R14.64] ;  /* 0x0000001e0e061981 */ /* 0x000762000c1e1900 */
[----:B------:R-:W-:Y:S02]  /*1b0e0*/  UMOV UR12, URZ ;  /* 0x0000003f000c7c82 */ /* 0x000fe40008000000 */
[----:B------:R-:W-:Y:S01]  /*1b0f0*/  UMOV UR13, URZ ;  /* 0x0000003f000d7c82 */ /* 0x000fe20008000000 */
[----:B----4-:R-:W1:Y:S02]  /*1b100*/  @P0 R2UR UR5, R12 ;  /* 0x000000000c0503c2 */ /* 0x010e6400000e0000 */
[----:B-1----:R-:W-:Y:S02]  /*1b110*/  @UP1 USHF.R.S32.HI UR4, URZ, 0x1f, UR5 ;  /* 0x0000001f3f041899 */ /* 0x002fe40008011405 */
[----:B------:R-:W-:-:S05]  /*1b120*/  @UP1 UMOV UR12, UR5 ;  /* 0x00000005000c1c82 */ /* 0x000fca0008000000 */
[----:B------:R-:W-:Y:S01]  /*1b130*/  @UP1 UMOV UR13, UR4 ;  /* 0x00000004000d1c82 */ /* 0x000fe20008000000 */
[----:B------:R-:W-:Y:S05]  /*1b140*/  @P1 BRA `(.L_x_453) ;  /* 0x0000004000001947 */ /* 0x000fea0003800000 */
[----:B---3--:R-:W-:Y:S05]  /*1b150*/  @!P0 BRA `(.L_x_453) ;  /* 0x0000003000008947 */ /* 0x008fea0003800000 */
[----:B-----5:R-:W2:Y:S04]  /*1b160*/  LDG.E R6, [R10.64] ;  /* 0x0000001e0a067981 */ /* 0x020ea8000c1e1900 */
[----:B------:R-:W2:Y:S02]  /*1b170*/  LDG.E R3, [R10.64+0x4] ;  /* 0x0000041e0a037981 */ /* 0x000ea4000c1e1900 */
[----:B--2---:R-:W-:Y:S02]  /*1b180*/  IADD3 R6, -R6, R3, RZ ;  /* 0x0000000306067210 */ /* 0x004fe40007ffe1ff */
.L_x_453:
[----:B---3--:R-:W-:Y:S01]  /*1b190*/  SHF.R.S32.HI R3, RZ, 0x1f, R2 ;  /* 0x0000001fff037819 */ /* 0x008fe20000011402 */
[----:B------:R-:W1:Y:S01]  /*1b1a0*/  S2R R75, SR_CTAID.X ;  /* 0x00000000004b7919 */ /* 0x000e620000002500 */
[----:B------:R-:W-:Y:S01]  /*1b1b0*/  LOP3.LUT R11, R7, 0xffffffe0, RZ, 0xc0, !PT ;  /* 0xffffffe0070b7812 */ /* 0x000fe200078ec0ff */
[----:B------:R-:W-:Y:S01]  /*1b1c0*/  IMAD.MOV.U32 R10, RZ, RZ, c[0x0][0x4e8] ;  /* 0x00013a00ff0a7624 */ /* 0x000fe200078e00ff */
[----:B------:R-:W-:Y:S01]  /*1b1d0*/  LEA.HI R3, R3, R2, RZ, 0x3 ;  /* 0x0000000203037211 */ /* 0x000fe200078f18ff */
[----:B------:R-:W-:Y:S01]  /*1b1e0*/  ULDC.64 UR4, c[0x0][0x3a0] ;  /* 0x0000e80000047ab9 */ /* 0x000fe20000000a00 */
[-C--:B------:R-:W-:Y:S01]  /*1b1f0*/  LEA.HI R16, R5, R0.reuse, RZ, 0x3 ;  /* 0x0000000005107211 */ /* 0x080fe200078f18ff */
[----:B------:R-:W-:Y:S01]  /*1b200*/  UMOV UR11, UR13 ;  /* 0x0000000d000b7c82 */ /* 0x000fe20008000000 */
[----:B------:R-:W-:Y:S01]  /*1b210*/  LOP3.LUT R7, R3, 0xffffff8, RZ, 0xc0, !PT ;  /* 0x0ffffff803077812 */ /* 0x000fe200078ec0ff */
[----:B------:R-:W-:Y:S01]  /*1b220*/  IMAD.IADD R3, R0, 0x1, -R11 ;  /* 0x0000000100037824 */ /* 0x000fe200078e0a0b */
[----:B------:R-:W-:Y:S01]  /*1b230*/  ISETP.NE.AND P1, PT, R10, 0x1, PT ;  /* 0x000000010a00780c */ /* 0x000fe20003f25270 */
[----:B------:R-:W-:Y:S01]  /*1b240*/  UIMAD UR13, UR13, UR4, URZ ;  /* 0x000000040d0d72a4 */ /* 0x000fe2000f8e023f */
[----:B------:R-:W-:Y:S01]  /*1b250*/  LEA.HI R10, R9, R9, RZ, 0x1 ;  /* 0x00000009090a7211 */ /* 0x000fe200078f08ff */
[----:B------:R-:W-:Y:S01]  /*1b260*/  IMAD.IADD R2, R2, 0x1, -R7 ;  /* 0x0000000102027824 */ /* 0x000fe200078e0a07 */
[----:B------:R-:W-:Y:S01]  /*1b270*/  SHF.R.S32.HI R12, RZ, 0x1f, R3 ;  /* 0x0000001fff0c7819 */ /* 0x000fe20000011403 */
[----:B------:R-:W-:Y:S01]  /*1b280*/  UMOV UR10, UR12 ;  /* 0x0000000c000a7c82 */ /* 0x000fe20008000000 */
[----:B------:R-:W-:Y:S01]  /*1b290*/  LOP3.LUT R10, R10, 0x1ffffffe, RZ, 0xc0, !PT ;  /* 0x1ffffffe0a0a7812 */ /* 0x000fe200078ec0ff */
[----:B------:R-:W-:Y:S01]  /*1b2a0*/  ULDC.64 UR6, c[0x0][0x490] ;  /* 0x0001240000067ab9 */ /* 0x000fe20000000a00 */
[----:B------:R-:W-:Y:S01]  /*1b2b0*/  LEA.HI R7, R12, R3, RZ, 0x2 ;  /* 0x000000030c077211 */ /* 0x000fe200078f10ff */
[----:B------:R-:W-:Y:S01]  /*1b2c0*/  UIMAD.WIDE.U32 UR14, UR12, UR4, URZ ;  /* 0x000000040c0e72a5 */ /* 0x000fe2000f8e003f */
[----:B------:R-:W-:Y:S01]  /*1b2d0*/  LOP3.LUT P2, RZ, R3, 0x3, RZ, 0xc0, !PT ;  /* 0x0000000303ff7812 */ /* 0x000fe2000784c0ff */
[----:B------:R-:W-:Y:S01]  /*1b2e0*/  IMAD.IADD R9, R9, 0x1, -R10 ;  /* 0x0000000109097824 */ /* 0x000fe200078e0a0a */
[----:B------:R-:W-:Y:S01]  /*1b2f0*/  SHF.R.S32.HI R7, RZ, 0x2, R7 ;  /* 0x00000002ff077819 */ /* 0x000fe20000011407 */
[----:B------:R-:W-:Y:S01]  /*1b300*/  UIMAD UR13, UR12, UR5, UR13 ;  /* 0x000000050c0d72a4 */ /* 0x000fe2000f8e020d */
[----:B------:R-:W-:Y:S01]  /*1b310*/  LEA.HI R5, R5, R0, RZ, 0x6 ;  /* 0x0000000005057211 */ /* 0x000fe200078f30ff */
[----:B------:R-:W-:Y:S01]  /*1b320*/  USHF.R.S32.HI UR12, URZ, 0x1f, UR29 ;  /* 0x0000001f3f0c7899 */ /* 0x000fe2000801141d */
[----:B------:R-:W-:Y:S01]  /*1b330*/  BSSY B0, `(.L_x_454) ;  /* 0x0000083000007945 */ /* 0x000fe20003800000 */
[----:B------:R-:W-:Y:S01]  /*1b340*/  IMAD R2, R2, 0x10, R7 ;  /* 0x0000001002027824 */ /* 0x000fe200078e0207 */
[----:B------:R-:W-:-:S02]  /*1b350*/  UIMAD UR9, UR8, UR6, URZ ;  /* 0x00000006080972a4 */ /* 0x000fc4000f8e023f */
[----:B------:R-:W-:Y:S01]  /*1b360*/  USEL UR12, UR12, URZ, !UP1 ;  /* 0x0000003f0c0c7287 */ /* 0x000fe2000c800000 */
[----:B------:R-:W-:Y:S01]  /*1b370*/  IMAD R10, R9, 0x8, R2 ;  /* 0x00000008090a7824 */ /* 0x000fe200078e0202 */
[----:B------:R-:W-:Y:S02]  /*1b380*/  UIMAD.WIDE.U32 UR10, UR20, UR6, UR10 ;  /* 0x00000006140a72a5 */ /* 0x000fe4000f8e000a */
[----:B------:R-:W-:Y:S02]  /*1b390*/  UIMAD UR9, UR20, UR7, UR9 ;  /* 0x00000007140972a4 */ /* 0x000fe4000f8e0209 */
[----:B-1----:R-:W-:Y:S01]  /*1b3a0*/  LEA R7, R75, R10, 0x7 ;  /* 0x0000000a4b077211 */ /* 0x002fe200078e38ff */
[----:B------:R-:W-:Y:S02]  /*1b3b0*/  ULDC.64 UR6, c[0x0][0x498] ;  /* 0x0001260000067ab9 */ /* 0x000fe40000000a00 */
[----:B------:R-:W-:Y:S02]  /*1b3c0*/  USEL UR29, UR29, URZ, !UP1 ;  /* 0x0000003f1d1d7287 */ /* 0x000fe4000c800000 */
[----:B------:R-:W-:Y:S01]  /*1b3d0*/  @P1 IMAD.HI.U32 R3, R7, c[0x0][0x4ec], RZ ;  /* 0x00013b0007031a27 */ /* 0x000fe200078e00ff */
[----:B------:R-:W-:-:S02]  /*1b3e0*/  UIMAD UR16, UR12, UR6, URZ ;  /* 0x000000060c1072a4 */ /* 0x000fc4000f8e023f */
[----:B------:R-:W-:Y:S01]  /*1b3f0*/  UIADD3 UR11, UR11, UR9, URZ ;  /* 0x000000090b0b7290 */ /* 0x000fe2000fffe03f */
[----:B------:R-:W-:Y:S01]  /*1b400*/  IMAD.MOV.U32 R12, RZ, RZ, R7 ;  /* 0x000000ffff0c7224 */ /* 0x000fe200078e0007 */
[----:B------:R-:W-:Y:S01]  /*1b410*/  @P1 SHF.R.U32.HI R12, RZ, c[0x0][0x4f0], R3 ;  /* 0x00013c00ff0c1a19 */ /* 0x000fe20000011603 */
[----:B------:R-:W-:Y:S01]  /*1b420*/  UIMAD UR7, UR29, UR7, UR16 ;  /* 0x000000071d0772a4 */ /* 0x000fe2000f8e0210 */
[----:B------:R-:W-:Y:S01]  /*1b430*/  LOP3.LUT R3, R16, 0xfffffff8, RZ, 0xc0, !PT ;  /* 0xfffffff810037812 */ /* 0x000fe200078ec0ff */
[----:B------:R-:W-:Y:S01]  /*1b440*/  UIMAD.WIDE.U32 UR10, UR29, UR6, UR10 ;  /* 0x000000061d0a72a5 */ /* 0x000fe2000f8e000a */
[----:B------:R-:W-:Y:S01]  /*1b450*/  SHF.R.S32.HI R16, RZ, 0x3, R16 ;  /* 0x00000003ff107819 */ /* 0x000fe20000011410 */
[--C-:B------:R-:W-:Y:S01]  /*1b460*/  IMAD.MOV R10, RZ, RZ, -R12.reuse ;  /* 0x000000ffff0a7224 */ /* 0x100fe200078e0a0c */
[----:B------:R-:W-:Y:S01]  /*1b470*/  ULDC.64 UR4, c[0x0][0x3e8] ;  /* 0x0000fa0000047ab9 */ /* 0x000fe20000000a00 */
[----:B------:R-:W-:Y:S01]  /*1b480*/  IMAD.IADD R3, R0, 0x1, -R3 ;  /* 0x0000000100037824 */ /* 0x000fe200078e0a03 */
[----:B------:R-:W-:Y:S01]  /*1b490*/  UIMAD UR8, UR8, UR4, URZ ;  /* 0x00000004080872a4 */ /* 0x000fe2000f8e023f */
[----:B------:R-:W-:Y:S01]  /*1b4a0*/  IMAD R10, R10, c[0x0][0x4e8], R7 ;  /* 0x00013a000a0a7a24 */ /* 0x000fe200078e0207 */
[----:B------:R-:W-:Y:S01]  /*1b4b0*/  SHF.R.S32.HI R7, RZ, 0x1f, R12 ;  /* 0x0000001fff077819 */ /* 0x000fe2000001140c */
[----:B------:R-:W-:Y:S01]  /*1b4c0*/  IMAD.U32 R0, RZ, RZ, UR7 ;  /* 0x00000007ff007e24 */ /* 0x000fe2000f8e00ff */
[----:B------:R-:W-:Y:S01]  /*1b4d0*/  IADD3 R12, P0, R12, UR10, RZ ;  /* 0x0000000a0c0c7c10 */ /* 0x000fe2000ff1e0ff */
[----:B------:R-:W-:Y:S01]  /*1b4e0*/  IMAD.SHL.U32 R17, R16, 0x40, RZ ;  /* 0x0000004010117824 */ /* 0x000fe200078e00ff */
[----:B------:R-:W-:Y:S01]  /*1b4f0*/  SHF.R.S32.HI R11, RZ, 0x1f, R10 ;  /* 0x0000001fff0b7819 */ /* 0x000fe2000001140a */
[----:B------:R-:W-:Y:S01]  /*1b500*/  UIADD3 UR15, UR15, UR13, URZ ;  /* 0x0000000d0f0f7290 */ /* 0x000fe2000fffe03f */
[----:B------:R-:W-:Y:S01]  /*1b510*/  IADD3.X R13, R7, UR11, R0, P0, !PT ;  /* 0x0000000b070d7c10 */ /* 0x000fe200087fe400 */
[----:B------:R-:W-:Y:S01]  /*1b520*/  UIMAD UR5, UR20, UR5, UR8 ;  /* 0x00000005140572a4 */ /* 0x000fe2000f8e0208 */
[----:B------:R-:W-:Y:S01]  /*1b530*/  LEA R0, R3, R16, 0x5 ;  /* 0x0000001003007211 */ /* 0x000fe200078e28ff */
[----:B------:R-:W-:Y:S01]  /*1b540*/  IMAD R11, R11, c[0x0][0x488], RZ ;  /* 0x000122000b0b7a24 */ /* 0x000fe200078e02ff */
[----:B------:R-:W-:Y:S01]  /*1b550*/  LOP3.LUT R17, R17, 0x1c0, RZ, 0xc0, !PT ;  /* 0x000001c011117812 */ /* 0x000fe200078ec0ff */
[----:B------:R-:W-:Y:S01]  /*1b560*/  IMAD.WIDE.U32 R12, R10, c[0x0][0x488], R12 ;  /* 0x000122000a0c7a25 */ /* 0x000fe200078e000c */
[----:B------:R-:W-:-:S02]  /*1b570*/  UIMAD.WIDE.U32 UR14, UR20, UR4, UR14 ;  /* 0x00000004140e72a5 */ /* 0x000fc4000f8e000e */
[----:B------:R-:W-:Y:S01]  /*1b580*/  ULDC.64 UR6, c[0x0][0x3f0] ;  /* 0x0000fc0000067ab9 */ /* 0x000fe20000000a00 */
[----:B------:R-:W-:Y:S01]  /*1b590*/  IMAD R15, R75, 0x80, R0 ;  /* 0x000000804b0f7824 */ /* 0x000fe200078e0200 */
[----:B------:R-:W-:Y:S01]  /*1b5a0*/  UIMAD UR12, UR12, UR6, URZ ;  /* 0x000000060c0c72a4 */ /* 0x000fe2000f8e023f */
[----:B------:R-:W-:Y:S01]  /*1b5b0*/  IMAD.SHL.U32 R0, R3, 0x8, RZ ;  /* 0x0000000803007824 */ /* 0x000fe200078e00ff */
[----:B------:R-:W-:Y:S01]  /*1b5c0*/  SHF.R.U32.HI R3, RZ, 0x3, R17 ;  /* 0x00000003ff037819 */ /* 0x000fe20000011611 */
[----:B------:R-:W-:Y:S01]  /*1b5d0*/  IMAD R11, R10, c[0x0][0x48c], R11 ;  /* 0x000123000a0b7a24 */ /* 0x000fe200078e020b */
[----:B------:R-:W-:Y:S01]  /*1b5e0*/  UIADD3 UR15, UR15, UR5, URZ ;  /* 0x000000050f0f7290 */ /* 0x000fe2000fffe03f */
[----:B------:R-:W-:Y:S01]  /*1b5f0*/  @P1 IMAD.HI.U32 R9, R15, c[0x0][0x4ec], RZ ;  /* 0x00013b000f091a27 */ /* 0x000fe200078e00ff */
[----:B------:R-:W-:Y:S01]  /*1b600*/  LOP3.LUT R10, R17, 0x38, R0, 0xf8, !PT ;  /* 0x00000038110a7812 */ /* 0x000fe200078ef800 */
[----:B------:R-:W-:Y:S01]  /*1b610*/  UIMAD UR7, UR29, UR7, UR12 ;  /* 0x000000071d0772a4 */ /* 0x000fe2000f8e020c */
[----:B------:R-:W-:Y:S01]  /*1b620*/  LEA R17, P0, R12, c[0x0][0x450], 0x2 ;  /* 0x000114000c117a11 */ /* 0x000fe200078010ff */
[----:B------:R-:W-:Y:S01]  /*1b630*/  IMAD.IADD R14, R13, 0x1, R11 ;  /* 0x000000010d0e7824 */ /* 0x000fe200078e020b */
[----:B------:R-:W-:Y:S01]  /*1b640*/  LOP3.LUT R3, R10, R3, RZ, 0x3c, !PT ;  /* 0x000000030a037212 */ /* 0x000fe200078e3cff */
[----:B------:R-:W-:Y:S01]  /*1b650*/  IMAD.MOV.U32 R7, RZ, RZ, R15 ;  /* 0x000000ffff077224 */ /* 0x000fe200078e000f */
[----:B------:R-:W-:Y:S01]  /*1b660*/  @P1 SHF.R.U32.HI R7, RZ, c[0x0][0x4f0], R9 ;  /* 0x00013c00ff071a19 */ /* 0x000fe20000011609 */
[----:B------:R-:W-:Y:S01]  /*1b670*/  UIMAD.WIDE.U32 UR14, UR29, UR6, UR14 ;  /* 0x000000061d0e72a5 */ /* 0x000fe2000f8e000e */
[----:B------:R-:W-:Y:S01]  /*1b680*/  LEA.HI.X R14, R12, c[0x0][0x454], R14, 0x2, P0 ;  /* 0x000115000c0e7a11 */ /* 0x000fe200000f140e */
[----:B------:R-:W-:Y:S01]  /*1b690*/  SHFL.IDX PT, R10, R17, 0x1, 0x1c1f ;  /* 0x003c1f00110a7f89 */ /* 0x000fe200000e0000 */
[--C-:B------:R-:W-:Y:S01]  /*1b6a0*/  SHF.R.S32.HI R9, RZ, 0x1f, R7.reuse ;  /* 0x0000001fff097819 */ /* 0x100fe20000011407 */
[----:B------:R-:W-:Y:S01]  /*1b6b0*/  IMAD.MOV R18, RZ, RZ, -R7 ;  /* 0x000000ffff127224 */ /* 0x000fe200078e0a07 */
[----:B------:R-:W-:Y:S01]  /*1b6c0*/  UIADD3 UR7, UR15, UR7, URZ ;  /* 0x000000070f077290 */ /* 0x000fe2000fffe03f */
[----:B------:R-:W-:Y:S01]  /*1b6d0*/  SHFL.IDX PT, R12, R17, RZ, 0x1c1f ;  /* 0x001c1fff110c7589 */ /* 0x000fe200000e0000 */
[----:B------:R-:W-:Y:S01]  /*1b6e0*/  MOV R20, UR14 ;  /* 0x0000000e00147c02 */ /* 0x000fe20008000f00 */
[----:B------:R-:W-:-:S02]  /*1b6f0*/  IMAD R18, R18, c[0x0][0x4e8], R15 ;  /* 0x00013a0012127a24 */ /* 0x000fc400078e020f */
[----:B------:R-:W1:Y:S01]  /*1b700*/  SHFL.IDX PT, R13, R14, RZ, 0x1c1f ;  /* 0x001c1fff0e0d7589 */ /* 0x000e6200000e0000 */
[----:B------:R-:W-:Y:S02]  /*1b710*/  IMAD R15, R75, 0x80, R2 ;  /* 0x000000804b0f7824 */ /* 0x000fe400078e0202 */
[----:B-----5:R-:W-:Y:S01]  /*1b720*/  IMAD R2, R6, c[0x0][0x4e8], RZ ;  /* 0x00013a0006027a24 */ /* 0x020fe200078e02ff */
[----:B------:R2:W3:Y:S01]  /*1b730*/  SHFL.IDX PT, R11, R14, 0x1, 0x1c1f ;  /* 0x003c1f000e0b7f89 */ /* 0x0004e200000e0000 */
[----:B------:R-:W-:Y:S01]  /*1b740*/  IMAD R22, R9, c[0x0][0x3e0], RZ ;  /* 0x0000f80009167a24 */ /* 0x000fe200078e02ff */
[C---:B------:R-:W-:Y:S01]  /*1b750*/  IADD3 R9, R15.reuse, 0x8, RZ ;  /* 0x000000080f097810 */ /* 0x040fe20007ffe0ff */
[----:B------:R-:W-:Y:S01]  /*1b760*/  IMAD.U32 R21, RZ, RZ, UR15 ;  /* 0x0000000fff157e24 */ /* 0x000fe2000f8e00ff */
[-C--:B------:R-:W-:Y:S01]  /*1b770*/  ISETP.GE.OR P1, PT, R15, R2.reuse, P2 ;  /* 0x000000020f00720c */ /* 0x080fe20001726670 */
[----:B------:R-:W-:Y:S01]  /*1b780*/  IMAD.U32 R21, RZ, RZ, UR7 ;  /* 0x00000007ff157e24 */ /* 0x000fe2000f8e00ff */
[----:B------:R-:W-:Y:S01]  /*1b790*/  ISETP.GE.OR P0, PT, R9, R2, P2 ;  /* 0x000000020900720c */ /* 0x000fe20001706670 */
[C---:B------:R-:W-:Y:S01]  /*1b7a0*/  IMAD R22, R7.reuse, c[0x0][0x3e4], R22 ;  /* 0x0000f90007167a24 */ /* 0x040fe200078e0216 */
[----:B------:R-:W-:Y:S01]  /*1b7b0*/  SHF.R.S32.HI R6, RZ, 0x1f, R18 ;  /* 0x0000001fff067819 */ /* 0x000fe20000011412 */
[----:B------:R-:W-:-:S04]  /*1b7c0*/  IMAD.WIDE.U32 R20, R7, c[0x0][0x3e0], R20 ;  /* 0x0000f80007147a25 */ /* 0x000fc800078e0014 */
[----:B------:R-:W-:Y:S01]  /*1b7d0*/  IMAD R75, R75, 0x80, R16 ;  /* 0x000000804b4b7824 */ /* 0x000fe200078e0210 */
[----:B------:R-:W-:-:S03]  /*1b7e0*/  IADD3 R21, R21, R22, RZ ;  /* 0x0000001615157210 */ /* 0x000fc60007ffe0ff */
[----:B-1----:R1:W-:Y:S01]  /*1b7f0*/  @!P1 ST.E [R12.64], R4 ;  /* 0x000000040c009985 */ /* 0x0023e2000c10191e */
[----:B--2---:R-:W-:-:S03]  /*1b800*/  IMAD.SHL.U32 R14, R5, 0x8, RZ ;  /* 0x00000008050e7824 */ /* 0x004fc600078e00ff */
[----:B---3--:R1:W-:Y:S01]  /*1b810*/  @!P0 ST.E [R10.64], R8 ;  /* 0x000000080a008985 */ /* 0x0083e2000c10191e */
[----:B------:R-:W-:Y:S01]  /*1b820*/  IMAD R5, R6, c[0x0][0x3d8], RZ ;  /* 0x0000f60006057a24 */ /* 0x000fe200078e02ff */
[----:B------:R-:W-:-:S03]  /*1b830*/  LOP3.LUT R14, R3, 0x7ffffe00, R14, 0xf8, !PT ;  /* 0x7ffffe00030e7812 */ /* 0x000fc600078ef80e */
[C---:B------:R-:W-:Y:S02]  /*1b840*/  IMAD R3, R18.reuse, c[0x0][0x3dc], R5 ;  /* 0x0000f70012037a24 */ /* 0x040fe400078e0205 */
[----:B------:R-:W-:-:S04]  /*1b850*/  IMAD.WIDE.U32 R18, R18, c[0x0][0x3d8], R20 ;  /* 0x0000f60012127a25 */ /* 0x000fc800078e0014 */
[----:B------:R-:W-:Y:S01]  /*1b860*/  IMAD.SHL.U32 R76, R14, 0x2, RZ ;  /* 0x000000020e4c7824 */ /* 0x000fe200078e00ff */
[----:B------:R-:W-:Y:S01]  /*1b870*/  LEA R74, P0, R18, c[0x0][0x380], 0x1 ;  /* 0x0000e000124a7a11 */ /* 0x000fe200078008ff */
[----:B------:R-:W-:-:S03]  /*1b880*/  IMAD.IADD R3, R19, 0x1, R3 ;  /* 0x0000000113037824 */ /* 0x000fc600078e0203 */
[----:B------:R1:W2:Y:S02]  /*1b890*/  LDS.128 R60, [R76+0x1080] ;  /* 0x001080004c3c7984 */ /* 0x0002a40000000c00 */
[----:B------:R-:W-:Y:S02]  /*1b8a0*/  LEA.HI.X R73, R18, c[0x0][0x384], R3, 0x1, P0 ;  /* 0x0000e10012497a11 */ /* 0x000fe400000f0c03 */
        /* <DEDUP_REMOVED lines=24> */
[----:B------:R5:W1:Y:S01]  /*1ba30*/  LDS.128 R16, [R76+0xc080] ;  /* 0x00c080004c107984 */ /* 0x000a620000000c00 */
        /* <DEDUP_REMOVED lines=9> */
[----:B-1---5:R-:W-:Y:S01]  /*1bad0*/  @!P3 IMAD.WIDE R76, R0, 0x2, R78 ;  /* 0x00000002004cb825 */ /* 0x022fe200078e024e */
[----:B------:R-:W-:-:S03]  /*1bae0*/  @!P0 LOP3.LUT R3, R3, 0xfffffff8, RZ, 0xc0, !PT ;  /* 0xfffffff803038812 */ /* 0x000fc600078ec0ff */
[--C-:B------:R-:W-:Y:S01]  /*1baf0*/  @!P2 IMAD.WIDE R70, R71, 0x2, R78.reuse ;  /* 0x000000024746a825 */ /* 0x100fe200078e024e */
[----:B--2---:R1:W-:Y:S03]  /*1bb00*/  @!P3 ST.E.128 [R76.64], R64 ;  /* 0x000000404c00b985 */ /* 0x0043e6000c101d1e */
[--C-:B------:R-:W-:Y:S01]  /*1bb10*/  @!P1 IMAD.WIDE R68, R69, 0x2, R78.reuse ;  /* 0x0000000245449825 */ /* 0x100fe200078e024e */
[----:B---3--:R1:W-:Y:S03]  /*1bb20*/  @!P2 ST.E.128 [R70.64], R48 ;  /* 0x000000304600a985 */ /* 0x0083e6000c101d1e */
[----:B------:R-:W-:Y:S01]  /*1bb30*/  @!P0 IMAD.WIDE R78, R3, 0x2, R78 ;  /* 0x00000002034e8825 */ /* 0x000fe200078e024e */
[----:B----4-:R1:W-:Y:S04]  /*1bb40*/  @!P1 ST.E.128 [R68.64], R32 ;  /* 0x0000002044009985 */ /* 0x0103e8000c101d1e */
[----:B------:R1:W-:Y:S02]  /*1bb50*/  @!P0 ST.E.128 [R78.64], R16 ;  /* 0x000000104e008985 */ /* 0x0003e4000c101d1e */
.L_x_455:
[----:B--234-:R-:W-:Y:S05]  /*1bb60*/  BSYNC B0 ;  /* 0x0000000000007941 */ /* 0x01cfea0003800000 */
.L_x_454:
[----:B------:R-:W-:Y:S01]  /*1bb70*/  IADD3 R3, R75, 0x20, RZ ;  /* 0x000000204b037810 */ /* 0x000fe20007ffe0ff */
[----:B-1----:R1:W2:Y:S01]  /*1bb80*/  SHFL.IDX PT, R35, R73, 0x1, 0x181f ;  /* 0x00381f0049237f89 */ /* 0x0022a200000e0000 */
        /* <DEDUP_REMOVED lines=28> */
.L_x_457:
[----:B------:R-:W-:Y:S05]  /*1bd50*/  BSYNC B0 ;  /* 0x0000000000007941 */ /* 0x000fea0003800000 */
.L_x_456:
[----:B------:R-:W-:Y:S01]  /*1bd60*/  IADD3 R3, R75, 0x40, RZ ;  /* 0x000000404b037810 */ /* 0x000fe20007ffe0ff */
[----:B--2---:R2:W4:Y:S01]  /*1bd70*/  SHFL.IDX PT, R19, R73, 0x2, 0x181f ;  /* 0x00581f0049137f89 */ /* 0x00452200000e0000 */
[----:B------:R-:W-:Y:S02]  /*1bd80*/  BSSY B0, `(.L_x_458) ;  /* 0x000001c000007945 */ /* 0x000fe40003800000 */
[----:B------:R-:W-:Y:S01]  /*1bd90*/  ISETP.GE.AND P0, PT, R3, R2, PT ;  /* 0x000000020300720c */ /* 0x000fe20003f06270 */
[----:B------:R2:W1:-:S12]  /*1bda0*/  SHFL.IDX PT, R18, R74, 0x2, 0x181f ;  /* 0x00581f004a127f89 */ /* 0x00045800000e0000 */
        /* <DEDUP_REMOVED lines=25> */
.L_x_459:
[----:B------:R-:W-:Y:S05]  /*1bf40*/  BSYNC B0 ;  /* 0x0000000000007941 */ /* 0x000fea0003800000 */
.L_x_458:
[----:B------:R-:W-:Y:S01]  /*1bf50*/  IADD3 R75, R75, 0x60, RZ ;  /* 0x000000604b4b7810 */ /* 0x000fe20007ffe0ff */
[----:B-1----:R1:W2:Y:S03]  /*1bf60*/  SHFL.IDX PT, R11, R73, 0x3, 0x181f ;  /* 0x00781f00490b7f89 */ /* 0x0022a600000e0000 */
        /* <DEDUP_REMOVED lines=12> */
[--C-:B--2-4-:R-:W-:Y:S01]  /*1c030*/  @!P2 IMAD.WIDE R12, R0, 0x2, R10.reuse ;  /* 0x00000002000ca825 */ /* 0x114fe200078e020a */
        /* <DEDUP_REMOVED lines=12> */
[----:B--2---:R-:W-:-:S05]  /*1c100*/  LOP3.LUT R3, R0, 0xfffffff8, RZ, 0xc0, !PT ;  /* 0xfffffff800037812 */ /* 0x004fca00078ec0ff */
[----:B------:R-:W-:-:S05]  /*1c110*/  IMAD.WIDE R10, R3, 0x2, R10 ;  /* 0x00000002030a7825 */ /* 0x000fca00078e020a */
[----:B------:R-:W-:Y:S01]  /*1c120*/  ST.E.128 [R10.64], R4 ;  /* 0x000000040a007985 */ /* 0x000fe2000c101d1e */
[----:B------:R-:W-:Y:S05]  /*1c130*/  EXIT ;  /* 0x000000000000794d */ /* 0x000fea0003800000 */
.L_x_452:
        /* <DEDUP_REMOVED lines=28> */
[----:B-----5:R-:W2:Y:S04]  /*1c300*/  LDG.E R4, [R6.64] ;  /* 0x0000001e06047981 */ /* 0x020ea8000c1e1900 */
[----:B------:R-:W2:Y:S02]  /*1c310*/  LDG.E R3, [R6.64+0x4] ;  /* 0x0000041e06037981 */ /* 0x000ea4000c1e1900 */
[----:B--2---:R-:W-:Y:S02]  /*1c320*/  IADD3 R4, -R4, R3, RZ ;  /* 0x0000000304047210 */ /* 0x004fe40007ffe1ff */
.L_x_460:
        /* <DEDUP_REMOVED lines=12> */
[----:B------:R-:W-:Y:S01]  /*1c3f0*/  IMAD.MOV.U32 R2, RZ, RZ, c[0x0][0x4e8] ;  /* 0x00013a00ff027624 */ /* 0x000fe200078e00ff */
[----:B------:R-:W-:Y:S01]  /*1c400*/  ULDC.64 UR4, c[0x0][0x490] ;  /* 0x0001240000047ab9 */ /* 0x000fe20000000a00 */
[----:B------:R-:W-:Y:S01]  /*1c410*/  IMAD.MOV.U32 R6, RZ, RZ, R0 ;  /* 0x000000ffff067224 */ /* 0x000fe200078e0000 */
[----:B------:R-:W-:Y:S02]  /*1c420*/  UIMAD UR7, UR8, UR4, URZ ;  /* 0x00000004080772a4 */ /* 0x000fe4000f8e023f */
[----:B------:R-:W-:Y:S01]  /*1c430*/  ISETP.NE.AND P0, PT, R2, 0x1, PT ;  /* 0x000000010200780c */ /* 0x000fe20003f05270 */
[----:B------:R-:W-:Y:S02]  /*1c440*/  UMOV UR12, UR10 ;  /* 0x0000000a000c7c82 */ /* 0x000fe40008000000 */
[----:B------:R-:W-:Y:S02]  /*1c450*/  UMOV UR13, UR11 ;  /* 0x0000000b000d7c82 */ /* 0x000fe40008000000 */
[----:B------:R-:W-:-:S02]  /*1c460*/  UIMAD.WIDE.U32 UR12, UR20, UR4, UR12 ;  /* 0x00000004140c72a5 */ /* 0x000fc4000f8e000c */
[----:B------:R-:W-:-:S03]  /*1c470*/  UIMAD UR7, UR20, UR5, UR7 ;  /* 0x00000005140772a4 */ /* 0x000fc6000f8e0207 */
[----:B------:R-:W-:Y:S02]  /*1c480*/  ULDC.64 UR4, c[0x0][0x498] ;  /* 0x0001260000047ab9 */ /* 0x000fe40000000a00 */
[----:B------:R-:W-:Y:S01]  /*1c490*/  UIADD3 UR13, UR7, UR13, URZ ;  /* 0x0000000d070d7290 */ /* 0x000fe2000fffe03f */
[----:B------:R-:W-:Y:S01]  /*1c4a0*/  @P0 IMAD.HI.U32 R2, R0, c[0x0][0x4ec], RZ ;  /* 0x00013b0000020a27 */ /* 0x000fe200078e00ff */
[----:B------:R-:W-:Y:S02]  /*1c4b0*/  UIMAD UR7, UR6, UR4, URZ ;  /* 0x00000004060772a4 */ /* 0x000fe4000f8e023f */
[----:B------:R-:W-:Y:S02]  /*1c4c0*/  UIMAD.WIDE.U32 UR12, UR29, UR4, UR12 ;  /* 0x000000041d0c72a5 */ /* 0x000fe4000f8e000c */
[----:B------:R-:W-:Y:S01]  /*1c4d0*/  @P0 SHF.R.U32.HI R6, RZ, c[0x0][0x4f0], R2 ;  /* 0x00013c00ff060a19 */ /* 0x000fe20000011602 */
[----:B------:R-:W-:-:S03]  /*1c4e0*/  UIMAD UR5, UR29, UR5, UR7 ;  /* 0x000000051d0572a4 */ /* 0x000fc6000f8e0207 */
[C---:B------:R-:W-:Y:S02]  /*1c4f0*/  IADD3 R5, -R6.reuse, RZ, RZ ;  /* 0x000000ff06057210 */ /* 0x040fe40007ffe1ff */
[----:B------:R-:W-:Y:S02]  /*1c500*/  SHF.R.S32.HI R3, RZ, 0x1f, R6 ;  /* 0x0000001fff037819 */ /* 0x000fe40000011406 */
[----:B------:R-:W-:Y:S01]  /*1c510*/  IADD3 R6, P0, R6, UR12, RZ ;  /* 0x0000000c06067c10 */ /* 0x000fe2000ff1e0ff */
[----:B------:R-:W-:Y:S02]  /*1c520*/  IMAD R5, R5, c[0x0][0x4e8], R0 ;  /* 0x00013a0005057a24 */ /* 0x000fe400078e0200 */
[----:B------:R-:W-:-:S03]  /*1c530*/  IMAD.U32 R0, RZ, RZ, UR5 ;  /* 0x00000005ff007e24 */ /* 0x000fc6000f8e00ff */
[----:B------:R-:W-:Y:S02]  /*1c540*/  SHF.R.S32.HI R2, RZ, 0x1f, R5 ;  /* 0x0000001fff027819 */ /* 0x000fe40000011405 */
[----:B------:R-:W-:-:S03]  /*1c550*/  IADD3.X R7, R3, UR13, R0, P0, !PT ;  /* 0x0000000d03077c10 */ /* 0x000fc600087fe400 */
[----:B------:R-:W-:Y:S02]  /*1c560*/  IMAD R0, R2, c[0x0][0x488], RZ ;  /* 0x0001220002007a24 */ /* 0x000fe400078e02ff */
[----:B------:R-:W-:-:S04]  /*1c570*/  IMAD.WIDE.U32 R6, R5, c[0x0][0x488], R6 ;  /* 0x0001220005067a25 */ /* 0x000fc800078e0006 */
[----:B------:R-:W-:Y:S01]  /*1c580*/  IMAD R0, R5, c[0x0][0x48c], R0 ;  /* 0x0001230005007a24 */ /* 0x000fe200078e0200 */
[----:B------:R-:W-:Y:S01]  /*1c590*/  LEA R2, P0, R6, c[0x0][0x450], 0x2 ;  /* 0x0001140006027a11 */ /* 0x000fe200078010ff */
[----:B------:R-:W-:-:S03]  /*1c5a0*/  IMAD.MOV.U32 R5, RZ, RZ, -0x800000 ;  /* 0xff800000ff057424 */ /* 0x000fc600078e00ff */
[----:B------:R-:W-:-:S04]  /*1c5b0*/  IADD3 R3, R7, R0, RZ ;  /* 0x0000000007037210 */ /* 0x000fc80007ffe0ff */
[----:B------:R-:W-:-:S05]  /*1c5c0*/  LEA.HI.X R3, R6, c[0x0][0x454], R3, 0x2, P0 ;  /* 0x0001150006037a11 */ /* 0x000fca00000f1403 */
[----:B------:R1:W-:Y:S02]  /*1c5d0*/  STG.E [R2.64], R5 ;  /* 0x0000000502007986 */ /* 0x0003e4000c10191e */
.L_x_462:
[----:B------:R-:W-:Y:S05]  /*1c5e0*/  BSYNC B0 ;  /* 0x0000000000007941 */ /* 0x000fea0003800000 */
.L_x_461:
[----:B-1----:R-:W1:Y:S01]  /*1c5f0*/  S2R R5, SR_CTAID.X ;  /* 0x0000000000057919 */ /* 0x002e620000002500 */
[----:B------:R-:W-:Y:S01]  /*1c600*/  SHF.R.S32.HI R0, RZ, 0x1f, R9 ;  /* 0x0000001fff007819 */ /* 0x000fe20000011409 */
[----:B------:R-:W-:Y:S01]  /*1c610*/  ULDC.64 UR4, c[0x0][0x3a0] ;  /* 0x0000e80000047ab9 */ /* 0x000fe20000000a00 */
[----:B------:R-:W-:Y:S01]  /*1c620*/  IMAD.MOV.U32 R2, RZ, RZ, c[0x0][0x4e8] ;  /* 0x00013a00ff027624 */ /* 0x000fe200078e00ff */
[----:B------:R-:W-:Y:S01]  /*1c630*/  UIMAD UR7, UR11, UR4, URZ ;  /* 0x000000040b0772a4 */ /* 0x000fe2000f8e023f */
[----:B------:R-:W-:Y:S01]  /*1c640*/  LEA.HI R0, R0, R9, RZ, 0x3 ;  /* 0x0000000900007211 */ /* 0x000fe200078f18ff */
[----:B------:R-:W-:Y:S01]  /*1c650*/  UIMAD.WIDE.U32 UR12, UR10, UR4, URZ ;  /* 0x000000040a0c72a5 */ /* 0x000fe2000f8e003f */
[----:B-----5:R-:W-:Y:S01]  /*1c660*/  IMAD R4, R4, c[0x0][0x4e8], RZ ;  /* 0x00013a0004047a24 */ /* 0x020fe200078e02ff */
[----:B------:R-:W-:Y:S01]  /*1c670*/  ISETP.NE.AND P0, PT, R2, 0x1, PT ;  /* 0x000000010200780c */ /* 0x000fe20003f05270 */
[----:B------:R-:W-:Y:S01]  /*1c680*/  UIMAD UR7, UR10, UR5, UR7 ;  /* 0x000000050a0772a4 */ /* 0x000fe2000f8e0207 */
[----:B------:R-:W-:Y:S01]  /*1c690*/  LOP3.LUT R6, R0, 0xfffffff8, RZ, 0xc0, !PT ;  /* 0xfffffff800067812 */ /* 0x000fe200078ec0ff */
[----:B------:R-:W-:Y:S01]  /*1c6a0*/  BSSY B0, `(.L_x_463) ;  /* 0x0000042000007945 */ /* 0x000fe20003800000 */
[----:B------:R-:W-:Y:S01]  /*1c6b0*/  SHF.R.S32.HI R0, RZ, 0x3, R0 ;  /* 0x00000003ff007819 */ /* 0x000fe20000011400 */
[----:B------:R-:W-:-:S02]  /*1c6c0*/  ULDC.64 UR4, c[0x0][0x3e8] ;  /* 0x0000fa0000047ab9 */ /* 0x000fc40000000a00 */
[----:B------:R-:W-:Y:S01]  /*1c6d0*/  IMAD.IADD R9, R9, 0x1, -R6 ;  /* 0x0000000109097824 */ /* 0x000fe200078e0a06 */
[----:B------:R-:W-:Y:S02]  /*1c6e0*/  UIADD3 UR13, UR13, UR7, URZ ;  /* 0x000000070d0d7290 */ /* 0x000fe4000fffe03f */
[----:B------:R-:W-:Y:S02]  /*1c6f0*/  UIMAD UR7, UR8, UR4, URZ ;  /* 0x00000004080772a4 */ /* 0x000fe4000f8e023f */
[C---:B------:R-:W-:Y:S01]  /*1c700*/  LEA R2, R9.reuse, R0, 0x5 ;  /* 0x0000000009027211 */ /* 0x040fe200078e28ff */
[----:B------:R-:W-:Y:S01]  /*1c710*/  UIMAD.WIDE.U32 UR12, UR20, UR4, UR12 ;  /* 0x00000004140c72a5 */ /* 0x000fe2000f8e000c */
[----:B------:R-:W-:Y:S01]  /*1c720*/  SHF.L.U32 R9, R9, 0x3, RZ ;  /* 0x0000000309097819 */ /* 0x000fe200000006ff */
[----:B------:R-:W-:Y:S02]  /*1c730*/  UIMAD UR7, UR20, UR5, UR7 ;  /* 0x00000005140772a4 */ /* 0x000fe4000f8e0207 */
[C---:B-1----:R-:W-:Y:S01]  /*1c740*/  IMAD R3, R5.reuse, 0x80, R2 ;  /* 0x0000008005037824 */ /* 0x042fe200078e0202 */
[----:B------:R-:W-:Y:S01]  /*1c750*/  ULDC.64 UR4, c[0x0][0x3f0] ;  /* 0x0000fc0000047ab9 */ /* 0x000fe20000000a00 */
[----:B------:R-:W-:Y:S01]  /*1c760*/  IMAD R5, R5, 0x80, R0 ;  /* 0x0000008005057824 */ /* 0x000fe200078e0200 */
[----:B------:R-:W-:Y:S01]  /*1c770*/  UIMAD UR6, UR6, UR4, URZ ;  /* 0x00000004060672a4 */ /* 0x000fe2000f8e023f */
[----:B------:R-:W-:Y:S01]  /*1c780*/  @P0 IMAD.HI.U32 R2, R3, c[0x0][0x4ec], RZ ;  /* 0x00013b0003020a27 */ /* 0x000fe200078e00ff */
[----:B------:R-:W-:Y:S01]  /*1c790*/  UIADD3 UR13, UR7, UR13, URZ ;  /* 0x0000000d070d7290 */ /* 0x000fe2000fffe03f */
[----:B------:R-:W-:Y:S01]  /*1c7a0*/  IADD3 R8, R9, 0x40, RZ ;  /* 0x0000004009087810 */ /* 0x000fe20007ffe0ff */
[----:B------:R-:W-:Y:S01]  /*1c7b0*/  UIMAD UR5, UR29, UR5, UR6 ;  /* 0x000000051d0572a4 */ /* 0x000fe2000f8e0206 */
[----:B------:R-:W-:Y:S01]  /*1c7c0*/  IMAD.MOV.U32 R7, RZ, RZ, R3 ;  /* 0x000000ffff077224 */ /* 0x000fe200078e0003 */
[----:B------:R-:W-:Y:S01]  /*1c7d0*/  @P0 SHF.R.U32.HI R7, RZ, c[0x0][0x4f0], R2 ;  /* 0x00013c00ff070a19 */ /* 0x000fe20000011602 */
[----:B------:R-:W-:-:S03]  /*1c7e0*/  UIMAD.WIDE.U32 UR12, UR29, UR4, UR12 ;  /* 0x000000041d0c72a5 */ /* 0x000fc6000f8e000c */
[C---:B------:R-:W-:Y:S01]  /*1c7f0*/  IADD3 R6, -R7.reuse, RZ, RZ ;  /* 0x000000ff07067210 */ /* 0x040fe20007ffe1ff */
[----:B------:R-:W-:Y:S01]  /*1c800*/  UIADD3 UR5, UR13, UR5, URZ ;  /* 0x000000050d057290 */ /* 0x000fe2000fffe03f */
[----:B------:R-:W-:Y:S01]  /*1c810*/  SHF.R.S32.HI R2, RZ, 0x1f, R7 ;  /* 0x0000001fff027819 */ /* 0x000fe20000011407 */
[----:B------:R-:W-:Y:S02]  /*1c820*/  IMAD.U32 R11, RZ, RZ, UR13 ;  /* 0x0000000dff0b7e24 */ /* 0x000fe4000f8e00ff */
[----:B------:R-:W-:Y:S02]  /*1c830*/  IMAD R6, R6, c[0x0][0x4e8], R3 ;  /* 0x00013a0006067a24 */ /* 0x000fe400078e0203 */
[----:B------:R-:W-:Y:S01]  /*1c840*/  MOV R11, UR5 ;  /* 0x00000005000b7c02 */ /* 0x000fe20008000f00 */
[----:B------:R-:W-:Y:S02]  /*1c850*/  IMAD R2, R2, c[0x0][0x3e0], RZ ;  /* 0x0000f80002027a24 */ /* 0x000fe400078e02ff */
[----:B------:R-:W-:Y:S01]  /*1c860*/  IMAD.U32 R10, RZ, RZ, UR12 ;  /* 0x0000000cff0a7e24 */ /* 0x000fe2000f8e00ff */
[----:B------:R-:W-:Y:S01]  /*1c870*/  SHF.R.S32.HI R3, RZ, 0x1f, R6 ;  /* 0x0000001fff037819 */ /* 0x000fe20000011406 */
[----:B------:R-:W-:-:S02]  /*1c880*/  IMAD R2, R7, c[0x0][0x3e4], R2 ;  /* 0x0000f90007027a24 */ /* 0x000fc400078e0202 */
[----:B------:R-:W-:Y:S01]  /*1c890*/  IMAD.WIDE.U32 R10, R7, c[0x0][0x3e0], R10 ;  /* 0x0000f800070a7a25 */ /* 0x000fe200078e000a */
[----:B------:R-:W-:-:S03]  /*1c8a0*/  IADD3 R7, R9, 0x80, RZ ;  /* 0x0000008009077810 */ /* 0x000fc60007ffe0ff */
[----:B------:R-:W-:Y:S02]  /*1c8b0*/  IMAD R3, R3, c[0x0][0x3d8], RZ ;  /* 0x0000f60003037a24 */ /* 0x000fe400078e02ff */
[----:B------:R-:W-:Y:S02]  /*1c8c0*/  IMAD.IADD R11, R11, 0x1, R2 ;  /* 0x000000010b0b7824 */ /* 0x000fe400078e0202 */
[C---:B------:R-:W-:Y:S02]  /*1c8d0*/  IMAD R3, R6.reuse, c[0x0][0x3dc], R3 ;  /* 0x0000f70006037a24 */ /* 0x040fe400078e0203 */
[----:B------:R-:W-:Y:S01]  /*1c8e0*/  IMAD.WIDE.U32 R10, R6, c[0x0][0x3d8], R10 ;  /* 0x0000f600060a7a25 */ /* 0x000fe200078e000a */
[----:B------:R-:W-:-:S04]  /*1c8f0*/  IADD3 R6, R9, 0xc0, RZ ;  /* 0x000000c009067810 */ /* 0x000fc80007ffe0ff */
[----:B------:R-:W-:Y:S02]  /*1c900*/  IADD3 R3, R11, R3, RZ ;  /* 0x000000030b037210 */ /* 0x000fe40007ffe0ff */
        /* <DEDUP_REMOVED lines=21> */
[----:B------:R2:W-:Y:S03]  /*1ca60*/  @!P3 ST.E.128 [R14.64], RZ ;  /* 0x000000ff0e00b985 */ /* 0x0005e6000c101d1e */
[--C-:B------:R-:W-:Y:S01]  /*1ca70*/  @!P1 IMAD.WIDE R2, R2, 0x2, R12.reuse ;  /* 0x0000000202029825 */ /* 0x100fe200078e020c */
[----:B------:R2:W-:Y:S03]  /*1ca80*/  @!P2 ST.E.128 [R16.64], RZ ;  /* 0x000000ff1000a985 */ /* 0x0005e6000c101d1e */
[----:B------:R-:W-:Y:S01]  /*1ca90*/  @!P0 IMAD.WIDE R12, R0, 0x2, R12 ;  /* 0x00000002000c8825 */ /* 0x000fe200078e020c */
[----:B------:R2:W-:Y:S04]  /*1caa0*/  @!P1 ST.E.128 [R2.64], RZ ;  /* 0x000000ff02009985 */ /* 0x0005e8000c101d1e */
[----:B------:R2:W-:Y:S02]  /*1cab0*/  @!P0 ST.E.128 [R12.64], RZ ;  /* 0x000000ff0c008985 */ /* 0x0005e4000c101d1e */
.L_x_464:
[----:B------:R-:W-:Y:S05]  /*1cac0*/  BSYNC B0 ;  /* 0x0000000000007941 */ /* 0x000fea0003800000 */
.L_x_463:
        /* <DEDUP_REMOVED lines=27> */
.L_x_466:
[----:B------:R-:W-:Y:S05]  /*1cc80*/  BSYNC B0 ;  /* 0x0000000000007941 */ /* 0x000fea0003800000 */
.L_x_465:
        /* <DEDUP_REMOVED lines=16> */
[----:B-1--4-:R-:W-:Y:S01]  /*1cd90*/  @!P3 IMAD.WIDE R14, R9, 0x2, R12 ;  /* 0x00000002090eb825 */ /* 0x012fe200078e020c */
        /* <DEDUP_REMOVED lines=10> */
.L_x_468:
[----:B------:R-:W-:Y:S05]  /*1ce40*/  BSYNC B0 ;  /* 0x0000000000007941 */ /* 0x000fea0003800000 */
.L_x_467:
[----:B------:R-:W-:Y:S01]  /*1ce50*/  IADD3 R5, R5, 0x60, RZ ;  /* 0x0000006005057810 */ /* 0x000fe20007ffe0ff */
[----:B-1----:R1:W2:Y:S03]  /*1ce60*/  SHFL.IDX PT, R3, R10, 0x3, 0x181f ;  /* 0x00781f000a037f89 */ /* 0x0022a600000e0000 */
[----:B------:R-:W-:Y:S01]  /*1ce70*/  ISETP.GE.AND P0, PT, R5, R4, PT ;  /* 0x000000040500720c */ /* 0x000fe20003f06270 */
[----:B------:R1:W3:-:S12]  /*1ce80*/  SHFL.IDX PT, R2, R11, 0x3, 0x181f ;  /* 0x00781f000b027f89 */ /* 0x0002d800000e0000 */
[----:B------:R-:W-:Y:S05]  /*1ce90*/  @P0 EXIT ;  /* 0x000000000000094d */ /* 0x000fea0003800000 */
[----:B------:R-:W-:Y:S02]  /*1cea0*/  ISETP.GE.AND P1, PT, R8, c[0x0][0x3c8], PT ;  /* 0x0000f20008007a0c */ /* 0x000fe40003f26270 */
[----:B------:R-:W-:Y:S02]  /*1ceb0*/  ISETP.GE.AND P0, PT, R7, c[0x0][0x3c8], PT ;  /* 0x0000f20007007a0c */ /* 0x000fe40003f06270 */
[----:B------:R-:W-:-:S09]  /*1cec0*/  ISETP.GE.AND P2, PT, R9, c[0x0][0x3c8], PT ;  /* 0x0000f20009007a0c */ /* 0x000fd20003f46270 */
[----:B------:R-:W-:Y:S02]  /*1ced0*/  @!P1 SHF.R.S32.HI R5, RZ, 0x1f, R8 ;  /* 0x0000001fff059819 */ /* 0x000fe40000011408 */
[----:B------:R-:W-:Y:S02]  /*1cee0*/  @!P0 SHF.R.S32.HI R0, RZ, 0x1f, R7 ;  /* 0x0000001fff008819 */ /* 0x000fe40000011407 */
[----:B------:R-:W-:Y:S01]  /*1cef0*/  @!P1 LEA.HI R5, R5, R8, RZ, 0x3 ;  /* 0x0000000805059211 */ /* 0x000fe200078f18ff */
[--C-:B--23--:R-:W-:Y:S01]  /*1cf00*/  @!P2 IMAD.WIDE R8, R9, 0x2, R2.reuse ;  /* 0x000000020908a825 */ /* 0x10cfe200078e0202 */
[----:B------:R-:W-:Y:S02]  /*1cf10*/  @!P0 LEA.HI R0, R0, R7, RZ, 0x3 ;  /* 0x0000000700008211 */ /* 0x000fe400078f18ff */
[----:B------:R-:W-:Y:S02]  /*1cf20*/  @!P1 LOP3.LUT R5, R5, 0xfffffff8, RZ, 0xc0, !PT ;  /* 0xfffffff805059812 */ /* 0x000fe400078ec0ff */
[----:B------:R-:W-:Y:S01]  /*1cf30*/  @!P0 LOP3.LUT R7, R0, 0xfffffff8, RZ, 0xc0, !PT ;  /* 0xfffffff800078812 */ /* 0x000fe200078ec0ff */
[----:B------:R2:W-:Y:S02]  /*1cf40*/  @!P2 ST.E.128 [R8.64], RZ ;  /* 0x000000ff0800a985 */ /* 0x0005e4000c101d1e */
[----:B------:R-:W-:-:S04]  /*1cf50*/  @!P1 IMAD.WIDE R4, R5, 0x2, R2 ;  /* 0x0000000205049825 */ /* 0x000fc800078e0202 */
[----:B-1----:R-:W-:Y:S01]  /*1cf60*/  @!P0 IMAD.WIDE R10, R7, 0x2, R2 ;  /* 0x00000002070a8825 */ /* 0x002fe200078e0202 */
[----:B------:R2:W-:Y:S04]  /*1cf70*/  @!P1 ST.E.128 [R4.64], RZ ;  /* 0x000000ff04009985 */ /* 0x0005e8000c101d1e */
[----:B------:R2:W-:Y:S01]  /*1cf80*/  @!P0 ST.E.128 [R10.64], RZ ;  /* 0x000000ff0a008985 */ /* 0x0005e2000c101d1e */
[----:B------:R-:W-:-:S13]  /*1cf90*/  ISETP.GE.AND P0, PT, R6, c[0x0][0x3c8], PT ;  /* 0x0000f20006007a0c */ /* 0x000fda0003f06270 */
[----:B------:R-:W-:Y:S05]  /*1cfa0*/  @P0 EXIT ;  /* 0x000000000000094d */ /* 0x000fea0003800000 */
[----:B--2---:R-:W-:-:S04]  /*1cfb0*/  SHF.R.S32.HI R5, RZ, 0x1f, R6 ;  /* 0x0000001fff057819 */ /* 0x004fc80000011406 */
[----:B------:R-:W-:-:S04]  /*1cfc0*/  LEA.HI R5, R5, R6, RZ, 0x3 ;  /* 0x0000000605057211 */ /* 0x000fc800078f18ff */
[----:B------:R-:W-:-:S05]  /*1cfd0*/  LOP3.LUT R5, R5, 0xfffffff8, RZ, 0xc0, !PT ;  /* 0xfffffff805057812 */ /* 0x000fca00078ec0ff */
[----:B------:R-:W-:-:S05]  /*1cfe0*/  IMAD.WIDE R2, R5, 0x2, R2 ;  /* 0x0000000205027825 */ /* 0x000fca00078e0202 */
[----:B------:R-:W-:Y:S01]  /*1cff0*/  ST.E.128 [R2.64], RZ ;  /* 0x000000ff02007985 */ /* 0x000fe2000c101d1e */
[----:B------:R-:W-:Y:S05]  /*1d000*/  EXIT ;  /* 0x000000000000794d */ /* 0x000fea0003800000 */
.L_x_469:
        /* <DEDUP_REMOVED lines=15> */
.L_x_1533:


//--------------------- .text._ZN7cutlass13device_kernelIN5flash19enable_sm80_to_sm89INS1_16FlashAttnFwdSm80INS1_25CollectiveMainloopFwdSm80ILi8ELi1ELb1EN4cute5tupleIJNS5_1CILi128EEENS7_ILi64EEENS7_ILi256EEEEEELi256ENS_10bfloat16_tEfNS_4arch4Sm80ELb1ELb0ELb0ELb0ELb0ELb0ELb1ELb0EEENS1_21CollectiveEpilogueFwdINS6_IJS8_SA_S9_EEENS6_IJNS7_ILi1EEESI_SI_EEESC_SE_Li256ELb0ELb1ELb0ELb0EEENS1_30DynamicPersistentTileSchedulerILi256ELi256ELb0ELb1ELb0EEEEEEEEEvNT_6ParamsE --------------------------
	.section	.text._ZN7cutlass13device_kernelIN5flash19enable_sm80_to_sm89INS1_16FlashAttnFwdSm80INS1_25CollectiveMainloopFwdSm80ILi8ELi1ELb1EN4cute5tupleIJNS5_1CILi128EEENS7_ILi64EEENS7_ILi256EEEEEELi256ENS_10bfloat16_tEfNS_4arch4Sm80ELb1ELb0ELb0ELb0ELb0ELb0ELb1ELb0EEENS1_21CollectiveEpilogueFwdINS6_IJS8_SA_S9_EEENS6_IJNS7_ILi1EEESI_SI_EEESC_SE_Li256ELb0ELb1ELb0ELb0EEENS1_30DynamicPersistentTileSchedulerILi256ELi256ELb0ELb1ELb0EEEEEEEEEvNT_6ParamsE,"ax",@progbits
	.sectioninfo	@"SHI_REGISTERS=255"
	.align	128
.text._ZN7cutlass13device_kernelIN5flash19enable_sm80_to_sm89INS1_16FlashAttnFwdSm80INS1_25CollectiveMainloopFwdSm80ILi8ELi1ELb1EN4cute5tupleIJNS5_1CILi128EEENS7_ILi64EEENS7_ILi256EEEEEELi256ENS_10bfloat16_tEfNS_4arch4Sm80ELb1ELb0ELb0ELb0ELb0ELb0ELb1ELb0EEENS1_21CollectiveEpilogueFwdINS6_IJS8_SA_S9_EEENS6_IJNS7_ILi1EEESI_SI_EEESC_SE_Li256ELb0ELb1ELb0ELb0EEENS1_30DynamicPersistentTileSchedulerILi256ELi256ELb0ELb1ELb0EEEEEEEEEvNT_6ParamsE:
        .type           _ZN7cutlass13device_kernelIN5flash19enable_sm80_to_sm89INS1_16FlashAttnFwdSm80INS1_25CollectiveMainloopFwdSm80ILi8ELi1ELb1EN4cute5tupleIJNS5_1CILi128EEENS7_ILi64EEENS7_ILi256EEEEEELi256ENS_10bfloat16_tEfNS_4arch4Sm80ELb1ELb0ELb0ELb0ELb0ELb0ELb1ELb0EEENS1_21CollectiveEpilogueFwdINS6_IJS8_SA_S9_EEENS6_IJNS7_ILi1EEESI_SI_EEESC_SE_Li256ELb0ELb1ELb0ELb0EEENS1_30DynamicPersistentTileSchedulerILi256ELi256ELb0ELb1ELb0EEEEEEEEEvNT_6ParamsE,@function
        .size           _ZN7cutlass13device_kernelIN5flash19enable_sm80_to_sm89INS1_16FlashAttnFwdSm80INS1_25CollectiveMainloopFwdSm80ILi8ELi1ELb1EN4cute5tupleIJNS5_1CILi128EEENS7_ILi64EEENS7_ILi256EEEEEELi256ENS_10bfloat16_tEfNS_4arch4Sm80ELb1ELb0ELb0ELb0ELb0ELb0ELb1ELb0EEENS1_21CollectiveEpilogueFwdINS6_IJS8_SA_S9_EEENS6_IJNS7_ILi1EEESI_SI_EEESC_SE_Li256ELb0ELb1ELb0ELb0EEENS1_30DynamicPersistentTileSchedulerILi256ELi256ELb0ELb1ELb0EEEEEEEEEvNT_6ParamsE,(.L_x_1534 - _ZN7cutlass13device_kernelIN5flash19enable_sm80_to_sm89INS1_16FlashAttnFwdSm80INS1_25CollectiveMainloopFwdSm80ILi8ELi1ELb1EN4cute5tupleIJNS5_1CILi128EEENS7_ILi64EEENS7_ILi256EEEEEELi256ENS_10bfloat16_tEfNS_4arch4Sm80ELb1ELb0ELb0ELb0ELb0ELb0ELb1ELb0EEENS1_21CollectiveEpilogueFwdINS6_IJS8_SA_S9_EEENS6_IJNS7_ILi1EEESI_SI_EEESC_SE_Li256ELb0ELb1ELb0ELb0EEENS1_30DynamicPersistentTileSchedulerILi256ELi256ELb0ELb1ELb0EEEEEEEEEvNT_6ParamsE)
        .other          _ZN7cutlass13device_kernelIN5flash19enable_sm80_to_sm89INS1_16FlashAttnFwdSm80INS1_25CollectiveMainloopFwdSm80ILi8ELi1ELb1EN4cute5tupleIJNS5_1CILi128EEENS7_ILi64EEENS7_ILi256EEEEEELi256ENS_10bfloat16_tEfNS_4arch4Sm80ELb1ELb0ELb0ELb0ELb0ELb0ELb1ELb0EEENS1_21CollectiveEpilogueFwdINS6_IJS8_SA_S9_EEENS6_IJNS7_ILi1EEESI_SI_EEESC_SE_Li256ELb0ELb1ELb0ELb0EEENS1_30DynamicPersistentTileSchedulerILi256ELi256ELb0ELb1ELb0EEEEEEEEEvNT_6ParamsE,@"STO_CUDA_ENTRY STV_DEFAULT"
_ZN7cutlass13device_kernelIN5flash19enable_sm80_to_sm89INS1_16FlashAttnFwdSm80INS1_25CollectiveMainloopFwdSm80ILi8ELi1ELb1EN4cute5tupleIJNS5_1CILi128EEENS7_ILi64EEENS7_ILi256EEEEEELi256ENS_10bfloat16_tEfNS_4arch4Sm80ELb1ELb0ELb0ELb0ELb0ELb0ELb1ELb0EEENS1_21CollectiveEpilogueFwdINS6_IJS8_SA_S9_EEENS6_IJNS7_ILi1EEESI_SI_EEESC_SE_Li256ELb0ELb1ELb0ELb0EEENS1_30DynamicPersistentTileSchedulerILi256ELi256ELb0ELb1ELb0EEEEEEEEEvNT_6ParamsE:
[----:B------:R-:W-:-:S03]  /*0000*/  MOV R1, c[0x0][0x28] ;  /* 0x00000a0000017a02 */ /* 0x000fc60000000f00 */
[----:B------:R-:W1:Y:S01]  /*0010*/  S2R R21, SR_TID.X ;  /* 0x0000000000157919 */ /* 0x000e620000002100 */
[----:B------:R-:W-:-:S03]  /*0020*/  IADD3 R1, R1, -0x158, RZ ;  /* 0xfffffea801017810 */ /* 0x000fc60007ffe0ff */
[----:B------:R-:W2:Y:S01]  /*0030*/  S2R R15, SR_CTAID.X ;  /* 0x00000000000f7919 */ /* 0x000ea20000002500 */
[----:B-1----:R-:W-:-:S05]  /*0040*/  SHF.R.U32.HI R2, RZ, 0x5, R21 ;  /* 0x00000005ff027819 */ /* 0x002fca0000011615 */
[----:B------:R-:W1:Y:S02]  /*0050*/  SHFL.IDX PT, R0, R2, RZ, 0x1f ;  /* 0x00001fff02007589 */ /* 0x000e6400000e0000 */
[----:B-1----:R-:W-:Y:S02]  /*0060*/  ISETP.GE.AND P0, PT, R0, 0x1, PT ;  /* 0x000000010000780c */ /* 0x002fe40003f06270 */
[----:B------:R1:W-:Y:S11]  /*0070*/  STL [R1+0xf0], R0 ;  /* 0x0000f00001007387 */ /* 0x0003f60000100800 */
[----:B------:R-:W-:Y:S06]  /*0080*/  @P0 BAR.ARV 0x4, 0x100 ;  /* 0x0104000000000b1d */ /* 0x000fec0000002000 */
[----:B--2---:R-:W-:-:S13]  /*0090*/  ISETP.GE.AND P0, PT, R15, c[0x0][0x538], PT ;  /* 0x00014e000f007a0c */ /* 0x004fda0003f06270 */
[----:B------:R-:W-:Y:S05]  /*00a0*/  @P0 EXIT ;  /* 0x000000000000094d */ /* 0x000fea0003800000 */
[----:B-1----:R-:W-:Y:S01]  /*00b0*/  SHF.R.S32.HI R12, RZ, 0x1f, R21 ;  /* 0x0000001fff0c7819 */ /* 0x002fe20000011415 */
[----:B------:R-:W-:-:S03]  /*00c0*/  ULDC.64 UR6, c[0x0][0x118] ;  /* 0x0000460000067ab9 */ /* 0x000fc60000000a00 */
[CC--:B------:R-:W-:Y:S02]  /*00d0*/  LEA.HI R13, R12.reuse, R21.reuse, RZ, 0x3 ;  /* 0x000000150c0d7211 */ /* 0x0c0fe400078f18ff */
[CC--:B------:R-:W-:Y:S02]  /*00e0*/  LEA.HI R2, R12.reuse, R21.reuse, RZ, 0x4 ;  /* 0x000000150c027211 */ /* 0x0c0fe400078f20ff */
[----:B------:R-:W-:Y:S02]  /*00f0*/  LEA.HI R14, R12, R21, RZ, 0x2 ;  /* 0x000000150c0e7211 */ /* 0x000fe400078f10ff */
[----:B------:R-:W-:Y:S02]  /*0100*/  SHF.R.S32.HI R20, RZ, 0x3, R13 ;  /* 0x00000003ff147819 */ /* 0x000fe4000001140d */
[----:B------:R-:W-:Y:S02]  /*0110*/  SHF.R.S32.HI R5, RZ, 0x4, R2 ;  /* 0x00000004ff057819 */ /* 0x000fe40000011402 */
[----:B------:R-:W-:Y:S01]  /*0120*/  LOP3.LUT R0, R2, 0xfffffff0, RZ, 0xc0, !PT ;  /* 0xfffffff002007812 */ /* 0x000fe200078ec0ff */
[----:B------:R-:W-:Y:S01]  /*0130*/  IMAD.SHL.U32 R6, R20, 0x40, RZ ;  /* 0x0000004014067824 */ /* 0x000fe200078e00ff */
[----:B------:R-:W-:-:S02]  /*0140*/  LOP3.LUT R3, R13, 0xfffffff8, RZ, 0xc0, !PT ;  /* 0xfffffff80d037812 */ /* 0x000fc400078ec0ff */
[----:B------:R-:W-:Y:S01]  /*0150*/  SHF.R.S32.HI R8, RZ, 0x2, R14 ;  /* 0x00000002ff087819 */ /* 0x000fe2000001140e */
[C---:B------:R-:W-:Y:S01]  /*0160*/  IMAD.IADD R0, R21.reuse, 0x1, -R0 ;  /* 0x0000000115007824 */ /* 0x040fe200078e0a00 */
[----:B------:R-:W-:Y:S01]  /*0170*/  SHF.R.S32.HI R4, RZ, 0x1f, R14 ;  /* 0x0000001fff047819 */ /* 0x000fe2000001140e */
[----:B------:R-:W-:Y:S01]  /*0180*/  IMAD.IADD R7, R21, 0x1, -R3 ;  /* 0x0000000115077824 */ /* 0x000fe200078e0a03 */
[----:B------:R-:W-:Y:S02]  /*0190*/  LEA.HI R2, R2, R5, RZ, 0x1 ;  /* 0x0000000502027211 */ /* 0x000fe400078f08ff */
[----:B------:R-:W-:Y:S01]  /*01a0*/  LEA.HI R3, R4, R8, RZ, 0x3 ;  /* 0x0000000804037211 */ /* 0x000fe200078f18ff */
[C---:B------:R-:W-:Y:S01]  /*01b0*/  IMAD.SHL.U32 R18, R7.reuse, 0x8, RZ ;  /* 0x0000000807127824 */ /* 0x040fe200078e00ff */
[----:B------:R-:W-:Y:S01]  /*01c0*/  LOP3.LUT R4, R2, 0xfffffffe, RZ, 0xc0, !PT ;  /* 0xfffffffe02047812 */ /* 0x000fe200078ec0ff */
[----:B------:R-:W-:Y:S01]  /*01d0*/  IMAD.SHL.U32 R9, R7, 0x40, RZ ;  /* 0x0000004007097824 */ /* 0x000fe200078e00ff */
[----:B------:R-:W-:-:S02]  /*01e0*/  LOP3.LUT R2, R6, 0x1c0, RZ, 0xc0, !PT ;  /* 0x000001c006027812 */ /* 0x000fc400078ec0ff */
[----:B------:R-:W-:Y:S01]  /*01f0*/  SHF.R.S32.HI R6, RZ, 0x1f, R0 ;  /* 0x0000001fff067819 */ /* 0x000fe20000011400 */
[----:B------:R-:W-:Y:S01]  /*0200*/  IMAD.IADD R249, R5, 0x1, -R4 ;  /* 0x0000000105f97824 */ /* 0x000fe200078e0a04 */
[----:B------:R-:W-:Y:S02]  /*0210*/  LOP3.LUT R3, R3, 0xfffffff8, RZ, 0xc0, !PT ;  /* 0xfffffff803037812 */ /* 0x000fe400078ec0ff */
[----:B------:R-:W-:Y:S02]  /*0220*/  LEA.HI R248, R6, R0, RZ, 0x3 ;  /* 0x0000000006f87211 */ /* 0x000fe400078f18ff */
[----:B------:R-:W-:Y:S01]  /*0230*/  LOP3.LUT R4, R2, 0x38, R18, 0xf8, !PT ;  /* 0x0000003802047812 */ /* 0x000fe200078ef812 */
[----:B------:R-:W-:Y:S01]  /*0240*/  IMAD.IADD R6, R8, 0x1, -R3 ;  /* 0x0000000108067824 */ /* 0x000fe200078e0a03 */
[----:B------:R-:W-:Y:S02]  /*0250*/  SHF.R.U32.HI R3, RZ, 0x3, R2 ;  /* 0x00000003ff037819 */ /* 0x000fe40000011602 */
[C---:B------:R-:W-:Y:S01]  /*0260*/  LOP3.LUT R2, R248.reuse, 0xfffffff8, RZ, 0xc0, !PT ;  /* 0xfffffff8f8027812 */ /* 0x040fe200078ec0ff */
[----:B------:R-:W-:Y:S01]  /*0270*/  IMAD.SHL.U32 R248, R248, 0x40, RZ ;  /* 0x00000040f8f87824 */ /* 0x000fe200078e00ff */
[----:B------:R-:W-:-:S02]  /*0280*/  LEA.HI R10, R12, R21, RZ, 0x5 ;  /* 0x000000150c0a7211 */ /* 0x000fc400078f28ff */
[----:B------:R-:W-:Y:S01]  /*0290*/  LOP3.LUT R8, R4, R3, RZ, 0x3c, !PT ;  /* 0x0000000304087212 */ /* 0x000fe200078e3cff */
[----:B------:R-:W-:Y:S01]  /*02a0*/  IMAD.IADD R5, R0, 0x1, -R2 ;  /* 0x0000000100057824 */ /* 0x000fe200078e0a02 */
[----:B------:R-:W-:Y:S02]  /*02b0*/  LOP3.LUT R2, R10, 0xffffffe0, RZ, 0xc0, !PT ;  /* 0xffffffe00a027812 */ /* 0x000fe400078ec0ff */
[----:B------:R-:W-:Y:S02]  /*02c0*/  LOP3.LUT R0, R9, 0x1c0, RZ, 0xc0, !PT ;  /* 0x000001c009007812 */ /* 0x000fe400078ec0ff */
[----:B------:R-:W-:Y:S01]  /*02d0*/  SHF.R.S32.HI R11, RZ, 0x5, R10 ;  /* 0x00000005ff0b7819 */ /* 0x000fe2000001140a */
[----:B------:R-:W-:Y:S01]  /*02e0*/  IMAD.IADD R17, R21, 0x1, -R2 ;  /* 0x0000000115117824 */ /* 0x000fe200078e0a02 */
[----:B------:R-:W-:Y:S02]  /*02f0*/  SHF.R.S32.HI R3, RZ, 0x1f, R10 ;  /* 0x0000001fff037819 */ /* 0x000fe4000001140a */
[----:B------:R-:W-:Y:S01]  /*0300*/  LOP3.LUT R4, R0, 0x8, R13, 0xf8, !PT ;  /* 0x0000000800047812 */ /* 0x000fe200078ef80d */
[----:B------:R-:W-:Y:S01]  /*0310*/  IMAD.MOV.U32 R13, RZ, RZ, 0x20 ;  /* 0x00000020ff0d7424 */ /* 0x000fe200078e00ff */
[----:B------:R-:W-:-:S02]  /*0320*/  SHF.R.U32.HI R2, RZ, 0x3, R0 ;  /* 0x00000003ff027819 */ /* 0x000fc40000011600 */
[----:B------:R-:W-:Y:S02]  /*0330*/  LEA.HI R9, R12, R21, RZ, 0x6 ;  /* 0x000000150c097211 */ /* 0x000fe400078f30ff */
[----:B------:R-:W-:Y:S02]  /*0340*/  LEA.HI R0, R3, R11, RZ, 0x3 ;  /* 0x0000000b03007211 */ /* 0x000fe400078f18ff */
[----:B------:R-:W-:Y:S02]  /*0350*/  SHF.R.S32.HI R3, RZ, 0x1f, R17 ;  /* 0x0000001fff037819 */ /* 0x000fe40000011411 */
[----:B------:R-:W-:Y:S01]  /*0360*/  LOP3.LUT R10, R4, R2, RZ, 0x3c, !PT ;  /* 0x00000002040a7212 */ /* 0x000fe200078e3cff */
[----:B------:R-:W-:Y:S01]  /*0370*/  IMAD.SHL.U32 R2, R9, 0x8, RZ ;  /* 0x0000000809027824 */ /* 0x000fe200078e00ff */
[----:B------:R-:W-:Y:S02]  /*0380*/  LOP3.LUT R0, R0, 0xffffff8, RZ, 0xc0, !PT ;  /* 0x0ffffff800007812 */ /* 0x000fe400078ec0ff */
[----:B------:R-:W-:-:S02]  /*0390*/  LEA.HI R9, R3, R17, RZ, 0x2 ;  /* 0x0000001103097211 */ /* 0x000fc400078f10ff */
[----:B------:R-:W-:Y:S02]  /*03a0*/  LOP3.LUT R3, R6, 0x1, RZ, 0xc0, !PT ;  /* 0x0000000106037812 */ /* 0x000fe400078ec0ff */
[----:B------:R-:W-:Y:S01]  /*03b0*/  LOP3.LUT R12, R8, 0x7ffffe00, R2, 0xf8, !PT ;  /* 0x7ffffe00080c7812 */ /* 0x000fe200078ef802 */
[----:B------:R-:W-:Y:S01]  /*03c0*/  IMAD.IADD R2, R11, 0x1, -R0 ;  /* 0x000000010b027824 */ /* 0x000fe200078e0a00 */
[----:B------:R-:W-:Y:S02]  /*03d0*/  SHF.R.S32.HI R0, RZ, 0x2, R9 ;  /* 0x00000002ff007819 */ /* 0x000fe40000011409 */
[----:B------:R-:W-:Y:S01]  /*03e0*/  ISETP.NE.U32.AND P4, PT, R3, 0x1, PT ;  /* 0x000000010300780c */ /* 0x000fe20003f85070 */
[C---:B------:R-:W-:Y:S01]  /*03f0*/  IMAD.SHL.U32 R3, R5.reuse, 0x40, RZ ;  /* 0x0000004005037824 */ /* 0x040fe200078e00ff */
[----:B------:R-:W-:Y:S01]  /*0400*/  LOP3.LUT R4, R14, 0xfffffffc, RZ, 0xc0, !PT ;  /* 0xfffffffc0e047812 */ /* 0x000fe200078ec0ff */
[----:B------:R-:W-:Y:S01]  /*0410*/  IMAD R16, R2, 0x10, R0 ;  /* 0x0000001002107824 */ /* 0x000fe200078e0200 */
[----:B------:R-:W-:Y:S01]  /*0420*/  LOP3.LUT P3, RZ, R5, 0x2, RZ, 0xc0, !PT ;  /* 0x0000000205ff7812 */ /* 0x000fe2000786c0ff */
[----:B------:R-:W-:Y:S01]  /*0430*/  IMAD.SHL.U32 R2, R249, 0x8, RZ ;  /* 0x00000008f9027824 */ /* 0x000fe200078e00ff */
[----:B------:R-:W-:Y:S01]  /*0440*/  LOP3.LUT R0, R3, 0x1c0, RZ, 0xc0, !PT ;  /* 0x000001c003007812 */ /* 0x000fe200078ec0ff */
[----:B------:R-:W-:Y:S01]  /*0450*/  IMAD.IADD R3, R21, 0x1, -R4 ;  /* 0x0000000115037824 */ /* 0x000fe200078e0a04 */
[----:B------:R-:W-:Y:S01]  /*0460*/  LOP3.LUT P0, RZ, R5, 0x4, RZ, 0xc0, !PT ;  /* 0x0000000405ff7812 */ /* 0x000fe2000780c0ff */
[----:B------:R-:W-:Y:S01]  /*0470*/  IMAD.SHL.U32 R4, R6, 0x40, RZ ;  /* 0x0000004006047824 */ /* 0x000fe200078e00ff */
[----:B------:R-:W-:Y:S01]  /*0480*/  LOP3.LUT R5, R0, 0x8, R2, 0xf8, !PT ;  /* 0x0000000800057812 */ /* 0x000fe200078ef802 */
[----:B------:R-:W-:Y:S01]  /*0490*/  STL [R1+0xf4], R16 ;  /* 0x0000f41001007387 */ /* 0x000fe20000100800 */
[----:B------:R-:W-:Y:S01]  /*04a0*/  SHF.R.U32.HI R2, RZ, 0x3, R0 ;  /* 0x00000003ff027819 */ /* 0x000fe20000011600 */
[----:B------:R-:W-:Y:S01]  /*04b0*/  IMAD R249, R249, 0x200, R10 ;  /* 0x00000200f9f97824 */ /* 0x000fe200078e020a */
[----:B------:R-:W-:Y:S01]  /*04c0*/  LEA.HI R0, R3, R3, RZ, 0x1 ;  /* 0x0000000303007211 */ /* 0x000fe200078f08ff */
[----:B------:R-:W-:Y:S01]  /*04d0*/  STL [R1+0xc4], R15 ;  /* 0x0000c40f01007387 */ /* 0x000fe20000100800 */
[----:B------:R-:W-:Y:S01]  /*04e0*/  LOP3.LUT R5, R5, R2, RZ, 0x3c, !PT ;  /* 0x0000000205057212 */ /* 0x000fe200078e3cff */
[----:B------:R-:W-:Y:S01]  /*04f0*/  IMAD.MOV.U32 R10, RZ, RZ, 0x40 ;  /* 0x00000040ff0a7424 */ /* 0x000fe200078e00ff */
[----:B------:R-:W-:-:S02]  /*0500*/  LOP3.LUT R0, R0, 0x1ffffffe, RZ, 0xc0, !PT ;  /* 0x1ffffffe00007812 */ /* 0x000fc400078ec0ff */
[----:B------:R-:W-:Y:S01]  /*0510*/  LOP3.LUT R2, R4, 0x1c0, RZ, 0xc0, !PT ;  /* 0x000001c004027812 */ /* 0x000fe200078ec0ff */
[----:B------:R-:W-:Y:S01]  /*0520*/  IMAD R4, R11, 0x200, R3 ;  /* 0x000002000b047824 */ /* 0x000fe200078e0203 */
[----:B------:R-:W-:Y:S01]  /*0530*/  R2P PR, R6, 0x6 ;  /* 0x0000000606007804 */ /* 0x000fe20000000000 */
[----:B------:R-:W-:Y:S01]  /*0540*/  IMAD.MOV.U32 R6, RZ, RZ, 0x10 ;  /* 0x00000010ff067424 */ /* 0x000fe200078e00ff */
[----:B------:R-:W-:Y:S01]  /*0550*/  LOP3.LUT R248, R5, 0x7ffffe00, R248, 0xf8, !PT ;  /* 0x7ffffe0005f87812 */ /* 0x000fe200078ef8f8 */
[----:B------:R-:W-:Y:S01]  /*0560*/  IMAD.IADD R8, R3, 0x1, -R0 ;  /* 0x0000000103087824 */ /* 0x000fe200078e0a00 */
[----:B------:R-:W-:Y:S02]  /*0570*/  LEA.HI R0, R2, R2, RZ, 0x1d ;  /* 0x0000000202007211 */ /* 0x000fe400078fe8ff */
[----:B------:R-:W-:Y:S02]  /*0580*/  SEL R2, R6, 0xfffffff0, !P3 ;  /* 0xfffffff006027807 */ /* 0x000fe40005800000 */
[----:B------:R-:W-:Y:S01]  /*0590*/  SHF.R.S32.HI R19, RZ, 0x1f, R18 ;  /* 0x0000001fff137819 */ /* 0x000fe20000011412 */
[----:B------:R-:W-:Y:S01]  /*05a0*/  IMAD.U32 R6, R4, 0x2, R0 ;  /* 0x0000000204067824 */ /* 0x000fe200078e0000 */
[----:B------:R-:W-:Y:S01]  /*05b0*/  IADD3 R5, R18, 0x40, RZ ;  /* 0x0000004012057810 */ /* 0x000fe20007ffe0ff */
[----:B------:R-:W-:Y:S01]  /*05c0*/  IMAD R0, R7, 0x20, R20 ;  /* 0x0000002007007824 */ /* 0x000fe200078e0214 */
[----:B------:R-:W-:-:S02]  /*05d0*/  SEL R3, R13, 0xffffffe0, !P0 ;  /* 0xffffffe00d037807 */ /* 0x000fc40004000000 */
[----:B------:R-:W-:Y:S02]  /*05e0*/  IADD3 R4, R18, 0x80, RZ ;  /* 0x0000008012047810 */ /* 0x000fe40007ffe0ff */
[----:B------:R1:W-:Y:S01]  /*05f0*/  STL [R1+0xec], R0 ;  /* 0x0000ec0001007387 */ /* 0x0003e20000100800 */
[----:B------:R-:W-:Y:S01]  /*0600*/  IMAD.IADD R3, R2, 0x1, R3 ;  /* 0x0000000102037824 */ /* 0x000fe200078e0203 */
[----:B------:R-:W-:Y:S02]  /*0610*/  IADD3 R2, R18, 0xc0, RZ ;  /* 0x000000c012027810 */ /* 0x000fe40007ffe0ff */
[----:B------:R-:W-:Y:S01]  /*0620*/  STL.64 [R1+0x90], R18 ;  /* 0x0000901201007387 */ /* 0x000fe20000100a00 */
[C---:B------:R-:W-:Y:S02]  /*0630*/  LOP3.LUT P5, RZ, R7.reuse, 0x4, RZ, 0xc0, !PT ;  /* 0x0000000407ff7812 */ /* 0x040fe400078ac0ff */
[----:B------:R-:W-:Y:S01]  /*0640*/  LOP3.LUT P6, RZ, R7, 0x2, RZ, 0xc0, !PT ;  /* 0x0000000207ff7812 */ /* 0x000fe200078cc0ff */
[----:B------:R2:W-:Y:S01]  /*0650*/  STL [R1+0xa0], R5 ;  /* 0x0000a00501007387 */ /* 0x0005e20000100800 */
[----:B------:R-:W-:-:S02]  /*0660*/  SEL R250, R10, 0xffffffc0, !P5 ;  /* 0xffffffc00afa7807 */ /* 0x000fc40006800000 */
[----:B------:R-:W-:Y:S01]  /*0670*/  LEA R249, R249, 0x10100, 0x1 ;  /* 0x00010100f9f97811 */ /* 0x000fe200078e08ff */
[----:B------:R3:W-:Y:S01]  /*0680*/  STL [R1+0x9c], R4 ;  /* 0x00009c0401007387 */ /* 0x0007e20000100800 */
[----:B------:R-:W-:-:S05]  /*0690*/  LEA R248, R248, 0x100, 0x1 ;  /* 0x00000100f8f87811 */ /* 0x000fca00078e08ff */
[----:B------:R-:W-:Y:S01]  /*06a0*/  IMAD R3, R3, 0x2, R248 ;  /* 0x0000000203037824 */ /* 0x000fe200078e02f8 */
[----:B-1----:R-:W-:Y:S02]  /*06b0*/  LOP3.LUT R0, R9, 0x7ffffffc, RZ, 0xc0, !PT ;  /* 0x7ffffffc09007812 */ /* 0x002fe400078ec0ff */
[C---:B------:R-:W-:Y:S02]  /*06c0*/  IADD3 R9, R249.reuse, 0x20, RZ ;  /* 0x00000020f9097810 */ /* 0x040fe40007ffe0ff */
[----:B------:R-:W-:Y:S01]  /*06d0*/  @P6 IADD3 R9, R249, -0x20, RZ ;  /* 0xffffffe0f9096810 */ /* 0x000fe20007ffe0ff */
[----:B------:R-:W-:Y:S01]  /*06e0*/  IMAD.IADD R0, R17, 0x1, -R0 ;  /* 0x0000000111007824 */ /* 0x000fe200078e0a00 */
[----:B--2---:R-:W-:-:S03]  /*06f0*/  SHF.R.S32.HI R5, RZ, 0x1f, R5 ;  /* 0x0000001fff057819 */ /* 0x004fc60000011405 */
[----:B------:R-:W-:Y:S02]  /*0700*/  IMAD.SHL.U32 R7, R0, 0x2, RZ ;  /* 0x0000000200077824 */ /* 0x000fe400078e00ff */
[----:B------:R-:W-:Y:S01]  /*0710*/  IMAD R0, R8, 0x8, R16 ;  /* 0x0000000808007824 */ /* 0x000fe200078e0210 */
[----:B---3--:R-:W-:Y:S01]  /*0720*/  SHF.R.S32.HI R4, RZ, 0x1f, R4 ;  /* 0x0000001fff047819 */ /* 0x008fe20000011404 */
[----:B------:R1:W-:Y:S04]  /*0730*/  STL [R1+0xc0], R5 ;  /* 0x0000c00501007387 */ /* 0x0003e80000100800 */
[----:B------:R2:W-:Y:S04]  /*0740*/  STL [R1+0x98], R2 ;  /* 0x0000980201007387 */ /* 0x0005e80000100800 */
[----:B------:R3:W-:Y:S01]  /*0750*/  STL [R1+0xbc], R4 ;  /* 0x0000bc0401007387 */ /* 0x0007e20000100800 */
[----:B-1----:R-:W-:-:S02]  /*0760*/  SEL R5, R13, 0xffffffe0, !P1 ;  /* 0xffffffe00d057807 */ /* 0x002fc40004800000 */
[----:B--2---:R-:W-:Y:S02]  /*0770*/  SHF.R.S32.HI R2, RZ, 0x1f, R2 ;  /* 0x0000001fff027819 */ /* 0x004fe40000011402 */
[----:B---3--:R-:W-:-:S03]  /*0780*/  SEL R4, R10, 0xffffffc0, !P2 ;  /* 0xffffffc00a047807 */ /* 0x008fc60005000000 */
[----:B------:R1:W-:Y:S02]  /*0790*/  STL [R1+0xb8], R2 ;  /* 0x0000b80201007387 */ /* 0x0003e40000100800 */
[----:B-1----:R-:W-:Y:S01]  /*07a0*/  IMAD.SHL.U32 R2, R12, 0x2, RZ ;  /* 0x000000020c027824 */ /* 0x002fe200078e00ff */
[----:B------:R-:W-:Y:S01]  /*07b0*/  LEA R12, R6, 0x80, 0x1 ;  /* 0x00000080060c7811 */ /* 0x000fe200078e08ff */
[----:B------:R-:W-:Y:S02]  /*07c0*/  IMAD.IADD R6, R249, 0x1, R250 ;  /* 0x00000001f9067824 */ /* 0x000fe400078e02fa */
[----:B------:R-:W-:Y:S01]  /*07d0*/  IMAD.IADD R250, R250, 0x1, R9 ;  /* 0x00000001fafa7824 */ /* 0x000fe200078e0209 */
[----:B------:R1:W-:Y:S01]  /*07e0*/  STL [R1+0x58], R2 ;  /* 0x0000580201007387 */ /* 0x0003e20000100800 */
[----:B------:R-:W-:-:S03]  /*07f0*/  IMAD.IADD R8, R12, 0x1, R4 ;  /* 0x000000010c087824 */ /* 0x000fc600078e0204 */
[----:B------:R2:W-:Y:S04]  /*0800*/  STL [R1+0xb4], R7 ;  /* 0x0000b40701007387 */ /* 0x0005e80000100800 */
[----:B------:R3:W-:Y:S04]  /*0810*/  STL [R1+0xb0], R0 ;  /* 0x0000b00001007387 */ /* 0x0007e80000100800 */
[----:B------:R-:W-:Y:S04]  /*0820*/  STL [R1+0xc8], R12 ;  /* 0x0000c80c01007387 */ /* 0x000fe80000100800 */
[----:B------:R4:W-:Y:S04]  /*0830*/  STL [R1], R6 ;  /* 0x0000000601007387 */ /* 0x0009e80000100800 */
[----:B------:R-:W-:Y:S04]  /*0840*/  STL [R1+0x8], R9 ;  /* 0x0000080901007387 */ /* 0x000fe80000100800 */
[----:B------:R5:W-:Y:S01]  /*0850*/  STL [R1+0xe4], R8 ;  /* 0x0000e40801007387 */ /* 0x000be20000100800 */
[----:B-1----:R-:W-:-:S02]  /*0860*/  SEL R2, R13, 0xffffffe0, !P3 ;  /* 0xffffffe00d027807 */ /* 0x002fc40005800000 */
[----:B--2---:R-:W-:-:S03]  /*0870*/  IADD3 R7, R12, -0x10, RZ ;  /* 0xfffffff00c077810 */ /* 0x004fc60007ffe0ff */
[----:B------:R-:W-:Y:S01]  /*0880*/  IMAD.IADD R252, R248, 0x1, R2 ;  /* 0x00000001f8fc7824 */ /* 0x000fe200078e0202 */
[----:B------:R-:W-:Y:S02]  /*0890*/  @P4 IADD3 R7, R12, 0x10, RZ ;  /* 0x000000100c074810 */ /* 0x000fe40007ffe0ff */
[----:B---3--:R-:W-:-:S05]  /*08a0*/  SEL R0, R10, 0xffffffc0, !P0 ;  /* 0xffffffc00a007807 */ /* 0x008fca0004000000 */
[----:B------:R-:W-:Y:S02]  /*08b0*/  IMAD.IADD R251, R248, 0x1, R0 ;  /* 0x00000001f8fb7824 */ /* 0x000fe400078e0200 */
[----:B----4-:R-:W-:-:S04]  /*08c0*/  IMAD.IADD R6, R12, 0x1, R5 ;  /* 0x000000010c067824 */ /* 0x010fc800078e0205 */
[----:B------:R-:W-:Y:S01]  /*08d0*/  IMAD.IADD R10, R6, 0x1, R4 ;  /* 0x00000001060a7824 */ /* 0x000fe200078e0204 */
[----:B------:R1:W-:Y:S01]  /*08e0*/  STL [R1+0xd4], R6 ;  /* 0x0000d40601007387 */ /* 0x0003e20000100800 */
[----:B-----5:R-:W-:-:S03]  /*08f0*/  IADD3 R8, R9, 0x800, RZ ;  /* 0x0000080009087810 */ /* 0x020fc60007ffe0ff */
[----:B------:R2:W-:Y:S04]  /*0900*/  STL [R1+0xe0], R10 ;  /* 0x0000e00a01007387 */ /* 0x0005e80000100800 */
[----:B------:R-:W-:Y:S04]  /*0910*/  STL [R1+0xcc], R7 ;  /* 0x0000cc0701007387 */ /* 0x000fe80000100800 */
[----:B------:R3:W-:Y:S01]  /*0920*/  STL [R1+0x44], R8 ;  /* 0x0000440801007387 */ /* 0x0007e20000100800 */
[C---:B-1----:R-:W-:Y:S02]  /*0930*/  IADD3 R6, R9.reuse, 0x1000, RZ ;  /* 0x0000100009067810 */ /* 0x042fe40007ffe0ff */
[----:B--2---:R-:W-:-:S03]  /*0940*/  IADD3 R10, R9, 0x1800, RZ ;  /* 0x00001800090a7810 */ /* 0x004fc60007ffe0ff */
[----:B------:R1:W-:Y:S04]  /*0950*/  STL [R1+0x40], R6 ;  /* 0x0000400601007387 */ /* 0x0003e80000100800 */
[----:B------:R2:W-:Y:S01]  /*0960*/  STL [R1+0x3c], R10 ;  /* 0x00003c0a01007387 */ /* 0x0005e20000100800 */
[----:B---3--:R-:W-:-:S05]  /*0970*/  IADD3 R8, R9, 0x2000, RZ ;  /* 0x0000200009087810 */ /* 0x008fca0007ffe0ff */
        /* <DEDUP_REMOVED lines=16> */
[----:B------:R-:W-:Y:S01]  /*0a80*/  STL [R1+0x18], R10 ;  /* 0x0000180a01007387 */ /* 0x000fe20000100800 */
[----:B---3--:R-:W-:-:S05]  /*0a90*/  IADD3 R8, R9, 0x6800, RZ ;  /* 0x0000680009087810 */ /* 0x008fca0007ffe0ff */
[----:B------:R2:W-:Y:S01]  /*0aa0*/  STL [R1+0x14], R8 ;  /* 0x0000140801007387 */ /* 0x0005e20000100800 */
[----:B-1----:R-:W-:-:S05]  /*0ab0*/  IADD3 R6, R9, 0x7000, RZ ;  /* 0x0000700009067810 */ /* 0x002fca0007ffe0ff */
[----:B------:R1:W-:Y:S01]  /*0ac0*/  STL [R1+0x10], R6 ;  /* 0x0000100601007387 */ /* 0x0003e20000100800 */
[----:B--2---:R-:W-:-:S05]  /*0ad0*/  IADD3 R8, R9, 0x7800, RZ ;  /* 0x0000780009087810 */ /* 0x004fca0007ffe0ff */
[----:B------:R-:W-:Y:S01]  /*0ae0*/  STL [R1+0xc], R8 ;  /* 0x00000c0801007387 */ /* 0x000fe20000100800 */
[--C-:B-1----:R-:W-:Y:S02]  /*0af0*/  IMAD.IADD R6, R5, 0x1, R7.reuse ;  /* 0x0000000105067824 */ /* 0x102fe400078e0207 */
[----:B------:R-:W-:Y:S02]  /*0b00*/  IMAD.IADD R7, R4, 0x1, R7 ;  /* 0x0000000104077824 */ /* 0x000fe400078e0207 */
[----:B------:R-:W-:Y:S02]  /*0b10*/  IMAD R5, R11, 0x800, R248 ;  /* 0x000008000b057824 */ /* 0x000fe400078e02f8 */
[----:B------:R-:W-:Y:S01]  /*0b20*/  IMAD.IADD R4, R6, 0x1, R4 ;  /* 0x0000000106047824 */ /* 0x000fe200078e0204 */
[----:B------:R1:W-:Y:S04]  /*0b30*/  STL [R1+0xdc], R7 ;  /* 0x0000dc0701007387 */ /* 0x0003e80000100800 */
[----:B------:R-:W-:Y:S04]  /*0b40*/  STL [R1+0xd0], R6 ;  /* 0x0000d00601007387 */ /* 0x000fe80000100800 */
[----:B------:R2:W-:Y:S01]  /*0b50*/  STL [R1+0x48], R3 ;  /* 0x0000480301007387 */ /* 0x0005e20000100800 */
[----:B-1----:R-:W-:-:S05]  /*0b60*/  IADD3 R7, R0, R248, R2 ;  /* 0x000000f800077210 */ /* 0x002fca0007ffe002 */
[----:B------:R1:W-:Y:S01]  /*0b70*/  STL [R1+0x4], R7 ;  /* 0x0000040701007387 */ /* 0x0003e20000100800 */
[----:B--2---:R-:W-:-:S03]  /*0b80*/  IMAD.IADD R3, R2, 0x1, R5 ;  /* 0x0000000102037824 */ /* 0x004fc600078e0205 */
[----:B------:R1:W-:Y:S01]  /*0b90*/  STL [R1+0xd8], R4 ;  /* 0x0000d80401007387 */ /* 0x0003e20000100800 */
[C---:B------:R-:W-:Y:S02]  /*0ba0*/  IMAD.IADD R2, R0.reuse, 0x1, R5 ;  /* 0x0000000100027824 */ /* 0x040fe400078e0205 */
[----:B------:R-:W-:Y:S01]  /*0bb0*/  IMAD.IADD R0, R0, 0x1, R3 ;  /* 0x0000000100007824 */ /* 0x000fe200078e0203 */
[----:B------:R1:W-:Y:S04]  /*0bc0*/  STL [R1+0x4c], R3 ;  /* 0x00004c0301007387 */ /* 0x0003e80000100800 */
[----:B------:R1:W-:Y:S04]  /*0bd0*/  STL [R1+0x54], R2 ;  /* 0x0000540201007387 */ /* 0x0003e80000100800 */
[----:B------:R1:W-:Y:S02]  /*0be0*/  STL [R1+0x50], R0 ;  /* 0x0000500001007387 */ /* 0x0003e40000100800 */
.L_x_511:
[----:B-1----:R-:W2:Y:S01]  /*0bf0*/  LDL R4, [R1+0xc4] ;  /* 0x0000c40001047983 */ /* 0x002ea20000100800 */
[----:B------:R-:W-:Y:S01]  /*0c00*/  IMAD.MOV.U32 R0, RZ, RZ, c[0x0][0x560] ;  /* 0x00015800ff007624 */ /* 0x000fe200078e00ff */
[----:B------:R-:W-:Y:S01]  /*0c10*/  YIELD ;  /* 0x0000000000007946 */ /* 0x000fe20003800000 */
[----:B------:R-:W-:Y:S03]  /*0c20*/  BSSY B0, `(.L_x_470) ;  /* 0x0000016000007945 */ /* 0x000fe60003800000 */
[----:B------:R-:W-:-:S13]  /*0c30*/  ISETP.NE.AND P0, PT, R0, 0x1, PT ;  /* 0x000000010000780c */ /* 0x000fda0003f05270 */
[----:B--2---:R-:W-:Y:S01]  /*0c40*/  @P0 IMAD.HI.U32 R0, R4, c[0x0][0x564], RZ ;  /* 0x0001590004000a27 */ /* 0x004fe200078e00ff */
[----:B------:R-:W-:-:S04]  /*0c50*/  MOV R3, R4 ;  /* 0x0000000400037202 */ /* 0x000fc80000000f00 */
[----:B------:R-:W-:-:S04]  /*0c60*/  @P0 SHF.R.U32.HI R3, RZ, c[0x0][0x568], R0 ;  /* 0x00015a00ff030a19 */ /* 0x000fc80000011600 */
[----:B------:R-:W-:Y:S01]  /*0c70*/  ISETP.GE.AND P0, PT, R3, c[0x0][0x578], PT ;  /* 0x00015e0003007a0c */ /* 0x000fe20003f06270 */
[----:B------:R-:W-:-:S04]  /*0c80*/  IMAD.MOV R2, RZ, RZ, -R3 ;  /* 0x000000ffff027224 */ /* 0x000fc800078e0a03 */
[----:B------:R-:W-:-:S08]  /*0c90*/  IMAD R2, R2, c[0x0][0x560], R4 ;  /* 0x0001580002027a24 */ /* 0x000fd000078e0204 */
[----:B------:R-:W-:Y:S05]  /*0ca0*/  @!P0 BRA `(.L_x_471) ;  /* 0x0000007000008947 */ /* 0x000fea0003800000 */
[----:B------:R-:W-:-:S04]  /*0cb0*/  MOV R0, c[0x0][0x56c] ;  /* 0x00015b0000007a02 */ /* 0x000fc80000000f00 */
[----:B------:R-:W-:Y:S02]  /*0cc0*/  ISETP.NE.AND P0, PT, R0, 0x1, PT ;  /* 0x000000010000780c */ /* 0x000fe40003f05270 */
[----:B------:R-:W-:-:S11]  /*0cd0*/  MOV R0, R2 ;  /* 0x0000000200007202 */ /* 0x000fd60000000f00 */
[----:B------:R-:W-:-:S05]  /*0ce0*/  @P0 IMAD.HI.U32 R4, R2, c[0x0][0x570], RZ ;  /* 0x00015c0002040a27 */ /* 0x000fca00078e00ff */
[----:B------:R-:W-:-:S05]  /*0cf0*/  @P0 SHF.R.U32.HI R0, RZ, c[0x0][0x574], R4 ;  /* 0x00015d00ff000a19 */ /* 0x000fca0000011604 */
[----:B------:R-:W-:Y:S01]  /*0d00*/  IMAD R4, R0, c[0x0][0x56c], RZ ;  /* 0x00015b0000047a24 */ /* 0x000fe200078e02ff */
[----:B------:R-:W-:Y:S05]  /*0d10*/  BRA `(.L_x_472) ;  /* 0x0000006000007947 */ /* 0x000fea0003800000 */
.L_x_471:
[----:B------:R-:W-:-:S04]  /*0d20*/  MOV R0, c[0x0][0x554] ;  /* 0x0001550000007a02 */ /* 0x000fc80000000f00 */
[----:B------:R-:W-:Y:S02]  /*0d30*/  ISETP.NE.AND P0, PT, R0, 0x1, PT ;  /* 0x000000010000780c */ /* 0x000fe40003f05270 */
[----:B------:R-:W-:-:S11]  /*0d40*/  MOV R0, R2 ;  /* 0x0000000200007202 */ /* 0x000fd60000000f00 */
[----:B------:R-:W-:-:S05]  /*0d50*/  @P0 IMAD.HI.U32 R4, R2, c[0x0][0x558], RZ ;  /* 0x0001560002040a27 */ /* 0x000fca00078e00ff */
[----:B------:R-:W-:-:S05]  /*0d60*/  @P0 SHF.R.U32.HI R0, RZ, c[0x0][0x55c], R4 ;  /* 0x00015700ff000a19 */ /* 0x000fca0000011604 */
[----:B------:R-:W-:Y:S02]  /*0d70*/  IMAD R4, R0, c[0x0][0x554], RZ ;  /* 0x0001550000047a24 */ /* 0x000fe400078e02ff */
.L_x_472:
[----:B------:R-:W-:Y:S05]  /*0d80*/  BSYNC B0 ;  /* 0x0000000000007941 */ /* 0x000fea0003800000 */
.L_x_470:
[----:B------:R-:W2:Y:S01]  /*0d90*/  LDL.LU R6, [R1+0xe8] ;  /* 0x0000e80001067983 */ /* 0x000ea20000300800 */
[----:B------:R-:W-:Y:S01]  /*0da0*/  IMAD.MOV.U32 R81, RZ, RZ, c[0x0][0x2c4] ;  /* 0x0000b100ff517624 */ /* 0x000fe200078e00ff */
[----:B------:R-:W-:Y:S01]  /*0db0*/  LOP3.LUT R0, RZ, R0, RZ, 0x33, !PT ;  /* 0x00000000ff007212 */ /* 0x000fe200078e33ff */
[----:B------:R-:W-:Y:S01]  /*0dc0*/  IMAD.MOV.U32 R5, RZ, RZ, c[0x0][0x548] ;  /* 0x00015200ff057624 */ /* 0x000fe200078e00ff */
[----:B------:R-:W-:Y:S01]  /*0dd0*/  ULDC UR5, c[0x0][0x1d0] ;  /* 0x0000740000057ab9 */ /* 0x000fe20000000800 */
[----:B------:R-:W-:Y:S01]  /*0de0*/  IMAD.IADD R2, R2, 0x1, -R4 ;  /* 0x0000000102027824 */ /* 0x000fe200078e0a04 */
[----:B------:R-:W-:Y:S01]  /*0df0*/  IADD3 R0, R0, c[0x0][0x53c], RZ ;  /* 0x00014f0000007a10 */ /* 0x000fe20007ffe0ff */
[----:B------:R-:W-:Y:S01]  /*0e00*/  UIADD3 UR5, UR5, 0x3f, URZ ;  /* 0x0000003f05057890 */ /* 0x000fe2000fffe03f */
[----:B------:R-:W-:Y:S01]  /*0e10*/  ISETP.NE.AND P1, PT, R81, 0x1, PT ;  /* 0x000000015100780c */ /* 0x000fe20003f25270 */
[----:B------:R-:W-:Y:S01]  /*0e20*/  IMAD R2, R3, c[0x0][0x554], R2 ;  /* 0x0001550003027a24 */ /* 0x000fe200078e0202 */
[----:B------:R-:W-:Y:S01]  /*0e30*/  ISETP.NE.AND P0, PT, R5, 0x1, PT ;  /* 0x000000010500780c */ /* 0x000fe20003f05270 */
[----:B------:R-:W-:Y:S01]  /*0e40*/  IMAD.MOV.U32 R5, RZ, RZ, 0x40 ;  /* 0x00000040ff057424 */ /* 0x000fe200078e00ff */
[----:B------:R-:W-:Y:S01]  /*0e50*/  SHF.L.U32 R55, R0, 0x7, RZ ;  /* 0x0000000700377819 */ /* 0x000fe200000006ff */
[----:B------:R-:W-:Y:S01]  /*0e60*/  USHF.R.S32.HI UR4, URZ, 0x1f, UR5 ;  /* 0x0000001f3f047899 */ /* 0x000fe20008011405 */
[----:B------:R-:W-:Y:S01]  /*0e70*/  MOV R52, R2 ;  /* 0x0000000200347202 */ /* 0x000fe20000000f00 */
[----:B------:R-:W-:Y:S01]  /*0e80*/  CS2R R130, SRZ ;  /* 0x0000000000827805 */ /* 0x000fe2000001ff00 */
[----:B------:R-:W-:Y:S01]  /*0e90*/  IADD3 R0, R55, 0x7f, RZ ;  /* 0x0000007f37007810 */ /* 0x000fe20007ffe0ff */
[----:B------:R-:W-:Y:S01]  /*0ea0*/  ULEA.HI UR4, UR4, UR5, URZ, 0x6 ;  /* 0x0000000504047291 */ /* 0x000fe2000f8f303f */
[----:B------:R-:W-:Y:S01]  /*0eb0*/  STL [R1+0xa4], R55 ;  /* 0x0000a43701007387 */ /* 0x000fe20000100800 */
[----:B------:R-:W-:Y:S01]  /*0ec0*/  CS2R R128, SRZ ;  /* 0x0000000000807805 */ /* 0x000fe2000001ff00 */
[----:B------:R-:W-:Y:S01]  /*0ed0*/  CS2R R126, SRZ ;  /* 0x00000000007e7805 */ /* 0x000fe2000001ff00 */
[----:B------:R-:W-:Y:S01]  /*0ee0*/  @P1 IMAD.HI.U32 R3, R0, c[0x0][0x2c8], RZ ;  /* 0x0000b20000031a27 */ /* 0x000fe200078e00ff */
[----:B------:R-:W-:Y:S01]  /*0ef0*/  USHF.R.S32.HI UR4, URZ, 0x6, UR4 ;  /* 0x000000063f047899 */ /* 0x000fe20008011404 */
[----:B------:R-:W-:Y:S01]  /*0f00*/  CS2R R124, SRZ ;  /* 0x00000000007c7805 */ /* 0x000fe2000001ff00 */
[----:B------:R-:W-:Y:S01]  /*0f10*/  CS2R R120, SRZ ;  /* 0x0000000000787805 */ /* 0x000fe2000001ff00 */
[----:B------:R-:W-:Y:S01]  /*0f20*/  @P0 IMAD.HI.U32 R4, R2, c[0x0][0x54c], RZ ;  /* 0x0001530002040a27 */ /* 0x000fe200078e00ff */
[----:B------:R-:W-:Y:S01]  /*0f30*/  @P1 SHF.R.U32.HI R0, RZ, c[0x0][0x2cc], R3 ;  /* 0x0000b300ff001a19 */ /* 0x000fe20000011603 */
[----:B------:R-:W-:Y:S01]  /*0f40*/  CS2R R116, SRZ ;  /* 0x0000000000747805 */ /* 0x000fe2000001ff00 */
[----:B------:R-:W-:Y:S01]  /*0f50*/  IADD3 R3, R5, -c[0x0][0x168], RZ ;  /* 0x80005a0005037a10 */ /* 0x000fe20007ffe0ff */
[----:B------:R-:W-:Y:S01]  /*0f60*/  IMAD.MOV.U32 R122, RZ, RZ, RZ ;  /* 0x000000ffff7a7224 */ /* 0x000fe200078e00ff */
[----:B------:R-:W-:Y:S01]  /*0f70*/  @P0 SHF.R.U32.HI R52, RZ, c[0x0][0x550], R4 ;  /* 0x00015400ff340a19 */ /* 0x000fe20000011604 */
[----:B------:R-:W-:Y:S01]  /*0f80*/  CS2R R8, SRZ ;  /* 0x0000000000087805 */ /* 0x000fe2000001ff00 */
[----:B------:R-:W-:Y:S01]  /*0f90*/  IADD3 R0, R0, c[0x0][0x1d0], R3 ;  /* 0x0000740000007a10 */ /* 0x000fe20007ffe003 */
[----:B------:R-:W-:Y:S01]  /*0fa0*/  IMAD.MOV.U32 R114, RZ, RZ, RZ ;  /* 0x000000ffff727224 */ /* 0x000fe200078e00ff */
[----:B------:R-:W-:Y:S01]  /*0fb0*/  MOV R118, RZ ;  /* 0x000000ff00767202 */ /* 0x000fe20000000f00 */
[----:B------:R-:W-:Y:S01]  /*0fc0*/  IMAD.MOV R3, RZ, RZ, -R52 ;  /* 0x000000ffff037224 */ /* 0x000fe200078e0a34 */
[----:B------:R-:W-:Y:S01]  /*0fd0*/  SHF.R.S32.HI R4, RZ, 0x1f, R0 ;  /* 0x0000001fff047819 */ /* 0x000fe20000011400 */
[----:B------:R-:W-:Y:S01]  /*0fe0*/  CS2R R112, SRZ ;  /* 0x0000000000707805 */ /* 0x000fe2000001ff00 */
[----:B------:R-:W-:Y:S01]  /*0ff0*/  CS2R R10, SRZ ;  /* 0x00000000000a7805 */ /* 0x000fe2000001ff00 */
[----:B------:R-:W-:Y:S01]  /*1000*/  IMAD R54, R3, c[0x0][0x548], R2 ;  /* 0x0001520003367a24 */ /* 0x000fe200078e0202 */
[----:B------:R-:W-:Y:S01]  /*1010*/  LEA.HI R2, R4, R0, RZ, 0x6 ;  /* 0x0000000004027211 */ /* 0x000fe200078f30ff */
[----:B------:R-:W-:Y:S01]  /*1020*/  IMAD.MOV.U32 R110, RZ, RZ, RZ ;  /* 0x000000ffff6e7224 */ /* 0x000fe200078e00ff */
[----:B------:R-:W-:Y:S01]  /*1030*/  PRMT R0, RZ, 0x7610, R0 ;  /* 0x00007610ff007816 */ /* 0x000fe20000000000 */
[----:B------:R-:W-:Y:S01]  /*1040*/  CS2R R4, SRZ ;  /* 0x0000000000047805 */ /* 0x000fe2000001ff00 */
[----:B------:R-:W-:Y:S01]  /*1050*/  SHF.R.S32.HI R2, RZ, 0x6, R2 ;  /* 0x00000006ff027819 */ /* 0x000fe20000011402 */
[----:B------:R-:W-:Y:S01]  /*1060*/  CS2R R108, SRZ ;  /* 0x00000000006c7805 */ /* 0x000fe2000001ff00 */
[----:B------:R-:W-:Y:S01]  /*1070*/  CS2R R12, SRZ ;  /* 0x00000000000c7805 */ /* 0x000fe2000001ff00 */
[----:B------:R-:W-:Y:S01]  /*1080*/  MOV R106, RZ ;  /* 0x000000ff006a7202 */ /* 0x000fe20000000f00 */
[----:B------:R-:W-:Y:S01]  /*1090*/  CS2R R104, SRZ ;  /* 0x0000000000687805 */ /* 0x000fe2000001ff00 */
[----:B------:R-:W-:Y:S01]  /*10a0*/  IMNMX R48, R2, UR4, PT ;  /* 0x0000000402307c17 */ /* 0x000fe2000b800200 */
[----:B------:R-:W-:Y:S01]  /*10b0*/  CS2R R14, SRZ ;  /* 0x00000000000e7805 */ /* 0x000fe2000001ff00 */
[----:B------:R-:W-:Y:S01]  /*10c0*/  IMAD.MOV.U32 R102, RZ, RZ, RZ ;  /* 0x000000ffff667224 */ /* 0x000fe200078e00ff */
[----:B------:R-:W-:Y:S01]  /*10d0*/  CS2R R100, SRZ ;  /* 0x0000000000647805 */ /* 0x000fe2000001ff00 */
[----:B------:R-:W-:Y:S01]  /*10e0*/  ISETP.GE.AND P0, PT, R48, 0x1, PT ;  /* 0x000000013000780c */ /* 0x000fe20003f06270 */
        /* <DEDUP_REMOVED lines=10> */
[----:B------:R-:W-:Y:S01]  /*1190*/  IMAD.MOV.U32 R86, RZ, RZ, RZ ;  /* 0x000000ffff567224 */ /* 0x000fe200078e00ff */
[----:B------:R-:W-:Y:S01]  /*11a0*/  CS2R R24, SRZ ;  /* 0x0000000000187805 */ /* 0x000fe2000001ff00 */
[----:B------:R-:W-:Y:S01]  /*11b0*/  MOV R84, RZ ;  /* 0x000000ff00547202 */ /* 0x000fe20000000f00 */
[----:B------:R-:W-:Y:S01]  /*11c0*/  IMAD.MOV.U32 R82, RZ, RZ, RZ ;  /* 0x000000ffff527224 */ /* 0x000fe200078e00ff */
[----:B------:R-:W-:Y:S01]  /*11d0*/  CS2R R26, SRZ ;  /* 0x00000000001a7805 */ /* 0x000fe2000001ff00 */
[----:B------:R-:W-:Y:S01]  /*11e0*/  IMAD.MOV.U32 R80, RZ, RZ, RZ ;  /* 0x000000ffff507224 */ /* 0x000fe200078e00ff */
[----:B------:R-:W-:Y:S01]  /*11f0*/  MOV R78, RZ ;  /* 0x000000ff004e7202 */ /* 0x000fe20000000f00 */
[----:B------:R-:W-:Y:S01]  /*1200*/  CS2R R28, SRZ ;  /* 0x00000000001c7805 */ /* 0x000fe2000001ff00 */
[----:B------:R-:W-:Y:S01]  /*1210*/  IMAD.MOV.U32 R76, RZ, RZ, RZ ;  /* 0x000000ffff4c7224 */ /* 0x000fe200078e00ff */
[----:B------:R-:W-:Y:S01]  /*1220*/  CS2R R30, SRZ ;  /* 0x00000000001e7805 */ /* 0x000fe2000001ff00 */
[----:B------:R-:W-:Y:S01]  /*1230*/  IMAD.MOV.U32 R74, RZ, RZ, RZ ;  /* 0x000000ffff4a7224 */ /* 0x000fe200078e00ff */
[----:B------:R-:W-:Y:S01]  /*1240*/  MOV R72, RZ ;  /* 0x000000ff00487202 */ /* 0x000fe20000000f00 */
[----:B------:R-:W-:Y:S01]  /*1250*/  IMAD.MOV.U32 R70, RZ, RZ, RZ ;  /* 0x000000ffff467224 */ /* 0x000fe200078e00ff */
        /* <DEDUP_REMOVED lines=15> */
[----:B------:R-:W-:Y:S01]  /*1350*/  IMAD.MOV.U32 R154, RZ, RZ, RZ ;  /* 0x000000ffff9a7224 */ /* 0x000fe200078e00ff */
[----:B------:R-:W-:Y:S01]  /*1360*/  CS2R R150, SRZ ;  /* 0x0000000000967805 */ /* 0x000fe2000001ff00 */
[----:B------:R-:W-:Y:S01]  /*1370*/  CS2R R148, SRZ ;  /* 0x0000000000947805 */ /* 0x000fe2000001ff00 */
[----:B------:R-:W-:Y:S01]  /*1380*/  MOV R53, RZ ;  /* 0x000000ff00357202 */ /* 0x000fe20000000f00 */
[----:B------:R-:W-:Y:S01]  /*1390*/  IMAD.MOV.U32 R146, RZ, RZ, RZ ;  /* 0x000000ffff927224 */ /* 0x000fe200078e00ff */
        /* <DEDUP_REMOVED lines=14> */
[----:B------:R-:W-:-:S02]  /*1480*/  MOV R174, RZ ;  /* 0x000000ff00ae7202 */ /* 0x000fc40000000f00 */
[----:B--2---:R-:W-:-:S04]  /*1490*/  LOP3.LUT R6, R6, 0xffffffef, RZ, 0xc0, !PT ;  /* 0xffffffef06067812 */ /* 0x004fc800078ec0ff */
[----:B------:R-:W-:-:S05]  /*14a0*/  @P1 LOP3.LUT R6, R6, 0x10, RZ, 0xfc, !PT ;  /* 0x0000001006061812 */ /* 0x000fca00078efcff */
[----:B------:R1:W-:Y:S04]  /*14b0*/  STL [R1+0xe8], R6 ;  /* 0x0000e80601007387 */ /* 0x0003e80000100800 */
[----:B------:R2:W-:Y:S04]  /*14c0*/  STL [R1+0xac], R52 ;  /* 0x0000ac3401007387 */ /* 0x0005e80000100800 */
[----:B------:R2:W-:Y:S01]  /*14d0*/  STL [R1+0xa8], R54 ;  /* 0x0000a83601007387 */ /* 0x0005e20000100800 */
[----:B-1----:R-:W-:Y:S01]  /*14e0*/  CS2R R6, SRZ ;  /* 0x0000000000067805 */ /* 0x002fe2000001ff00 */
[----:B------:R-:W-:Y:S05]  /*14f0*/  @!P0 BRA `(.L_x_473) ;  /* 0x0000c22000008947 */ /* 0x000fea0003800000 */
[----:B------:R-:W-:Y:S01]  /*1500*/  ISETP.NE.U32.AND P0, PT, RZ, c[0x0][0x340], PT ;  /* 0x0000d000ff007a0c */ /* 0x000fe20003f05070 */
[----:B------:R-:W3:Y:S03]  /*1510*/  LDL.64 R50, [R1+0x90] ;  /* 0x0000900001327983 */ /* 0x000ee60000100a00 */
[----:B------:R-:W-:Y:S01]  /*1520*/  ISETP.NE.AND.EX P0, PT, RZ, c[0x0][0x344], PT, P0 ;  /* 0x0000d100ff007a0c */ /* 0x000fe20003f05300 */
[----:B------:R-:W4:Y:S04]  /*1530*/  LDL R47, [R1+0xa0] ;  /* 0x0000a000012f7983 */ /* 0x000f280000100800 */
[----:B------:R-:W5:Y:S04]  /*1540*/  LDL R31, [R1+0x98] ;  /* 0x00009800011f7983 */ /* 0x000f680000100800 */
[----:B--2---:R-:W2:Y:S04]  /*1550*/  LDL R30, [R1+0x9c] ;  /* 0x00009c00011e7983 */ /* 0x004ea80000100800 */
[----:B------:R-:W-:Y:S01]  /*1560*/  @P0 MOV R2, 0x4 ;  /* 0x0000000400020802 */ /* 0x000fe20000000f00 */
[----:B------:R-:W1:Y:S04]  /*1570*/  S2R R56, SR_TID.X ;  /* 0x0000000000387919 */ /* 0x000e680000002100 */
[----:B------:R-:W-:-:S05]  /*1580*/  @P0 IMAD.WIDE R2, R52, R2, c[0x0][0x340] ;  /* 0x0000d00034020625 */ /* 0x000fca00078e0202 */
[----:B------:R3:W2:Y:S01]  /*1590*/  @P0 LDG.E R9, [R2.64] ;  /* 0x0000000602090981 */ /* 0x0006a2000c1e1900 */
[----:B-1----:R-:W-:-:S04]  /*15a0*/  SHF.R.S32.HI R46, RZ, 0x1f, R56 ;  /* 0x0000001fff2e7819 */ /* 0x002fc80000011438 */
[----:B------:R-:W-:-:S04]  /*15b0*/  LEA.HI R46, R46, R56, RZ, 0x3 ;  /* 0x000000382e2e7211 */ /* 0x000fc800078f18ff */
[----:B------:R-:W-:-:S04]  /*15c0*/  SHF.R.S32.HI R46, RZ, 0x3, R46 ;  /* 0x00000003ff2e7819 */ /* 0x000fc8000001142e */
[----:B------:R-:W-:-:S05]  /*15d0*/  SHF.R.S32.HI R6, RZ, 0x1f, R46 ;  /* 0x0000001fff067819 */ /* 0x000fca000001142e */
[C---:B------:R-:W-:Y:S02]  /*15e0*/  IMAD R0, R6.reuse, c[0x0][0x1e0], RZ ;  /* 0x0000780006007a24 */ /* 0x040fe400078e02ff */
[----:B------:R-:W-:Y:S02]  /*15f0*/  IMAD R6, R6, c[0x0][0x208], RZ ;  /* 0x0000820006067a24 */ /* 0x000fe400078e02ff */
[----:B------:R-:W-:Y:S01]  /*1600*/  IMAD R0, R46, c[0x0][0x1e4], R0 ;  /* 0x000079002e007a24 */ /* 0x000fe200078e0200 */
[----:B------:R-:W-:-:S05]  /*1610*/  SHF.R.S32.HI R13, RZ, 0x1f, R54 ;  /* 0x0000001fff0d7819 */ /* 0x000fca0000011436 */
[----:B------:R-:W-:-:S04]  /*1620*/  IMAD R8, R13, c[0x0][0x210], RZ ;  /* 0x000084000d087a24 */ /* 0x000fc800078e02ff */
[----:B------:R-:W-:Y:S01]  /*1630*/  IMAD R8, R54, c[0x0][0x214], R8 ;  /* 0x0000850036087a24 */ /* 0x000fe200078e0208 */
[----:B------:R-:W-:Y:S01]  /*1640*/  WARPSYNC 0xffffffff ;  /* 0xffffffff00007948 */ /* 0x000fe20003800000 */
[----:B---3--:R-:W-:-:S04]  /*1650*/  IMAD.WIDE.U32 R4, R46, c[0x0][0x1e0], R50 ;  /* 0x000078002e047a25 */ /* 0x008fc800078e0032 */
[----:B------:R-:W-:Y:S01]  /*1660*/  IMAD.WIDE.U32 R2, R46, c[0x0][0x208], R50 ;  /* 0x000082002e027a25 */ /* 0x000fe200078e0032 */
[----:B------:R-:W-:-:S03]  /*1670*/  IADD3 R5, R5, R0, RZ ;  /* 0x0000000005057210 */ /* 0x000fc60007ffe0ff */
[----:B------:R-:W-:Y:S02]  /*1680*/  IMAD R0, R46, c[0x0][0x20c], R6 ;  /* 0x000083002e007a24 */ /* 0x000fe400078e0206 */
[----:B------:R-:W-:Y:S02]  /*1690*/  IMAD R6, R13, c[0x0][0x1e8], RZ ;  /* 0x00007a000d067a24 */ /* 0x000fe400078e02ff */
[----:B------:R-:W-:Y:S02]  /*16a0*/  IMAD.IADD R3, R3, 0x1, R0 ;  /* 0x0000000103037824 */ /* 0x000fe400078e0200 */
[C---:B------:R-:W-:Y:S02]  /*16b0*/  IMAD R6, R54.reuse, c[0x0][0x1ec], R6 ;  /* 0x00007b0036067a24 */ /* 0x040fe400078e0206 */
[----:B------:R-:W-:Y:S01]  /*16c0*/  IMAD.WIDE.U32 R4, R54, c[0x0][0x1e8], R4 ;  /* 0x00007a0036047a25 */ /* 0x000fe200078e0004 */
[----:B----4-:R-:W-:-:S03]  /*16d0*/  ISETP.GE.AND P5, PT, R47, c[0x0][0x1d4], PT ;  /* 0x000075002f007a0c */ /* 0x010fc60003fa6270 */
[----:B------:R-:W-:Y:S01]  /*16e0*/  IMAD.WIDE.U32 R2, R54, c[0x0][0x210], R2 ;  /* 0x0000840036027a25 */ /* 0x000fe200078e0002 */
[----:B------:R-:W-:-:S03]  /*16f0*/  ISETP.GE.AND P6, PT, R50, c[0x0][0x1d4], PT ;  /* 0x0000750032007a0c */ /* 0x000fc60003fc6270 */
[----:B------:R-:W-:Y:S01]  /*1700*/  IMAD.IADD R7, R5, 0x1, R6 ;  /* 0x0000000105077824 */ /* 0x000fe200078e0206 */
[----:B------:R-:W-:Y:S01]  /*1710*/  SEL R0, RZ, 0xffffffff, P5 ;  /* 0xffffffffff007807 */ /* 0x000fe20002800000 */
[----:B------:R-:W-:Y:S01]  /*1720*/  IMAD.IADD R5, R3, 0x1, R8 ;  /* 0x0000000103057824 */ /* 0x000fe200078e0208 */
[----:B------:R-:W-:Y:S02]  /*1730*/  SHF.R.S32.HI R8, RZ, 0x1f, R52 ;  /* 0x0000001fff087819 */ /* 0x000fe40000011434 */
[----:B------:R-:W-:Y:S02]  /*1740*/  SEL R10, RZ, 0x1, P6 ;  /* 0x00000001ff0a7807 */ /* 0x000fe40003000000 */
[----:B------:R-:W-:Y:S02]  /*1750*/  SHF.L.U32 R0, R0, 0x1, RZ ;  /* 0x0000000100007819 */ /* 0x000fe400000006ff */
[----:B--2---:R-:W-:Y:S01]  /*1760*/  @P0 SHF.R.S32.HI R3, RZ, 0x1f, R9 ;  /* 0x0000001fff030819 */ /* 0x004fe20000011409 */
[----:B------:R-:W-:Y:S01]  /*1770*/  @!P0 IMAD.MOV.U32 R3, RZ, RZ, R8 ;  /* 0x000000ffff038224 */ /* 0x000fe200078e0008 */
[----:B------:R-:W-:-:S02]  /*1780*/  MOV R6, R4 ;  /* 0x0000000400067202 */ /* 0x000fc40000000f00 */
[----:B------:R-:W-:Y:S01]  /*1790*/  MOV R4, R2 ;  /* 0x0000000200047202 */ /* 0x000fe20000000f00 */
[----:B------:R-:W-:Y:S01]  /*17a0*/  @P0 IMAD.MOV.U32 R2, RZ, RZ, R9 ;  /* 0x000000ffff020224 */ /* 0x000fe200078e0009 */
[----:B------:R-:W-:Y:S01]  /*17b0*/  LOP3.LUT R12, R0, 0x2, R10, 0xe2, !PT ;  /* 0x00000002000c7812 */ /* 0x000fe200078ee20a */
[C---:B------:R-:W-:Y:S01]  /*17c0*/  IMAD R0, R3.reuse, c[0x0][0x1f0], RZ ;  /* 0x00007c0003007a24 */ /* 0x040fe200078e02ff */
[----:B------:R-:W-:Y:S01]  /*17d0*/  @!P0 MOV R2, R52 ;  /* 0x0000003400028202 */ /* 0x000fe20000000f00 */
[----:B------:R-:W-:-:S04]  /*17e0*/  IMAD R3, R3, c[0x0][0x218], RZ ;  /* 0x0000860003037a24 */ /* 0x000fc800078e02ff */
[----:B------:R-:W-:-:S04]  /*17f0*/  IMAD.WIDE.U32 R84, R2, c[0x0][0x1f0], R6 ;  /* 0x00007c0002547a25 */ /* 0x000fc800078e0006 */
[C---:B------:R-:W-:Y:S02]  /*1800*/  IMAD R0, R2.reuse, c[0x0][0x1f4], R0 ;  /* 0x00007d0002007a24 */ /* 0x040fe400078e0200 */
[----:B------:R-:W-:-:S04]  /*1810*/  IMAD.WIDE.U32 R28, R2, c[0x0][0x218], R4 ;  /* 0x00008600021c7a25 */ /* 0x000fc800078e0004 */
[----:B------:R-:W-:Y:S01]  /*1820*/  IMAD R2, R2, c[0x0][0x21c], R3 ;  /* 0x0000870002027a24 */ /* 0x000fe200078e0203 */
[----:B------:R-:W-:Y:S01]  /*1830*/  IADD3 R83, R85, R0, RZ ;  /* 0x0000000055537210 */ /* 0x000fe20007ffe0ff */
[----:B------:R1:W-:Y:S02]  /*1840*/  STL.64 [R1+0x70], R84 ;  /* 0x0000705401007387 */ /* 0x0003e40000100a00 */
[----:B------:R-:W-:Y:S02]  /*1850*/  IMAD.IADD R27, R29, 0x1, R2 ;  /* 0x000000011d1b7824 */ /* 0x000fe400078e0202 */
[----:B------:R1:W-:Y:S04]  /*1860*/  STL.64 [R1+0x78], R28 ;  /* 0x0000781c01007387 */ /* 0x0003e80000100a00 */
[----:B------:R1:W-:Y:S04]  /*1870*/  STL [R1+0x80], R83 ;  /* 0x0000805301007387 */ /* 0x0003e80000100800 */
[----:B------:R1:W-:Y:S01]  /*1880*/  STL [R1+0x84], R27 ;  /* 0x0000841b01007387 */ /* 0x0003e20000100800 */
[----:B------:R-:W-:-:S02]  /*1890*/  ISETP.GE.AND P4, PT, R30, c[0x0][0x1d4], PT ;  /* 0x000075001e007a0c */ /* 0x000fc40003f86270 */
[----:B-----5:R-:W-:Y:S02]  /*18a0*/  ISETP.GE.AND P3, PT, R31, c[0x0][0x1d4], PT ;  /* 0x000075001f007a0c */ /* 0x020fe40003f66270 */
[----:B------:R-:W-:Y:S02]  /*18b0*/  SEL R11, RZ, 0x4, P4 ;  /* 0x00000004ff0b7807 */ /* 0x000fe40002000000 */
[----:B------:R-:W-:-:S04]  /*18c0*/  SEL R10, RZ, 0x8, P3 ;  /* 0x00000008ff0a7807 */ /* 0x000fc80001800000 */
[----:B------:R-:W-:Y:S02]  /*18d0*/  LOP3.LUT R22, R10, R12, R11, 0xfe, !PT ;  /* 0x0000000c0a167212 */ /* 0x000fe400078efe0b */
[----:B------:R-:W2:Y:S01]  /*18e0*/  LDL R14, [R1+0xec] ;  /* 0x0000ec00010e7983 */ /* 0x000ea20000100800 */
[----:B------:R-:W-:Y:S01]  /*18f0*/  IMAD.MOV.U32 R159, RZ, RZ, R55 ;  /* 0x000000ffff9f7224 */ /* 0x000fe200078e0037 */
[----:B------:R-:W-:Y:S01]  /*1900*/  P2R R24, PR, RZ, 0x20 ;  /* 0x00000020ff187803 */ /* 0x000fe20000000000 */
[----:B------:R-:W-:Y:S01]  /*1910*/  IMAD R5, R13, c[0x0][0x1b8], RZ ;  /* 0x00006e000d057a24 */ /* 0x000fe200078e02ff */
[----:B------:R-:W3:Y:S01]  /*1920*/  LDL R34, [R1+0xc0] ;  /* 0x0000c00001227983 */ /* 0x000ee20000100800 */
[C---:B------:R-:W-:Y:S01]  /*1930*/  IMAD.WIDE.U32 R2, R54.reuse, c[0x0][0x1b8], RZ ;  /* 0x00006e0036027a25 */ /* 0x040fe200078e00ff */
[----:B------:R-:W-:Y:S02]  /*1940*/  P2R R25, PR, RZ, 0x8 ;  /* 0x00000008ff197803 */ /* 0x000fe40000000000 */
[----:B------:R-:W4:Y:S01]  /*1950*/  LDL R33, [R1+0xbc] ;  /* 0x0000bc0001217983 */ /* 0x000f220000100800 */
[----:B------:R-:W-:Y:S01]  /*1960*/  IMAD R5, R54, c[0x0][0x1bc], R5 ;  /* 0x00006f0036057a24 */ /* 0x000fe200078e0205 */
[----:B------:R-:W-:-:S02]  /*1970*/  P2R R23, PR, RZ, 0x10 ;  /* 0x00000010ff177803 */ /* 0x000fc40000000000 */
[----:B------:R-:W5:Y:S04]  /*1980*/  LDL R32, [R1+0xb8] ;  /* 0x0000b80001207983 */ /* 0x000f680000100800 */
[----:B------:R-:W3:Y:S01]  /*1990*/  LDL R82, [R1+0x58] ;  /* 0x0000580001527983 */ /* 0x000ee20000100800 */
[----:B------:R-:W-:Y:S02]  /*19a0*/  IMAD R8, R8, c[0x0][0x1c0], RZ ;  /* 0x0000700008087a24 */ /* 0x000fe400078e02ff */
[----:B------:R-:W-:Y:S01]  /*19b0*/  IMAD.IADD R3, R3, 0x1, R5 ;  /* 0x0000000103037824 */ /* 0x000fe200078e0205 */
[----:B------:R-:W3:Y:S01]  /*19c0*/  LDL R86, [R1] ;  /* 0x0000000001567983 */ /* 0x000ee20000100800 */
[C---:B------:R-:W-:Y:S02]  /*19d0*/  IMAD R8, R52.reuse, c[0x0][0x1c4], R8 ;  /* 0x0000710034087a24 */ /* 0x040fe400078e0208 */
[----:B------:R-:W-:Y:S01]  /*19e0*/  IMAD.WIDE.U32 R2, R52, c[0x0][0x1c0], R2 ;  /* 0x0000700034027a25 */ /* 0x000fe200078e0002 */
[----:B------:R-:W3:Y:S03]  /*19f0*/  LDL R89, [R1+0x34] ;  /* 0x0000340001597983 */ /* 0x000ee60000100800 */
[----:B------:R-:W-:Y:S01]  /*1a00*/  IMAD.IADD R3, R3, 0x1, R8 ;  /* 0x0000000103037824 */ /* 0x000fe200078e0208 */
[----:B------:R-:W3:Y:S01]  /*1a10*/  LDL R88, [R1+0x30] ;  /* 0x0000300001587983 */ /* 0x000ee20000100800 */
[----:B------:R-:W-:-:S02]  /*1a20*/  IMAD R26, R81, c[0x0][0x168], RZ ;  /* 0x00005a00511a7a24 */ /* 0x000fc400078e02ff */
[--C-:B------:R-:W-:Y:S01]  /*1a30*/  IMAD.IADD R7, R46, 0x1, R159.reuse ;  /* 0x000000012e077824 */ /* 0x100fe200078e029f */
[----:B------:R-:W-:Y:S01]  /*1a40*/  ISETP.GE.AND P5, PT, R50, c[0x0][0x198], PT ;  /* 0x0000660032007a0c */ /* 0x000fe20003fa6270 */
[----:B------:R-:W-:Y:S01]  /*1a50*/  IMAD.MOV.U32 R158, RZ, RZ, R48 ;  /* 0x000000ffff9e7224 */ /* 0x000fe200078e0030 */
[----:B------:R-:W-:Y:S01]  /*1a60*/  BAR.SYNC.DEFER_BLOCKING 0x0 ;  /* 0x0000000000007b1d */ /* 0x000fe20000010000 */
[----:B------:R-:W-:Y:S02]  /*1a70*/  ISETP.GE.AND P3, PT, R47, c[0x0][0x198], PT ;  /* 0x000066002f007a0c */ /* 0x000fe40003f66270 */
[----:B------:R-:W-:Y:S01]  /*1a80*/  ISETP.GE.AND P4, PT, R30, c[0x0][0x198], PT ;  /* 0x000066001e007a0c */ /* 0x000fe20003f86270 */
[----:B------:R-:W-:Y:S02]  /*1a90*/  IMAD.MOV.U32 R80, RZ, RZ, -0x40 ;  /* 0xffffffc0ff507424 */ /* 0x000fe400078e00ff */
[----:B------:R-:W3:Y:S04]  /*1aa0*/  LDL R87, [R1+0x2c] ;  /* 0x00002c0001577983 */ /* 0x000ee80000100800 */
[----:B------:R-:W3:Y:S01]  /*1ab0*/  LDL R90, [R1+0x38] ;  /* 0x00003800015a7983 */ /* 0x000ee20000100800 */
[----:B--2---:R-:W-:-:S04]  /*1ac0*/  IMAD.IADD R4, R14, 0x1, R159 ;  /* 0x000000010e047824 */ /* 0x004fc800078e029f */
[----:B------:R-:W-:-:S04]  /*1ad0*/  @P1 IMAD.HI.U32 R6, R4, c[0x0][0x2c8], RZ ;  /* 0x0000b20004061a27 */ /* 0x000fc800078e00ff */
[----:B------:R-:W-:Y:S01]  /*1ae0*/  IMAD.MOV.U32 R0, RZ, RZ, R4 ;  /* 0x000000ffff007224 */ /* 0x000fe200078e0004 */
[----:B------:R-:W-:-:S04]  /*1af0*/  @P1 SHF.R.U32.HI R0, RZ, c[0x0][0x2cc], R6 ;  /* 0x0000b300ff001a19 */ /* 0x000fc80000011606 */
[--C-:B------:R-:W-:Y:S01]  /*1b00*/  SHF.R.S32.HI R6, RZ, 0x1f, R0.reuse ;  /* 0x0000001fff067819 */ /* 0x100fe20000011400 */
[----:B------:R-:W-:-:S04]  /*1b10*/  IMAD.MOV R5, RZ, RZ, -R0 ;  /* 0x000000ffff057224 */ /* 0x000fc800078e0a00 */
[----:B------:R-:W-:Y:S02]  /*1b20*/  IMAD R4, R5, c[0x0][0x2c4], R4 ;  /* 0x0000b10005047a24 */ /* 0x000fe400078e0204 */
[----:B------:R-:W-:Y:S02]  /*1b30*/  IMAD R5, R6, c[0x0][0x1b0], RZ ;  /* 0x00006c0006057a24 */ /* 0x000fe400078e02ff */
[----:B------:R-:W-:-:S04]  /*1b40*/  IMAD.WIDE.U32 R2, R0, c[0x0][0x1b0], R2 ;  /* 0x00006c0000027a25 */ /* 0x000fc800078e0002 */
[----:B------:R-:W-:Y:S01]  /*1b50*/  IMAD R6, R0, c[0x0][0x1b4], R5 ;  /* 0x00006d0000067a24 */ /* 0x000fe200078e0205 */
[----:B------:R-:W-:-:S03]  /*1b60*/  SHF.R.S32.HI R5, RZ, 0x1f, R4 ;  /* 0x0000001fff057819 */ /* 0x000fc60000011404 */
[----:B------:R-:W-:Y:S02]  /*1b70*/  IMAD.IADD R3, R3, 0x1, R6 ;  /* 0x0000000103037824 */ /* 0x000fe400078e0206 */
[----:B------:R-:W-:Y:S02]  /*1b80*/  IMAD R0, R5, c[0x0][0x1a8], RZ ;  /* 0x00006a0005007a24 */ /* 0x000fe400078e02ff */
[----:B------:R-:W-:-:S04]  /*1b90*/  IMAD.WIDE.U32 R2, R4, c[0x0][0x1a8], R2 ;  /* 0x00006a0004027a25 */ /* 0x000fc800078e0002 */
[----:B------:R-:W-:Y:S01]  /*1ba0*/  IMAD R0, R4, c[0x0][0x1ac], R0 ;  /* 0x00006b0004007a24 */ /* 0x000fe200078e0200 */
[----:B------:R-:W-:-:S03]  /*1bb0*/  LEA R6, P0, R2, c[0x0][0x160], 0x1 ;  /* 0x0000580002067a11 */ /* 0x000fc600078008ff */
[----:B------:R-:W-:Y:S02]  /*1bc0*/  IMAD.IADD R5, R3, 0x1, R0 ;  /* 0x0000000103057824 */ /* 0x000fe400078e0200 */
[----:B------:R-:W2:Y:S03]  /*1bd0*/  SHFL.IDX PT, R3, R6, RZ, 0x181f ;  /* 0x00181fff06037589 */ /* 0x000ea600000e0000 */
[----:B------:R-:W-:-:S05]  /*1be0*/  LEA.HI.X R5, R2, c[0x0][0x164], R5, 0x1, P0 ;  /* 0x0000590002057a11 */ /* 0x000fca00000f0c05 */
[----:B------:R-:W1:Y:S01]  /*1bf0*/  SHFL.IDX PT, R4, R5, RZ, 0x181f ;  /* 0x00181fff05047589 */ /* 0x000e6200000e0000 */
[----:B------:R-:W-:-:S03]  /*1c00*/  ISETP.GE.AND P0, PT, R7, R26, PT ;  /* 0x0000001a0700720c */ /* 0x000fc60003f06270 */
[----:B------:R-:W3:Y:S10]  /*1c10*/  SHFL.IDX PT, R0, R6, 0x1, 0x181f ;  /* 0x00381f0006007f89 */ /* 0x000ef400000e0000 */
[----:B--2---:R-:W-:-:S04]  /*1c20*/  @!P0 LEA R14, P1, R50, R3, 0x1 ;  /* 0x00000003320e8211 */ /* 0x004fc800078208ff */
[-C--:B-1----:R-:W-:Y:S02]  /*1c30*/  @!P0 LEA.HI.X R15, R50, R4.reuse, R51, 0x1, P1 ;  /* 0x00000004320f8211 */ /* 0x082fe400008f0c33 */
[CC--:B------:R-:W-:Y:S01]  /*1c40*/  @!P0 LEA R12, P1, R47.reuse, R3.reuse, 0x1 ;  /* 0x000000032f0c8211 */ /* 0x0c0fe200078208ff */
[----:B------:R-:W1:Y:S03]  /*1c50*/  SHFL.IDX PT, R2, R5, 0x1, 0x181f ;  /* 0x00381f0005027f89 */ /* 0x000e6600000e0000 */
[----:B---3--:R-:W-:Y:S01]  /*1c60*/  @!P0 LEA.HI.X R13, R47, R4, R34, 0x1, P1 ;  /* 0x000000042f0d8211 */ /* 0x008fe200008f0c22 */
[----:B------:R2:W-:Y:S01]  /*1c70*/  @!P0 LDGSTS.E.BYPASS.LTC128B.128 [R82+0x100], [R14.64], !P5 ;  /* 0x001000000e528fae */ /* 0x0005e2000e901d46 */
[----:B------:R-:W-:-:S03]  /*1c80*/  @!P0 LEA R10, P1, R30, R3, 0x1 ;  /* 0x000000031e0a8211 */ /* 0x000fc600078208ff */
[----:B------:R3:W-:Y:S01]  /*1c90*/  @!P0 LDGSTS.E.BYPASS.LTC128B.128 [R82+0x4100], [R12.64], !P3 ;  /* 0x041000000c528fae */ /* 0x0007e2000d901d46 */
[----:B----4-:R-:W-:Y:S02]  /*1ca0*/  @!P0 LEA.HI.X R11, R30, R4, R33, 0x1, P1 ;  /* 0x000000041e0b8211 */ /* 0x010fe400008f0c21 */
[----:B------:R-:W-:Y:S02]  /*1cb0*/  @!P0 LEA R8, P1, R31, R3, 0x1 ;  /* 0x000000031f088211 */ /* 0x000fe400078208ff */
[----:B------:R-:W-:Y:S01]  /*1cc0*/  IADD3 R3, R7, 0x20, RZ ;  /* 0x0000002007037810 */ /* 0x000fe20007ffe0ff */
[----:B------:R4:W-:Y:S03]  /*1cd0*/  @!P0 LDGSTS.E.BYPASS.LTC128B.128 [R82+0x8100], [R10.64], !P4 ;  /* 0x081000000a528fae */ /* 0x0009e6000e101d46 */
[----:B------:R-:W-:Y:S02]  /*1ce0*/  ISETP.GE.AND P2, PT, R3, R26, PT ;  /* 0x0000001a0300720c */ /* 0x000fe40003f46270 */
[----:B-----5:R-:W-:-:S11]  /*1cf0*/  @!P0 LEA.HI.X R9, R31, R4, R32, 0x1, P1 ;  /* 0x000000041f098211 */ /* 0x020fd600008f0c20 */
[----:B------:R-:W-:-:S04]  /*1d00*/  @!P2 LEA R20, P1, R50, R0, 0x1 ;  /* 0x000000003214a211 */ /* 0x000fc800078208ff */
[----:B-1----:R-:W-:Y:S02]  /*1d10*/  @!P2 LEA.HI.X R21, R50, R2, R51, 0x1, P1 ;  /* 0x000000023215a211 */ /* 0x002fe400008f0c33 */
[----:B------:R-:W-:-:S04]  /*1d20*/  @!P2 LEA R18, P1, R47, R0, 0x1 ;  /* 0x000000002f12a211 */ /* 0x000fc800078208ff */
[----:B------:R-:W-:Y:S02]  /*1d30*/  @!P2 LEA.HI.X R19, R47, R2, R34, 0x1, P1 ;  /* 0x000000022f13a211 */ /* 0x000fe400008f0c22 */
[----:B------:R-:W-:-:S13]  /*1d40*/  ISETP.GE.AND P1, PT, R31, c[0x0][0x198], PT ;  /* 0x000066001f007a0c */ /* 0x000fda0003f26270 */
[----:B------:R1:W-:Y:S01]  /*1d50*/  @!P0 LDGSTS.E.BYPASS.LTC128B.128 [R82+0xc100], [R8.64], !P1 ;  /* 0x0c10000008528fae */ /* 0x0003e2000c901d46 */
[C---:B----4-:R-:W-:Y:S02]  /*1d60*/  @!P2 LEA R10, P0, R30.reuse, R0, 0x1 ;  /* 0x000000001e0aa211 */ /* 0x050fe400078008ff */
[----:B------:R-:W-:Y:S01]  /*1d70*/  IADD3 R3, R7, 0x40, RZ ;  /* 0x0000004007037810 */ /* 0x000fe20007ffe0ff */
[----:B------:R4:W-:Y:S01]  /*1d80*/  @!P2 LDGSTS.E.BYPASS.LTC128B.128 [R82+0x1100], [R20.64], !P5 ;  /* 0x011000001452afae */ /* 0x0009e2000e901d46 */
[----:B------:R-:W-:Y:S02]  /*1d90*/  @!P2 LEA.HI.X R11, R30, R2, R33, 0x1, P0 ;  /* 0x000000021e0ba211 */ /* 0x000fe400000f0c21 */
[----:B------:R-:W-:Y:S01]  /*1da0*/  ISETP.GE.AND P1, PT, R3, R26, PT ;  /* 0x0000001a0300720c */ /* 0x000fe20003f26270 */
[----:B------:R5:W-:Y:S04]  /*1db0*/  @!P2 LDGSTS.E.BYPASS.LTC128B.128 [R82+0x5100], [R18.64], !P3 ;  /* 0x051000001252afae */ /* 0x000be8000d901d46 */
[----:B------:R2:W-:Y:S01]  /*1dc0*/  @!P2 LDGSTS.E.BYPASS.LTC128B.128 [R82+0x9100], [R10.64], !P4 ;  /* 0x091000000a52afae */ /* 0x0005e2000e101d46 */
[----:B-1----:R-:W-:-:S03]  /*1dd0*/  @!P2 LEA R8, P0, R31, R0, 0x1 ;  /* 0x000000001f08a211 */ /* 0x002fc600078008ff */
[----:B------:R-:W1:Y:S01]  /*1de0*/  SHFL.IDX PT, R0, R6, 0x2, 0x181f ;  /* 0x00581f0006007f89 */ /* 0x000e6200000e0000 */
[----:B------:R-:W-:-:S03]  /*1df0*/  @!P2 LEA.HI.X R9, R31, R2, R32, 0x1, P0 ;  /* 0x000000021f09a211 */ /* 0x000fc600000f0c20 */
[----:B------:R-:W2:Y:S01]  /*1e00*/  SHFL.IDX PT, R2, R5, 0x2, 0x181f ;  /* 0x00581f0005027f89 */ /* 0x000ea200000e0000 */
[----:B------:R-:W-:-:S03]  /*1e10*/  IADD3 R7, R7, 0x60, RZ ;  /* 0x0000006007077810 */ /* 0x000fc60007ffe0ff */
[----:B-----5:R-:W5:Y:S01]  /*1e20*/  LDL R18, [R1+0x8] ;  /* 0x0000080001127983 */ /* 0x020f620000100800 */
[----:B-1----:R-:W-:-:S04]  /*1e30*/  @!P1 LEA R16, P0, R50, R0, 0x1 ;  /* 0x0000000032109211 */ /* 0x002fc800078008ff */
[----:B--2---:R-:W-:Y:S02]  /*1e40*/  @!P1 LEA.HI.X R17, R50, R2, R51, 0x1, P0 ;  /* 0x0000000232119211 */ /* 0x004fe400000f0c33 */
[----:B------:R-:W-:-:S04]  /*1e50*/  @!P1 LEA R14, P0, R47, R0, 0x1 ;  /* 0x000000002f0e9211 */ /* 0x000fc800078008ff */
[----:B------:R-:W-:Y:S02]  /*1e60*/  @!P1 LEA.HI.X R15, R47, R2, R34, 0x1, P0 ;  /* 0x000000022f0f9211 */ /* 0x000fe400000f0c22 */
[----:B------:R-:W-:-:S13]  /*1e70*/  ISETP.GE.AND P0, PT, R31, c[0x0][0x198], PT ;  /* 0x000066001f007a0c */ /* 0x000fda0003f06270 */
[----:B------:R1:W-:Y:S01]  /*1e80*/  @!P2 LDGSTS.E.BYPASS.LTC128B.128 [R82+0xd100], [R8.64], !P0 ;  /* 0x0d1000000852afae */ /* 0x0003e2000c101d46 */
[----:B---3--:R-:W-:-:S03]  /*1e90*/  @!P1 LEA R12, P0, R30, R0, 0x1 ;  /* 0x000000001e0c9211 */ /* 0x008fc600078008ff */
[----:B------:R2:W-:Y:S01]  /*1ea0*/  @!P1 LDGSTS.E.BYPASS.LTC128B.128 [R82+0x2100], [R16.64], !P5 ;  /* 0x0210000010529fae */ /* 0x0005e2000e901d46 */
[----:B------:R-:W-:Y:S02]  /*1eb0*/  @!P1 LEA.HI.X R13, R30, R2, R33, 0x1, P0 ;  /* 0x000000021e0d9211 */ /* 0x000fe400000f0c21 */
[C---:B------:R-:W-:Y:S01]  /*1ec0*/  @!P1 LEA R10, P0, R31.reuse, R0, 0x1 ;  /* 0x000000001f0a9211 */ /* 0x040fe200078008ff */
[----:B------:R3:W-:Y:S04]  /*1ed0*/  @!P1 LDGSTS.E.BYPASS.LTC128B.128 [R82+0x6100], [R14.64], !P3 ;  /* 0x061000000e529fae */ /* 0x0007e8000d901d46 */
[----:B------:R-:W1:Y:S01]  /*1ee0*/  SHFL.IDX PT, R0, R6, 0x3, 0x181f ;  /* 0x00781f0006007f89 */ /* 0x000e6200000e0000 */
[----:B------:R-:W-:-:S03]  /*1ef0*/  @!P1 LEA.HI.X R11, R31, R2, R32, 0x1, P0 ;  /* 0x000000021f0b9211 */ /* 0x000fc600000f0c20 */
[----:B------:R-:W4:Y:S01]  /*1f00*/  SHFL.IDX PT, R2, R5, 0x3, 0x181f ;  /* 0x00781f0005027f89 */ /* 0x000f2200000e0000 */
[----:B------:R-:W-:-:S03]  /*1f10*/  ISETP.GE.AND P0, PT, R7, R26, PT ;  /* 0x0000001a0700720c */ /* 0x000fc60003f06270 */
[----:B------:R4:W-:Y:S04]  /*1f20*/  @!P1 LDGSTS.E.BYPASS.LTC128B.128 [R82+0xa100], [R12.64], !P4 ;  /* 0x0a1000000c529fae */ /* 0x0009e8000e101d46 */
[----:B--2---:R-:W2:Y:S04]  /*1f30*/  LDL R17, [R1+0x44] ;  /* 0x0000440001117983 */ /* 0x004ea80000100800 */
[----:B---3--:R-:W3:Y:S02]  /*1f40*/  LDL R14, [R1+0x4c] ;  /* 0x00004c00010e7983 */ /* 0x008ee40000100800 */
[----:B-1----:R-:W-:-:S02]  /*1f50*/  @!P0 LEA R4, P2, R50, R0, 0x1 ;  /* 0x0000000032048211 */ /* 0x002fc400078408ff */
[----:B------:R-:W2:Y:S02]  /*1f60*/  LDL R16, [R1+0x40] ;  /* 0x0000400001107983 */ /* 0x000ea40000100800 */
[----:B----4-:R-:W-:Y:S02]  /*1f70*/  @!P0 LEA.HI.X R5, R50, R2, R51, 0x1, P2 ;  /* 0x0000000232058211 */ /* 0x010fe400010f0c33 */
[----:B------:R-:W-:-:S04]  /*1f80*/  @!P0 LEA R8, P2, R47, R0, 0x1 ;  /* 0x000000002f088211 */ /* 0x000fc800078408ff */
[----:B------:R-:W-:Y:S01]  /*1f90*/  @!P0 LEA.HI.X R9, R47, R2, R34, 0x1, P2 ;  /* 0x000000022f098211 */ /* 0x000fe200010f0c22 */
[----:B------:R-:W4:Y:S01]  /*1fa0*/  LDL R13, [R1+0x54] ;  /* 0x00005400010d7983 */ /* 0x000f220000100800 */
[----:B------:R-:W-:-:S03]  /*1fb0*/  ISETP.GE.AND P2, PT, R31, c[0x0][0x198], PT ;  /* 0x000066001f007a0c */ /* 0x000fc60003f46270 */
[----:B------:R-:W2:Y:S10]  /*1fc0*/  LDL R12, [R1+0x50] ;  /* 0x00005000010c7983 */ /* 0x000eb40000100800 */
[----:B------:R1:W-:Y:S01]  /*1fd0*/  @!P1 LDGSTS.E.BYPASS.LTC128B.128 [R82+0xe100], [R10.64], !P2 ;  /* 0x0e1000000a529fae */ /* 0x0003e2000d101d46 */
[----:B------:R-:W-:-:S04]  /*1fe0*/  @!P0 LEA R6, P1, R30, R0, 0x1 ;  /* 0x000000001e068211 */ /* 0x000fc800078208ff */
[----:B------:R-:W-:Y:S02]  /*1ff0*/  @!P0 LEA.HI.X R7, R30, R2, R33, 0x1, P1 ;  /* 0x000000021e078211 */ /* 0x000fe400008f0c21 */
[----:B------:R-:W-:-:S13]  /*2000*/  ISETP.GE.AND P1, PT, R50, c[0x0][0x198], PT ;  /* 0x0000660032007a0c */ /* 0x000fda0003f26270 */
[----:B------:R1:W-:Y:S04]  /*2010*/  @!P0 LDGSTS.E.BYPASS.LTC128B.128 [R82+0x3100], [R4.64], !P1 ;  /* 0x0310000004528fae */ /* 0x0003e8000c901d46 */
[----:B------:R1:W-:Y:S02]  /*2020*/  @!P0 LDGSTS.E.BYPASS.LTC128B.128 [R82+0x7100], [R8.64], !P3 ;  /* 0x0710000008528fae */ /* 0x0003e4000d901d46 */
[----:B-1----:R-:W-:-:S04]  /*2030*/  @!P0 LEA R4, P1, R31, R0, 0x1 ;  /* 0x000000001f048211 */ /* 0x002fc800078208ff */
[----:B------:R-:W-:Y:S02]  /*2040*/  @!P0 LEA.HI.X R5, R31, R2, R32, 0x1, P1 ;  /* 0x000000021f058211 */ /* 0x000fe400008f0c20 */
[----:B------:R-:W-:-:S13]  /*2050*/  ISETP.GE.AND P1, PT, R30, c[0x0][0x198], PT ;  /* 0x000066001e007a0c */ /* 0x000fda0003f26270 */
[----:B------:R1:W-:Y:S04]  /*2060*/  @!P0 LDGSTS.E.BYPASS.LTC128B.128 [R82+0xb100], [R6.64], !P1 ;  /* 0x0b10000006528fae */ /* 0x0003e8000c901d46 */
[----:B------:R1:W-:Y:S01]  /*2070*/  @!P0 LDGSTS.E.BYPASS.LTC128B.128 [R82+0xf100], [R4.64], !P2 ;  /* 0x0f10000004528fae */ /* 0x0003e2000d101d46 */
[----:B------:R-:W-:Y:S02]  /*2080*/  ISETP.NE.AND P5, PT, R24, RZ, PT ;  /* 0x000000ff1800720c */ /* 0x000fe40003fa5270 */
[----:B------:R-:W-:Y:S01]  /*2090*/  ISETP.NE.AND P4, PT, R23, RZ, PT ;  /* 0x000000ff1700720c */ /* 0x000fe20003f85270 */
[----:B------:R-:W0:Y:S01]  /*20a0*/  LDGDEPBAR ;  /* 0x00000000000079af */ /* 0x000e220000000000 */
[----:B-1----:R-:W-:Y:S02]  /*20b0*/  IADD3 R6, R158, -0x1, RZ ;  /* 0xffffffff9e067810 */ /* 0x002fe40007ffe0ff */
[----:B------:R-:W-:-:S02]  /*20c0*/  IADD3 R7, -R46, c[0x0][0x1d0], RZ ;  /* 0x000074002e077a10 */ /* 0x000fc40007ffe1ff */
[----:B------:R-:W-:-:S03]  /*20d0*/  SHF.R.S32.HI R8, RZ, 0x1f, R6 ;  /* 0x0000001fff087819 */ /* 0x000fc60000011406 */
[----:B------:R-:W-:Y:S02]  /*20e0*/  IMAD R7, R6, -0x40, R7 ;  /* 0xffffffc006077824 */ /* 0x000fe400078e0207 */
[----:B------:R-:W-:-:S03]  /*20f0*/  IMAD R2, R8, c[0x0][0x1e0], RZ ;  /* 0x0000780008027a24 */ /* 0x000fc600078e02ff */
[----:B------:R-:W-:Y:S01]  /*2100*/  ISETP.GE.AND P1, PT, R7, 0x1, PT ;  /* 0x000000010700780c */ /* 0x000fe20003f26270 */
[----:B------:R-:W-:-:S04]  /*2110*/  IMAD.WIDE.U32 R4, R6, c[0x0][0x1e0], RZ ;  /* 0x0000780006047a25 */ /* 0x000fc800078e00ff */
[----:B------:R-:W-:Y:S01]  /*2120*/  IMAD R2, R6, c[0x0][0x1e4], R2 ;  /* 0x0000790006027a24 */ /* 0x000fe200078e0202 */
[----:B------:R-:W-:-:S03]  /*2130*/  LEA R0, P0, R4, R84, 0x6 ;  /* 0x0000005404007211 */ /* 0x000fc600078030ff */
[----:B------:R-:W-:Y:S01]  /*2140*/  IMAD.IADD R2, R5, 0x1, R2 ;  /* 0x0000000105027824 */ /* 0x000fe200078e0202 */
[----:B------:R-:W-:-:S04]  /*2150*/  ISETP.NE.AND P3, PT, R25, RZ, PT ;  /* 0x000000ff1900720c */ /* 0x000fc80003f65270 */
[----:B------:R-:W-:Y:S02]  /*2160*/  LEA.HI.X R4, R4, R83, R2, 0x6, P0 ;  /* 0x0000005304047211 */ /* 0x000fe400000f3402 */
[----:B------:R-:W-:-:S04]  /*2170*/  @P1 LEA R2, P0, R0, c[0x0][0x1c8], 0x1 ;  /* 0x0000720000021a11 */ /* 0x000fc800078008ff */
[C---:B------:R-:W-:Y:S02]  /*2180*/  @P1 LEA.HI.X R3, R0.reuse, c[0x0][0x1cc], R4, 0x1, P0 ;  /* 0x0000730000031a11 */ /* 0x040fe400000f0c04 */
[----:B------:R-:W-:Y:S01]  /*2190*/  ISETP.GE.AND P0, PT, R7, 0x21, PT ;  /* 0x000000210700780c */ /* 0x000fe20003f06270 */
[----:B------:R-:W-:Y:S02]  /*21a0*/  IMAD.MOV.U32 R5, RZ, RZ, 0x20 ;  /* 0x00000020ff057424 */ /* 0x000fe400078e00ff */
[----:B------:R1:W-:Y:S02]  /*21b0*/  @P1 LDGSTS.E.BYPASS.LTC128B.128 [R82+0x10100], [R2.64], !P6 ;  /* 0x1010000002521fae */ /* 0x0003e4000f101d46 */
[C---:B------:R-:W-:Y:S02]  /*21c0*/  IMAD.WIDE.U32 R10, R5.reuse, c[0x0][0x1e0], RZ ;  /* 0x00007800050a7a25 */ /* 0x040fe400078e00ff */
[----:B------:R1:W-:Y:S04]  /*21d0*/  @P1 LDGSTS.E.BYPASS.LTC128B.128 [R82+0x12100], [R2.64+0x80], !P5 ;  /* 0x1210008002521fae */ /* 0x0003e8000e901d46 */
[----:B------:R1:W-:Y:S04]  /*21e0*/  @P1 LDGSTS.E.BYPASS.LTC128B.128 [R82+0x14100], [R2.64+0x100], !P4 ;  /* 0x1410010002521fae */ /* 0x0003e8000e101d46 */
[----:B------:R1:W-:Y:S01]  /*21f0*/  @P1 LDGSTS.E.BYPASS.LTC128B.128 [R82+0x16100], [R2.64+0x180], !P3 ;  /* 0x1610018002521fae */ /* 0x0003e2000d901d46 */
[----:B------:R-:W-:Y:S01]  /*2200*/  @P0 IADD3 R0, P1, R0, R10, RZ ;  /* 0x0000000a00000210 */ /* 0x000fe20007f3e0ff */
[----:B-1----:R-:W-:-:S05]  /*2210*/  IMAD R2, R5, c[0x0][0x1e4], RZ ;  /* 0x0000790005027a24 */ /* 0x002fca00078e02ff */
[----:B------:R-:W-:Y:S02]  /*2220*/  @P0 IADD3.X R4, R4, R11, R2, P1, !PT ;  /* 0x0000000b04040210 */ /* 0x000fe40000ffe402 */
[----:B------:R-:W5:Y:S01]  /*2230*/  LDL R11, [R1+0x3c] ;  /* 0x00003c00010b7983 */ /* 0x000f620000100800 */
[----:B------:R-:W-:Y:S01]  /*2240*/  @P0 LEA R2, P1, R0, c[0x0][0x1c8], 0x1 ;  /* 0x0000720000020a11 */ /* 0x000fe200078208ff */
[----:B------:R-:W-:-:S03]  /*2250*/  IMAD R7, R8, c[0x0][0x208], RZ ;  /* 0x0000820008077a24 */ /* 0x000fc600078e02ff */
[----:B------:R-:W-:Y:S01]  /*2260*/  @P0 LEA.HI.X R3, R0, c[0x0][0x1cc], R4, 0x1, P1 ;  /* 0x0000730000030a11 */ /* 0x000fe200008f0c04 */
[----:B------:R-:W-:-:S04]  /*2270*/  IMAD.WIDE.U32 R4, R6, c[0x0][0x208], RZ ;  /* 0x0000820006047a25 */ /* 0x000fc800078e00ff */
[----:B------:R-:W-:Y:S01]  /*2280*/  IMAD R7, R6, c[0x0][0x20c], R7 ;  /* 0x0000830006077a24 */ /* 0x000fe200078e0207 */
[----:B------:R1:W-:Y:S04]  /*2290*/  @P0 LDGSTS.E.BYPASS.LTC128B.128 [R82+0x11100], [R2.64], !P6 ;  /* 0x1110000002520fae */ /* 0x0003e8000f101d46 */
[----:B------:R1:W-:Y:S01]  /*22a0*/  @P0 LDGSTS.E.BYPASS.LTC128B.128 [R82+0x13100], [R2.64+0x80], !P5 ;  /* 0x1310008002520fae */ /* 0x0003e2000e901d46 */
[----:B------:R-:W-:-:S03]  /*22b0*/  IMAD.IADD R7, R5, 0x1, R7 ;  /* 0x0000000105077824 */ /* 0x000fc600078e0207 */
[----:B------:R1:W-:Y:S04]  /*22c0*/  @P0 LDGSTS.E.BYPASS.LTC128B.128 [R82+0x15100], [R2.64+0x100], !P4 ;  /* 0x1510010002520fae */ /* 0x0003e8000e101d46 */
[----:B------:R1:W-:Y:S01]  /*22d0*/  @P0 LDGSTS.E.BYPASS.LTC128B.128 [R82+0x17100], [R2.64+0x180], !P3 ;  /* 0x1710018002520fae */ /* 0x0003e2000d901d46 */
[----:B------:R-:W-:-:S03]  /*22e0*/  LEA R0, P0, R4, R28, 0x6 ;  /* 0x0000001c04007211 */ /* 0x000fc600078030ff */
[----:B------:R-:W0:Y:S01]  /*22f0*/  LDGDEPBAR ;  /* 0x00000000000079af */ /* 0x000e220000000000 */
[----:B------:R-:W-:Y:S01]  /*2300*/  LEA.HI.X R4, R4, R27, R7, 0x6, P0 ;  /* 0x0000001b04047211 */ /* 0x000fe200000f3407 */
[----:B------:R-:W-:Y:S01]  /*2310*/  IMAD R7, R6, R80, c[0x0][0x1d0] ;  /* 0x0000740006077624 */ /* 0x000fe200078e0250 */
[----:B------:R-:W-:Y:S02]  /*2320*/  P2R R8, PR, RZ, 0x40 ;  /* 0x00000040ff087803 */ /* 0x000fe40000000000 */
[----:B-1----:R-:W-:Y:S01]  /*2330*/  LOP3.LUT R3, R22, 0x1, RZ, 0xc0, !PT ;  /* 0x0000000116037812 */ /* 0x002fe200078ec0ff */
[----:B------:R-:W-:-:S04]  /*2340*/  DEPBAR.LE SB0, 0x1 ;  /* 0x000080400000791a */ /* 0x000fc80000000000 */
[C---:B------:R-:W-:Y:S01]  /*2350*/  LEA R2, P0, R0.reuse, c[0x0][0x1f8], 0x1 ;  /* 0x00007e0000027a11 */ /* 0x040fe200078008ff */
[----:B------:R-:W-:Y:S01]  /*2360*/  BAR.SYNC.DEFER_BLOCKING 0x0 ;  /* 0x0000000000007b1d */ /* 0x000fe20000010000 */
[----:B------:R-:W-:Y:S02]  /*2370*/  ISETP.NE.U32.AND P6, PT, R3, 0x1, PT ;  /* 0x000000010300780c */ /* 0x000fe40003fc5070 */
[----:B------:R-:W-:Y:S01]  /*2380*/  LEA.HI.X R3, R0, c[0x0][0x1fc], R4, 0x1, P0 ;  /* 0x00007f0000037a11 */ /* 0x000fe200000f0c04 */
[----:B------:R-:W-:Y:S02]  /*2390*/  IMAD.IADD R0, R7, 0x1, -R46 ;  /* 0x0000000107007824 */ /* 0x000fe400078e0a2e */
[----:B------:R-:W1:Y:S02]  /*23a0*/  S2R R46, SR_TID.X ;  /* 0x00000000002e7919 */ /* 0x000e640000002100 */
[----:B-1----:R-:W-:-:S04]  /*23b0*/  SHF.R.S32.HI R15, RZ, 0x1f, R46 ;  /* 0x0000001fff0f7819 */ /* 0x002fc8000001142e */
[----:B------:R-:W-:-:S04]  /*23c0*/  LEA.HI R15, R15, R46, RZ, 0x5 ;  /* 0x0000002e0f0f7211 */ /* 0x000fc800078f28ff */
[----:B------:R-:W-:Y:S01]  /*23d0*/  SHF.R.S32.HI R15, RZ, 0x5, R15 ;  /* 0x00000005ff0f7819 */ /* 0x000fe2000001140f */
[----:B---3--:R-:W-:Y:S04]  /*23e0*/  LDSM.16.M88.4 R172, [R14] ;  /* 0x000000000eac783b */ /* 0x008fe80000000200 */
[----:B------:R-:W-:Y:S01]  /*23f0*/  IMAD R15, R15, 0x800, R248 ;  /* 0x000008000f0f7824 */ /* 0x000fe200078e02f8 */
[----:B------:R-:W-:Y:S04]  /*2400*/  LDSM.16.M88.4 R204, [R14+0x4000] ;  /* 0x004000000ecc783b */ /* 0x000fe80000000200 */
[----:B------:R-:W-:Y:S04]  /*2410*/  LDSM.16.M88.4 R168, [R15] ;  /* 0x000000000fa8783b */ /* 0x000fe80000000200 */
[----:B----4-:R-:W-:Y:S04]  /*2420*/  LDSM.16.M88.4 R192, [R13] ;  /* 0x000000000dc0783b */ /* 0x010fe80000000200 */
[----:B--2---:R-:W-:Y:S04]  /*2430*/  LDSM.16.M88.4 R196, [R12] ;  /* 0x000000000cc4783b */ /* 0x004fe80000000200 */
[----:B------:R-:W-:Y:S04]  /*2440*/  LDSM.16.M88.4 R200, [R15+0x4000] ;  /* 0x004000000fc8783b */ /* 0x000fe80000000200 */
        /* <DEDUP_REMOVED lines=10> */
[----:B------:R-:W-:Y:S01]  /*24f0*/  BAR.SYNC.DEFER_BLOCKING 0x0 ;  /* 0x0000000000007b1d */ /* 0x000fe20000010000 */
[----:B------:R-:W-:-:S02]  /*2500*/  IMAD.MOV.U32 R5, RZ, RZ, c[0x0][0x208] ;  /* 0x00008200ff057624 */ /* 0x000fc400078e00ff */
[----:B------:R-:W-:-:S03]  /*2510*/  IMAD.MOV.U32 R10, RZ, RZ, c[0x0][0x20c] ;  /* 0x00008300ff0a7624 */ /* 0x000fc600078e00ff */
[----:B------:R-:W-:-:S04]  /*2520*/  LEA R4, P0, R5, R2, 0x6 ;  /* 0x0000000205047211 */ /* 0x000fc800078030ff */
[----:B------:R-:W-:Y:S01]  /*2530*/  LEA.HI.X R5, R5, R3, R10, 0x6, P0 ;  /* 0x0000000305057211 */ /* 0x000fe200000f340a */
[----:B------:R-:W-:-:S04]  /*2540*/  DEPBAR.LE SB0, 0x0 ;  /* 0x000080000000791a */ /* 0x000fc80000000000 */
[----:B------:R-:W-:Y:S01]  /*2550*/  BAR.SYNC.DEFER_BLOCKING 0x0 ;  /* 0x0000000000007b1d */ /* 0x000fe20000010000 */
[----:B------:R-:W-:Y:S02]  /*2560*/  ISETP.LT.OR P0, PT, R0, 0x1, P6 ;  /* 0x000000010000780c */ /* 0x000fe40003701670 */
[C---:B------:R-:W-:Y:S02]  /*2570*/  LOP3.LUT P2, RZ, R22.reuse, 0x2, RZ, 0xc0, !PT ;  /* 0x0000000216ff7812 */ /* 0x040fe4000784c0ff */
[----:B------:R-:W-:Y:S01]  /*2580*/  LOP3.LUT P1, RZ, R22, 0x4, RZ, 0xc0, !PT ;  /* 0x0000000416ff7812 */ /* 0x000fe2000782c0ff */
[----:B------:R-:W-:Y:S04]  /*2590*/  LDSM.16.M88.4 R12, [R249] ;  /* 0x00000000f90c783b */ /* 0x000fe80000000200 */
[----:B------:R-:W1:Y:S04]  /*25a0*/  LDSM.16.M88.4 R24, [R249+0x800] ;  /* 0x00080000f918783b */ /* 0x000e680000000200 */
[----:B------:R-:W2:Y:S04]  /*25b0*/  LDSM.16.M88.4 R28, [R249+0x1000] ;  /* 0x00100000f91c783b */ /* 0x000ea80000000200 */
[----:B------:R-:W3:Y:S04]  /*25c0*/  LDSM.16.M88.4 R32, [R249+0x1800] ;  /* 0x00180000f920783b */ /* 0x000ee80000000200 */
[----:B-----5:R-:W-:Y:S04]  /*25d0*/  LDSM.16.M88.4 R40, [R18] ;  /* 0x000000001228783b */ /* 0x020fe80000000200 */
[----:B------:R-:W4:Y:S04]  /*25e0*/  LDSM.16.M88.4 R52, [R17] ;  /* 0x000000001134783b */ /* 0x000f280000000200 */
[----:B------:R-:W2:Y:S01]  /*25f0*/  LDSM.16.M88.4 R60, [R16] ;  /* 0x00000000103c783b */ /* 0x000ea20000000200 */
[----:B------:R-:W-:-:S02]  /*2600*/  P2R R9, PR, RZ, 0x20 ;  /* 0x00000020ff097803 */ /* 0x000fc40000000000 */
[C---:B------:R-:W-:Y:S01]  /*2610*/  ISETP.LT.OR P6, PT, R0.reuse, 0x21, P6 ;  /* 0x000000210000780c */ /* 0x040fe200037c1670 */
[----:B------:R1:W1:Y:S04]  /*2620*/  LDSM.16.M88.4 R64, [R11] ;  /* 0x000000000b40783b */ /* 0x0002680000000200 */
[----:B------:R-:W-:Y:S01]  /*2630*/  @!PT LDS RZ, [RZ] ;  /* 0x00000000fffff984 */ /* 0x000fe20000000800 */
[----:B------:R-:W-:Y:S01]  /*2640*/  @!PT LDS RZ, [RZ] ;  /* 0x00000000fffff984 */ /* 0x000fe20000000800 */
[----:B------:R-:W-:Y:S01]  /*2650*/  @!PT LDS RZ, [RZ] ;  /* 0x00000000fffff984 */ /* 0x000fe20000000800 */
[----:B------:R1:W-:Y:S01]  /*2660*/  LDGSTS.E.BYPASS.LTC128B.128 [R82+0x100], [R2.64], !P0 ;  /* 0x0010000002527fae */ /* 0x0003e2000c101d46 */
[----:B------:R-:W-:-:S13]  /*2670*/  ISETP.LT.OR P0, PT, R0, 0x1, !P2 ;  /* 0x000000010000780c */ /* 0x000fda0005701670 */
[----:B------:R1:W-:Y:S01]  /*2680*/  LDGSTS.E.BYPASS.LTC128B.128 [R82+0x2100], [R2.64+0x80], !P0 ;  /* 0x0210008002527fae */ /* 0x0003e2000c101d46 */
[C---:B------:R-:W-:Y:S02]  /*2690*/  ISETP.LT.OR P0, PT, R0.reuse, 0x1, !P1 ;  /* 0x000000010000780c */ /* 0x040fe40004f01670 */
[C---:B------:R-:W-:Y:S02]  /*26a0*/  ISETP.LT.OR P2, PT, R0.reuse, 0x21, !P2 ;  /* 0x000000210000780c */ /* 0x040fe40005741670 */
[----:B------:R-:W-:-:S09]  /*26b0*/  ISETP.LT.OR P1, PT, R0, 0x21, !P1 ;  /* 0x000000210000780c */ /* 0x000fd20004f21670 */
[----:B------:R1:W-:Y:S01]  /*26c0*/  LDGSTS.E.BYPASS.LTC128B.128 [R82+0x4100], [R2.64+0x100], !P0 ;  /* 0x0410010002527fae */ /* 0x0003e2000c101d46 */
[----:B------:R-:W-:-:S04]  /*26d0*/  LOP3.LUT P0, RZ, R22, 0x8, RZ, 0xc0, !PT ;  /* 0x0000000816ff7812 */ /* 0x000fc8000780c0ff */
[C---:B------:R-:W-:Y:S02]  /*26e0*/  ISETP.LT.OR P5, PT, R0.reuse, 0x1, !P0 ;  /* 0x000000010000780c */ /* 0x040fe400047a1670 */
[----:B------:R-:W-:Y:S02]  /*26f0*/  ISETP.LT.OR P0, PT, R0, 0x21, !P0 ;  /* 0x000000210000780c */ /* 0x000fe40004701670 */
[----:B------:R-:W5:Y:S09]  /*2700*/  LDL R0, [R1+0x1c] ;  /* 0x00001c0001007983 */ /* 0x000f720000100800 */
[----:B------:R1:W-:Y:S04]  /*2710*/  LDGSTS.E.BYPASS.LTC128B.128 [R82+0x6100], [R2.64+0x180], !P5 ;  /* 0x0610018002527fae */ /* 0x0003e8000e901d46 */
[----:B------:R2:W-:Y:S04]  /*2720*/  LDGSTS.E.BYPASS.LTC128B.128 [R82+0x1100], [R4.64], !P6 ;  /* 0x0110000004527fae */ /* 0x0005e8000f101d46 */
[----:B------:R2:W-:Y:S04]  /*2730*/  LDGSTS.E.BYPASS.LTC128B.128 [R82+0x3100], [R4.64+0x80], !P2 ;  /* 0x0310008004527fae */ /* 0x0005e8000d101d46 */
[----:B------:R2:W-:Y:S04]  /*2740*/  LDGSTS.E.BYPASS.LTC128B.128 [R82+0x5100], [R4.64+0x100], !P1 ;  /* 0x0510010004527fae */ /* 0x0005e8000c901d46 */
[----:B------:R2:W-:Y:S04]  /*2750*/  LDGSTS.E.BYPASS.LTC128B.128 [R82+0x7100], [R4.64+0x180], !P0 ;  /* 0x0710018004527fae */ /* 0x0005e8000c101d46 */
[----:B-1----:R-:W5:Y:S04]  /*2760*/  LDL R3, [R1+0x24] ;  /* 0x0000240001037983 */ /* 0x002f680000100800 */
[----:B------:R-:W5:Y:S01]  /*2770*/  LDL R2, [R1+0x20] ;  /* 0x0000200001027983 */ /* 0x000f620000100800 */
[----:B------:R-:W-:Y:S01]  /*2780*/  HMMA.16816.F32.BF16 R20, R168, R24, RZ ;  /* 0x00000018a814723c */ /* 0x000fe200000418ff */
[----:B------:R-:W-:-:S02]  /*2790*/  ISETP.NE.AND P5, PT, R9, RZ, PT ;  /* 0x000000ff0900720c */ /* 0x000fc40003fa5270 */
[----:B------:R-:W-:Y:S01]  /*27a0*/  ISETP.NE.AND P6, PT, R8, RZ, PT ;  /* 0x000000ff0800720c */ /* 0x000fe20003fc5270 */
[----:B------:R-:W1:Y:S04]  /*27b0*/  LDSM.16.M88.4 R68, [R86+0x800] ;  /* 0x000800005644783b */ /* 0x000e680000000200 */
[----:B--2---:R-:W2:Y:S01]  /*27c0*/  LDL R4, [R1+0x28] ;  /* 0x0000280001047983 */ /* 0x004ea20000100800 */
[C---:B------:R-:W-:Y:S03]  /*27d0*/  HMMA.16816.F32.BF16 R24, R168.reuse, R26, RZ ;  /* 0x0000001aa818723c */ /* 0x040fe600000418ff */
[----:B------:R-:W1:Y:S04]  /*27e0*/  LDSM.16.M88.4 R72, [R86+0x1000] ;  /* 0x001000005648783b */ /* 0x000e680000000200 */
[----:B------:R-:W1:Y:S01]  /*27f0*/  LDSM.16.M88.4 R76, [R86+0x1800] ;  /* 0x00180000564c783b */ /* 0x000e620000000200 */
[C---:B------:R-:W-:Y:S03]  /*2800*/  HMMA.16816.F32.BF16 R8, R168.reuse, R12, RZ ;  /* 0x0000000ca808723c */ /* 0x040fe600000418ff */
[----:B------:R-:W1:Y:S04]  /*2810*/  LDSM.16.M88.4 R56, [R86] ;  /* 0x000000005638783b */ /* 0x000e680000000200 */
[----:B------:R-:W0:Y:S01]  /*2820*/  LDGDEPBAR ;  /* 0x00000000000079af */ /* 0x000e220000000000 */
[C---:B------:R-:W-:Y:S08]  /*2830*/  HMMA.16816.F32.BF16 R16, R168.reuse, R14, RZ ;  /* 0x0000000ea810723c */ /* 0x040ff000000418ff */
[C---:B------:R-:W-:Y:S08]  /*2840*/  HMMA.16816.F32.BF16 R12, R168.reuse, R28, RZ ;  /* 0x0000001ca80c723c */ /* 0x040ff000000418ff */
[C---:B------:R-:W-:Y:S08]  /*2850*/  HMMA.16816.F32.BF16 R36, R168.reuse, R30, RZ ;  /* 0x0000001ea824723c */ /* 0x040ff000000418ff */
[C---:B---3--:R-:W-:Y:S08]  /*2860*/  HMMA.16816.F32.BF16 R48, R168.reuse, R32, RZ ;  /* 0x00000020a830723c */ /* 0x048ff000000418ff */
[----:B------:R-:W-:Y:S08]  /*2870*/  HMMA.16816.F32.BF16 R44, R168, R34, RZ ;  /* 0x00000022a82c723c */ /* 0x000ff000000418ff */
[C---:B----4-:R-:W-:Y:S08]  /*2880*/  HMMA.16816.F32.BF16 R20, R172.reuse, R52, R20 ;  /* 0x00000034ac14723c */ /* 0x050ff00000041814 */
[C---:B------:R-:W-:Y:S01]  /*2890*/  HMMA.16816.F32.BF16 R24, R172.reuse, R54, R24 ;  /* 0x00000036ac18723c */ /* 0x040fe20000041818 */
[----:B------:R-:W-:Y:S07]  /*28a0*/  LDSM.16.M88.4 R52, [R249+0x2800] ;  /* 0x00280000f934783b */ /* 0x000fee0000000200 */
[C---:B------:R-:W-:Y:S01]  /*28b0*/  HMMA.16816.F32.BF16 R28, R172.reuse, R60, R12 ;  /* 0x0000003cac1c723c */ /* 0x040fe2000004180c */
[----:B------:R-:W-:Y:S07]  /*28c0*/  LDSM.16.M88.4 R12, [R250] ;  /* 0x00000000fa0c783b */ /* 0x000fee0000000200 */
[C---:B------:R-:W-:Y:S01]  /*28d0*/  HMMA.16816.F32.BF16 R32, R172.reuse, R62, R36 ;  /* 0x0000003eac20723c */ /* 0x040fe20000041824 */
[----:B------:R-:W-:Y:S07]  /*28e0*/  LDSM.16.M88.4 R60, [R250+0x1000] ;  /* 0x00100000fa3c783b */ /* 0x000fee0000000200 */
[C---:B------:R-:W-:Y:S08]  /*28f0*/  HMMA.16816.F32.BF16 R8, R172.reuse, R40, R8 ;  /* 0x00000028ac08723c */ /* 0x040ff00000041808 */
[C---:B------:R-:W-:Y:S08]  /*2900*/  HMMA.16816.F32.BF16 R16, R172.reuse, R42, R16 ;  /* 0x0000002aac10723c */ /* 0x040ff00000041810 */
[C---:B------:R-:W-:Y:S01]  /*2910*/  HMMA.16816.F32.BF16 R36, R172.reuse, R64, R48 ;  /* 0x00000040ac24723c */ /* 0x040fe20000041830 */
[----:B------:R-:W3:Y:S07]  /*2920*/  LDSM.16.M88.4 R48, [R250+0x800] ;  /* 0x00080000fa30783b */ /* 0x000eee0000000200 */
[----:B------:R-:W-:Y:S01]  /*2930*/  HMMA.16816.F32.BF16 R40, R172, R66, R44 ;  /* 0x00000042ac28723c */ /* 0x000fe2000004182c */
[----:B------:R-:W4:Y:S04]  /*2940*/  LDSM.16.M88.4 R64, [R250+0x1800] ;  /* 0x00180000fa40783b */ /* 0x000f280000000200 */
[----:B------:R-:W-:Y:S03]  /*2950*/  LDSM.16.M88.4 R44, [R249+0x2000] ;  /* 0x00200000f92c783b */ /* 0x000fe60000000200 */
[C---:B-1----:R-:W-:Y:S08]  /*2960*/  HMMA.16816.F32.BF16 R20, R192.reuse, R68, R20 ;  /* 0x00000044c014723c */ /* 0x042ff00000041814 */
[C---:B------:R-:W-:Y:S01]  /*2970*/  HMMA.16816.F32.BF16 R24, R192.reuse, R70, R24 ;  /* 0x00000046c018723c */ /* 0x040fe20000041818 */
[----:B------:R-:W-:Y:S07]  /*2980*/  LDSM.16.M88.4 R68, [R87] ;  /* 0x000000005744783b */ /* 0x000fee0000000200 */
[C---:B------:R-:W-:Y:S08]  /*2990*/  HMMA.16816.F32.BF16 R28, R192.reuse, R72, R28 ;  /* 0x00000048c01c723c */ /* 0x040ff0000004181c */
[C---:B------:R-:W-:Y:S01]  /*29a0*/  HMMA.16816.F32.BF16 R32, R192.reuse, R74, R32 ;  /* 0x0000004ac020723c */ /* 0x040fe20000041820 */
[----:B------:R-:W-:Y:S07]  /*29b0*/  LDSM.16.M88.4 R72, [R249+0x3800] ;  /* 0x00380000f948783b */ /* 0x000fee0000000200 */
[C---:B------:R-:W-:Y:S08]  /*29c0*/  HMMA.16816.F32.BF16 R36, R192.reuse, R76, R36 ;  /* 0x0000004cc024723c */ /* 0x040ff00000041824 */
[C---:B------:R-:W-:Y:S01]  /*29d0*/  HMMA.16816.F32.BF16 R40, R192.reuse, R78, R40 ;  /* 0x0000004ec028723c */ /* 0x040fe20000041828 */
[----:B------:R-:W-:Y:S07]  /*29e0*/  LDSM.16.M88.4 R76, [R86+0x5800] ;  /* 0x00580000564c783b */ /* 0x000fee0000000200 */
[C---:B------:R-:W-:Y:S08]  /*29f0*/  HMMA.16816.F32.BF16 R8, R192.reuse, R56, R8 ;  /* 0x00000038c008723c */ /* 0x040ff00000041808 */
[----:B------:R-:W-:Y:S01]  /*2a00*/  HMMA.16816.F32.BF16 R16, R192, R58, R16 ;  /* 0x0000003ac010723c */ /* 0x000fe20000041810 */
[----:B------:R-:W1:Y:S07]  /*2a10*/  LDSM.16.M88.4 R56, [R249+0x3000] ;  /* 0x00300000f938783b */ /* 0x000e6e0000000200 */
[C---:B---3--:R-:W-:Y:S08]  /*2a20*/  HMMA.16816.F32.BF16 R20, R196.reuse, R48, R20 ;  /* 0x00000030c414723c */ /* 0x048ff00000041814 */
[C---:B------:R-:W-:Y:S01]  /*2a30*/  HMMA.16816.F32.BF16 R24, R196.reuse, R50, R24 ;  /* 0x00000032c418723c */ /* 0x040fe20000041818 */
[----:B------:R-:W3:Y:S07]  /*2a40*/  LDSM.16.M88.4 R48, [R89] ;  /* 0x000000005930783b */ /* 0x000eee0000000200 */
[C---:B------:R-:W-:Y:S08]  /*2a50*/  HMMA.16816.F32.BF16 R28, R196.reuse, R60, R28 ;  /* 0x0000003cc41c723c */ /* 0x040ff0000004181c */
[C---:B------:R-:W-:Y:S01]  /*2a60*/  HMMA.16816.F32.BF16 R32, R196.reuse, R62, R32 ;  /* 0x0000003ec420723c */ /* 0x040fe20000041820 */
[----:B------:R-:W1:Y:S07]  /*2a70*/  LDSM.16.M88.4 R60, [R88] ;  /* 0x00000000583c783b */ /* 0x000e6e0000000200 */
[C---:B----4-:R-:W-:Y:S08]  /*2a80*/  HMMA.16816.F32.BF16 R36, R196.reuse, R64, R36 ;  /* 0x00000040c424723c */ /* 0x050ff00000041824 */
[C---:B------:R-:W-:Y:S01]  /*2a90*/  HMMA.16816.F32.BF16 R40, R196.reuse, R66, R40 ;  /* 0x00000042c428723c */ /* 0x040fe20000041828 */
[----:B------:R-:W-:Y:S07]  /*2aa0*/  LDSM.16.M88.4 R64, [R86+0x3000] ;  /* 0x003000005640783b */ /* 0x000fee0000000200 */
[C---:B------:R-:W-:Y:S08]  /*2ab0*/  HMMA.16816.F32.BF16 R8, R196.reuse, R12, R8 ;  /* 0x0000000cc408723c */ /* 0x040ff00000041808 */
[----:B------:R-:W-:Y:S01]  /*2ac0*/  HMMA.16816.F32.BF16 R16, R196, R14, R16 ;  /* 0x0000000ec410723c */ /* 0x000fe20000041810 */
[----:B------:R-:W4:Y:S07]  /*2ad0*/  LDSM.16.M88.4 R12, [R90] ;  /* 0x000000005a0c783b */ /* 0x000f2e0000000200 */
[C---:B------:R-:W-:Y:S08]  /*2ae0*/  HMMA.16816.F32.BF16 R20, R200.reuse, R52, R20 ;  /* 0x00000034c814723c */ /* 0x040ff00000041814 */
[C---:B------:R-:W-:Y:S01]  /*2af0*/  HMMA.16816.F32.BF16 R24, R200.reuse, R54, R24 ;  /* 0x00000036c818723c */ /* 0x040fe20000041818 */
[----:B------:R-:W-:Y:S07]  /*2b00*/  LDSM.16.M88.4 R52, [R250+0x2800] ;  /* 0x00280000fa34783b */ /* 0x000fee0000000200 */
        /* <DEDUP_REMOVED lines=9> */
[C---:B---3--:R-:W-:Y:S08]  /*2ba0*/  HMMA.16816.F32.BF16 R20, R204.reuse, R48, R20 ;  /* 0x00000030cc14723c */ /* 0x048ff00000041814 */
[C---:B------:R-:W-:Y:S01]  /*2bb0*/  HMMA.16816.F32.BF16 R24, R204.reuse, R50, R24 ;  /* 0x00000032cc18723c */ /* 0x040fe20000041818 */
[----:B------:R-:W-:Y:S07]  /*2bc0*/  LDSM.16.M88.4 R48, [R249+0x4000] ;  /* 0x00400000f930783b */ /* 0x000fee0000000200 */
[C---:B------:R-:W-:Y:S08]  /*2bd0*/  HMMA.16816.F32.BF16 R28, R204.reuse, R60, R28 ;  /* 0x0000003ccc1c723c */ /* 0x040ff0000004181c */
[C---:B------:R-:W-:Y:S01]  /*2be0*/  HMMA.16816.F32.BF16 R32, R204.reuse, R62, R32 ;  /* 0x0000003ecc20723c */ /* 0x040fe20000041820 */
[----:B------:R-:W3:Y:S07]  /*2bf0*/  LDSM.16.M88.4 R60, [R250+0x3000] ;  /* 0x00300000fa3c783b */ /* 0x000eee0000000200 */
[C---:B------:R-:W-:Y:S08]  /*2c00*/  HMMA.16816.F32.BF16 R36, R204.reuse, R68, R36 ;  /* 0x00000044cc24723c */ /* 0x040ff00000041824 */
[C---:B------:R-:W-:Y:S01]  /*2c10*/  HMMA.16816.F32.BF16 R40, R204.reuse, R70, R40 ;  /* 0x00000046cc28723c */ /* 0x040fe20000041828 */
[----:B------:R-:W2:Y:S07]  /*2c20*/  LDSM.16.M88.4 R68, [R250+0x3800] ;  /* 0x00380000fa44783b */ /* 0x000eae0000000200 */
[C---:B----4-:R-:W-:Y:S08]  /*2c30*/  HMMA.16816.F32.BF16 R8, R204.reuse, R12, R8 ;  /* 0x0000000ccc08723c */ /* 0x050ff00000041808 */
[----:B------:R-:W-:Y:S01]  /*2c40*/  HMMA.16816.F32.BF16 R16, R204, R14, R16 ;  /* 0x0000000ecc10723c */ /* 0x000fe20000041810 */
[----:B------:R-:W4:Y:S07]  /*2c50*/  LDSM.16.M88.4 R12, [R250+0x2000] ;  /* 0x00200000fa0c783b */ /* 0x000f2e0000000200 */
        /* <DEDUP_REMOVED lines=9> */
[C---:B------:R-:W-:Y:S08]  /*2cf0*/  HMMA.16816.F32.BF16 R8, R208.reuse, R44, R8 ;  /* 0x0000002cd008723c */ /* 0x040ff00000041808 */
[----:B------:R-:W-:Y:S01]  /*2d00*/  HMMA.16816.F32.BF16 R16, R208, R46, R16 ;  /* 0x0000002ed010723c */ /* 0x000fe20000041810 */
[----:B--2---:R2:W1:Y:S07]  /*2d10*/  LDSM.16.M88.4 R44, [R4] ;  /* 0x00000000042c783b */ /* 0x00446e0000000200 */
[C---:B------:R-:W-:Y:S08]  /*2d20*/  HMMA.16816.F32.BF16 R20, R212.reuse, R52, R20 ;  /* 0x00000034d414723c */ /* 0x040ff00000041814 */
[C---:B------:R-:W-:Y:S01]  /*2d30*/  HMMA.16816.F32.BF16 R24, R212.reuse, R54, R24 ;  /* 0x00000036d418723c */ /* 0x040fe20000041818 */
[----:B-----5:R5:W1:Y:S04]  /*2d40*/  LDSM.16.M88.4 R52, [R3] ;  /* 0x000000000334783b */ /* 0x020a680000000200 */
[----:B--2---:R-:W2:Y:S03]  /*2d50*/  LDL R4, [R1+0x18] ;  /* 0x0000180001047983 */ /* 0x004ea60000100800 */
[C---:B---3--:R-:W-:Y:S08]  /*2d60*/  HMMA.16816.F32.BF16 R28, R212.reuse, R60, R28 ;  /* 0x0000003cd41c723c */ /* 0x048ff0000004181c */
[C---:B------:R-:W-:Y:S01]  /*2d70*/  HMMA.16816.F32.BF16 R32, R212.reuse, R62, R32 ;  /* 0x0000003ed420723c */ /* 0x040fe20000041820 */
[----:B------:R3:W1:Y:S04]  /*2d80*/  LDSM.16.M88.4 R60, [R2] ;  /* 0x00000000023c783b */ /* 0x0006680000000200 */
[----:B-----5:R-:W5:Y:S03]  /*2d90*/  LDL R3, [R1+0x14] ;  /* 0x0000140001037983 */ /* 0x020f660000100800 */
[C---:B------:R-:W-:Y:S08]  /*2da0*/  HMMA.16816.F32.BF16 R36, R212.reuse, R68, R36 ;  /* 0x00000044d424723c */ /* 0x040ff00000041824 */
[C---:B------:R-:W-:Y:S01]  /*2db0*/  HMMA.16816.F32.BF16 R40, R212.reuse, R70, R40 ;  /* 0x00000046d428723c */ /* 0x040fe20000041828 */
[----:B------:R4:W1:Y:S04]  /*2dc0*/  LDSM.16.M88.4 R68, [R0] ;  /* 0x000000000044783b */ /* 0x0008680000000200 */
[----:B---3--:R-:W3:Y:S04]  /*2dd0*/  LDL R2, [R1+0x10] ;  /* 0x0000100001027983 */ /* 0x008ee80000100800 */
[----:B----4-:R-:W4:Y:S01]  /*2de0*/  LDL R0, [R1+0xc] ;  /* 0x00000c0001007983 */ /* 0x010f220000100800 */
[C---:B------:R-:W-:Y:S08]  /*2df0*/  HMMA.16816.F32.BF16 R8, R212.reuse, R12, R8 ;  /* 0x0000000cd408723c */ /* 0x040ff00000041808 */
[----:B------:R-:W-:Y:S08]  /*2e00*/  HMMA.16816.F32.BF16 R16, R212, R14, R16 ;  /* 0x0000000ed410723c */ /* 0x000ff00000041810 */
[C---:B-1----:R-:W-:Y:S08]  /*2e10*/  HMMA.16816.F32.BF16 R20, R216.reuse, R56, R20 ;  /* 0x00000038d814723c */ /* 0x042ff00000041814 */
[C---:B------:R-:W-:Y:S08]  /*2e20*/  HMMA.16816.F32.BF16 R12, R216.reuse, R48, R8 ;  /* 0x00000030d80c723c */ /* 0x040ff00000041808 */
[C---:B------:R-:W-:Y:S01]  /*2e30*/  HMMA.16816.F32.BF16 R8, R216.reuse, R50, R16 ;  /* 0x00000032d808723c */ /* 0x040fe20000041810 */
[----:B------:R-:W1:Y:S07]  /*2e40*/  LDSM.16.M88.4 R48, [R86+0x4000] ;  /* 0x004000005630783b */ /* 0x000e6e0000000200 */
[C---:B------:R-:W-:Y:S01]  /*2e50*/  HMMA.16816.F32.BF16 R24, R216.reuse, R58, R24 ;  /* 0x0000003ad818723c */ /* 0x040fe20000041818 */
[----:B------:R-:W1:Y:S07]  /*2e60*/  LDSM.16.M88.4 R56, [R86+0x4800] ;  /* 0x004800005638783b */ /* 0x000e6e0000000200 */
[C---:B------:R-:W-:Y:S08]  /*2e70*/  HMMA.16816.F32.BF16 R28, R216.reuse, R64, R28 ;  /* 0x00000040d81c723c */ /* 0x040ff0000004181c */
[C---:B------:R-:W-:Y:S01]  /*2e80*/  HMMA.16816.F32.BF16 R32, R216.reuse, R66, R32 ;  /* 0x00000042d820723c */ /* 0x040fe20000041820 */
[----:B------:R-:W1:Y:S07]  /*2e90*/  LDSM.16.M88.4 R64, [R86+0x5000] ;  /* 0x005000005640783b */ /* 0x000e6e0000000200 */
[C---:B------:R-:W-:Y:S08]  /*2ea0*/  HMMA.16816.F32.BF16 R36, R216.reuse, R72, R36 ;  /* 0x00000048d824723c */ /* 0x040ff00000041824 */
[----:B------:R-:W-:Y:S01]  /*2eb0*/  HMMA.16816.F32.BF16 R40, R216, R74, R40 ;  /* 0x0000004ad828723c */ /* 0x000fe20000041828 */
[----:B------:R-:W-:Y:S07]  /*2ec0*/  LDSM.16.M88.4 R72, [R250+0x5800] ;  /* 0x00580000fa48783b */ /* 0x000fee0000000200 */
[C---:B------:R-:W-:Y:S08]  /*2ed0*/  HMMA.16816.F32.BF16 R16, R220.reuse, R44, R12 ;  /* 0x0000002cdc10723c */ /* 0x040ff0000004180c */
[C---:B------:R-:W-:Y:S01]  /*2ee0*/  HMMA.16816.F32.BF16 R12, R220.reuse, R46, R8 ;  /* 0x0000002edc0c723c */ /* 0x040fe20000041808 */
[----:B------:R-:W1:Y:S07]  /*2ef0*/  LDSM.16.M88.4 R44, [R250+0x4000] ;  /* 0x00400000fa2c783b */ /* 0x000e6e0000000200 */
[C---:B------:R-:W-:Y:S08]  /*2f00*/  HMMA.16816.F32.BF16 R8, R220.reuse, R52, R20 ;  /* 0x00000034dc08723c */ /* 0x040ff00000041814 */
[C---:B------:R-:W-:Y:S01]  /*2f10*/  HMMA.16816.F32.BF16 R24, R220.reuse, R54, R24 ;  /* 0x00000036dc18723c */ /* 0x040fe20000041818 */
[----:B------:R-:W1:Y:S07]  /*2f20*/  LDSM.16.M88.4 R52, [R250+0x4800] ;  /* 0x00480000fa34783b */ /* 0x000e6e0000000200 */
[C---:B------:R-:W-:Y:S08]  /*2f30*/  HMMA.16816.F32.BF16 R28, R220.reuse, R60, R28 ;  /* 0x0000003cdc1c723c */ /* 0x040ff0000004181c */
[C---:B------:R-:W-:Y:S01]  /*2f40*/  HMMA.16816.F32.BF16 R32, R220.reuse, R62, R32 ;  /* 0x0000003edc20723c */ /* 0x040fe20000041820 */
[----:B------:R-:W2:Y:S07]  /*2f50*/  LDSM.16.M88.4 R60, [R250+0x5000] ;  /* 0x00500000fa3c783b */ /* 0x000eae0000000200 */
[C---:B------:R-:W-:Y:S08]  /*2f60*/  HMMA.16816.F32.BF16 R36, R220.reuse, R68, R36 ;  /* 0x00000044dc24723c */ /* 0x040ff00000041824 */
[----:B------:R-:W-:Y:S01]  /*2f70*/  HMMA.16816.F32.BF16 R40, R220, R70, R40 ;  /* 0x00000046dc28723c */ /* 0x000fe20000041828 */
        /* <DEDUP_REMOVED lines=8> */
[C---:B------:R-:W-:Y:S08]  /*3000*/  HMMA.16816.F32.BF16 R32, R224.reuse, R66, R32 ;  /* 0x00000042e020723c */ /* 0x040ff00000041820 */
[C---:B------:R-:W-:Y:S08]  /*3010*/  HMMA.16816.F32.BF16 R36, R224.reuse, R76, R36 ;  /* 0x0000004ce024723c */ /* 0x040ff00000041824 */
[----:B------:R-:W-:Y:S01]  /*3020*/  HMMA.16816.F32.BF16 R40, R224, R78, R40 ;  /* 0x0000004ee028723c */ /* 0x000fe20000041828 */
[----:B------:R-:W1:Y:S07]  /*3030*/  LDSM.16.M88.4 R76, [R249+0x7800] ;  /* 0x00780000f94c783b */ /* 0x000e6e0000000200 */
[C---:B------:R-:W-:Y:S08]  /*3040*/  HMMA.16816.F32.BF16 R24, R228.reuse, R44, R20 ;  /* 0x0000002ce418723c */ /* 0x040ff00000041814 */
[C---:B------:R-:W-:Y:S08]  /*3050*/  HMMA.16816.F32.BF16 R20, R228.reuse, R46, R16 ;  /* 0x0000002ee414723c */ /* 0x040ff00000041810 */
[C---:B------:R-:W-:Y:S08]  /*3060*/  HMMA.16816.F32.BF16 R16, R228.reuse, R52, R12 ;  /* 0x00000034e410723c */ /* 0x040ff0000004180c */
[C---:B------:R-:W-:Y:S08]  /*3070*/  HMMA.16816.F32.BF16 R12, R228.reuse, R54, R8 ;  /* 0x00000036e40c723c */ /* 0x040ff00000041808 */
[C---:B--2---:R-:W-:Y:S08]  /*3080*/  HMMA.16816.F32.BF16 R8, R228.reuse, R60, R28 ;  /* 0x0000003ce408723c */ /* 0x044ff0000004181c */
[C---:B------:R-:W-:Y:S01]  /*3090*/  HMMA.16816.F32.BF16 R32, R228.reuse, R62, R32 ;  /* 0x0000003ee420723c */ /* 0x040fe20000041820 */
[----:B------:R-:W-:Y:S04]  /*30a0*/  LDSM.16.M88.4 R60, [R86+0x6800] ;  /* 0x00680000563c783b */ /* 0x000fe80000000200 */
[----:B------:R-:W2:Y:S03]  /*30b0*/  LDSM.16.M88.4 R44, [R4] ;  /* 0x00000000042c783b */ /* 0x000ea60000000200 */
[C---:B------:R-:W-:Y:S08]  /*30c0*/  HMMA.16816.F32.BF16 R36, R228.reuse, R72, R36 ;  /* 0x00000048e424723c */ /* 0x040ff00000041824 */
[----:B------:R-:W-:Y:S01]  /*30d0*/  HMMA.16816.F32.BF16 R40, R228, R74, R40 ;  /* 0x0000004ae428723c */ /* 0x000fe20000041828 */
[----:B-----5:R-:W5:Y:S04]  /*30e0*/  LDSM.16.M88.4 R52, [R3] ;  /* 0x000000000334783b */ /* 0x020f680000000200 */
[----:B---3--:R-:W3:Y:S03]  /*30f0*/  LDSM.16.M88.4 R64, [R2] ;  /* 0x000000000240783b */ /* 0x008ee60000000200 */
[C---:B-1----:R-:W-:Y:S01]  /*3100*/  HMMA.16816.F32.BF16 R28, R232.reuse, R48, R24 ;  /* 0x00000030e81c723c */ /* 0x042fe20000041818 */
[----:B----4-:R-:W1:Y:S07]  /*3110*/  LDSM.16.M88.4 R72, [R0] ;  /* 0x000000000048783b */ /* 0x010e6e0000000200 */
[C---:B------:R-:W-:Y:S01]  /*3120*/  HMMA.16816.F32.BF16 R24, R232.reuse, R50, R20 ;  /* 0x00000032e818723c */ /* 0x040fe20000041814 */
[----:B------:R-:W-:Y:S07]  /*3130*/  LDSM.16.M88.4 R48, [R250+0x6800] ;  /* 0x00680000fa30783b */ /* 0x000fee0000000200 */
[C---:B------:R-:W-:Y:S08]  /*3140*/  HMMA.16816.F32.BF16 R20, R232.reuse, R56, R16 ;  /* 0x00000038e814723c */ /* 0x040ff00000041810 */
[C---:B------:R-:W-:Y:S01]  /*3150*/  HMMA.16816.F32.BF16 R16, R232.reuse, R58, R12 ;  /* 0x0000003ae810723c */ /* 0x040fe2000004180c */
[----:B------:R-:W4:Y:S07]  /*3160*/  LDSM.16.M88.4 R56, [R86+0x6000] ;  /* 0x006000005638783b */ /* 0x000f2e0000000200 */
[C---:B------:R-:W-:Y:S08]  /*3170*/  HMMA.16816.F32.BF16 R12, R232.reuse, R68, R8 ;  /* 0x00000044e80c723c */ /* 0x040ff00000041808 */
[C---:B------:R-:W-:Y:S01]  /*3180*/  HMMA.16816.F32.BF16 R8, R232.reuse, R70, R32 ;  /* 0x00000046e808723c */ /* 0x040fe20000041820 */
[----:B------:R-:W1:Y:S07]  /*3190*/  LDSM.16.M88.4 R68, [R86+0x7000] ;  /* 0x007000005644783b */ /* 0x000e6e0000000200 */
[C---:B------:R-:W-:Y:S08]  /*31a0*/  HMMA.16816.F32.BF16 R36, R232.reuse, R76, R36 ;  /* 0x0000004ce824723c */ /* 0x040ff00000041824 */
[----:B------:R-:W-:Y:S01]  /*31b0*/  HMMA.16816.F32.BF16 R40, R232, R78, R40 ;  /* 0x0000004ee828723c */ /* 0x000fe20000041828 */
[----:B------:R-:W1:Y:S07]  /*31c0*/  LDSM.16.M88.4 R76, [R86+0x7800] ;  /* 0x00780000564c783b */ /* 0x000e6e0000000200 */
[C---:B--2---:R-:W-:Y:S08]  /*31d0*/  HMMA.16816.F32.BF16 R32, R236.reuse, R44, R28 ;  /* 0x0000002cec20723c */ /* 0x044ff0000004181c */
[C---:B------:R-:W-:Y:S01]  /*31e0*/  HMMA.16816.F32.BF16 R28, R236.reuse, R46, R24 ;  /* 0x0000002eec1c723c */ /* 0x040fe20000041818 */
[----:B------:R-:W-:Y:S07]  /*31f0*/  LDSM.16.M88.4 R44, [R250+0x7000] ;  /* 0x00700000fa2c783b */ /* 0x000fee0000000200 */
[C---:B-----5:R-:W-:Y:S08]  /*3200*/  HMMA.16816.F32.BF16 R24, R236.reuse, R52, R20 ;  /* 0x00000034ec18723c */ /* 0x060ff00000041814 */
[C---:B------:R-:W-:Y:S01]  /*3210*/  HMMA.16816.F32.BF16 R20, R236.reuse, R54, R16 ;  /* 0x00000036ec14723c */ /* 0x040fe20000041810 */
[----:B------:R-:W2:Y:S07]  /*3220*/  LDSM.16.M88.4 R52, [R250+0x6000] ;  /* 0x00600000fa34783b */ /* 0x000eae0000000200 */
[C---:B---3--:R-:W-:Y:S08]  /*3230*/  HMMA.16816.F32.BF16 R16, R236.reuse, R64, R12 ;  /* 0x00000040ec10723c */ /* 0x048ff0000004180c */
[----:B------:R-:W-:Y:S01]  /*3240*/  HMMA.16816.F32.BF16 R12, R236, R66, R8 ;  /* 0x00000042ec0c723c */ /* 0x000fe20000041808 */
[----:B------:R-:W3:Y:S01]  /*3250*/  LDSM.16.M88.4 R64, [R250+0x7800] ;  /* 0x00780000fa40783b */ /* 0x000ee20000000200 */
[----:B------:R-:W-:Y:S01]  /*3260*/  ISETP.GE.AND P0, PT, R158, 0x2, PT ;  /* 0x000000029e00780c */ /* 0x000fe20003f06270 */
[----:B------:R-:W-:-:S05]  /*3270*/  DEPBAR.LE SB0, 0x0 ;  /* 0x000080000000791a */ /* 0x000fca0000000000 */
[C---:B-1----:R-:W-:Y:S08]  /*3280*/  HMMA.16816.F32.BF16 R8, R236.reuse, R72, R36 ;  /* 0x00000048ec08723c */ /* 0x042ff00000041824 */
[----:B------:R-:W-:Y:S08]  /*3290*/  HMMA.16816.F32.BF16 R40, R236, R74, R40 ;  /* 0x0000004aec28723c */ /* 0x000ff00000041828 */
[C---:B----4-:R-:W-:Y:S08]  /*32a0*/  HMMA.16816.F32.BF16 R36, R240.reuse, R56, R32 ;  /* 0x00000038f024723c */ /* 0x050ff00000041820 */
[C---:B------:R-:W-:Y:S08]  /*32b0*/  HMMA.16816.F32.BF16 R32, R240.reuse, R58, R28 ;  /* 0x0000003af020723c */ /* 0x040ff0000004181c */
[C---:B------:R-:W-:Y:S08]  /*32c0*/  HMMA.16816.F32.BF16 R28, R240.reuse, R60, R24 ;  /* 0x0000003cf01c723c */ /* 0x040ff00000041818 */
[C---:B------:R-:W-:Y:S08]  /*32d0*/  HMMA.16816.F32.BF16 R24, R240.reuse, R62, R20 ;  /* 0x0000003ef018723c */ /* 0x040ff00000041814 */
[C---:B------:R-:W-:Y:S08]  /*32e0*/  HMMA.16816.F32.BF16 R20, R240.reuse, R68, R16 ;  /* 0x00000044f014723c */ /* 0x040ff00000041810 */
[C---:B------:R-:W-:Y:S08]  /*32f0*/  HMMA.16816.F32.BF16 R16, R240.reuse, R70, R12 ;  /* 0x00000046f010723c */ /* 0x040ff0000004180c */
[C---:B------:R-:W-:Y:S08]  /*3300*/  HMMA.16816.F32.BF16 R12, R240.reuse, R76, R8 ;  /* 0x0000004cf00c723c */ /* 0x040ff00000041808 */
[----:B------:R-:W-:Y:S01]  /*3310*/  HMMA.16816.F32.BF16 R8, R240, R78, R40 ;  /* 0x0000004ef008723c */ /* 0x000fe20000041828 */
[----:B------:R-:W-:Y:S07]  /*3320*/  BSSY B0, `(.L_x_474) ;  /* 0x0000025000007945 */ /* 0x000fee0003800000 */
[C---:B--2---:R-:W-:Y:S08]  /*3330*/  HMMA.16816.F32.BF16 R36, R244.reuse, R52, R36 ;  /* 0x00000034f424723c */ /* 0x044ff00000041824 */
[C---:B------:R-:W-:Y:S08]  /*3340*/  HMMA.16816.F32.BF16 R52, R244.reuse, R54, R32 ;  /* 0x00000036f434723c */ /* 0x040ff00000041820 */
[C---:B------:R-:W-:Y:S08]  /*3350*/  HMMA.16816.F32.BF16 R32, R244.reuse, R48, R28 ;  /* 0x00000030f420723c */ /* 0x040ff0000004181c */
[C---:B------:R-:W-:Y:S08]  /*3360*/  HMMA.16816.F32.BF16 R48, R244.reuse, R50, R24 ;  /* 0x00000032f430723c */ /* 0x040ff00000041818 */
[C---:B------:R-:W-:Y:S08]  /*3370*/  HMMA.16816.F32.BF16 R28, R244.reuse, R44, R20 ;  /* 0x0000002cf41c723c */ /* 0x040ff00000041814 */
[C---:B------:R-:W-:Y:S08]  /*3380*/  HMMA.16816.F32.BF16 R44, R244.reuse, R46, R16 ;  /* 0x0000002ef42c723c */ /* 0x040ff00000041810 */
[C---:B---3--:R-:W-:Y:S08]  /*3390*/  HMMA.16816.F32.BF16 R20, R244.reuse, R64, R12 ;  /* 0x00000040f414723c */ /* 0x048ff0000004180c */
[----:B------:R-:W-:Y:S01]  /*33a0*/  HMMA.16816.F32.BF16 R24, R244, R66, R8 ;  /* 0x00000042f418723c */ /* 0x000fe20000041808 */
[----:B------:R-:W-:Y:S06]  /*33b0*/  BAR.SYNC.DEFER_BLOCKING 0x0 ;  /* 0x0000000000007b1d */ /* 0x000fec0000010000 */
[----:B------:R-:W-:Y:S01]  /*33c0*/  @!UPT UIADD3 URZ, URZ, URZ, URZ ;  /* 0x0000003f3f3ff290 */ /* 0x000fe2000fffe03f */
[----:B------:R-:W-:Y:S11]  /*33d0*/  @!P0 BRA `(.L_x_475) ;  /* 0x0000019000008947 */ /* 0x000ff60003800000 */
[----:B------:R-:W-:Y:S01]  /*33e0*/  IADD3 R0, R158, -0x2, RZ ;  /* 0xfffffffe9e007810 */ /* 0x000fe20007ffe0ff */
[----:B------:R-:W-:-:S03]  /*33f0*/  IMAD.MOV.U32 R8, RZ, RZ, c[0x0][0x1e4] ;  /* 0x00007900ff087624 */ /* 0x000fc600078e00ff */
[----:B------:R-:W-:Y:S01]  /*3400*/  SHF.R.S32.HI R2, RZ, 0x1f, R0 ;  /* 0x0000001fff027819 */ /* 0x000fe20000011400 */
[----:B------:R-:W-:-:S04]  /*3410*/  IMAD.WIDE.U32 R4, R0, c[0x0][0x1e0], RZ ;  /* 0x0000780000047a25 */ /* 0x000fc800078e00ff */
[----:B------:R-:W-:-:S04]  /*3420*/  IMAD R2, R2, c[0x0][0x1e0], RZ ;  /* 0x0000780002027a24 */ /* 0x000fc800078e02ff */
[----:B------:R-:W-:Y:S01]  /*3430*/  IMAD R2, R0, c[0x0][0x1e4], R2 ;  /* 0x0000790000027a24 */ /* 0x000fe200078e0202 */
[----:B------:R-:W-:-:S03]  /*3440*/  LEA R0, P0, R4, R84, 0x6 ;  /* 0x0000005404007211 */ /* 0x000fc600078030ff */
[----:B------:R-:W-:Y:S01]  /*3450*/  IMAD.IADD R3, R5, 0x1, R2 ;  /* 0x0000000105037824 */ /* 0x000fe200078e0202 */
[----:B------:R-:W-:Y:S01]  /*3460*/  LEA R2, P1, R0, c[0x0][0x1c8], 0x1 ;  /* 0x0000720000027a11 */ /* 0x000fe200078208ff */
[----:B------:R-:W-:-:S03]  /*3470*/  IMAD.MOV.U32 R5, RZ, RZ, c[0x0][0x1e0] ;  /* 0x00007800ff057624 */ /* 0x000fc600078e00ff */
[----:B------:R-:W-:Y:S02]  /*3480*/  LEA.HI.X R3, R4, R83, R3, 0x6, P0 ;  /* 0x0000005304037211 */ /* 0x000fe400000f3403 */
[----:B------:R-:W-:Y:S02]  /*3490*/  LEA R4, P0, R5, R2, 0x6 ;  /* 0x0000000205047211 */ /* 0x000fe400078030ff */
[----:B------:R-:W-:-:S04]  /*34a0*/  LEA.HI.X R3, R0, c[0x0][0x1cc], R3, 0x1, P1 ;  /* 0x0000730000037a11 */ /* 0x000fc800008f0c03 */
[----:B------:R-:W-:Y:S01]  /*34b0*/  LEA.HI.X R5, R5, R3, R8, 0x6, P0 ;  /* 0x0000000305057211 */ /* 0x000fe200000f3408 */
        /* <DEDUP_REMOVED lines=11> */
.L_x_475:
[----:B------:R-:W-:Y:S05]  /*3570*/  BSYNC B0 ;  /* 0x0000000000007941 */ /* 0x000fea0003800000 */
.L_x_474:
[----:B------:R-:W2:Y:S04]  /*3580*/  LDL R0, [R1+0xb0] ;  /* 0x0000b00001007983 */ /* 0x000ea80000100800 */
[----:B-1----:R-:W3:Y:S01]  /*3590*/  LDL R3, [R1+0xb4] ;  /* 0x0000b40001037983 */ /* 0x002ee20000100800 */
[----:B------:R-:W-:-:S03]  /*35a0*/  ISETP.NE.AND P2, PT, R81, 0x1, PT ;  /* 0x000000015100780c */ /* 0x000fc60003f45270 */
[----:B------:R-:W4:Y:S04]  /*35b0*/  LDL R60, [R1+0x48] ;  /* 0x00004800013c7983 */ /* 0x000f280000100800 */
[----:B------:R-:W5:Y:S04]  /*35c0*/  LDL R131, [R1+0x4] ;  /* 0x0000040001837983 */ /* 0x000f680000100800 */
[----:B------:R-:W-:Y:S04]  /*35d0*/  LDSM.16.MT88.4 R56, [R251+0x800] ;  /* 0x00080000fb38783b */ /* 0x000fe80000004200 */
[----:B------:R-:W-:Y:S04]  /*35e0*/  LDSM.16.MT88.4 R40, [R252+0x800] ;  /* 0x00080000fc28783b */ /* 0x000fe80000004200 */
[----:B------:R-:W-:Y:S04]  /*35f0*/  LDSM.16.MT88.4 R64, [R252+0x2000] ;  /* 0x00200000fc40783b */ /* 0x000fe80000004200 */
[----:B------:R-:W-:Y:S04]  /*3600*/  LDSM.16.MT88.4 R68, [R251+0x2000] ;  /* 0x00200000fb44783b */ /* 0x000fe80000004200 */
[----:B------:R-:W-:Y:S04]  /*3610*/  LDSM.16.MT88.4 R72, [R251+0x2800] ;  /* 0x00280000fb48783b */ /* 0x000fe80000004200 */
[----:B------:R-:W-:Y:S04]  /*3620*/  LDSM.16.MT88.4 R76, [R248+0x4000] ;  /* 0x00400000f84c783b */ /* 0x000fe80000004200 */
[----:B------:R-:W0:Y:S01]  /*3630*/  LDGDEPBAR ;  /* 0x00000000000079af */ /* 0x000e220000000000 */
[----:B--2---:R-:W-:-:S04]  /*3640*/  IMAD.IADD R0, R0, 0x1, R159 ;  /* 0x0000000100007824 */ /* 0x004fc800078e029f */
[----:B------:R-:W-:-:S05]  /*3650*/  @P2 IMAD.HI.U32 R2, R0, c[0x0][0x2c8], RZ ;  /* 0x0000b20000022a27 */ /* 0x000fca00078e00ff */
[----:B------:R-:W-:Y:S01]  /*3660*/  @P2 SHF.R.U32.HI R0, RZ, c[0x0][0x2cc], R2 ;  /* 0x0000b300ff002a19 */ /* 0x000fe20000011602 */
[----:B------:R-:W-:-:S04]  /*3670*/  IMAD R2, R6, R80, 0x1 ;  /* 0x0000000106027424 */ /* 0x000fc800078e0250 */
[----:B------:R-:W1:Y:S04]  /*3680*/  SHFL.IDX PT, R4, R0, RZ, 0x1c1f ;  /* 0x001c1fff00047589 */ /* 0x000e6800000e0000 */
[----:B------:R3:W2:Y:S02]  /*3690*/  SHFL.IDX PT, R5, R0, 0x1, 0x1c1f ;  /* 0x003c1f0000057f89 */ /* 0x0006a400000e0000 */
[----:B---3--:R-:W-:Y:S01]  /*36a0*/  IADD3 R0, -R3, c[0x0][0x1d0], R2 ;  /* 0x0000740003007a10 */ /* 0x008fe20007ffe102 */
[----:B------:R-:W-:-:S03]  /*36b0*/  IMAD.IADD R3, R7, 0x1, -R3 ;  /* 0x0000000107037824 */ /* 0x000fc600078e0a03 */
[----:B------:R-:W-:-:S05]  /*36c0*/  IADD3 R0, R0, -c[0x0][0x168], RZ ;  /* 0x80005a0000007a10 */ /* 0x000fca0007ffe0ff */
[----:B-1----:R-:W-:-:S05]  /*36d0*/  IMAD.IADD R2, R0, 0x1, R4 ;  /* 0x0000000100027824 */ /* 0x002fca00078e0204 */
[----:B------:R-:W-:-:S04]  /*36e0*/  IMNMX R2, R3, R2, PT ;  /* 0x0000000203027217 */ /* 0x000fc80003800200 */
[C---:B------:R-:W-:Y:S02]  /*36f0*/  ISETP.GT.AND P0, PT, R2.reuse, RZ, PT ;  /* 0x000000ff0200720c */ /* 0x040fe40003f04270 */
[----:B------:R-:W-:Y:S02]  /*3700*/  ISETP.GT.AND P1, PT, R2, 0x1, PT ;  /* 0x000000010200780c */ /* 0x000fe40003f24270 */
[----:B------:R-:W-:Y:S02]  /*3710*/  FSEL R17, R36, -INF , P0 ;  /* 0xff80000024117808 */ /* 0x000fe40000000000 */
[----:B------:R-:W-:Y:S02]  /*3720*/  ISETP.GT.AND P0, PT, R2, 0x8, PT ;  /* 0x000000080200780c */ /* 0x000fe40003f04270 */
[----:B------:R-:W-:Y:S01]  /*3730*/  FSEL R10, R37, -INF , P1 ;  /* 0xff800000250a7808 */ /* 0x000fe20000800000 */
[----:B--2---:R-:W-:Y:S01]  /*3740*/  IMAD.IADD R0, R0, 0x1, R5 ;  /* 0x0000000100007824 */ /* 0x004fe200078e0205 */
[----:B------:R-:W-:-:S02]  /*3750*/  ISETP.GT.AND P1, PT, R2, 0x9, PT ;  /* 0x000000090200780c */ /* 0x000fc40003f24270 */
[----:B------:R-:W-:Y:S02]  /*3760*/  FSEL R9, R52, -INF , P0 ;  /* 0xff80000034097808 */ /* 0x000fe40000000000 */
[----:B------:R-:W-:Y:S02]  /*3770*/  FMNMX.FTZ R5, R17, R10, !PT ;  /* 0x0000000a11057209 */ /* 0x000fe40007810000 */
[C---:B------:R-:W-:Y:S02]  /*3780*/  ISETP.GT.AND P0, PT, R2.reuse, 0x10, PT ;  /* 0x000000100200780c */ /* 0x040fe40003f04270 */
[----:B------:R-:W-:Y:S02]  /*3790*/  FSEL R4, R53, -INF , P1 ;  /* 0xff80000035047808 */ /* 0x000fe40000800000 */
[----:B------:R-:W-:Y:S02]  /*37a0*/  IMNMX R0, R3, R0, PT ;  /* 0x0000000003007217 */ /* 0x000fe40003800200 */
[----:B------:R-:W-:-:S02]  /*37b0*/  ISETP.GT.AND P1, PT, R2, 0x11, PT ;  /* 0x000000110200780c */ /* 0x000fc40003f24270 */
[----:B------:R-:W-:Y:S02]  /*37c0*/  FMNMX.FTZ R5, R9, R5, !PT ;  /* 0x0000000509057209 */ /* 0x000fe40007810000 */
[----:B------:R-:W-:Y:S02]  /*37d0*/  FSEL R3, R32, -INF , P0 ;  /* 0xff80000020037808 */ /* 0x000fe40000000000 */
[----:B------:R-:W-:Y:S02]  /*37e0*/  ISETP.GT.AND P0, PT, R2, 0x18, PT ;  /* 0x000000180200780c */ /* 0x000fe40003f04270 */
[----:B------:R-:W-:Y:S02]  /*37f0*/  FSEL R8, R33, -INF , P1 ;  /* 0xff80000021087808 */ /* 0x000fe40000800000 */
[----:B------:R-:W-:Y:S02]  /*3800*/  FMNMX.FTZ R5, R4, R5, !PT ;  /* 0x0000000504057209 */ /* 0x000fe40007810000 */
[----:B------:R-:W-:-:S02]  /*3810*/  ISETP.GT.AND P1, PT, R2, 0x19, PT ;  /* 0x000000190200780c */ /* 0x000fc40003f24270 */
[----:B------:R-:W-:Y:S02]  /*3820*/  FSEL R7, R48, -INF , P0 ;  /* 0xff80000030077808 */ /* 0x000fe40000000000 */
[C---:B------:R-:W-:Y:S02]  /*3830*/  ISETP.GT.AND P0, PT, R2.reuse, 0x20, PT ;  /* 0x000000200200780c */ /* 0x040fe40003f04270 */
[----:B------:R-:W-:Y:S02]  /*3840*/  FMNMX.FTZ R5, R3, R5, !PT ;  /* 0x0000000503057209 */ /* 0x000fe40007810000 */
[----:B------:R-:W-:Y:S02]  /*3850*/  FSEL R16, R49, -INF , P1 ;  /* 0xff80000031107808 */ /* 0x000fe40000800000 */
[----:B------:R-:W-:Y:S02]  /*3860*/  ISETP.GT.AND P1, PT, R2, 0x21, PT ;  /* 0x000000210200780c */ /* 0x000fe40003f24270 */
[----:B------:R-:W-:-:S02]  /*3870*/  FSEL R111, R28, -INF , P0 ;  /* 0xff8000001c6f7808 */ /* 0x000fc40000000000 */
[----:B------:R-:W-:Y:S02]  /*3880*/  ISETP.GT.AND P0, PT, R2, 0x28, PT ;  /* 0x000000280200780c */ /* 0x000fe40003f04270 */
[----:B------:R-:W-:Y:S02]  /*3890*/  FMNMX.FTZ R5, R8, R5, !PT ;  /* 0x0000000508057209 */ /* 0x000fe40007810000 */
[----:B------:R-:W-:Y:S02]  /*38a0*/  FSEL R110, R29, -INF , P1 ;  /* 0xff8000001d6e7808 */ /* 0x000fe40000800000 */
[----:B------:R-:W-:Y:S02]  /*38b0*/  ISETP.GT.AND P1, PT, R2, 0x29, PT ;  /* 0x000000290200780c */ /* 0x000fe40003f24270 */
[----:B------:R-:W-:Y:S02]  /*38c0*/  FSEL R109, R44, -INF , P0 ;  /* 0xff8000002c6d7808 */ /* 0x000fe40000000000 */
[----:B------:R-:W-:-:S02]  /*38d0*/  FMNMX.FTZ R5, R7, R5, !PT ;  /* 0x0000000507057209 */ /* 0x000fc40007810000 */
[C---:B------:R-:W-:Y:S02]  /*38e0*/  ISETP.GT.AND P0, PT, R2.reuse, 0x30, PT ;  /* 0x000000300200780c */ /* 0x040fe40003f04270 */
[----:B------:R-:W-:Y:S02]  /*38f0*/  FSEL R107, R45, -INF , P1 ;  /* 0xff8000002d6b7808 */ /* 0x000fe40000800000 */
[----:B------:R-:W-:Y:S02]  /*3900*/  ISETP.GT.AND P1, PT, R2, 0x31, PT ;  /* 0x000000310200780c */ /* 0x000fe40003f24270 */
[----:B------:R-:W-:Y:S02]  /*3910*/  FMNMX.FTZ R5, R16, R5, !PT ;  /* 0x0000000510057209 */ /* 0x000fe40007810000 */
[----:B------:R-:W-:Y:S02]  /*3920*/  FSEL R104, R20, -INF , P0 ;  /* 0xff80000014687808 */ /* 0x000fe40000000000 */
[----:B------:R-:W-:-:S02]  /*3930*/  ISETP.GT.AND P0, PT, R0, RZ, PT ;  /* 0x000000ff0000720c */ /* 0x000fc40003f04270 */
[----:B------:R-:W-:Y:S02]  /*3940*/  FSEL R103, R21, -INF , P1 ;  /* 0xff80000015677808 */ /* 0x000fe40000800000 */
[----:B------:R-:W-:Y:S02]  /*3950*/  FMNMX.FTZ R5, R111, R5, !PT ;  /* 0x000000056f057209 */ /* 0x000fe40007810000 */
[----:B------:R-:W-:Y:S02]  /*3960*/  ISETP.GT.AND P1, PT, R0, 0x1, PT ;  /* 0x000000010000780c */ /* 0x000fe40003f24270 */
[----:B------:R-:W-:Y:S02]  /*3970*/  FSEL R15, R38, -INF , P0 ;  /* 0xff800000260f7808 */ /* 0x000fe40000000000 */
[----:B------:R-:W-:Y:S02]  /*3980*/  ISETP.GT.AND P0, PT, R0, 0x8, PT ;  /* 0x000000080000780c */ /* 0x000fe40003f04270 */
[----:B------:R-:W-:-:S02]  /*3990*/  FMNMX.FTZ R5, R110, R5, !PT ;  /* 0x000000056e057209 */ /* 0x000fc40007810000 */
[----:B------:R-:W-:Y:S02]  /*39a0*/  FSEL R14, R39, -INF , P1 ;  /* 0xff800000270e7808 */ /* 0x000fe40000800000 */
[----:B------:R-:W-:Y:S01]  /*39b0*/  FSEL R13, R54, -INF , P0 ;  /* 0xff800000360d7808 */ /* 0x000fe20000000000 */
[----:B------:R-:W-:Y:S01]  /*39c0*/  LDSM.16.MT88.4 R36, [R248+0x800] ;  /* 0x00080000f824783b */ /* 0x000fe20000004200 */
[----:B------:R-:W-:Y:S02]  /*39d0*/  ISETP.GT.AND P0, PT, R2, 0x38, PT ;  /* 0x000000380200780c */ /* 0x000fe40003f04270 */
[----:B------:R-:W-:Y:S02]  /*39e0*/  FMNMX.FTZ R5, R109, R5, !PT ;  /* 0x000000056d057209 */ /* 0x000fe40007810000 */
[----:B------:R-:W-:Y:S02]  /*39f0*/  ISETP.GT.AND P1, PT, R0, 0x9, PT ;  /* 0x000000090000780c */ /* 0x000fe40003f24270 */
[----:B------:R-:W-:-:S02]  /*3a00*/  FMNMX.FTZ R6, R15, R14, !PT ;  /* 0x0000000e0f067209 */ /* 0x000fc40007810000 */
[----:B------:R-:W-:Y:S02]  /*3a10*/  FSEL R97, R24, -INF , P0 ;  /* 0xff80000018617808 */ /* 0x000fe40000000000 */
[----:B------:R-:W-:Y:S02]  /*3a20*/  FMNMX.FTZ R5, R107, R5, !PT ;  /* 0x000000056b057209 */ /* 0x000fe40007810000 */
[----:B------:R-:W-:Y:S02]  /*3a30*/  FSEL R12, R55, -INF , P1 ;  /* 0xff800000370c7808 */ /* 0x000fe40000800000 */
[C---:B------:R-:W-:Y:S01]  /*3a40*/  ISETP.GT.AND P0, PT, R0.reuse, 0x10, PT ;  /* 0x000000100000780c */ /* 0x040fe20003f04270 */
[----:B-----5:R-:W-:Y:S01]  /*3a50*/  LDSM.16.MT88.4 R52, [R131+0x2000] ;  /* 0x002000008334783b */ /* 0x020fe20000004200 */
[----:B------:R-:W-:Y:S02]  /*3a60*/  FMNMX.FTZ R18, R13, R6, !PT ;  /* 0x000000060d127209 */ /* 0x000fe40007810000 */
[----:B------:R-:W-:-:S02]  /*3a70*/  ISETP.GT.AND P1, PT, R0, 0x11, PT ;  /* 0x000000110000780c */ /* 0x000fc40003f24270 */
[----:B------:R-:W-:Y:S02]  /*3a80*/  FMNMX.FTZ R5, R104, R5, !PT ;  /* 0x0000000568057209 */ /* 0x000fe40007810000 */
[----:B------:R-:W-:Y:S02]  /*3a90*/  FSEL R11, R34, -INF , P0 ;  /* 0xff800000220b7808 */ /* 0x000fe40000000000 */
[----:B------:R-:W-:Y:S02]  /*3aa0*/  FMNMX.FTZ R18, R12, R18, !PT ;  /* 0x000000120c127209 */ /* 0x000fe40007810000 */
[----:B------:R-:W-:Y:S02]  /*3ab0*/  ISETP.GT.AND P0, PT, R2, 0x39, PT ;  /* 0x000000390200780c */ /* 0x000fe40003f04270 */
[----:B------:R-:W-:Y:S02]  /*3ac0*/  FSEL R6, R35, -INF , P1 ;  /* 0xff80000023067808 */ /* 0x000fe40000800000 */
[----:B------:R-:W-:-:S02]  /*3ad0*/  FMNMX.FTZ R2, R103, R5, !PT ;  /* 0x0000000567027209 */ /* 0x000fc40007810000 */
[C---:B------:R-:W-:Y:S02]  /*3ae0*/  ISETP.GT.AND P1, PT, R0.reuse, 0x18, PT ;  /* 0x000000180000780c */ /* 0x040fe40003f24270 */
[----:B------:R-:W-:Y:S02]  /*3af0*/  FMNMX.FTZ R18, R11, R18, !PT ;  /* 0x000000120b127209 */ /* 0x000fe40007810000 */
[----:B------:R-:W-:Y:S02]  /*3b00*/  FSEL R96, R25, -INF , P0 ;  /* 0xff80000019607808 */ /* 0x000fe40000000000 */
[----:B------:R-:W-:Y:S02]  /*3b10*/  FMNMX.FTZ R2, R97, R2, !PT ;  /* 0x0000000261027209 */ /* 0x000fe40007810000 */
[----:B------:R-:W-:Y:S02]  /*3b20*/  ISETP.GT.AND P0, PT, R0, 0x19, PT ;  /* 0x000000190000780c */ /* 0x000fe40003f04270 */
[----:B------:R-:W-:-:S02]  /*3b30*/  FSEL R5, R50, -INF , P1 ;  /* 0xff80000032057808 */ /* 0x000fc40000800000 */
[----:B------:R-:W-:Y:S02]  /*3b40*/  FMNMX.FTZ R19, R6, R18, !PT ;  /* 0x0000001206137209 */ /* 0x000fe40007810000 */
[----:B------:R-:W-:Y:S02]  /*3b50*/  FMNMX.FTZ R157, R96, R2, !PT ;  /* 0x00000002609d7209 */ /* 0x000fe40007810000 */
[----:B------:R-:W-:Y:S02]  /*3b60*/  FSEL R18, R51, -INF , P0 ;  /* 0xff80000033127808 */ /* 0x000fe40000000000 */
[C---:B------:R-:W-:Y:S02]  /*3b70*/  ISETP.GT.AND P1, PT, R0.reuse, 0x20, PT ;  /* 0x000000200000780c */ /* 0x040fe40003f24270 */
[----:B------:R-:W-:Y:S02]  /*3b80*/  FMNMX.FTZ R2, R5, R19, !PT ;  /* 0x0000001305027209 */ /* 0x000fe40007810000 */
[----:B------:R-:W-:-:S02]  /*3b90*/  ISETP.GT.AND P0, PT, R0, 0x21, PT ;  /* 0x000000210000780c */ /* 0x000fc40003f04270 */
[----:B------:R-:W-:Y:S02]  /*3ba0*/  FSEL R100, R30, -INF , P1 ;  /* 0xff8000001e647808 */ /* 0x000fe40000800000 */
[----:B------:R-:W-:Y:S02]  /*3bb0*/  FMNMX.FTZ R2, R18, R2, !PT ;  /* 0x0000000212027209 */ /* 0x000fe40007810000 */
[----:B------:R-:W-:Y:S02]  /*3bc0*/  FSEL R102, R31, -INF , P0 ;  /* 0xff8000001f667808 */ /* 0x000fe40000000000 */
[----:B------:R-:W-:Y:S01]  /*3bd0*/  ISETP.GT.AND P1, PT, R0, 0x28, PT ;  /* 0x000000280000780c */ /* 0x000fe20003f24270 */
[----:B------:R-:W1:Y:S01]  /*3be0*/  SHFL.BFLY PT, R19, R157, 0x2, 0x1f ;  /* 0x0c401f009d137f89 */ /* 0x000e6200000e0000 */
[----:B------:R-:W-:Y:S02]  /*3bf0*/  FMNMX.FTZ R2, R100, R2, !PT ;  /* 0x0000000264027209 */ /* 0x000fe40007810000 */
[----:B------:R-:W-:Y:S01]  /*3c00*/  ISETP.GT.AND P0, PT, R0, 0x29, PT ;  /* 0x000000290000780c */ /* 0x000fe20003f04270 */
[----:B------:R-:W-:Y:S01]  /*3c10*/  LDSM.16.MT88.4 R28, [R252] ;  /* 0x00000000fc1c783b */ /* 0x000fe20000004200 */
[----:B------:R-:W-:-:S02]  /*3c20*/  FSEL R101, R46, -INF , P1 ;  /* 0xff8000002e657808 */ /* 0x000fc40000800000 */
[----:B------:R-:W-:Y:S02]  /*3c30*/  FMNMX.FTZ R2, R102, R2, !PT ;  /* 0x0000000266027209 */ /* 0x000fe40007810000 */
[----:B------:R-:W-:Y:S02]  /*3c40*/  FSEL R108, R47, -INF , P0 ;  /* 0xff8000002f6c7808 */ /* 0x000fe40000000000 */
[C---:B------:R-:W-:Y:S01]  /*3c50*/  ISETP.GT.AND P1, PT, R0.reuse, 0x30, PT ;  /* 0x000000300000780c */ /* 0x040fe20003f24270 */
[----:B------:R-:W-:Y:S01]  /*3c60*/  LDSM.16.MT88.4 R44, [R251] ;  /* 0x00000000fb2c783b */ /* 0x000fe20000004200 */
[----:B------:R-:W-:Y:S02]  /*3c70*/  FMNMX.FTZ R2, R101, R2, !PT ;  /* 0x0000000265027209 */ /* 0x000fe40007810000 */
[----:B------:R-:W-:Y:S02]  /*3c80*/  ISETP.GT.AND P0, PT, R0, 0x31, PT ;  /* 0x000000310000780c */ /* 0x000fe40003f04270 */
[----:B------:R-:W-:-:S02]  /*3c90*/  FSEL R106, R22, -INF , P1 ;  /* 0xff800000166a7808 */ /* 0x000fc40000800000 */
[----:B------:R-:W-:Y:S02]  /*3ca0*/  FMNMX.FTZ R2, R108, R2, !PT ;  /* 0x000000026c027209 */ /* 0x000fe40007810000 */
[----:B------:R-:W-:Y:S02]  /*3cb0*/  FSEL R105, R23, -INF , P0 ;  /* 0xff80000017697808 */ /* 0x000fe40000000000 */
[----:B------:R-:W-:Y:S01]  /*3cc0*/  ISETP.GT.AND P1, PT, R0, 0x38, PT ;  /* 0x000000380000780c */ /* 0x000fe20003f24270 */
[----:B------:R-:W-:Y:S01]  /*3cd0*/  LDSM.16.MT88.4 R20, [R248] ;  /* 0x00000000f814783b */ /* 0x000fe20000004200 */
[----:B------:R-:W-:Y:S02]  /*3ce0*/  FMNMX.FTZ R2, R106, R2, !PT ;  /* 0x000000026a027209 */ /* 0x000fe40007810000 */
[----:B------:R-:W-:Y:S02]  /*3cf0*/  ISETP.GT.AND P0, PT, R0, 0x39, PT ;  /* 0x000000390000780c */ /* 0x000fe40003f04270 */
[----:B------:R-:W-:-:S02]  /*3d00*/  FSEL R99, R26, -INF , P1 ;  /* 0xff8000001a637808 */ /* 0x000fc40000800000 */
[----:B------:R-:W-:Y:S02]  /*3d10*/  FMNMX.FTZ R156, R105, R2, !PT ;  /* 0x00000002699c7209 */ /* 0x000fe40007810000 */
[----:B------:R-:W-:Y:S02]  /*3d20*/  FSEL R98, R27, -INF , P0 ;  /* 0xff8000001b627808 */ /* 0x000fe40000000000 */
[----:B------:R-:W-:Y:S01]  /*3d30*/  FMNMX.FTZ R156, R99, R156, !PT ;  /* 0x0000009c639c7209 */ /* 0x000fe20007810000 */
[----:B----4-:R-:W-:Y:S03]  /*3d40*/  LDSM.16.MT88.4 R24, [R60] ;  /* 0x000000003c18783b */ /* 0x010fe60000004200 */
[----:B------:R-:W-:Y:S01]  /*3d50*/  FMNMX.FTZ R156, R98, R156, !PT ;  /* 0x0000009c629c7209 */ /* 0x000fe20007810000 */
[----:B------:R-:W-:Y:S01]  /*3d60*/  LDSM.16.MT88.4 R60, [R131+0x800] ;  /* 0x00080000833c783b */ /* 0x000fe20000004200 */
        /* <DEDUP_REMOVED lines=9> */
[----:B------:R-:W-:Y:S01]  /*3e00*/  FFMA.FTZ R3, R3, c[0x0][0x2d0], -R2 ;  /* 0x0000b40003037a23 */ /* 0x000fe20000010802 */
[----:B-1----:R-:W-:-:S04]  /*3e10*/  FMNMX.FTZ R156, R156, R0, !PT ;  /* 0x000000009c9c7209 */ /* 0x002fc80007810000 */
[C---:B------:R-:W-:Y:S01]  /*3e20*/  FSETP.NEU.FTZ.AND P0, PT, R156.reuse, -INF , PT ;  /* 0xff8000009c00780b */ /* 0x040fe20003f1d000 */
[----:B------:R-:W-:Y:S01]  /*3e30*/  FMUL.FTZ R0, R156, c[0x0][0x2d0] ;  /* 0x0000b4009c007a20 */ /* 0x000fe20000410000 */
[----:B------:R1:W-:Y:S04]  /*3e40*/  MUFU.EX2 R90, R3 ;  /* 0x00000003005a7308 */ /* 0x0003e80000000800 */
[----:B------:R-:W-:Y:S01]  /*3e50*/  FSEL R0, R0, RZ, P0 ;  /* 0x000000ff00007208 */ /* 0x000fe20000000000 */
[--C-:B------:R-:W-:Y:S02]  /*3e60*/  FFMA.FTZ R17, R17, c[0x0][0x2d0], -R2.reuse ;  /* 0x0000b40011117a23 */ /* 0x100fe40000010802 */
[--C-:B------:R-:W-:Y:S02]  /*3e70*/  FFMA.FTZ R10, R10, c[0x0][0x2d0], -R2.reuse ;  /* 0x0000b4000a0a7a23 */ /* 0x100fe40000010802 */
[----:B------:R-:W-:-:S02]  /*3e80*/  FFMA.FTZ R9, R9, c[0x0][0x2d0], -R2 ;  /* 0x0000b40009097a23 */ /* 0x000fc40000010802 */
[----:B------:R-:W-:Y:S02]  /*3e90*/  FFMA.FTZ R4, R4, c[0x0][0x2d0], -R2 ;  /* 0x0000b40004047a23 */ /* 0x000fe40000010802 */
[--C-:B-1----:R-:W-:Y:S02]  /*3ea0*/  FFMA.FTZ R3, R13, c[0x0][0x2d0], -R0.reuse ;  /* 0x0000b4000d037a23 */ /* 0x102fe40000010800 */
[--C-:B------:R-:W-:Y:S02]  /*3eb0*/  FFMA.FTZ R15, R15, c[0x0][0x2d0], -R0.reuse ;  /* 0x0000b4000f0f7a23 */ /* 0x100fe40000010800 */
[----:B------:R1:W-:Y:S01]  /*3ec0*/  MUFU.EX2 R82, R3 ;  /* 0x0000000300527308 */ /* 0x0003e20000000800 */
[----:B------:R-:W-:-:S07]  /*3ed0*/  FFMA.FTZ R14, R14, c[0x0][0x2d0], -R0 ;  /* 0x0000b4000e0e7a23 */ /* 0x000fce0000010800 */
[----:B------:R-:W-:Y:S01]  /*3ee0*/  MUFU.EX2 R85, R17 ;  /* 0x0000001100557308 */ /* 0x000fe20000000800 */
[----:B-1----:R-:W-:-:S07]  /*3ef0*/  FFMA.FTZ R3, R12, c[0x0][0x2d0], -R0 ;  /* 0x0000b4000c037a23 */ /* 0x002fce0000010800 */
[----:B------:R-:W1:Y:S08]  /*3f00*/  MUFU.EX2 R83, R10 ;  /* 0x0000000a00537308 */ /* 0x000e700000000800 */
[----:B------:R-:W-:Y:S08]  /*3f10*/  MUFU.EX2 R87, R9 ;  /* 0x0000000900577308 */ /* 0x000ff00000000800 */
[----:B------:R-:W2:Y:S08]  /*3f20*/  MUFU.EX2 R89, R4 ;  /* 0x0000000400597308 */ /* 0x000eb00000000800 */
[----:B------:R-:W-:Y:S08]  /*3f30*/  MUFU.EX2 R81, R15 ;  /* 0x0000000f00517308 */ /* 0x000ff00000000800 */
[----:B------:R-:W3:Y:S08]  /*3f40*/  MUFU.EX2 R80, R14 ;  /* 0x0000000e00507308 */ /* 0x000ef00000000800 */
[----:B------:R4:W5:Y:S01]  /*3f50*/  MUFU.EX2 R84, R3 ;  /* 0x0000000300547308 */ /* 0x0009620000000800 */
[----:B-1----:R-:W-:Y:S01]  /*3f60*/  F2FP.BF16.PACK_AB R12, R83, R85 ;  /* 0x00000055530c723e */ /* 0x002fe200000010ff */
[----:B------:R-:W-:-:S02]  /*3f70*/  FFMA.FTZ R7, R7, c[0x0][0x2d0], -R2 ;  /* 0x0000b40007077a23 */ /* 0x000fc40000010802 */
[----:B----4-:R-:W-:-:S04]  /*3f80*/  FFMA.FTZ R3, R11, c[0x0][0x2d0], -R0 ;  /* 0x0000b4000b037a23 */ /* 0x010fc80000010800 */
[----:B------:R1:W-:Y:S01]  /*3f90*/  MUFU.EX2 R86, R3 ;  /* 0x0000000300567308 */ /* 0x0003e20000000800 */
[----:B--2---:R-:W-:Y:S02]  /*3fa0*/  F2FP.BF16.PACK_AB R14, R89, R87 ;  /* 0x00000057590e723e */ /* 0x004fe400000010ff */
[----:B---3--:R-:W-:Y:S02]  /*3fb0*/  F2FP.BF16.PACK_AB R13, R80, R81 ;  /* 0x00000051500d723e */ /* 0x008fe400000010ff */
[----:B-----5:R-:W-:Y:S01]  /*3fc0*/  F2FP.BF16.PACK_AB R15, R84, R82 ;  /* 0x00000052540f723e */ /* 0x020fe200000010ff */
[----:B------:R-:W-:Y:S02]  /*3fd0*/  FFMA.FTZ R8, R8, c[0x0][0x2d0], -R2 ;  /* 0x0000b40008087a23 */ /* 0x000fe40000010802 */
[----:B-1----:R-:W-:-:S04]  /*3fe0*/  FFMA.FTZ R3, R6, c[0x0][0x2d0], -R0 ;  /* 0x0000b40006037a23 */ /* 0x002fc80000010800 */
[----:B------:R1:W-:Y:S01]  /*3ff0*/  MUFU.EX2 R88, R3 ;  /* 0x0000000300587308 */ /* 0x0003e20000000800 */
[----:B------:R-:W-:-:S07]  /*4000*/  FFMA.FTZ R16, R16, c[0x0][0x2d0], -R2 ;  /* 0x0000b40010107a23 */ /* 0x000fce0000010802 */
[----:B------:R2:W-:Y:S01]  /*4010*/  MUFU.EX2 R94, R7 ;  /* 0x00000007005e7308 */ /* 0x0005e20000000800 */
[----:B-1----:R-:W-:-:S07]  /*4020*/  FFMA.FTZ R3, R5, c[0x0][0x2d0], -R0 ;  /* 0x0000b40005037a23 */ /* 0x002fce0000010800 */
[----:B------:R1:W-:Y:S01]  /*4030*/  MUFU.EX2 R92, R3 ;  /* 0x00000003005c7308 */ /* 0x0003e20000000800 */
[C---:B--2---:R-:W-:Y:S07]  /*4040*/  HMMA.16816.F32.BF16 R4, R12.reuse, R20, RZ ;  /* 0x000000140c04723c */ /* 0x044fee00000418ff */
[----:B------:R-:W2:Y:S01]  /*4050*/  MUFU.EX2 R93, R8 ;  /* 0x00000008005d7308 */ /* 0x000ea20000000800 */
[----:B------:R-:W-:Y:S01]  /*4060*/  HMMA.16816.F32.BF16 R20, R12, R22, RZ ;  /* 0x000000160c14723c */ /* 0x000fe200000418ff */
[----:B-1----:R-:W-:-:S06]  /*4070*/  FFMA.FTZ R3, R18, c[0x0][0x2d0], -R0 ;  /* 0x0000b40012037a23 */ /* 0x002fcc0000010800 */
[----:B------:R-:W1:Y:S08]  /*4080*/  MUFU.EX2 R95, R16 ;  /* 0x00000010005f7308 */ /* 0x000e700000000800 */
[----:B------:R-:W3:Y:S01]  /*4090*/  MUFU.EX2 R91, R3 ;  /* 0x00000003005b7308 */ /* 0x000ee20000000800 */
[----:B--2---:R-:W-:Y:S02]  /*40a0*/  F2FP.BF16.PACK_AB R8, R93, R90 ;  /* 0x0000005a5d08723e */ /* 0x004fe400000010ff */
[----:B------:R-:W-:-:S02]  /*40b0*/  F2FP.BF16.PACK_AB R9, R88, R86 ;  /* 0x000000565809723e */ /* 0x000fc400000010ff */
[----:B-1----:R-:W-:Y:S02]  /*40c0*/  F2FP.BF16.PACK_AB R10, R95, R94 ;  /* 0x0000005e5f0a723e */ /* 0x002fe400000010ff */
[----:B---3--:R-:W-:-:S07]  /*40d0*/  F2FP.BF16.PACK_AB R11, R91, R92 ;  /* 0x0000005c5b0b723e */ /* 0x008fce00000010ff */
[C---:B------:R-:W-:Y:S08]  /*40e0*/  HMMA.16816.F32.BF16 R160, R8.reuse, R36, R4 ;  /* 0x0000002408a0723c */ /* 0x040ff00000041804 */
[----:B------:R-:W-:Y:S01]  /*40f0*/  HMMA.16816.F32.BF16 R4, R8, R38, R20 ;  /* 0x000000260804723c */ /* 0x000fe20000041814 */
[----:B------:R-:W1:Y:S07]  /*4100*/  LDSM.16.MT88.4 R20, [R248+0x2000] ;  /* 0x00200000f814783b */ /* 0x000e6e0000004200 */
[C---:B------:R-:W-:Y:S11]  /*4110*/  HMMA.16816.F32.BF16 R32, R12.reuse, R28, RZ ;  /* 0x0000001c0c20723c */ /* 0x040ff600000418ff */
[----:B------:R-:W-:Y:S05]  /*4120*/  @!UPT UIADD3 URZ, URZ, URZ, URZ ;  /* 0x0000003f3f3ff290 */ /* 0x000fea000fffe03f */
[----:B------:R-:W-:Y:S02]  /*4130*/  IMAD.MOV.U32 R118, RZ, RZ, R6 ;  /* 0x000000ffff767224 */ /* 0x000fe400078e0006 */
[----:B------:R-:W-:Y:S02]  /*4140*/  IMAD.MOV.U32 R117, RZ, RZ, R5 ;  /* 0x000000ffff757224 */ /* 0x000fe400078e0005 */
[----:B------:R-:W-:Y:S02]  /*4150*/  IMAD.MOV.U32 R129, RZ, RZ, R7 ;  /* 0x000000ffff817224 */ /* 0x000fe400078e0007 */
[----:B------:R-:W-:Y:S02]  /*4160*/  IMAD.MOV.U32 R128, RZ, RZ, R4 ;  /* 0x000000ffff807224 */ /* 0x000fe400078e0004 */
[C---:B------:R-:W-:Y:S08]  /*4170*/  HMMA.16816.F32.BF16 R4, R12.reuse, R44, RZ ;  /* 0x0000002c0c04723c */ /* 0x040ff000000418ff */
[----:B------:R-:W-:Y:S11]  /*4180*/  HMMA.16816.F32.BF16 R16, R12, R30, RZ ;  /* 0x0000001e0c10723c */ /* 0x000ff600000418ff */
[----:B------:R-:W-:Y:S05]  /*4190*/  @!UPT UIADD3 URZ, URZ, URZ, URZ ;  /* 0x0000003f3f3ff290 */ /* 0x000fea000fffe03f */
[C---:B------:R-:W-:Y:S08]  /*41a0*/  HMMA.16816.F32.BF16 R28, R8.reuse, R56, R4 ;  /* 0x00000038081c723c */ /* 0x040ff00000041804 */
[C---:B------:R-:W-:Y:S08]  /*41b0*/  HMMA.16816.F32.BF16 R132, R8.reuse, R40, R32 ;  /* 0x000000280884723c */ /* 0x040ff00000041820 */
[----:B------:R-:W-:Y:S01]  /*41c0*/  HMMA.16816.F32.BF16 R140, R8, R42, R16 ;  /* 0x0000002a088c723c */ /* 0x000fe20000041810 */
[----:B------:R-:W2:Y:S07]  /*41d0*/  LDSM.16.MT88.4 R40, [R252+0x2800] ;  /* 0x00280000fc28783b */ /* 0x000eae0000004200 */
[----:B------:R-:W-:Y:S01]  /*41e0*/  HMMA.16816.F32.BF16 R48, R12, R46, RZ ;  /* 0x0000002e0c30723c */ /* 0x000fe200000418ff */
[----:B------:R-:W3:Y:S01]  /*41f0*/  LDSM.16.MT88.4 R44, [R248+0x2800] ;  /* 0x00280000f82c783b */ /* 0x000ee20000004200 */
[----:B------:R-:W-:-:S02]  /*4200*/  IMAD.MOV.U32 R116, RZ, RZ, R31 ;  /* 0x000000ffff747224 */ /* 0x000fc400078e001f */
[----:B------:R-:W-:Y:S02]  /*4210*/  IMAD.MOV.U32 R115, RZ, RZ, R30 ;  /* 0x000000ffff737224 */ /* 0x000fe400078e001e */
[----:B------:R-:W-:Y:S02]  /*4220*/  IMAD.MOV.U32 R114, RZ, RZ, R29 ;  /* 0x000000ffff727224 */ /* 0x000fe400078e001d */
[----:B------:R-:W-:Y:S01]  /*4230*/  IMAD.MOV.U32 R113, RZ, RZ, R28 ;  /* 0x000000ffff717224 */ /* 0x000fe200078e001c */
[C---:B------:R-:W-:Y:S08]  /*4240*/  HMMA.16816.F32.BF16 R36, R12.reuse, R24, RZ ;  /* 0x000000180c24723c */ /* 0x040ff000000418ff */
[C---:B------:R-:W-:Y:S08]  /*4250*/  HMMA.16816.F32.BF16 R32, R12.reuse, R26, RZ ;  /* 0x0000001a0c20723c */ /* 0x040ff000000418ff */
[C---:B-1----:R-:W-:Y:S08]  /*4260*/  HMMA.16816.F32.BF16 R28, R12.reuse, R20, RZ ;  /* 0x000000140c1c723c */ /* 0x042ff000000418ff */
[C---:B------:R-:W-:Y:S08]  /*4270*/  HMMA.16816.F32.BF16 R24, R12.reuse, R22, RZ ;  /* 0x000000160c18723c */ /* 0x040ff000000418ff */
[C---:B------:R-:W-:Y:S08]  /*4280*/  HMMA.16816.F32.BF16 R20, R12.reuse, R64, RZ ;  /* 0x000000400c14723c */ /* 0x040ff000000418ff */
[C---:B------:R-:W-:Y:S08]  /*4290*/  HMMA.16816.F32.BF16 R4, R12.reuse, R68, RZ ;  /* 0x000000440c04723c */ /* 0x040ff000000418ff */
[----:B------:R-:W-:Y:S08]  /*42a0*/  HMMA.16816.F32.BF16 R16, R12, R66, RZ ;  /* 0x000000420c10723c */ /* 0x000ff000000418ff */
[C---:B--2---:R-:W-:Y:S08]  /*42b0*/  HMMA.16816.F32.BF16 R20, R8.reuse, R40, R20 ;  /* 0x000000280814723c */ /* 0x044ff00000041814 */
[C---:B------:R-:W-:Y:S01]  /*42c0*/  HMMA.16816.F32.BF16 R120, R8.reuse, R60, R36 ;  /* 0x0000003c0878723c */ /* 0x040fe20000041824 */
[----:B------:R-:W-:Y:S07]  /*42d0*/  LDSM.16.MT88.4 R36, [R252+0x4000] ;  /* 0x00400000fc24783b */ /* 0x000fee0000004200 */
[C---:B---3--:R-:W-:Y:S08]  /*42e0*/  HMMA.16816.F32.BF16 R28, R8.reuse, R44, R28 ;  /* 0x0000002c081c723c */ /* 0x048ff0000004181c */
[C---:B------:R-:W-:Y:S08]  /*42f0*/  HMMA.16816.F32.BF16 R4, R8.reuse, R72, R4 ;  /* 0x000000480804723c */ /* 0x040ff00000041804 */
[----:B------:R-:W-:Y:S01]  /*4300*/  HMMA.16816.F32.BF16 R148, R8, R58, R48 ;  /* 0x0000003a0894723c */ /* 0x000fe20000041830 */
[----:B------:R-:W1:Y:S01]  /*4310*/  LDSM.16.MT88.4 R48, [R131+0x2800] ;  /* 0x002800008330783b */ /* 0x000e620000004200 */
[----:B------:R-:W-:-:S02]  /*4320*/  IMAD.MOV.U32 R67, RZ, RZ, R21 ;  /* 0x000000ffff437224 */ /* 0x000fc400078e0015 */
[----:B------:R-:W-:Y:S01]  /*4330*/  IMAD.MOV.U32 R66, RZ, RZ, R22 ;  /* 0x000000ffff427224 */ /* 0x000fe200078e0016 */
[----:B------:R-:W2:Y:S01]  /*4340*/  LDSM.16.MT88.4 R56, [R248+0x4800] ;  /* 0x00480000f838783b */ /* 0x000ea20000004200 */
[----:B------:R-:W-:Y:S02]  /*4350*/  IMAD.MOV.U32 R65, RZ, RZ, R23 ;  /* 0x000000ffff417224 */ /* 0x000fe400078e0017 */
[C---:B------:R-:W-:Y:S01]  /*4360*/  HMMA.16816.F32.BF16 R188, R8.reuse, R62, R32 ;  /* 0x0000003e08bc723c */ /* 0x040fe20000041820 */
[----:B------:R-:W-:Y:S01]  /*4370*/  IMAD.MOV.U32 R64, RZ, RZ, R20 ;  /* 0x000000ffff407224 */ /* 0x000fe200078e0014 */
[----:B------:R-:W-:Y:S01]  /*4380*/  MOV R112, R121 ;  /* 0x0000007900707202 */ /* 0x000fe20000000f00 */
[----:B------:R-:W-:Y:S01]  /*4390*/  IMAD.MOV.U32 R119, RZ, RZ, R120 ;  /* 0x000000ffff777224 */ /* 0x000fe200078e0078 */
[----:B------:R-:W-:Y:S04]  /*43a0*/  LDSM.16.MT88.4 R32, [R251+0x4800] ;  /* 0x00480000fb20783b */ /* 0x000fe80000004200 */
[----:B------:R-:W-:Y:S01]  /*43b0*/  HMMA.16816.F32.BF16 R44, R8, R46, R24 ;  /* 0x0000002e082c723c */ /* 0x000fe20000041818 */
[----:B------:R-:W-:-:S02]  /*43c0*/  IMAD.MOV.U32 R120, RZ, RZ, R28 ;  /* 0x000000ffff787224 */ /* 0x000fc400078e001c */
[----:B------:R-:W-:-:S05]  /*43d0*/  IMAD.MOV.U32 R28, RZ, RZ, R5 ;  /* 0x000000ffff1c7224 */ /* 0x000fca00078e0005 */
[----:B------:R-:W-:Y:S01]  /*43e0*/  HMMA.16816.F32.BF16 R60, R8, R42, R16 ;  /* 0x0000002a083c723c */ /* 0x000fe20000041810 */
[----:B------:R-:W3:Y:S07]  /*43f0*/  LDSM.16.MT88.4 R40, [R251+0x4000] ;  /* 0x00400000fb28783b */ /* 0x000eee0000004200 */
[----:B------:R-:W-:Y:S01]  /*4400*/  HMMA.16816.F32.BF16 R24, R12, R70, RZ ;  /* 0x000000460c18723c */ /* 0x000fe200000418ff */
[----:B------:R-:W-:Y:S01]  /*4410*/  IMAD.MOV.U32 R125, RZ, RZ, R6 ;  /* 0x000000ffff7d7224 */ /* 0x000fe200078e0006 */
[----:B------:R-:W-:-:S06]  /*4420*/  MOV R124, R4 ;  /* 0x00000004007c7202 */ /* 0x000fcc0000000f00 */
[----:B------:R-:W-:Y:S01]  /*4430*/  HMMA.16816.F32.BF16 R20, R12, R52, RZ ;  /* 0x000000340c14723c */ /* 0x000fe200000418ff */
[----:B------:R-:W-:-:S07]  /*4440*/  IMAD.MOV.U32 R130, RZ, RZ, R7 ;  /* 0x000000ffff827224 */ /* 0x000fce00078e0007 */
[C---:B------:R-:W-:Y:S01]  /*4450*/  HMMA.16816.F32.BF16 R16, R12.reuse, R54, RZ ;  /* 0x000000360c10723c */ /* 0x040fe200000418ff */
[----:B------:R-:W-:Y:S02]  /*4460*/  IMAD.MOV.U32 R3, RZ, RZ, R123 ;  /* 0x000000ffff037224 */ /* 0x000fe400078e007b */
[----:B------:R-:W-:Y:S02]  /*4470*/  IMAD.MOV.U32 R176, RZ, RZ, R122 ;  /* 0x000000ffffb07224 */ /* 0x000fe400078e007a */
[----:B------:R-:W-:Y:S02]  /*4480*/  IMAD.MOV.U32 R123, RZ, RZ, R29 ;  /* 0x000000ffff7b7224 */ /* 0x000fe400078e001d */
[----:B------:R-:W-:Y:S01]  /*4490*/  IMAD.MOV.U32 R122, RZ, RZ, R31 ;  /* 0x000000ffff7a7224 */ /* 0x000fe200078e001f */
[----:B------:R-:W-:Y:S01]  /*44a0*/  HMMA.16816.F32.BF16 R4, R12, R76, RZ ;  /* 0x0000004c0c04723c */ /* 0x000fe200000418ff */
[----:B------:R-:W-:-:S06]  /*44b0*/  IMAD.MOV.U32 R121, RZ, RZ, R30 ;  /* 0x000000ffff797224 */ /* 0x000fcc00078e001e */
[----:B------:R-:W-:Y:S02]  /*44c0*/  IMAD.MOV.U32 R77, RZ, RZ, R28 ;  /* 0x000000ffff4d7224 */ /* 0x000fe400078e001c */
[----:B------:R-:W4:Y:S01]  /*44d0*/  LDSM.16.MT88.4 R28, [R252+0x4800] ;  /* 0x00480000fc1c783b */ /* 0x000f220000004200 */
[C---:B------:R-:W-:Y:S08]  /*44e0*/  HMMA.16816.F32.BF16 R68, R8.reuse, R74, R24 ;  /* 0x0000004a0844723c */ /* 0x040ff00000041818 */
[C---:B-1----:R-:W-:Y:S08]  /*44f0*/  HMMA.16816.F32.BF16 R72, R8.reuse, R48, R20 ;  /* 0x000000300848723c */ /* 0x042ff00000041814 */
[----:B------:R-:W-:Y:S08]  /*4500*/  HMMA.16816.F32.BF16 R164, R8, R50, R16 ;  /* 0x0000003208a4723c */ /* 0x000ff00000041810 */
[C---:B------:R-:W-:Y:S08]  /*4510*/  HMMA.16816.F32.BF16 R20, R12.reuse, R36, RZ ;  /* 0x000000240c14723c */ /* 0x040ff000000418ff */
[----:B------:R-:W-:Y:S01]  /*4520*/  HMMA.16816.F32.BF16 R16, R12, R38, RZ ;  /* 0x000000260c10723c */ /* 0x000fe200000418ff */
[----:B------:R-:W1:Y:S07]  /*4530*/  LDSM.16.MT88.4 R36, [R131+0x4000] ;  /* 0x004000008324783b */ /* 0x000e6e0000004200 */
[----:B--2---:R-:W-:Y:S08]  /*4540*/  HMMA.16816.F32.BF16 R180, R8, R56, R4 ;  /* 0x0000003808b4723c */ /* 0x004ff00000041804 */
[----:B---3--:R-:W-:Y:S08]  /*4550*/  HMMA.16816.F32.BF16 R4, R12, R40, RZ ;  /* 0x000000280c04723c */ /* 0x008ff000000418ff */
[----:B----4-:R-:W-:Y:S01]  /*4560*/  HMMA.16816.F32.BF16 R152, R8, R28, R20 ;  /* 0x0000001c0898723c */ /* 0x010fe20000041814 */
[----:B------:R-:W2:Y:S07]  /*4570*/  LDSM.16.MT88.4 R20, [R131+0x4800] ;  /* 0x004800008314783b */ /* 0x000eae0000004200 */
[----:B------:R-:W-:Y:S08]  /*4580*/  HMMA.16816.F32.BF16 R24, R12, R78, RZ ;  /* 0x0000004e0c18723c */ /* 0x000ff000000418ff */
[----:B------:R-:W-:Y:S08]  /*4590*/  HMMA.16816.F32.BF16 R144, R8, R32, R4 ;  /* 0x000000200890723c */ /* 0x000ff00000041804 */
[----:B-1----:R-:W-:Y:S01]  /*45a0*/  HMMA.16816.F32.BF16 R4, R12, R36, RZ ;  /* 0x000000240c04723c */ /* 0x002fe200000418ff */
[----:B------:R-:W-:-:S02]  /*45b0*/  IMAD.MOV.U32 R57, RZ, RZ, R123 ;  /* 0x000000ffff397224 */ /* 0x000fc400078e007b */
[----:B------:R-:W-:Y:S02]  /*45c0*/  IMAD.MOV.U32 R78, RZ, RZ, R122 ;  /* 0x000000ffff4e7224 */ /* 0x000fe400078e007a */
[----:B------:R-:W-:-:S03]  /*45d0*/  IMAD.MOV.U32 R56, RZ, RZ, R120 ;  /* 0x000000ffff387224 */ /* 0x000fc600078e0078 */
[----:B------:R-:W-:Y:S01]  /*45e0*/  HMMA.16816.F32.BF16 R136, R8, R58, R24 ;  /* 0x0000003a0888723c */ /* 0x000fe20000041818 */
[----:B------:R-:W1:Y:S06]  /*45f0*/  LDSM.16.MT88.4 R24, [R248+0x6000] ;  /* 0x00600000f818783b */ /* 0x000e6c0000004200 */
[----:B------:R-:W-:-:S09]  /*4600*/  IMAD.MOV.U32 R59, RZ, RZ, R121 ;  /* 0x000000ffff3b7224 */ /* 0x000fd200078e0079 */
[----:B--2---:R-:W-:Y:S08]  /*4610*/  HMMA.16816.F32.BF16 R120, R8, R20, R4 ;  /* 0x000000140878723c */ /* 0x004ff00000041804 */
[----:B------:R-:W-:Y:S01]  /*4620*/  HMMA.16816.F32.BF16 R4, R12, R38, RZ ;  /* 0x000000260c04723c */ /* 0x000fe200000418ff */
[----:B------:R-:W-:Y:S02]  /*4630*/  IMAD.MOV.U32 R58, RZ, RZ, R3 ;  /* 0x000000ffff3a7224 */ /* 0x000fe400078e0003 */
[----:B------:R-:W-:-:S02]  /*4640*/  FADD.FTZ R3, R85, R83 ;  /* 0x0000005355037221 */ /* 0x000fc40000010000 */
[----:B------:R-:W-:Y:S02]  /*4650*/  IMAD.MOV.U32 R49, RZ, RZ, R115 ;  /* 0x000000ffff317224 */ /* 0x000fe400078e0073 */
[----:B------:R-:W-:Y:S02]  /*4660*/  IMAD.MOV.U32 R54, RZ, RZ, R114 ;  /* 0x000000ffff367224 */ /* 0x000fe400078e0072 */
[----:B------:R-:W-:Y:S02]  /*4670*/  IMAD.MOV.U32 R55, RZ, RZ, R113 ;  /* 0x000000ffff377224 */ /* 0x000fe400078e0071 */
[----:B------:R-:W-:Y:S11]  /*4680*/  IMAD.MOV.U32 R85, RZ, RZ, R112 ;  /* 0x000000ffff557224 */ /* 0x000ff600078e0070 */
[----:B------:R-:W-:Y:S02]  /*4690*/  @!UPT UIADD3 URZ, URZ, URZ, URZ ;  /* 0x0000003f3f3ff290 */ /* 0x000fe4000fffe03f */
[----:B------:R-:W-:Y:S01]  /*46a0*/  HMMA.16816.F32.BF16 R112, R8, R22, R4 ;  /* 0x000000160870723c */ /* 0x000fe20000041804 */
[----:B------:R-:W2:Y:S07]  /*46b0*/  LDSM.16.MT88.4 R20, [R248+0x6800] ;  /* 0x00680000f814783b */ /* 0x000eae0000004200 */
[----:B-1----:R-:W-:Y:S01]  /*46c0*/  HMMA.16816.F32.BF16 R4, R12, R24, RZ ;  /* 0x000000180c04723c */ /* 0x002fe200000418ff */
[----:B------:R-:W-:Y:S02]  /*46d0*/  IMAD.MOV.U32 R79, RZ, RZ, R125 ;  /* 0x000000ffff4f7224 */ /* 0x000fe400078e007d */
[----:B------:R-:W-:-:S05]  /*46e0*/  IMAD.MOV.U32 R76, RZ, RZ, R124 ;  /* 0x000000ffff4c7224 */ /* 0x000fca00078e007c */
[----:B------:R-:W-:Y:S08]  /*46f0*/  HMMA.16816.F32.BF16 R124, R8, R30, R16 ;  /* 0x0000001e087c723c */ /* 0x000ff00000041810 */
[----:B------:R-:W-:Y:S01]  /*4700*/  HMMA.16816.F32.BF16 R16, R12, R42, RZ ;  /* 0x0000002a0c10723c */ /* 0x000fe200000418ff */
[----:B------:R-:W-:Y:S01]  /*4710*/  IMAD.MOV.U32 R51, RZ, RZ, R119 ;  /* 0x000000ffff337224 */ /* 0x000fe200078e0077 */
[----:B------:R-:W-:-:S06]  /*4720*/  MOV R48, R116 ;  /* 0x0000007400307202 */ /* 0x000fcc0000000f00 */
[----:B--2---:R-:W-:Y:S08]  /*4730*/  HMMA.16816.F32.BF16 R184, R8, R20, R4 ;  /* 0x0000001408b8723c */ /* 0x004ff00000041804 */
[----:B------:R-:W-:Y:S01]  /*4740*/  HMMA.16816.F32.BF16 R4, R12, R26, RZ ;  /* 0x0000001a0c04723c */ /* 0x000fe200000418ff */
[----:B------:R-:W-:Y:S02]  /*4750*/  IMAD.MOV.U32 R53, RZ, RZ, R118 ;  /* 0x000000ffff357224 */ /* 0x000fe400078e0076 */
[----:B------:R-:W-:-:S02]  /*4760*/  IMAD.MOV.U32 R52, RZ, RZ, R117 ;  /* 0x000000ffff347224 */ /* 0x000fc400078e0075 */
[----:B------:R-:W-:-:S03]  /*4770*/  FADD.FTZ R3, R87, R3 ;  /* 0x0000000357037221 */ /* 0x000fc60000010000 */
[----:B------:R-:W-:Y:S07]  /*4780*/  HMMA.16816.F32.BF16 R116, R8, R34, R16 ;  /* 0x000000220874723c */ /* 0x000fee0000041810 */
[----:B------:R-:W-:Y:S02]  /*4790*/  FADD.FTZ R17, R81, R80 ;  /* 0x0000005051117221 */ /* 0x000fe40000010000 */
[----:B------:R-:W-:Y:S02]  /*47a0*/  FADD.FTZ R16, R89, R3 ;  /* 0x0000000359107221 */ /* 0x000fe40000010000 */
[----:B------:R-:W-:-:S02]  /*47b0*/  FADD.FTZ R17, R82, R17 ;  /* 0x0000001152117221 */ /* 0x000fc40000010000 */
[----:B------:R-:W-:Y:S02]  /*47c0*/  IMAD.MOV.U32 R87, RZ, RZ, R176 ;  /* 0x000000ffff577224 */ /* 0x000fe400078e00b0 */
[----:B------:R-:W-:Y:S01]  /*47d0*/  FADD.FTZ R3, R84, R17 ;  /* 0x0000001154037221 */ /* 0x000fe20000010000 */
[----:B------:R-:W-:Y:S01]  /*47e0*/  HMMA.16816.F32.BF16 R176, R8, R22, R4 ;  /* 0x0000001608b0723c */ /* 0x000fe20000041804 */
[----:B------:R-:W-:Y:S06]  /*47f0*/  LDSM.16.MT88.4 R20, [R252+0x6800] ;  /* 0x00680000fc14783b */ /* 0x000fec0000004200 */
[----:B------:R-:W-:-:S02]  /*4800*/  FADD.FTZ R4, R90, R16 ;  /* 0x000000105a047221 */ /* 0x000fc40000010000 */
[----:B------:R-:W1:Y:S02]  /*4810*/  LDSM.16.MT88.4 R16, [R252+0x6000] ;  /* 0x00600000fc10783b */ /* 0x000e640000004200 */
[----:B------:R-:W-:Y:S02]  /*4820*/  FADD.FTZ R25, R93, R4 ;  /* 0x000000045d197221 */ /* 0x000fe40000010000 */
[----:B-1----:R-:W-:Y:S01]  /*4830*/  HMMA.16816.F32.BF16 R4, R12, R16, RZ ;  /* 0x000000100c04723c */ /* 0x002fe200000418ff */
[----:B------:R-:W-:Y:S02]  /*4840*/  FADD.FTZ R3, R86, R3 ;  /* 0x0000000356037221 */ /* 0x000fe40000010000 */
[--C-:B------:R-:W-:Y:S11]  /*4850*/  FFMA.FTZ R24, R111, c[0x0][0x2d0], -R2.reuse ;  /* 0x0000b4006f187a23 */ /* 0x100ff60000010802 */
[----:B------:R-:W-:Y:S10]  /*4860*/  @!UPT UIADD3 URZ, URZ, URZ, URZ ;  /* 0x0000003f3f3ff290 */ /* 0x000ff4000fffe03f */
[----:B------:R-:W-:Y:S08]  /*4870*/  HMMA.16816.F32.BF16 R80, R8, R20, R4 ;  /* 0x000000140850723c */ /* 0x000ff00000041804 */
[----:B------:R-:W-:Y:S01]  /*4880*/  HMMA.16816.F32.BF16 R4, R12, R18, RZ ;  /* 0x000000120c04723c */ /* 0x000fe200000418ff */
[--C-:B------:R-:W-:Y:S02]  /*4890*/  FFMA.FTZ R26, R110, c[0x0][0x2d0], -R2.reuse ;  /* 0x0000b4006e1a7a23 */ /* 0x100fe40000010802 */
[----:B------:R-:W-:Y:S01]  /*48a0*/  FADD.FTZ R27, R88, R3 ;  /* 0x00000003581b7221 */ /* 0x000fe20000010000 */
[----:B------:R-:W-:Y:S01]  /*48b0*/  MOV R89, R52 ;  /* 0x0000003400597202 */ /* 0x000fe20000000f00 */
[----:B------:R-:W-:-:S02]  /*48c0*/  FFMA.FTZ R28, R109, c[0x0][0x2d0], -R2 ;  /* 0x0000b4006d1c7a23 */ /* 0x000fc40000010802 */
[----:B------:R-:W-:Y:S02]  /*48d0*/  IMAD.MOV.U32 R110, RZ, RZ, R54 ;  /* 0x000000ffff6e7224 */ /* 0x000fe400078e0036 */
[----:B------:R-:W-:Y:S02]  /*48e0*/  IMAD.MOV.U32 R109, RZ, RZ, R55 ;  /* 0x000000ffff6d7224 */ /* 0x000fe400078e0037 */
[----:B------:R-:W-:Y:S02]  /*48f0*/  IMAD.MOV.U32 R90, RZ, RZ, R53 ;  /* 0x000000ffff5a7224 */ /* 0x000fe400078e0035 */
[----:B------:R-:W-:Y:S02]  /*4900*/  IMAD.MOV.U32 R53, RZ, RZ, R67 ;  /* 0x000000ffff357224 */ /* 0x000fe400078e0043 */
[----:B------:R-:W-:Y:S02]  /*4910*/  IMAD.MOV.U32 R54, RZ, RZ, R66 ;  /* 0x000000ffff367224 */ /* 0x000fe400078e0042 */
[----:B------:R-:W-:-:S02]  /*4920*/  IMAD.MOV.U32 R55, RZ, RZ, R65 ;  /* 0x000000ffff377224 */ /* 0x000fc400078e0041 */
[----:B------:R-:W-:Y:S01]  /*4930*/  IMAD.MOV.U32 R52, RZ, RZ, R64 ;  /* 0x000000ffff347224 */ /* 0x000fe200078e0040 */
[----:B------:R-:W1:Y:S01]  /*4940*/  MUFU.EX2 R3, R24 ;  /* 0x0000001800037308 */ /* 0x000e620000000800 */
[--C-:B------:R-:W-:Y:S02]  /*4950*/  FFMA.FTZ R29, R107, c[0x0][0x2d0], -R2.reuse ;  /* 0x0000b4006b1d7a23 */ /* 0x100fe40000010802 */
[--C-:B------:R-:W-:Y:S01]  /*4960*/  FFMA.FTZ R36, R104, c[0x0][0x2d0], -R2.reuse ;  /* 0x0000b40068247a23 */ /* 0x100fe20000010802 */
[----:B------:R-:W-:Y:S01]  /*4970*/  HMMA.16816.F32.BF16 R64, R8, R22, R4 ;  /* 0x000000160840723c */ /* 0x000fe20000041804 */
[--C-:B------:R-:W-:Y:S01]  /*4980*/  FFMA.FTZ R37, R103, c[0x0][0x2d0], -R2.reuse ;  /* 0x0000b40067257a23 */ /* 0x100fe20000010802 */
[----:B------:R-:W-:Y:S01]  /*4990*/  LDSM.16.MT88.4 R20, [R251+0x6800] ;  /* 0x00680000fb14783b */ /* 0x000fe20000004200 */
[--C-:B------:R-:W-:Y:S02]  /*49a0*/  FFMA.FTZ R38, R97, c[0x0][0x2d0], -R2.reuse ;  /* 0x0000b40061267a23 */ /* 0x100fe40000010802 */
[----:B------:R-:W-:-:S02]  /*49b0*/  FFMA.FTZ R39, R96, c[0x0][0x2d0], -R2 ;  /* 0x0000b40060277a23 */ /* 0x000fc40000010802 */
[----:B------:R2:W-:Y:S01]  /*49c0*/  MUFU.EX2 R2, R26 ;  /* 0x0000001a00027308 */ /* 0x0005e20000000800 */
[----:B------:R-:W-:Y:S02]  /*49d0*/  FADD.FTZ R4, R94, R25 ;  /* 0x000000195e047221 */ /* 0x000fe40000010000 */
[----:B------:R-:W-:Y:S02]  /*49e0*/  FADD.FTZ R5, R92, R27 ;  /* 0x0000001b5c057221 */ /* 0x000fe40000010000 */
[--C-:B------:R-:W-:Y:S01]  /*49f0*/  FFMA.FTZ R6, R100, c[0x0][0x2d0], -R0.reuse ;  /* 0x0000b40064067a23 */ /* 0x100fe20000010800 */
[----:B--2---:R-:W2:Y:S01]  /*4a00*/  LDSM.16.MT88.4 R24, [R251+0x6000] ;  /* 0x00600000fb18783b */ /* 0x004ea20000004200 */
[----:B------:R-:W-:Y:S02]  /*4a10*/  FADD.FTZ R18, R91, R5 ;  /* 0x000000055b127221 */ /* 0x000fe40000010000 */
[----:B------:R-:W-:Y:S02]  /*4a20*/  FFMA.FTZ R5, R102, c[0x0][0x2d0], -R0 ;  /* 0x0000b40066057a23 */ /* 0x000fe40000010800 */
[----:B------:R-:W3:Y:S01]  /*4a30*/  MUFU.EX2 R6, R6 ;  /* 0x0000000600067308 */ /* 0x000ee20000000800 */
[----:B------:R-:W-:-:S07]  /*4a40*/  FADD.FTZ R4, R95, R4 ;  /* 0x000000045f047221 */ /* 0x000fce0000010000 */
[----:B------:R-:W4:Y:S08]  /*4a50*/  MUFU.EX2 R5, R5 ;  /* 0x0000000500057308 */ /* 0x000f300000000800 */
[----:B------:R-:W5:Y:S08]  /*4a60*/  MUFU.EX2 R16, R28 ;  /* 0x0000001c00107308 */ /* 0x000f700000000800 */
[----:B------:R4:W2:Y:S01]  /*4a70*/  MUFU.EX2 R7, R29 ;  /* 0x0000001d00077308 */ /* 0x0008a20000000800 */
[----:B-1----:R-:W-:-:S02]  /*4a80*/  FADD.FTZ R4, R3, R4 ;  /* 0x0000000403047221 */ /* 0x002fc40000010000 */
[--C-:B------:R-:W-:Y:S02]  /*4a90*/  FFMA.FTZ R31, R101, c[0x0][0x2d0], -R0.reuse ;  /* 0x0000b400651f7a23 */ /* 0x100fe40000010800 */
[--C-:B------:R-:W-:Y:S02]  /*4aa0*/  FFMA.FTZ R30, R108, c[0x0][0x2d0], -R0.reuse ;  /* 0x0000b4006c1e7a23 */ /* 0x100fe40000010800 */
[--C-:B------:R-:W-:Y:S02]  /*4ab0*/  FFMA.FTZ R33, R106, c[0x0][0x2d0], -R0.reuse ;  /* 0x0000b4006a217a23 */ /* 0x100fe40000010800 */
[--C-:B------:R-:W-:Y:S02]  /*4ac0*/  FFMA.FTZ R32, R105, c[0x0][0x2d0], -R0.reuse ;  /* 0x0000b40069207a23 */ /* 0x100fe40000010800 */
[--C-:B------:R-:W-:Y:S02]  /*4ad0*/  FFMA.FTZ R35, R99, c[0x0][0x2d0], -R0.reuse ;  /* 0x0000b40063237a23 */ /* 0x100fe40000010800 */
[----:B------:R-:W-:-:S02]  /*4ae0*/  FFMA.FTZ R34, R98, c[0x0][0x2d0], -R0 ;  /* 0x0000b40062227a23 */ /* 0x000fc40000010800 */
[----:B---3--:R-:W-:Y:S02]  /*4af0*/  FADD.FTZ R0, R6, R18 ;  /* 0x0000001206007221 */ /* 0x008fe40000010000 */
[C---:B------:R-:W-:Y:S01]  /*4b00*/  FADD.FTZ R17, R2.reuse, R4 ;  /* 0x0000000402117221 */ /* 0x040fe20000010000 */
[----:B------:R-:W-:Y:S01]  /*4b10*/  F2FP.BF16.PACK_AB R4, R2, R3 ;  /* 0x000000030204723e */ /* 0x000fe200000010ff */
[C---:B----4-:R-:W-:Y:S01]  /*4b20*/  FADD.FTZ R29, R5.reuse, R0 ;  /* 0x00000000051d7221 */ /* 0x050fe20000010000 */
[----:B------:R-:W-:Y:S01]  /*4b30*/  F2FP.BF16.PACK_AB R5, R5, R6 ;  /* 0x000000060505723e */ /* 0x000fe200000010ff */
[----:B-----5:R-:W-:Y:S01]  /*4b40*/  FADD.FTZ R2, R16, R17 ;  /* 0x0000001110027221 */ /* 0x020fe20000010000 */
[C---:B--2---:R-:W-:Y:S02]  /*4b50*/  F2FP.BF16.PACK_AB R6, R7.reuse, R16 ;  /* 0x000000100706723e */ /* 0x044fe400000010ff */
[----:B------:R-:W-:Y:S01]  /*4b60*/  HMMA.16816.F32.BF16 R16, R12, R24, RZ ;  /* 0x000000180c10723c */ /* 0x000fe200000418ff */
[----:B------:R-:W-:-:S02]  /*4b70*/  FADD.FTZ R28, R7, R2 ;  /* 0x00000002071c7221 */ /* 0x000fc40000010000 */
[----:B------:R-:W-:-:S05]  /*4b80*/  IMAD.MOV.U32 R84, RZ, RZ, R51 ;  /* 0x000000ffff547224 */ /* 0x000fca00078e0033 */
[----:B------:R-:W-:Y:S01]  /*4b90*/  HMMA.16816.F32.BF16 R24, R12, R26, RZ ;  /* 0x0000001a0c18723c */ /* 0x000fe200000418ff */
[----:B------:R-:W-:Y:S01]  /*4ba0*/  IMAD.MOV.U32 R86, RZ, RZ, R48 ;  /* 0x000000ffff567224 */ /* 0x000fe200078e0030 */
[----:B------:R-:W1:Y:S01]  /*4bb0*/  MUFU.EX2 R2, R31 ;  /* 0x0000001f00027308 */ /* 0x000e620000000800 */
[----:B------:R-:W-:-:S07]  /*4bc0*/  IMAD.MOV.U32 R111, RZ, RZ, R49 ;  /* 0x000000ffff6f7224 */ /* 0x000fce00078e0031 */
[----:B------:R-:W-:Y:S06]  /*4bd0*/  MUFU.EX2 R0, R30 ;  /* 0x0000001e00007308 */ /* 0x000fec0000000800 */
[----:B------:R-:W-:Y:S02]  /*4be0*/  HMMA.16816.F32.BF16 R48, R8, R20, R16 ;  /* 0x000000140830723c */ /* 0x000fe40000041810 */
[----:B------:R-:W2:Y:S08]  /*4bf0*/  MUFU.EX2 R16, R36 ;  /* 0x0000002400107308 */ /* 0x000eb00000000800 */
[----:B------:R-:W3:Y:S01]  /*4c00*/  MUFU.EX2 R3, R37 ;  /* 0x0000002500037308 */ /* 0x000ee20000000800 */
[----:B-1----:R-:W-:-:S07]  /*4c10*/  FADD.FTZ R7, R2, R29 ;  /* 0x0000001d02077221 */ /* 0x002fce0000010000 */
[----:B------:R-:W1:Y:S08]  /*4c20*/  MUFU.EX2 R18, R33 ;  /* 0x0000002100127308 */ /* 0x000e700000000800 */
[----:B------:R-:W4:Y:S01]  /*4c30*/  MUFU.EX2 R20, R38 ;  /* 0x0000002600147308 */ /* 0x000f220000000800 */
[----:B--2---:R-:W-:Y:S01]  /*4c40*/  FADD.FTZ R21, R16, R28 ;  /* 0x0000001c10157221 */ /* 0x004fe20000010000 */
[----:B------:R-:W-:Y:S06]  /*4c50*/  HMMA.16816.F32.BF16 R40, R8, R22, R24 ;  /* 0x000000160828723c */ /* 0x000fec0000041818 */
[----:B------:R-:W2:Y:S01]  /*4c60*/  MUFU.EX2 R17, R32 ;  /* 0x0000002000117308 */ /* 0x000ea20000000800 */
[----:B------:R-:W-:-:S07]  /*4c70*/  FADD.FTZ R22, R0, R7 ;  /* 0x0000000700167221 */ /* 0x000fce0000010000 */
[----:B------:R-:W5:Y:S01]  /*4c80*/  MUFU.EX2 R19, R39 ;  /* 0x0000002700137308 */ /* 0x000f620000000800 */
[----:B------:R-:W-:Y:S01]  /*4c90*/  F2FP.BF16.PACK_AB R7, R0, R2 ;  /* 0x000000020007723e */ /* 0x000fe200000010ff */
[----:B---3--:R-:W-:Y:S02]  /*4ca0*/  FADD.FTZ R2, R3, R21 ;  /* 0x0000001503027221 */ /* 0x008fe40000010000 */
[----:B------:R-:W-:Y:S02]  /*4cb0*/  IMAD.MOV.U32 R95, RZ, RZ, R86 ;  /* 0x000000ffff5f7224 */ /* 0x000fe400078e0056 */
[----:B------:R-:W-:Y:S02]  /*4cc0*/  IMAD.MOV.U32 R86, RZ, RZ, R87 ;  /* 0x000000ffff567224 */ /* 0x000fe400078e0057 */
[----:B-1----:R-:W-:Y:S02]  /*4cd0*/  FADD.FTZ R0, R18, R22 ;  /* 0x0000001612007221 */ /* 0x002fe40000010000 */
[----:B------:R-:W-:-:S02]  /*4ce0*/  IMAD.MOV.U32 R87, RZ, RZ, R58 ;  /* 0x000000ffff577224 */ /* 0x000fc400078e003a */
[----:B----4-:R-:W-:Y:S02]  /*4cf0*/  FADD.FTZ R2, R20, R2 ;  /* 0x0000000214027221 */ /* 0x010fe40000010000 */
[----:B------:R-:W-:Y:S02]  /*4d00*/  IMAD.MOV.U32 R58, RZ, RZ, R59 ;  /* 0x000000ffff3a7224 */ /* 0x000fe400078e003b */
[----:B------:R-:W-:Y:S01]  /*4d10*/  IMAD.MOV.U32 R104, RZ, RZ, R128 ;  /* 0x000000ffff687224 */ /* 0x000fe200078e0080 */
[----:B------:R-:W-:Y:S01]  /*4d20*/  F2FP.BF16.PACK_AB R128, R3, R16 ;  /* 0x000000100380723e */ /* 0x000fe200000010ff */
[----:B------:R-:W-:Y:S02]  /*4d30*/  IMAD.MOV.U32 R59, RZ, RZ, R78 ;  /* 0x000000ffff3b7224 */ /* 0x000fe400078e004e */
[----:B------:R-:W-:Y:S02]  /*4d40*/  IMAD.MOV.U32 R78, RZ, RZ, R79 ;  /* 0x000000ffff4e7224 */ /* 0x000fe400078e004f */
[----:B------:R-:W-:Y:S01]  /*4d50*/  IMAD.MOV.U32 R107, RZ, RZ, R129 ;  /* 0x000000ffff6b7224 */ /* 0x000fe200078e0081 */
[C---:B--2---:R-:W-:Y:S01]  /*4d60*/  F2FP.BF16.PACK_AB R129, R17.reuse, R18 ;  /* 0x000000121181723e */ /* 0x044fe200000010ff */
[----:B------:R-:W-:-:S02]  /*4d70*/  FADD.FTZ R3, R17, R0 ;  /* 0x0000000011037221 */ /* 0x000fc40000010000 */
[----:B------:R-:W-:Y:S01]  /*4d80*/  IMAD.MOV.U32 R79, RZ, RZ, R130 ;  /* 0x000000ffff4f7224 */ /* 0x000fe200078e0082 */
[C---:B-----5:R-:W-:Y:S01]  /*4d90*/  F2FP.BF16.PACK_AB R130, R19.reuse, R20 ;  /* 0x000000141382723e */ /* 0x060fe200000010ff */
[----:B------:R-:W-:Y:S02]  /*4da0*/  FADD.FTZ R0, R19, R2 ;  /* 0x0000000213007221 */ /* 0x000fe40000010000 */
[----:B------:R-:W1:Y:S01]  /*4db0*/  LDSM.16.MT88.4 R16, [R131+0x6000] ;  /* 0x006000008310783b */ /* 0x000e620000004200 */
[----:B------:R-:W2:Y:S03]  /*4dc0*/  MUFU.EX2 R2, R35 ;  /* 0x0000002300027308 */ /* 0x000ea60000000800 */
[----:B------:R3:W-:Y:S01]  /*4dd0*/  STL [R1+0x64], R0 ;  /* 0x0000640001007387 */ /* 0x0007e20000100800 */
[----:B--2---:R-:W-:-:S04]  /*4de0*/  FADD.FTZ R3, R2, R3 ;  /* 0x0000000302037221 */ /* 0x004fc80000010000 */
[----:B---3--:R-:W2:Y:S02]  /*4df0*/  MUFU.EX2 R0, R34 ;  /* 0x0000002200007308 */ /* 0x008ea40000000800 */
[----:B--2---:R-:W-:Y:S02]  /*4e00*/  FADD.FTZ R20, R0, R3 ;  /* 0x0000000300147221 */ /* 0x004fe40000010000 */
[----:B------:R-:W-:-:S03]  /*4e10*/  IMAD.MOV.U32 R3, RZ, RZ, R131 ;  /* 0x000000ffff037224 */ /* 0x000fc600078e0083 */
[----:B------:R1:W-:Y:S02]  /*4e20*/  STL [R1+0x68], R20 ;  /* 0x0000681401007387 */ /* 0x0003e40000100800 */
[C---:B-1----:R-:W-:Y:S08]  /*4e30*/  HMMA.16816.F32.BF16 R20, R12.reuse, R16, RZ ;  /* 0x000000100c14723c */ /* 0x042ff000000418ff */
[----:B------:R-:W-:Y:S01]  /*4e40*/  HMMA.16816.F32.BF16 R12, R12, R18, RZ ;  /* 0x000000120c0c723c */ /* 0x000fe200000418ff */
[----:B------:R-:W1:Y:S01]  /*4e50*/  LDSM.16.MT88.4 R16, [R3+0x6800] ;  /* 0x006800000310783b */ /* 0x000e620000004200 */
[----:B------:R-:W-:-:S02]  /*4e60*/  IMAD.MOV.U32 R88, RZ, RZ, R104 ;  /* 0x000000ffff587224 */ /* 0x000fc400078e0068 */
[----:B------:R-:W-:Y:S11]  /*4e70*/  IMAD.MOV.U32 R91, RZ, RZ, R107 ;  /* 0x000000ffff5b7224 */ /* 0x000ff600078e006b */
[----:B------:R-:W-:Y:S01]  /*4e80*/  @!UPT UIADD3 URZ, URZ, URZ, URZ ;  /* 0x0000003f3f3ff290 */ /* 0x000fe2000fffe03f */
[C---:B-1----:R-:W-:Y:S08]  /*4e90*/  HMMA.16816.F32.BF16 R20, R8.reuse, R16, R20 ;  /* 0x000000100814723c */ /* 0x042ff00000041814 */
[----:B------:R-:W-:Y:S01]  /*4ea0*/  HMMA.16816.F32.BF16 R12, R8, R18, R12 ;  /* 0x00000012080c723c */ /* 0x000fe2000004180c */
[----:B------:R-:W1:Y:S07]  /*4eb0*/  LDSM.16.MT88.4 R8, [R248+0x1000] ;  /* 0x00100000f808783b */ /* 0x000e6e0000004200 */
[C---:B-1----:R-:W-:Y:S08]  /*4ec0*/  HMMA.16816.F32.BF16 R160, R4.reuse, R8, R160 ;  /* 0x0000000804a0723c */ /* 0x042ff000000418a0 */
[----:B------:R-:W-:Y:S01]  /*4ed0*/  HMMA.16816.F32.BF16 R16, R4, R10, R88 ;  /* 0x0000000a0410723c */ /* 0x000fe20000041858 */
[----:B------:R-:W1:Y:S01]  /*4ee0*/  LDSM.16.MT88.4 R8, [R252+0x1000] ;  /* 0x00100000fc08783b */ /* 0x000e620000004200 */
[----:B------:R-:W-:Y:S01]  /*4ef0*/  IMAD.MOV.U32 R92, RZ, RZ, R109 ;  /* 0x000000ffff5c7224 */ /* 0x000fe200078e006d */
[----:B------:R-:W-:Y:S01]  /*4f00*/  MOV R94, R111 ;  /* 0x0000006f005e7202 */ /* 0x000fe20000000f00 */
[----:B------:R-:W-:-:S04]  /*4f10*/  IMAD.MOV.U32 R93, RZ, RZ, R110 ;  /* 0x000000ffff5d7224 */ /* 0x000fc800078e006e */
        /* <DEDUP_REMOVED lines=19> */
[----:B------:R-:W-:Y:S01]  /*5050*/  HMMA.16816.F32.BF16 R76, R4, R10, R164 ;  /* 0x0000000a044c723c */ /* 0x000fe200000418a4 */
[----:B------:R-:W1:Y:S01]  /*5060*/  LDSM.16.MT88.4 R8, [R248+0x5000] ;  /* 0x00500000f808783b */ /* 0x000e620000004200 */
[----:B------:R-:W-:-:S03]  /*5070*/  F2FP.BF16.PACK_AB R131, R0, R2 ;  /* 0x000000020083723e */ /* 0x000fc600000010ff */
[----:B------:R-:W-:Y:S03]  /*5080*/  LDSM.16.MT88.4 R164, [R248+0x1800] ;  /* 0x00180000f8a4783b */ /* 0x000fe60000004200 */
[C---:B-1----:R-:W-:Y:S08]  /*5090*/  HMMA.16816.F32.BF16 R84, R4.reuse, R8, R180 ;  /* 0x000000080454723c */ /* 0x042ff000000418b4 */
[----:B------:R-:W-:Y:S01]  /*50a0*/  HMMA.16816.F32.BF16 R88, R4, R10, R136 ;  /* 0x0000000a0458723c */ /* 0x000fe20000041888 */
[----:B------:R-:W1:Y:S01]  /*50b0*/  LDSM.16.MT88.4 R8, [R252+0x5000] ;  /* 0x00500000fc08783b */ /* 0x000e620000004200 */
[----:B------:R-:W-:-:S03]  /*50c0*/  @P2 IMAD.HI.U32 R2, R159, c[0x0][0x2c8], RZ ;  /* 0x0000b2009f022a27 */ /* 0x000fc600078e00ff */
[----:B------:R-:W-:Y:S03]  /*50d0*/  LDSM.16.MT88.4 R136, [R252+0x1800] ;  /* 0x00180000fc88783b */ /* 0x000fe60000004200 */
[----:B-1----:R-:W-:Y:S01]  /*50e0*/  HMMA.16816.F32.BF16 R92, R4, R8, R152 ;  /* 0x00000008045c723c */ /* 0x002fe20000041898 */
[----:B------:R-:W-:-:S07]  /*50f0*/  IMAD.MOV.U32 R0, RZ, RZ, R159 ;  /* 0x000000ffff007224 */ /* 0x000fce00078e009f */
[C---:B------:R-:W-:Y:S01]  /*5100*/  HMMA.16816.F32.BF16 R96, R4.reuse, R10, R124 ;  /* 0x0000000a0460723c */ /* 0x040fe2000004187c */
[----:B------:R-:W1:Y:S04]  /*5110*/  LDSM.16.MT88.4 R8, [R251+0x5000] ;  /* 0x00500000fb08783b */ /* 0x000e680000004200 */
[----:B------:R-:W-:Y:S03]  /*5120*/  LDSM.16.MT88.4 R152, [R3+0x1800] ;  /* 0x001800000398783b */ /* 0x000fe60000004200 */
[----:B-1----:R-:W-:Y:S01]  /*5130*/  HMMA.16816.F32.BF16 R100, R4, R8, R144 ;  /* 0x000000080464723c */ /* 0x002fe20000041890 */
[----:B------:R-:W-:-:S07]  /*5140*/  @P2 SHF.R.U32.HI R0, RZ, c[0x0][0x2cc], R2 ;  /* 0x0000b300ff002a19 */ /* 0x000fce0000011602 */
[C---:B------:R-:W-:Y:S01]  /*5150*/  HMMA.16816.F32.BF16 R104, R4.reuse, R10, R116 ;  /* 0x0000000a0468723c */ /* 0x040fe20000041874 */
[----:B------:R-:W1:Y:S04]  /*5160*/  LDSM.16.MT88.4 R8, [R3+0x5000] ;  /* 0x005000000308783b */ /* 0x000e680000004200 */
[----:B------:R-:W-:Y:S03]  /*5170*/  LDSM.16.MT88.4 R144, [R251+0x1800] ;  /* 0x00180000fb90783b */ /* 0x000fe60000004200 */
[C---:B-1----:R-:W-:Y:S08]  /*5180*/  HMMA.16816.F32.BF16 R108, R4.reuse, R8, R120 ;  /* 0x00000008046c723c */ /* 0x042ff00000041878 */
[C---:B------:R-:W-:Y:S01]  /*5190*/  HMMA.16816.F32.BF16 R112, R4.reuse, R10, R112 ;  /* 0x0000000a0470723c */ /* 0x040fe20000041870 */
[----:B------:R-:W1:Y:S07]  /*51a0*/  LDSM.16.MT88.4 R8, [R248+0x7000] ;  /* 0x00700000f808783b */ /* 0x000e6e0000004200 */
[C---:B-1----:R-:W-:Y:S08]  /*51b0*/  HMMA.16816.F32.BF16 R184, R4.reuse, R8, R184 ;  /* 0x0000000804b8723c */ /* 0x042ff000000418b8 */
[C---:B------:R-:W-:Y:S01]  /*51c0*/  HMMA.16816.F32.BF16 R176, R4.reuse, R10, R176 ;  /* 0x0000000a04b0723c */ /* 0x040fe200000418b0 */
[----:B------:R-:W1:Y:S07]  /*51d0*/  LDSM.16.MT88.4 R8, [R252+0x7000] ;  /* 0x00700000fc08783b */ /* 0x000e6e0000004200 */
[C---:B-1----:R-:W-:Y:S01]  /*51e0*/  HMMA.16816.F32.BF16 R120, R4.reuse, R8, R80 ;  /* 0x000000080478723c */ /* 0x042fe20000041850 */
[----:B------:R-:W-:Y:S07]  /*51f0*/  LDSM.16.MT88.4 R80, [R252+0x5800] ;  /* 0x00580000fc50783b */ /* 0x000fee0000004200 */
[C---:B------:R-:W-:Y:S01]  /*5200*/  HMMA.16816.F32.BF16 R116, R4.reuse, R10, R64 ;  /* 0x0000000a0474723c */ /* 0x040fe20000041840 */
[----:B------:R-:W1:Y:S04]  /*5210*/  LDSM.16.MT88.4 R8, [R251+0x7000] ;  /* 0x00700000fb08783b */ /* 0x000e680000004200 */
[----:B------:R-:W-:Y:S03]  /*5220*/  LDSM.16.MT88.4 R64, [R3+0x3800] ;  /* 0x003800000340783b */ /* 0x000fe60000004200 */
[C---:B-1----:R-:W-:Y:S01]  /*5230*/  HMMA.16816.F32.BF16 R124, R4.reuse, R10, R40 ;  /* 0x0000000a047c723c */ /* 0x042fe20000041828 */
[----:B------:R-:W1:Y:S07]  /*5240*/  LDSM.16.MT88.4 R40, [R248+0x3800] ;  /* 0x00380000f828783b */ /* 0x000e6e0000004200 */
[----:B------:R-:W-:Y:S01]  /*5250*/  HMMA.16816.F32.BF16 R180, R4, R8, R48 ;  /* 0x0000000804b4723c */ /* 0x000fe20000041830 */
[----:B------:R-:W2:Y:S04]  /*5260*/  LDSM.16.MT88.4 R48, [R252+0x3800] ;  /* 0x00380000fc30783b */ /* 0x000ea80000004200 */
[----:B------:R-:W-:Y:S03]  /*5270*/  LDSM.16.MT88.4 R8, [R3+0x7000] ;  /* 0x007000000308783b */ /* 0x000fe60000004200 */
[C---:B-1----:R-:W-:Y:S08]  /*5280*/  HMMA.16816.F32.BF16 R36, R128.reuse, R40, R36 ;  /* 0x000000288024723c */ /* 0x042ff00000041824 */
[C---:B------:R-:W-:Y:S08]  /*5290*/  HMMA.16816.F32.BF16 R40, R128.reuse, R42, R44 ;  /* 0x0000002a8028723c */ /* 0x040ff0000004182c */
[C---:B--2---:R-:W-:Y:S08]  /*52a0*/  HMMA.16816.F32.BF16 R44, R128.reuse, R48, R52 ;  /* 0x00000030802c723c */ /* 0x044ff00000041834 */
[C---:B------:R-:W-:Y:S01]  /*52b0*/  HMMA.16816.F32.BF16 R48, R128.reuse, R50, R56 ;  /* 0x000000328030723c */ /* 0x040fe20000041838 */
[----:B------:R-:W1:Y:S07]  /*52c0*/  LDSM.16.MT88.4 R56, [R251+0x3800] ;  /* 0x00380000fb38783b */ /* 0x000e6e0000004200 */
[C---:B-1----:R-:W-:Y:S08]  /*52d0*/  HMMA.16816.F32.BF16 R52, R128.reuse, R56, R60 ;  /* 0x000000388034723c */ /* 0x042ff0000004183c */
[C---:B------:R-:W-:Y:S01]  /*52e0*/  HMMA.16816.F32.BF16 R60, R128.reuse, R64, R72 ;  /* 0x00000040803c723c */ /* 0x040fe20000041848 */
[----:B------:R-:W1:Y:S07]  /*52f0*/  LDSM.16.MT88.4 R72, [R248+0x5800] ;  /* 0x00580000f848783b */ /* 0x000e6e0000004200 */
[C---:B------:R-:W-:Y:S08]  /*5300*/  HMMA.16816.F32.BF16 R64, R128.reuse, R66, R76 ;  /* 0x000000428040723c */ /* 0x040ff0000004184c */
[C---:B------:R-:W-:Y:S08]  /*5310*/  HMMA.16816.F32.BF16 R76, R128.reuse, R80, R92 ;  /* 0x00000050804c723c */ /* 0x040ff0000004185c */
[C---:B------:R-:W-:Y:S01]  /*5320*/  HMMA.16816.F32.BF16 R80, R128.reuse, R82, R96 ;  /* 0x000000528050723c */ /* 0x040fe20000041860 */
[----:B------:R-:W2:Y:S07]  /*5330*/  LDSM.16.MT88.4 R96, [R3+0x5800] ;  /* 0x005800000360783b */ /* 0x000eae0000004200 */
[C---:B------:R-:W-:Y:S08]  /*5340*/  HMMA.16816.F32.BF16 R56, R128.reuse, R58, R68 ;  /* 0x0000003a8038723c */ /* 0x040ff00000041844 */
[C---:B-1----:R-:W-:Y:S08]  /*5350*/  HMMA.16816.F32.BF16 R68, R128.reuse, R72, R84 ;  /* 0x000000488044723c */ /* 0x042ff00000041854 */
[C---:B--2---:R-:W-:Y:S08]  /*5360*/  HMMA.16816.F32.BF16 R92, R128.reuse, R96, R108 ;  /* 0x00000060805c723c */ /* 0x044ff0000004186c */
[C---:B------:R-:W-:Y:S01]  /*5370*/  HMMA.16816.F32.BF16 R96, R128.reuse, R98, R112 ;  /* 0x000000628060723c */ /* 0x040fe20000041870 */
[----:B------:R-:W1:Y:S07]  /*5380*/  LDSM.16.MT88.4 R112, [R252+0x7800] ;  /* 0x00780000fc70783b */ /* 0x000e6e0000004200 */
[----:B------:R-:W-:Y:S01]  /*5390*/  HMMA.16816.F32.BF16 R72, R128, R74, R88 ;  /* 0x0000004a8048723c */ /* 0x000fe20000041858 */
[----:B------:R-:W2:Y:S07]  /*53a0*/  LDSM.16.MT88.4 R88, [R251+0x5800] ;  /* 0x00580000fb58783b */ /* 0x000eae0000004200 */
[C---:B------:R-:W-:Y:S08]  /*53b0*/  HMMA.16816.F32.BF16 R20, R4.reuse, R8, R20 ;  /* 0x000000080414723c */ /* 0x040ff00000041814 */
[----:B------:R-:W-:Y:S01]  /*53c0*/  HMMA.16816.F32.BF16 R12, R4, R10, R12 ;  /* 0x0000000a040c723c */ /* 0x000fe2000004180c */
[----:B------:R-:W-:Y:S07]  /*53d0*/  LDSM.16.MT88.4 R4, [R3+0x7800] ;  /* 0x007800000304783b */ /* 0x000fee0000004200 */
[----:B-1----:R-:W-:Y:S01]  /*53e0*/  HMMA.16816.F32.BF16 R108, R128, R112, R120 ;  /* 0x00000070806c723c */ /* 0x002fe20000041878 */
[----:B------:R-:W1:Y:S01]  /*53f0*/  LDSM.16.MT88.4 R120, [R251+0x7800] ;  /* 0x00780000fb78783b */ /* 0x000e620000004200 */
[----:B------:R-:W-:-:S06]  /*5400*/  IMAD.MOV.U32 R2, RZ, RZ, c[0x0][0x168] ;  /* 0x00005a00ff027624 */ /* 0x000fcc00078e00ff */
[----:B--2---:R-:W-:Y:S01]  /*5410*/  HMMA.16816.F32.BF16 R84, R128, R88, R100 ;  /* 0x000000588054723c */ /* 0x004fe20000041864 */
[----:B------:R-:W-:-:S07]  /*5420*/  IADD3 R0, R0, c[0x0][0x1d0], -R2 ;  /* 0x0000740000007a10 */ /* 0x000fce0007ffe802 */
[----:B------:R-:W-:Y:S01]  /*5430*/  HMMA.16816.F32.BF16 R88, R128, R90, R104 ;  /* 0x0000005a8058723c */ /* 0x000fe20000041868 */
[----:B------:R-:W2:Y:S01]  /*5440*/  LDSM.16.MT88.4 R104, [R248+0x7800] ;  /* 0x00780000f868783b */ /* 0x000ea20000004200 */
[----:B------:R-:W-:-:S04]  /*5450*/  SHF.R.S32.HI R2, RZ, 0x1f, R0 ;  /* 0x0000001fff027819 */ /* 0x000fc80000011400 */
[----:B------:R-:W-:Y:S02]  /*5460*/  LEA.HI R0, R2, R0, RZ, 0x6 ;  /* 0x0000000002007211 */ /* 0x000fe400078f30ff */
[----:B------:R-:W-:Y:S02]  /*5470*/  HMMA.16816.F32.BF16 R112, R128, R114, R116 ;  /* 0x000000728070723c */ /* 0x000fe40000041874 */
[----:B------:R-:W-:-:S04]  /*5480*/  SHF.R.S32.HI R0, RZ, 0x6, R0 ;  /* 0x00000006ff007819 */ /* 0x000fc80000011400 */
[----:B------:R-:W-:Y:S02]  /*5490*/  IMNMX R0, RZ, R0, !PT ;  /* 0x00000000ff007217 */ /* 0x000fe40007800200 */
[C---:B-1----:R-:W-:Y:S08]  /*54a0*/  HMMA.16816.F32.BF16 R116, R128.reuse, R120, R180 ;  /* 0x000000788074723c */ /* 0x042ff000000418b4 */
[C---:B------:R-:W-:Y:S08]  /*54b0*/  HMMA.16816.F32.BF16 R120, R128.reuse, R122, R124 ;  /* 0x0000007a8078723c */ /* 0x040ff0000004187c */
[----:B------:R-:W-:Y:S07]  /*54c0*/  HMMA.16816.F32.BF16 R124, R128, R4, R20 ;  /* 0x00000004807c723c */ /* 0x000fee0000041814 */
[----:B------:R-:W-:-:S05]  /*54d0*/  IADD3 R4, R158, -0x2, RZ ;  /* 0xfffffffe9e047810 */ /* 0x000fca0007ffe0ff */
[----:B------:R1:W-:Y:S04]  /*54e0*/  STL [R1+0x5c], R4 ;  /* 0x00005c0401007387 */ /* 0x0003e80000100800 */
[----:B------:R1:W-:Y:S01]  /*54f0*/  STL [R1+0x88], R0 ;  /* 0x0000880001007387 */ /* 0x0003e20000100800 */
[----:B------:R-:W-:Y:S01]  /*5500*/  ISETP.GE.AND P0, PT, R4, R0, PT ;  /* 0x000000000400720c */ /* 0x000fe20003f06270 */
[C---:B------:R-:W-:Y:S08]  /*5510*/  HMMA.16816.F32.BF16 R160, R128.reuse, R164, R160 ;  /* 0x000000a480a0723c */ /* 0x040ff000000418a0 */
[C---:B------:R-:W-:Y:S08]  /*5520*/  HMMA.16816.F32.BF16 R132, R128.reuse, R136, R132 ;  /* 0x000000888084723c */ /* 0x040ff00000041884 */
[C---:B------:R-:W-:Y:S08]  /*5530*/  HMMA.16816.F32.BF16 R140, R128.reuse, R144, R140 ;  /* 0x00000090808c723c */ /* 0x040ff0000004188c */
[C---:B------:R-:W-:Y:S08]  /*5540*/  HMMA.16816.F32.BF16 R148, R128.reuse, R152, R148 ;  /* 0x000000988094723c */ /* 0x040ff00000041894 */
[C---:B--2---:R-:W-:Y:S08]  /*5550*/  HMMA.16816.F32.BF16 R100, R128.reuse, R104, R184 ;  /* 0x000000688064723c */ /* 0x044ff000000418b8 */
[C---:B------:R-:W-:Y:S08]  /*5560*/  HMMA.16816.F32.BF16 R164, R128.reuse, R166, R16 ;  /* 0x000000a680a4723c */ /* 0x040ff00000041810 */
[C---:B------:R-:W-:Y:S08]  /*5570*/  HMMA.16816.F32.BF16 R136, R128.reuse, R138, R24 ;  /* 0x0000008a8088723c */ /* 0x040ff00000041818 */
[C---:B------:R-:W-:Y:S08]  /*5580*/  HMMA.16816.F32.BF16 R144, R128.reuse, R146, R28 ;  /* 0x000000928090723c */ /* 0x040ff0000004181c */
[C---:B------:R-:W-:Y:S08]  /*5590*/  HMMA.16816.F32.BF16 R152, R128.reuse, R154, R32 ;  /* 0x0000009a8098723c */ /* 0x040ff00000041820 */
[C---:B------:R-:W-:Y:S08]  /*55a0*/  HMMA.16816.F32.BF16 R104, R128.reuse, R106, R176 ;  /* 0x0000006a8068723c */ /* 0x040ff000000418b0 */
[----:B------:R-:W-:Y:S01]  /*55b0*/  HMMA.16816.F32.BF16 R128, R128, R6, R12 ;  /* 0x000000068080723c */ /* 0x000fe2000004180c */
[----:B------:R-:W-:Y:S01]  /*55c0*/  @!UPT UIADD3 URZ, URZ, URZ, URZ ;  /* 0x0000003f3f3ff290 */ /* 0x000fe2000fffe03f */
[----:B------:R-:W-:Y:S11]  /*55d0*/  @!P0 BRA `(.L_x_476) ;  /* 0x0000411000008947 */ /* 0x000ff60003800000 */
[----:B-1----:R-:W-:Y:S02]  /*55e0*/  MOV R0, R4 ;  /* 0x0000000400007202 */ /* 0x002fe40000000f00 */
[----:B------:R-:W-:-:S02]  /*55f0*/  MOV R158, R156 ;  /* 0x0000009c009e7202 */ /* 0x000fc40000000f00 */
[----:B------:R-:W-:Y:S01]  /*5600*/  MOV R3, R157 ;  /* 0x0000009d00037202 */ /* 0x000fe20000000f00 */
[----:B------:R1:W-:Y:S06]  /*5610*/  STL [R1+0x60], R0 ;  /* 0x0000600001007387 */ /* 0x0003ec0000100800 */
.L_x_477:
[----:B------:R-:W2:Y:S01]  /*5620*/  LDL R2, [R1+0x60] ;  /* 0x0000600001027983 */ /* 0x000ea20000100800 */
[----:B------:R-:W-:Y:S04]  /*5630*/  DEPBAR.LE SB0, 0x0 ;  /* 0x000080000000791a */ /* 0x000fe80000000000 */
[----:B------:R-:W3:Y:S01]  /*5640*/  LDL.64 R16, [R1+0x78] ;  /* 0x0000780001107983 */ /* 0x000ee20000100a00 */
[----:B------:R-:W-:Y:S04]  /*5650*/  WARPSYNC 0xffffffff ;  /* 0xffffffff00007948 */ /* 0x000fe80003800000 */
[----:B------:R-:W4:Y:S05]  /*5660*/  LDL R14, [R1+0x84] ;  /* 0x00008400010e7983 */ /* 0x000f2a0000100800 */
[----:B------:R-:W-:Y:S05]  /*5670*/  STL.64 [R1+0x150], R124 ;  /* 0x0001507c01007387 */ /* 0x000fea0000100a00 */
[----:B-1----:R1:W-:Y:S05]  /*5680*/  STL [R1+0x14c], R126 ;  /* 0x00014c7e01007387 */ /* 0x0023ea0000100800 */
[----:B------:R1:W-:Y:S05]  /*5690*/  STL [R1+0x148], R127 ;  /* 0x0001487f01007387 */ /* 0x0003ea0000100800 */
[----:B------:R-:W-:Y:S05]  /*56a0*/  STL [R1+0x144], R128 ;  /* 0x0001448001007387 */ /* 0x000fea0000100800 */
[----:B------:R-:W-:Y:S05]  /*56b0*/  STL [R1+0x140], R129 ;  /* 0x0001408101007387 */ /* 0x000fea0000100800 */
[----:B------:R1:W-:Y:S05]  /*56c0*/  STL [R1+0x13c], R130 ;  /* 0x00013c8201007387 */ /* 0x0003ea0000100800 */
[----:B------:R1:W-:Y:S05]  /*56d0*/  STL [R1+0x138], R131 ;  /* 0x0001388301007387 */ /* 0x0003ea0000100800 */
[----:B------:R-:W2:Y:S05]  /*56e0*/  LDL R159, [R1+0x8] ;  /* 0x00000800019f7983 */ /* 0x000eaa0000100800 */
[----:B-1----:R-:W2:Y:S05]  /*56f0*/  LDL R126, [R1+0x3c] ;  /* 0x00003c00017e7983 */ /* 0x002eaa0000100800 */
[----:B------:R-:W2:Y:S05]  /*5700*/  LDL R127, [R1+0x58] ;  /* 0x00005800017f7983 */ /* 0x000eaa0000100800 */
[----:B------:R-:W2:Y:S05]  /*5710*/  LDL R130, [R1+0x40] ;  /* 0x0000400001827983 */ /* 0x000eaa0000100800 */
[----:B------:R-:W2:Y:S05]  /*5720*/  LDL R131, [R1+0x44] ;  /* 0x0000440001837983 */ /* 0x000eaa0000100800 */
[----:B------:R-:W-:Y:S06]  /*5730*/  BAR.SYNC.DEFER_BLOCKING 0x0 ;  /* 0x0000000000007b1d */ /* 0x000fec0000010000 */
[----:B------:R-:W-:Y:S05]  /*5740*/  LDSM.16.M88.4 R24, [R249+0x1000] ;  /* 0x00100000f918783b */ /* 0x000fea0000000200 */
[----:B------:R-:W-:Y:S05]  /*5750*/  LDSM.16.M88.4 R32, [R249+0x1800] ;  /* 0x00180000f920783b */ /* 0x000fea0000000200 */
[----:B--2---:R-:W-:Y:S01]  /*5760*/  LDSM.16.M88.4 R180, [R131] ;  /* 0x0000000083b4783b */ /* 0x004fe20000000200 */
[C---:B------:R-:W-:Y:S04]  /*5770*/  ISETP.GE.AND P1, PT, R2.reuse, RZ, PT ;  /* 0x000000ff0200720c */ /* 0x040fe80003f26270 */
[----:B------:R-:W-:Y:S05]  /*5780*/  LDSM.16.M88.4 R176, [R159] ;  /* 0x000000009fb0783b */ /* 0x000fea0000000200 */
[----:B------:R-:W-:Y:S04]  /*5790*/  LDSM.16.M88.4 R184, [R130] ;  /* 0x0000000082b8783b */ /* 0x000fe80000000200 */
[----:B------:R-:W-:Y:S01]  /*57a0*/  @P1 SHF.R.S32.HI R0, RZ, 0x1f, R2 ;  /* 0x0000001fff001819 */ /* 0x000fe20000011402 */
[----:B------:R-:W-:Y:S01]  /*57b0*/  @P1 IMAD.WIDE.U32 R4, R2, c[0x0][0x208], RZ ;  /* 0x0000820002041a25 */ /* 0x000fe200078e00ff */
[----:B---3--:R-:W-:Y:S01]  /*57c0*/  @P1 IADD3 R9, P0, R16, 0x40, RZ ;  /* 0x0000004010091810 */ /* 0x008fe20007f1e0ff */
[----:B------:R1:W-:Y:S02]  /*57d0*/  LDSM.16.M88.4 R188, [R126] ;  /* 0x000000007ebc783b */ /* 0x0003e40000000200 */
[----:B------:R-:W-:Y:S01]  /*57e0*/  @P1 IMAD R0, R0, c[0x0][0x208], RZ ;  /* 0x0000820000001a24 */ /* 0x000fe200078e02ff */
[----:B----4-:R-:W-:Y:S01]  /*57f0*/  @P1 IADD3.X R8, RZ, R14, RZ, P0, !PT ;  /* 0x0000000eff081210 */ /* 0x010fe200007fe4ff */
[----:B------:R-:W-:Y:S02]  /*5800*/  @P1 IMAD.MOV.U32 R6, RZ, RZ, c[0x0][0x20c] ;  /* 0x00008300ff061624 */ /* 0x000fe400078e00ff */
[----:B------:R-:W-:Y:S01]  /*5810*/  @P1 IMAD R0, R2, c[0x0][0x20c], R0 ;  /* 0x0000830002001a24 */ /* 0x000fe200078e0200 */
[C---:B------:R-:W-:Y:S04]  /*5820*/  @P1 SHF.L.U32 R2, R4.reuse, 0x6, RZ ;  /* 0x0000000604021819 */ /* 0x040fe800000006ff */
[----:B------:R-:W-:Y:S01]  /*5830*/  @P1 IADD3 R0, R5, R0, RZ ;  /* 0x0000000005001210 */ /* 0x000fe20007ffe0ff */
[----:B------:R-:W-:Y:S03]  /*5840*/  @P1 IMAD.MOV.U32 R5, RZ, RZ, c[0x0][0x208] ;  /* 0x00008200ff051624 */ /* 0x000fe600078e00ff */
[----:B------:R-:W-:Y:S02]  /*5850*/  @P1 SHF.L.U64.HI R0, R4, 0x6, R0 ;  /* 0x0000000604001819 */ /* 0x000fe40000010200 */
[C---:B------:R-:W-:Y:S04]  /*5860*/  @P1 LEA R4, P0, R5.reuse, R2, 0x5 ;  /* 0x0000000205041211 */ /* 0x040fe800078028ff */
[----:B------:R-:W-:Y:S02]  /*5870*/  @P1 LEA.HI.X R5, R5, R0, R6, 0x5, P0 ;  /* 0x0000000005051211 */ /* 0x000fe400000f2c06 */
[----:B------:R-:W-:Y:S01]  /*5880*/  @P1 IADD3 R6, P0, R2, R16, RZ ;  /* 0x0000001002061210 */ /* 0x000fe20007f1e0ff */
[----:B-1----:R-:W2:Y:S04]  /*5890*/  LDL R126, [R1+0x38] ;  /* 0x00003800017e7983 */ /* 0x002ea80000100800 */
[----:B------:R-:W-:Y:S01]  /*58a0*/  @P1 IMAD.X R10, R0, 0x1, R14, P0 ;  /* 0x00000001000a1824 */ /* 0x000fe200000e060e */
[----:B------:R-:W-:Y:S04]  /*58b0*/  @P1 IADD3 R7, P0, R2, R9, RZ ;  /* 0x0000000902071210 */ /* 0x000fe80007f1e0ff */
[----:B------:R-:W-:Y:S02]  /*58c0*/  @P1 IADD3.X R11, R0, R8, RZ, P0, !PT ;  /* 0x00000008000b1210 */ /* 0x000fe400007fe4ff */
[C---:B------:R-:W-:Y:S04]  /*58d0*/  @P1 LEA R128, P0, R6.reuse, c[0x0][0x1f8], 0x1 ;  /* 0x00007e0006801a11 */ /* 0x040fe800078008ff */
[----:B------:R-:W-:Y:S02]  /*58e0*/  @P1 LEA.HI.X R129, R6, c[0x0][0x1fc], R10, 0x1, P0 ;  /* 0x00007f0006811a11 */ /* 0x000fe400000f0c0a */
[C---:B------:R-:W-:Y:S04]  /*58f0*/  @P1 LEA R30, P0, R7.reuse, c[0x0][0x1f8], 0x1 ;  /* 0x00007e00071e1a11 */ /* 0x040fe800078008ff */
[----:B------:R-:W-:Y:S02]  /*5900*/  @P1 LEA.HI.X R31, R7, c[0x0][0x1fc], R11, 0x1, P0 ;  /* 0x00007f00071f1a11 */ /* 0x000fe400000f0c0b */
[----:B------:R-:W-:Y:S05]  /*5910*/  @P1 IADD3 R7, P0, R16, 0x80, RZ ;  /* 0x0000008010071810 */ /* 0x000fea0007f1e0ff */
[----:B------:R-:W-:Y:S01]  /*5920*/  @P1 IMAD.X R13, RZ, RZ, R14, P0 ;  /* 0x000000ffff0d1224 */ /* 0x000fe200000e060e */
[----:B------:R-:W-:Y:S04]  /*5930*/  @P1 IADD3 R6, P0, R2, R7, RZ ;  /* 0x0000000702061210 */ /* 0x000fe80007f1e0ff */
[----:B------:R-:W-:Y:S02]  /*5940*/  @P1 IADD3.X R10, R0, R13, RZ, P0, !PT ;  /* 0x0000000d000a1210 */ /* 0x000fe400007fe4ff */
        /* <DEDUP_REMOVED lines=8> */
[C---:B------:R-:W-:Y:S05]  /*59d0*/  @P1 IADD3 R0, P0, R4.reuse, R9, RZ ;  /* 0x0000000904001210 */ /* 0x040fea0007f1e0ff */
[C---:B------:R-:W-:Y:S01]  /*59e0*/  @P1 IMAD.X R2, R5.reuse, 0x1, R8, P0 ;  /* 0x0000000105021824 */ /* 0x040fe200000e0608 */
[C---:B------:R-:W-:Y:S01]  /*59f0*/  @P1 IADD3 R7, P0, R4.reuse, R7, RZ ;  /* 0x0000000704071210 */ /* 0x040fe20007f1e0ff */
[----:B------:R-:W1:Y:S03]  /*5a00*/  LDSM.16.M88.4 R8, [R249] ;  /* 0x00000000f908783b */ /* 0x000e660000000200 */
[C---:B------:R-:W-:Y:S02]  /*5a10*/  @P1 IADD3.X R13, R5.reuse, R13, RZ, P0, !PT ;  /* 0x0000000d050d1210 */ /* 0x040fe400007fe4ff */
[C---:B------:R-:W-:Y:S05]  /*5a20*/  @P1 IADD3 R12, P0, R4.reuse, R12, RZ ;  /* 0x0000000c040c1210 */ /* 0x040fea0007f1e0ff */
[C---:B------:R-:W-:Y:S01]  /*5a30*/  @P1 IMAD.X R6, R5.reuse, 0x1, R6, P0 ;  /* 0x0000000105061824 */ /* 0x040fe200000e0606 */
[----:B------:R-:W-:Y:S02]  /*5a40*/  @P1 IADD3 R4, P0, R4, R16, RZ ;  /* 0x0000001004041210 */ /* 0x000fe40007f1e0ff */
[----:B------:R-:W3:Y:S02]  /*5a50*/  LDSM.16.M88.4 R16, [R249+0x800] ;  /* 0x00080000f910783b */ /* 0x000ee40000000200 */
[----:B------:R-:W-:Y:S02]  /*5a60*/  @P1 IADD3.X R5, R5, R14, RZ, P0, !PT ;  /* 0x0000000e05051210 */ /* 0x000fe400007fe4ff */
[C---:B------:R-:W-:Y:S01]  /*5a70*/  @P1 LEA R14, P0, R4.reuse, c[0x0][0x1f8], 0x1 ;  /* 0x00007e00040e1a11 */ /* 0x040fe200078008ff */
[----:B------:R-:W-:Y:S01]  /*5a80*/  @!PT LDS RZ, [RZ] ;  /* 0x00000000fffff984 */ /* 0x000fe20000000800 */
[----:B------:R-:W-:Y:S01]  /*5a90*/  @!PT LDS RZ, [RZ] ;  /* 0x00000000fffff984 */ /* 0x000fe20000000800 */
[----:B------:R-:W-:Y:S01]  /*5aa0*/  @!PT LDS RZ, [RZ] ;  /* 0x00000000fffff984 */ /* 0x000fe20000000800 */
[----:B------:R4:W-:Y:S03]  /*5ab0*/  @P1 LDGSTS.E.BYPASS.LTC128B.128 [R127+0x100], [R128.64], !P6 ;  /* 0x00100000807f1fae */ /* 0x0009e6000f101d46 */
[----:B------:R-:W-:Y:S02]  /*5ac0*/  @P1 LEA.HI.X R15, R4, c[0x0][0x1fc], R5, 0x1, P0 ;  /* 0x00007f00040f1a11 */ /* 0x000fe400000f0c05 */
[C---:B------:R-:W-:Y:S01]  /*5ad0*/  @P1 LEA R20, P0, R0.reuse, c[0x0][0x1f8], 0x1 ;  /* 0x00007e0000141a11 */ /* 0x040fe200078008ff */
[----:B------:R3:W-:Y:S03]  /*5ae0*/  @P1 LDGSTS.E.BYPASS.LTC128B.128 [R127+0x2100], [R30.64], !P5 ;  /* 0x021000001e7f1fae */ /* 0x0007e6000e901d46 */
[----:B------:R-:W-:Y:S02]  /*5af0*/  @P1 LEA.HI.X R21, R0, c[0x0][0x1fc], R2, 0x1, P0 ;  /* 0x00007f0000151a11 */ /* 0x000fe400000f0c02 */
[----:B------:R-:W2:Y:S01]  /*5b00*/  LDL R0, [R1] ;  /* 0x0000000001007983 */ /* 0x000ea20000100800 */
[C---:B------:R-:W-:Y:S04]  /*5b10*/  @P1 LEA R156, P0, R7.reuse, c[0x0][0x1f8], 0x1 ;  /* 0x00007e00079c1a11 */ /* 0x040fe800078008ff */
[----:B------:R3:W-:Y:S01]  /*5b20*/  @P1 LDGSTS.E.BYPASS.LTC128B.128 [R127+0x4100], [R22.64], !P4 ;  /* 0x04100000167f1fae */ /* 0x0007e2000e101d46 */
[----:B------:R-:W-:Y:S02]  /*5b30*/  @P1 LEA.HI.X R157, R7, c[0x0][0x1fc], R13, 0x1, P0 ;  /* 0x00007f00079d1a11 */ /* 0x000fe400000f0c0d */
[C---:B------:R-:W-:Y:S02]  /*5b40*/  @P1 LEA R124, P0, R12.reuse, c[0x0][0x1f8], 0x1 ;  /* 0x00007e000c7c1a11 */ /* 0x040fe400078008ff */
[----:B------:R3:W-:Y:S02]  /*5b50*/  @P1 LDGSTS.E.BYPASS.LTC128B.128 [R127+0x6100], [R28.64], !P3 ;  /* 0x061000001c7f1fae */ /* 0x0007e4000d901d46 */
[----:B------:R-:W-:Y:S02]  /*5b60*/  @P1 LEA.HI.X R125, R12, c[0x0][0x1fc], R6, 0x1, P0 ;  /* 0x00007f000c7d1a11 */ /* 0x000fe400000f0c06 */
[C---:B-1---5:R-:W-:Y:S01]  /*5b70*/  HMMA.16816.F32.BF16 R4, R168.reuse, R8, RZ ;  /* 0x00000008a804723c */ /* 0x062fe200000418ff */
[----:B------:R3:W-:Y:S01]  /*5b80*/  @P1 LDGSTS.E.BYPASS.LTC128B.128 [R127+0x1100], [R14.64], !P6 ;  /* 0x011000000e7f1fae */ /* 0x0007e2000f101d46 */
[----:B----4-:R-:W-:Y:S04]  /*5b90*/  IMAD.MOV.U32 R129, RZ, RZ, c[0x0][0x2c4] ;  /* 0x0000b100ff817624 */ /* 0x010fe800078e00ff */
[----:B------:R1:W-:Y:S01]  /*5ba0*/  @P1 LDGSTS.E.BYPASS.LTC128B.128 [R127+0x3100], [R20.64], !P5 ;  /* 0x03100000147f1fae */ /* 0x0003e2000e901d46 */
[----:B------:R-:W-:Y:S01]  /*5bb0*/  ISETP.NE.AND P2, PT, R129, 0x1, PT ;  /* 0x000000018100780c */ /* 0x000fe20003f45270 */
[C---:B------:R-:W-:Y:S03]  /*5bc0*/  HMMA.16816.F32.BF16 R8, R168.reuse, R10, RZ ;  /* 0x0000000aa808723c */ /* 0x040fe600000418ff */
[----:B------:R4:W-:Y:S05]  /*5bd0*/  @P1 LDGSTS.E.BYPASS.LTC128B.128 [R127+0x5100], [R156.64], !P4 ;  /* 0x051000009c7f1fae */ /* 0x0009ea000e101d46 */
[----:B------:R1:W-:Y:S05]  /*5be0*/  @P1 LDGSTS.E.BYPASS.LTC128B.128 [R127+0x7100], [R124.64], !P3 ;  /* 0x071000007c7f1fae */ /* 0x0003ea000d901d46 */
[----:B------:R-:W4:Y:S05]  /*5bf0*/  LDL R2, [R1+0x2c] ;  /* 0x00002c0001027983 */ /* 0x000f2a0000100800 */
[----:B------:R-:W0:Y:S01]  /*5c00*/  LDGDEPBAR ;  /* 0x00000000000079af */ /* 0x000e220000000000 */
[C---:B---3--:R-:W-:Y:S08]  /*5c10*/  HMMA.16816.F32.BF16 R12, R168.reuse, R16, RZ ;  /* 0x00000010a80c723c */ /* 0x048ff000000418ff */
[C---:B------:R-:W-:Y:S01]  /*5c20*/  HMMA.16816.F32.BF16 R16, R168.reuse, R18, RZ ;  /* 0x00000012a810723c */ /* 0x040fe200000418ff */
[----:B-1----:R-:W3:Y:S07]  /*5c30*/  LDL R125, [R1+0x34] ;  /* 0x00003400017d7983 */ /* 0x002eee0000100800 */
[C---:B------:R-:W-:Y:S01]  /*5c40*/  HMMA.16816.F32.BF16 R20, R168.reuse, R24, RZ ;  /* 0x00000018a814723c */ /* 0x040fe200000418ff */
[----:B------:R-:W3:Y:S07]  /*5c50*/  LDL R124, [R1+0x30] ;  /* 0x00003000017c7983 */ /* 0x000eee0000100800 */
[C---:B------:R-:W-:Y:S01]  /*5c60*/  HMMA.16816.F32.BF16 R24, R168.reuse, R26, RZ ;  /* 0x0000001aa818723c */ /* 0x040fe200000418ff */
[----:B------:R-:W-:Y:S05]  /*5c70*/  STL [R1+0x104], R168 ;  /* 0x000104a801007387 */ /* 0x000fea0000100800 */
[----:B------:R-:W-:Y:S02]  /*5c80*/  STL [R1+0x100], R169 ;  /* 0x000100a901007387 */ /* 0x000fe40000100800 */
[C---:B------:R-:W-:Y:S03]  /*5c90*/  HMMA.16816.F32.BF16 R28, R168.reuse, R32, RZ ;  /* 0x00000020a81c723c */ /* 0x040fe600000418ff */
[----:B------:R-:W-:Y:S05]  /*5ca0*/  STL [R1+0xfc], R170 ;  /* 0x0000fcaa01007387 */ /* 0x000fea0000100800 */
[----:B------:R-:W-:Y:S01]  /*5cb0*/  HMMA.16816.F32.BF16 R32, R168, R34, RZ ;  /* 0x00000022a820723c */ /* 0x000fe200000418ff */
[----:B------:R-:W-:Y:S05]  /*5cc0*/  STL [R1+0xf8], R171 ;  /* 0x0000f8ab01007387 */ /* 0x000fea0000100800 */
[----:B------:R-:W-:Y:S02]  /*5cd0*/  STL [R1+0x114], R172 ;  /* 0x000114ac01007387 */ /* 0x000fe40000100800 */
[C---:B------:R-:W-:Y:S03]  /*5ce0*/  HMMA.16816.F32.BF16 R4, R172.reuse, R176, R4 ;  /* 0x000000b0ac04723c */ /* 0x040fe60000041804 */
[----:B------:R-:W-:Y:S05]  /*5cf0*/  STL [R1+0x110], R173 ;  /* 0x000110ad01007387 */ /* 0x000fea0000100800 */
[C---:B------:R-:W-:Y:S01]  /*5d00*/  HMMA.16816.F32.BF16 R8, R172.reuse, R178, R8 ;  /* 0x000000b2ac08723c */ /* 0x040fe20000041808 */
        /* <DEDUP_REMOVED lines=14> */
[----:B------:R-:W-:Y:S01]  /*5df0*/  HMMA.16816.F32.BF16 R32, R172, R190, R32 ;  /* 0x000000beac20723c */ /* 0x000fe20000041820 */
[----:B------:R-:W-:Y:S05]  /*5e00*/  STL [R1+0x128], R199 ;  /* 0x000128c701007387 */ /* 0x000fea0000100800 */
[----:B--2---:R-:W1:Y:S05]  /*5e10*/  LDSM.16.M88.4 R176, [R0] ;  /* 0x0000000000b0783b */ /* 0x004e6a0000000200 */
[----:B------:R-:W2:Y:S05]  /*5e20*/  LDSM.16.M88.4 R180, [R0+0x800] ;  /* 0x0008000000b4783b */ /* 0x000eaa0000000200 */
        /* <DEDUP_REMOVED lines=30> */
[----:B------:R1:W4:Y:S07]  /*6010*/  LDSM.16.M88.4 R176, [R126] ;  /* 0x000000007eb0783b */ /* 0x00032e0000000200 */
[C---:B--2---:R-:W-:Y:S08]  /*6020*/  HMMA.16816.F32.BF16 R20, R200.reuse, R180, R20 ;  /* 0x000000b4c814723c */ /* 0x044ff00000041814 */
[C---:B------:R-:W-:Y:S01]  /*6030*/  HMMA.16816.F32.BF16 R24, R200.reuse, R182, R24 ;  /* 0x000000b6c818723c */ /* 0x040fe20000041818 */
[----:B------:R2:W4:Y:S07]  /*6040*/  LDSM.16.M88.4 R180, [R125] ;  /* 0x000000007db4783b */ /* 0x00052e0000000200 */
[C---:B---3--:R-:W-:Y:S01]  /*6050*/  HMMA.16816.F32.BF16 R28, R200.reuse, R184, R28 ;  /* 0x000000b8c81c723c */ /* 0x048fe2000004181c */
[----:B-1----:R-:W3:Y:S07]  /*6060*/  LDL R126, [R1+0x28] ;  /* 0x00002800017e7983 */ /* 0x002eee0000100800 */
[----:B------:R-:W-:Y:S01]  /*6070*/  HMMA.16816.F32.BF16 R32, R200, R186, R32 ;  /* 0x000000bac820723c */ /* 0x000fe20000041820 */
[----:B------:R1:W4:Y:S05]  /*6080*/  LDSM.16.M88.4 R184, [R124] ;  /* 0x000000007cb8783b */ /* 0x00032a0000000200 */
[----:B--2---:R-:W2:Y:S02]  /*6090*/  LDL R125, [R1+0x24] ;  /* 0x00002400017d7983 */ /* 0x004ea40000100800 */
[C---:B----4-:R-:W-:Y:S08]  /*60a0*/  HMMA.16816.F32.BF16 R4, R204.reuse, R176, R4 ;  /* 0x000000b0cc04723c */ /* 0x050ff00000041804 */
[C---:B------:R-:W-:Y:S01]  /*60b0*/  HMMA.16816.F32.BF16 R8, R204.reuse, R178, R8 ;  /* 0x000000b2cc08723c */ /* 0x040fe20000041808 */
[----:B------:R4:W4:Y:S05]  /*60c0*/  LDSM.16.M88.4 R176, [R2] ;  /* 0x0000000002b0783b */ /* 0x00092a0000000200 */
[----:B-1----:R-:W2:Y:S02]  /*60d0*/  LDL R124, [R1+0x20] ;  /* 0x00002000017c7983 */ /* 0x002ea40000100800 */
[C---:B------:R-:W-:Y:S08]  /*60e0*/  HMMA.16816.F32.BF16 R12, R204.reuse, R180, R12 ;  /* 0x000000b4cc0c723c */ /* 0x040ff0000004180c */
[C---:B------:R-:W-:Y:S01]  /*60f0*/  HMMA.16816.F32.BF16 R16, R204.reuse, R182, R16 ;  /* 0x000000b6cc10723c */ /* 0x040fe20000041810 */
[----:B------:R-:W1:Y:S07]  /*6100*/  LDSM.16.M88.4 R180, [R0+0x2000] ;  /* 0x0020000000b4783b */ /* 0x000e6e0000000200 */
[C---:B------:R-:W-:Y:S01]  /*6110*/  HMMA.16816.F32.BF16 R20, R204.reuse, R184, R20 ;  /* 0x000000b8cc14723c */ /* 0x040fe20000041814 */
[----:B----4-:R-:W2:Y:S07]  /*6120*/  LDL R2, [R1+0x1c] ;  /* 0x00001c0001027983 */ /* 0x010eae0000100800 */
        /* <DEDUP_REMOVED lines=33> */
[C---:B------:R-:W-:Y:S08]  /*6340*/  HMMA.16816.F32.BF16 R16, R216.reuse, R182, R16 ;  /* 0x000000b6d810723c */ /* 0x040ff00000041810 */
[C---:B------:R-:W-:Y:S08]  /*6350*/  HMMA.16816.F32.BF16 R20, R216.reuse, R184, R20 ;  /* 0x000000b8d814723c */ /* 0x040ff00000041814 */
[C---:B------:R-:W-:Y:S08]  /*6360*/  HMMA.16816.F32.BF16 R24, R216.reuse, R186, R24 ;  /* 0x000000bad818723c */ /* 0x040ff00000041818 */
[C---:B------:R-:W-:Y:S08]  /*6370*/  HMMA.16816.F32.BF16 R28, R216.reuse, R176, R28 ;  /* 0x000000b0d81c723c */ /* 0x040ff0000004181c */
[----:B------:R-:W-:Y:S01]  /*6380*/  HMMA.16816.F32.BF16 R32, R216, R178, R32 ;  /* 0x000000b2d820723c */ /* 0x000fe20000041820 */
[----:B---3--:R1:W3:Y:S05]  /*6390*/  LDSM.16.M88.4 R180, [R126] ;  /* 0x000000007eb4783b */ /* 0x0082ea0000000200 */
[----:B--2---:R2:W2:Y:S05]  /*63a0*/  LDSM.16.M88.4 R184, [R125] ;  /* 0x000000007db8783b */ /* 0x0044aa0000000200 */
[----:B-1----:R-:W4:Y:S05]  /*63b0*/  LDL R126, [R1+0x18] ;  /* 0x00001800017e7983 */ /* 0x002f2a0000100800 */
[----:B------:R1:W2:Y:S05]  /*63c0*/  LDSM.16.M88.4 R176, [R124] ;  /* 0x000000007cb0783b */ /* 0x0002aa0000000200 */
[----:B--2---:R-:W2:Y:S01]  /*63d0*/  LDL R125, [R1+0x14] ;  /* 0x00001400017d7983 */ /* 0x004ea20000100800 */
[C---:B---3--:R-:W-:Y:S08]  /*63e0*/  HMMA.16816.F32.BF16 R4, R220.reuse, R180, R4 ;  /* 0x000000b4dc04723c */ /* 0x048ff00000041804 */
[C---:B------:R-:W-:Y:S01]  /*63f0*/  HMMA.16816.F32.BF16 R8, R220.reuse, R182, R8 ;  /* 0x000000b6dc08723c */ /* 0x040fe20000041808 */
[----:B------:R3:W3:Y:S05]  /*6400*/  LDSM.16.M88.4 R180, [R2] ;  /* 0x0000000002b4783b */ /* 0x0006ea0000000200 */
[----:B-1----:R-:W2:Y:S02]  /*6410*/  LDL R124, [R1+0x10] ;  /* 0x00001000017c7983 */ /* 0x002ea40000100800 */
[C---:B------:R-:W-:Y:S08]  /*6420*/  HMMA.16816.F32.BF16 R12, R220.reuse, R184, R12 ;  /* 0x000000b8dc0c723c */ /* 0x040ff0000004180c */
[C---:B------:R-:W-:Y:S01]  /*6430*/  HMMA.16816.F32.BF16 R16, R220.reuse, R186, R16 ;  /* 0x000000badc10723c */ /* 0x040fe20000041810 */
[----:B------:R-:W1:Y:S07]  /*6440*/  LDSM.16.M88.4 R184, [R0+0x4000] ;  /* 0x0040000000b8783b */ /* 0x000e6e0000000200 */
[C---:B------:R-:W-:Y:S01]  /*6450*/  HMMA.16816.F32.BF16 R20, R220.reuse, R176, R20 ;  /* 0x000000b0dc14723c */ /* 0x040fe20000041814 */
[----:B---3--:R-:W2:Y:S05]  /*6460*/  LDL R2, [R1+0xc] ;  /* 0x00000c0001027983 */ /* 0x008eaa0000100800 */
[----:B------:R-:W2:Y:S02]  /*6470*/  LDL.LU R170, [R1+0x60] ;  /* 0x0000600001aa7983 */ /* 0x000ea40000300800 */
[C---:B------:R-:W-:Y:S03]  /*6480*/  HMMA.16816.F32.BF16 R24, R220.reuse, R178, R24 ;  /* 0x000000b2dc18723c */ /* 0x040fe60000041818 */
[----:B------:R-:W1:Y:S05]  /*6490*/  LDSM.16.M88.4 R176, [R0+0x4800] ;  /* 0x0048000000b0783b */ /* 0x000e6a0000000200 */
[----:B------:R-:W2:Y:S01]  /*64a0*/  LDL R128, [R1+0xb4] ;  /* 0x0000b40001807983 */ /* 0x000ea20000100800 */
[C---:B------:R-:W-:Y:S04]  /*64b0*/  HMMA.16816.F32.BF16 R28, R220.reuse, R180, R28 ;  /* 0x000000b4dc1c723c */ /* 0x040fe8000004181c */
[----:B------:R-:W2:Y:S04]  /*64c0*/  LDL R131, [R1+0xa4] ;  /* 0x0000a40001837983 */ /* 0x000ea80000100800 */
[----:B------:R-:W-:Y:S01]  /*64d0*/  HMMA.16816.F32.BF16 R32, R220, R182, R32 ;  /* 0x000000b6dc20723c */ /* 0x000fe20000041820 */
[----:B------:R-:W1:Y:S05]  /*64e0*/  LDSM.16.M88.4 R180, [R0+0x5000] ;  /* 0x0050000000b4783b */ /* 0x000e6a0000000200 */
[----:B------:R-:W2:Y:S02]  /*64f0*/  LDL R130, [R1+0xb0] ;  /* 0x0000b00001827983 */ /* 0x000ea40000100800 */
        /* <DEDUP_REMOVED lines=33> */
[----:B----4-:R1:W4:Y:S05]  /*6710*/  LDSM.16.M88.4 R184, [R126] ;  /* 0x000000007eb8783b */ /* 0x01032a0000000200 */
[----:B--2---:R-:W2:Y:S05]  /*6720*/  LDSM.16.M88.4 R176, [R125] ;  /* 0x000000007db0783b */ /* 0x004eaa0000000200 */
[----:B-1----:R-:W3:Y:S05]  /*6730*/  LDL R126, [R1+0x80] ;  /* 0x00008000017e7983 */ /* 0x002eea0000100800 */
[----:B------:R1:W2:Y:S01]  /*6740*/  LDSM.16.M88.4 R180, [R124] ;  /* 0x000000007cb4783b */ /* 0x0002a20000000200 */
[C---:B----4-:R-:W-:Y:S08]  /*6750*/  HMMA.16816.F32.BF16 R4, R236.reuse, R184, R4 ;  /* 0x000000b8ec04723c */ /* 0x050ff00000041804 */
[C---:B------:R-:W-:Y:S01]  /*6760*/  HMMA.16816.F32.BF16 R8, R236.reuse, R186, R8 ;  /* 0x000000baec08723c */ /* 0x040fe20000041808 */
[----:B--2---:R-:W2:Y:S05]  /*6770*/  LDSM.16.M88.4 R184, [R2] ;  /* 0x0000000002b8783b */ /* 0x004eaa0000000200 */
[----:B-1----:R-:W4:Y:S02]  /*6780*/  LDL.64 R124, [R1+0x70] ;  /* 0x00007000017c7983 */ /* 0x002f240000100a00 */
[C---:B------:R-:W-:Y:S03]  /*6790*/  HMMA.16816.F32.BF16 R12, R236.reuse, R176, R12 ;  /* 0x000000b0ec0c723c */ /* 0x040fe6000004180c */
[C---:B------:R-:W-:Y:S02]  /*67a0*/  ISETP.GE.AND P1, PT, R170.reuse, 0x1, PT ;  /* 0x00000001aa00780c */ /* 0x040fe40003f26270 */
[----:B------:R-:W-:Y:S03]  /*67b0*/  IADD3 R171, R170, -0x1, RZ ;  /* 0xffffffffaaab7810 */ /* 0x000fe60007ffe0ff */
[C---:B------:R-:W-:Y:S01]  /*67c0*/  HMMA.16816.F32.BF16 R16, R236.reuse, R178, R16 ;  /* 0x000000b2ec10723c */ /* 0x040fe20000041810 */
[----:B------:R-:W1:Y:S07]  /*67d0*/  LDSM.16.M88.4 R176, [R0+0x6000] ;  /* 0x0060000000b0783b */ /* 0x000e6e0000000200 */
[C---:B------:R-:W-:Y:S04]  /*67e0*/  HMMA.16816.F32.BF16 R20, R236.reuse, R180, R20 ;  /* 0x000000b4ec14723c */ /* 0x040fe80000041814 */
[----:B------:R-:W-:Y:S04]  /*67f0*/  @P1 SHF.R.S32.HI R156, RZ, 0x1f, R171 ;  /* 0x0000001fff9c1819 */ /* 0x000fe800000114ab */
[C---:B------:R-:W-:Y:S01]  /*6800*/  HMMA.16816.F32.BF16 R24, R236.reuse, R182, R24 ;  /* 0x000000b6ec18723c */ /* 0x040fe20000041818 */
[----:B------:R-:W1:Y:S03]  /*6810*/  LDSM.16.M88.4 R180, [R0+0x6800] ;  /* 0x0068000000b4783b */ /* 0x000e660000000200 */
[----:B------:R-:W-:Y:S04]  /*6820*/  @P1 IMAD R156, R156, c[0x0][0x1e0], RZ ;  /* 0x000078009c9c1a24 */ /* 0x000fe800078e02ff */
[C---:B------:R-:W-:Y:S01]  /*6830*/  @P1 IMAD R156, R171.reuse, c[0x0][0x1e4], R156 ;  /* 0x00007900ab9c1a24 */ /* 0x040fe200078e029c */
[C---:B--2---:R-:W-:Y:S08]  /*6840*/  HMMA.16816.F32.BF16 R28, R236.reuse, R184, R28 ;  /* 0x000000b8ec1c723c */ /* 0x044ff0000004181c */
[----:B------:R-:W-:Y:S01]  /*6850*/  HMMA.16816.F32.BF16 R32, R236, R186, R32 ;  /* 0x000000baec20723c */ /* 0x000fe20000041820 */
[----:B------:R-:W2:Y:S07]  /*6860*/  LDSM.16.M88.4 R184, [R0+0x7000] ;  /* 0x0070000000b8783b */ /* 0x000eae0000000200 */
[C---:B-1----:R-:W-:Y:S08]  /*6870*/  HMMA.16816.F32.BF16 R4, R240.reuse, R176, R4 ;  /* 0x000000b0f004723c */ /* 0x042ff00000041804 */
[C---:B------:R-:W-:Y:S01]  /*6880*/  HMMA.16816.F32.BF16 R8, R240.reuse, R178, R8 ;  /* 0x000000b2f008723c */ /* 0x040fe20000041808 */
[----:B------:R-:W1:Y:S07]  /*6890*/  LDSM.16.M88.4 R176, [R0+0x7800] ;  /* 0x0078000000b0783b */ /* 0x000e6e0000000200 */
[C---:B------:R-:W-:Y:S08]  /*68a0*/  HMMA.16816.F32.BF16 R12, R240.reuse, R180, R12 ;  /* 0x000000b4f00c723c */ /* 0x040ff0000004180c */
        /* <DEDUP_REMOVED lines=8> */
[C---:B------:R-:W-:Y:S07]  /*6930*/  HMMA.16816.F32.BF16 R4, R244.reuse, R180, R4 ;  /* 0x000000b4f404723c */ /* 0x040fee0000041804 */
[----:B------:R-:W-:Y:S01]  /*6940*/  @P1 IMAD.WIDE.U32 R180, R171, c[0x0][0x1e0], RZ ;  /* 0x00007800abb41a25 */ /* 0x000fe200078e00ff */
[C---:B------:R-:W-:Y:S04]  /*6950*/  HMMA.16816.F32.BF16 R8, R244.reuse, R182, R8 ;  /* 0x000000b6f408723c */ /* 0x040fe80000041808 */
[----:B------:R-:W-:Y:S01]  /*6960*/  @P1 IADD3 R156, R181, R156, RZ ;  /* 0x0000009cb59c1210 */ /* 0x000fe20007ffe0ff */
[C---:B------:R-:W-:Y:S03]  /*6970*/  @P1 IMAD.SHL.U32 R157, R180.reuse, 0x40, RZ ;  /* 0x00000040b49d1824 */ /* 0x040fe600078e00ff */
[----:B------:R-:W-:Y:S01]  /*6980*/  @P1 SHF.L.U64.HI R156, R180, 0x6, R156 ;  /* 0x00000006b49c1819 */ /* 0x000fe2000001029c */
[C---:B--2---:R-:W-:Y:S01]  /*6990*/  HMMA.16816.F32.BF16 R12, R244.reuse, R184, R12 ;  /* 0x000000b8f40c723c */ /* 0x044fe2000004180c */
[----:B------:R-:W2:Y:S01]  /*69a0*/  LDSM.16.M88.4 R180, [R250+0x7800] ;  /* 0x00780000fab4783b */ /* 0x000ea20000000200 */
[----:B------:R-:W-:Y:S04]  /*69b0*/  DEPBAR.LE SB0, 0x0 ;  /* 0x000080000000791a */ /* 0x000fe80000000000 */
[----:B------:R-:W-:Y:S02]  /*69c0*/  BAR.SYNC.DEFER_BLOCKING 0x0 ;  /* 0x0000000000007b1d */ /* 0x000fe40000010000 */
[C---:B------:R-:W-:Y:S08]  /*69d0*/  HMMA.16816.F32.BF16 R16, R244.reuse, R186, R16 ;  /* 0x000000baf410723c */ /* 0x040ff00000041810 */
[C---:B-1----:R-:W-:Y:S08]  /*69e0*/  HMMA.16816.F32.BF16 R20, R244.reuse, R176, R20 ;  /* 0x000000b0f414723c */ /* 0x042ff00000041814 */
[C---:B------:R-:W-:Y:S08]  /*69f0*/  HMMA.16816.F32.BF16 R24, R244.reuse, R178, R24 ;  /* 0x000000b2f418723c */ /* 0x040ff00000041818 */
[C---:B--2---:R-:W-:Y:S08]  /*6a00*/  HMMA.16816.F32.BF16 R28, R244.reuse, R180, R28 ;  /* 0x000000b4f41c723c */ /* 0x044ff0000004181c */
[----:B------:R-:W-:Y:S04]  /*6a10*/  HMMA.16816.F32.BF16 R32, R244, R182, R32 ;  /* 0x000000b6f420723c */ /* 0x000fe80000041820 */
[C---:B----4-:R-:W-:Y:S05]  /*6a20*/  @P1 IADD3 R0, P0, R157.reuse, R124, RZ ;  /* 0x0000007c9d001210 */ /* 0x050fea0007f1e0ff */
[----:B---3--:R-:W-:Y:S03]  /*6a30*/  @P1 IMAD.X R2, R156, 0x1, R126, P0 ;  /* 0x000000019c021824 */ /* 0x008fe600000e067e */
[C---:B------:R-:W-:Y:S04]  /*6a40*/  @P1 LEA R184, P0, R0.reuse, c[0x0][0x1c8], 0x1 ;  /* 0x0000720000b81a11 */ /* 0x040fe800078008ff */
[----:B------:R-:W-:Y:S02]  /*6a50*/  @P1 LEA.HI.X R185, R0, c[0x0][0x1cc], R2, 0x1, P0 ;  /* 0x0000730000b91a11 */ /* 0x000fe400000f0c02 */
[----:B------:R-:W-:Y:S02]  /*6a60*/  @P1 IADD3 R189, P0, R124, 0x40, RZ ;  /* 0x000000407cbd1810 */ /* 0x000fe40007f1e0ff */
[----:B------:R-:W-:Y:S01]  /*6a70*/  IADD3 R0, R130, R131, RZ ;  /* 0x0000008382007210 */ /* 0x000fe20007ffe0ff */
[----:B------:R-:W-:Y:S01]  /*6a80*/  @!PT LDS RZ, [RZ] ;  /* 0x00000000fffff984 */ /* 0x000fe20000000800 */
[----:B------:R-:W-:Y:S01]  /*6a90*/  @!PT LDS RZ, [RZ] ;  /* 0x00000000fffff984 */ /* 0x000fe20000000800 */
[----:B------:R-:W-:Y:S01]  /*6aa0*/  @!PT LDS RZ, [RZ] ;  /* 0x00000000fffff984 */ /* 0x000fe20000000800 */
[----:B------:R1:W-:Y:S01]  /*6ab0*/  @P1 LDGSTS.E.BYPASS.LTC128B.128 [R127+0x10100], [R184.64], !P6 ;  /* 0x10100000b87f1fae */ /* 0x0003e2000f101d46 */
[----:B------:R-:W-:Y:S02]  /*6ac0*/  @P1 IADD3.X R190, RZ, R126, RZ, P0, !PT ;  /* 0x0000007effbe1210 */ /* 0x000fe400007fe4ff */
[C---:B------:R-:W-:Y:S01]  /*6ad0*/  @P1 IADD3 R2, P0, R157.reuse, R189, RZ ;  /* 0x000000bd9d021210 */ /* 0x040fe20007f1e0ff */
[----:B------:R-:W-:Y:S04]  /*6ae0*/  @P2 IMAD.HI.U32 R159, R0, c[0x0][0x2c8], RZ ;  /* 0x0000b200009f2a27 */ /* 0x000fe800078e00ff */
[----:B------:R-:W-:Y:S01]  /*6af0*/  @P1 IMAD.X R177, R156, 0x1, R190, P0 ;  /* 0x000000019cb11824 */ /* 0x000fe200000e06be */
[C---:B------:R-:W-:Y:S02]  /*6b00*/  @P1 LEA R176, P0, R2.reuse, c[0x0][0x1c8], 0x1 ;  /* 0x0000720002b01a11 */ /* 0x040fe400078008ff */
[----:B------:R-:W-:Y:S02]  /*6b10*/  @P2 SHF.R.U32.HI R0, RZ, c[0x0][0x2cc], R159 ;  /* 0x0000b300ff002a19 */ /* 0x000fe4000001169f */
[----:B------:R-:W-:Y:S02]  /*6b20*/  @P1 LEA.HI.X R177, R2, c[0x0][0x1cc], R177, 0x1, P0 ;  /* 0x0000730002b11a11 */ /* 0x000fe400000f0cb1 */
[----:B------:R-:W-:Y:S01]  /*6b30*/  @P1 IADD3 R188, P0, R124, 0x80, RZ ;  /* 0x000000807cbc1810 */ /* 0x000fe20007f1e0ff */
[----:B------:R-:W2:Y:S01]  /*6b40*/  SHFL.IDX PT, R179, R0, RZ, 0x1c1f ;  /* 0x001c1fff00b37589 */ /* 0x000ea200000e0000 */
[----:B------:R-:W-:Y:S03]  /*6b50*/  MOV R159, 0xffffffc0 ;  /* 0xffffffc0009f7802 */ /* 0x000fe60000000f00 */
[----:B------:R-:W-:Y:S01]  /*6b60*/  @P1 IMAD.X R186, RZ, RZ, R126, P0 ;  /* 0x000000ffffba1224 */ /* 0x000fe200000e067e */
[----:B------:R3:W-:Y:S01]  /*6b70*/  @P1 LDGSTS.E.BYPASS.LTC128B.128 [R127+0x12100], [R176.64], !P5 ;  /* 0x12100000b07f1fae */ /* 0x0007e2000e901d46 */
[----:B------:R-:W-:Y:S04]  /*6b80*/  IMAD R159, R170, R159, 0x1 ;  /* 0x00000001aa9f7424 */ /* 0x000fe800078e029f */
[----:B------:R4:W1:Y:S02]  /*6b90*/  SHFL.IDX PT, R178, R0, 0x1, 0x1c1f ;  /* 0x003c1f0000b27f89 */ /* 0x00086400000e0000 */
[----:B----4-:R-:W-:Y:S04]  /*6ba0*/  @P1 IADD3 R0, P0, R157, R188, RZ ;  /* 0x000000bc9d001210 */ /* 0x010fe80007f1e0ff */
[----:B------:R-:W-:Y:S02]  /*6bb0*/  @P1 IADD3.X R2, R156, R186, RZ, P0, !PT ;  /* 0x000000ba9c021210 */ /* 0x000fe400007fe4ff */
[C---:B---3--:R-:W-:Y:S04]  /*6bc0*/  @P1 LEA R176, P0, R0.reuse, c[0x0][0x1c8], 0x1 ;  /* 0x0000720000b01a11 */ /* 0x048fe800078008ff */
[----:B------:R-:W-:Y:S02]  /*6bd0*/  @P1 LEA.HI.X R177, R0, c[0x0][0x1cc], R2, 0x1, P0 ;  /* 0x0000730000b11a11 */ /* 0x000fe400000f0c02 */
[----:B------:R-:W-:Y:S02]  /*6be0*/  IADD3 R0, R159, c[0x0][0x1d0], -R128 ;  /* 0x000074009f007a10 */ /* 0x000fe40007ffe880 */
[----:B------:R-:W-:Y:S01]  /*6bf0*/  @P1 IADD3 R180, P0, R124, 0xc0, RZ ;  /* 0x000000c07cb41810 */ /* 0x000fe20007f1e0ff */
[----:B------:R3:W-:Y:S01]  /*6c00*/  @P1 LDGSTS.E.BYPASS.LTC128B.128 [R127+0x14100], [R176.64], !P4 ;  /* 0x14100000b07f1fae */ /* 0x0007e2000e101d46 */
[----:B------:R-:W-:Y:S05]  /*6c10*/  IADD3 R0, R0, -c[0x0][0x168], RZ ;  /* 0x80005a0000007a10 */ /* 0x000fea0007ffe0ff */
[C---:B--2---:R-:W-:Y:S01]  /*6c20*/  IMAD.IADD R2, R0.reuse, 0x1, R179 ;  /* 0x0000000100027824 */ /* 0x044fe200078e02b3 */
[----:B-1----:R-:W-:Y:S01]  /*6c30*/  IADD3 R0, R0, R178, RZ ;  /* 0x000000b200007210 */ /* 0x002fe20007ffe0ff */
[----:B------:R-:W-:Y:S01]  /*6c40*/  @P1 IMAD.X R179, RZ, RZ, R126, P0 ;  /* 0x000000ffffb31224 */ /* 0x000fe200000e067e */
[----:B------:R-:W-:Y:S04]  /*6c50*/  @P1 IADD3 R159, P0, R157, R180, RZ ;  /* 0x000000b49d9f1210 */ /* 0x000fe80007f1e0ff */
[----:B---3--:R-:W-:Y:S02]  /*6c60*/  @P1 IADD3.X R177, R156, R179, RZ, P0, !PT ;  /* 0x000000b39cb11210 */ /* 0x008fe400007fe4ff */
[C---:B------:R-:W-:Y:S04]  /*6c70*/  @P1 LEA R176, P0, R159.reuse, c[0x0][0x1c8], 0x1 ;  /* 0x000072009fb01a11 */ /* 0x040fe800078008ff */
[----:B------:R-:W-:Y:S01]  /*6c80*/  @P1 LEA.HI.X R177, R159, c[0x0][0x1cc], R177, 0x1, P0 ;  /* 0x000073009fb11a11 */ /* 0x000fe200000f0cb1 */
[----:B------:R-:W-:Y:S04]  /*6c90*/  @P1 IMAD.MOV.U32 R159, RZ, RZ, c[0x0][0x1e0] ;  /* 0x00007800ff9f1624 */ /* 0x000fe800078e00ff */
[----:B------:R1:W-:Y:S01]  /*6ca0*/  @P1 LDGSTS.E.BYPASS.LTC128B.128 [R127+0x16100], [R176.64], !P3 ;  /* 0x16100000b07f1fae */ /* 0x0003e2000d901d46 */
[C---:B------:R-:W-:Y:S02]  /*6cb0*/  @P1 LEA R157, P0, R159.reuse, R157, 0x5 ;  /* 0x0000009d9f9d1211 */ /* 0x040fe400078028ff */
[----:B-1----:R-:W-:Y:S04]  /*6cc0*/  @P1 MOV R176, c[0x0][0x1e4] ;  /* 0x0000790000b01a02 */ /* 0x002fe80000000f00 */
[----:B------:R-:W-:Y:S02]  /*6cd0*/  @P1 LEA.HI.X R156, R159, R156, R176, 0x5, P0 ;  /* 0x0000009c9f9c1211 */ /* 0x000fe400000f2cb0 */
[----:B------:R-:W-:Y:S04]  /*6ce0*/  ISETP.GT.AND P0, PT, R2, RZ, PT ;  /* 0x000000ff0200720c */ /* 0x000fe80003f04270 */
[----:B------:R-:W-:Y:S02]  /*6cf0*/  FSEL R185, R4, -INF , P0 ;  /* 0xff80000004b97808 */ /* 0x000fe40000000000 */
[----:B------:R-:W-:Y:S04]  /*6d00*/  ISETP.GT.AND P0, PT, R2, 0x1, PT ;  /* 0x000000010200780c */ /* 0x000fe80003f04270 */
[----:B------:R-:W-:Y:S02]  /*6d10*/  FSEL R181, R5, -INF , P0 ;  /* 0xff80000005b57808 */ /* 0x000fe40000000000 */
[----:B------:R-:W-:Y:S04]  /*6d20*/  ISETP.GT.AND P0, PT, R0, RZ, PT ;  /* 0x000000ff0000720c */ /* 0x000fe80003f04270 */
[----:B------:R-:W-:Y:S02]  /*6d30*/  FSEL R187, R6, -INF , P0 ;  /* 0xff80000006bb7808 */ /* 0x000fe40000000000 */
[----:B------:R-:W-:Y:S02]  /*6d40*/  ISETP.GT.AND P0, PT, R0, 0x1, PT ;  /* 0x000000010000780c */ /* 0x000fe40003f04270 */
[----:B------:R-:W-:Y:S02]  /*6d50*/  FMNMX.FTZ R6, R185, R3, !PT ;  /* 0x00000003b9067209 */ /* 0x000fe40007810000 */
        /* <DEDUP_REMOVED lines=37> */
[----:B------:R-:W-:Y:S04]  /*6fb0*/  ISETP.GT.AND P0, PT, R2, 0x20, PT ;  /* 0x000000200200780c */ /* 0x000fe80003f04270 */
        /* <DEDUP_REMOVED lines=9> */
[----:B------:R-:W-:Y:S04]  /*7050*/  ISETP.GT.AND P0, PT, R2, 0x28, PT ;  /* 0x000000280200780c */ /* 0x000fe80003f04270 */
[----:B------:R-:W-:Y:S02]  /*7060*/  FSEL R199, R24, -INF , P0 ;  /* 0xff80000018c77808 */ /* 0x000fe40000000000 */
[C---:B------:R-:W-:Y:S02]  /*7070*/  ISETP.GT.AND P0, PT, R2.reuse, 0x29, PT ;  /* 0x000000290200780c */ /* 0x040fe40003f04270 */
        /* <DEDUP_REMOVED lines=10> */
[----:B------:R-:W-:Y:S01]  /*7120*/  FSEL R172, R32, -INF , P0 ;  /* 0xff80000020ac7808 */ /* 0x000fe20000000000 */
[----:B------:R-:W-:Y:S01]  /*7130*/  IMAD.MOV.U32 R32, RZ, RZ, R19 ;  /* 0x000000ffff207224 */ /* 0x000fe200078e0013 */
[----:B------:R-:W-:Y:S02]  /*7140*/  ISETP.GT.AND P0, PT, R2, 0x39, PT ;  /* 0x000000390200780c */ /* 0x000fe40003f04270 */
[----:B------:R-:W-:Y:S02]  /*7150*/  FMNMX.FTZ R2, R191, R4, !PT ;  /* 0x00000004bf027209 */ /* 0x000fe40007810000 */
[----:B------:R-:W-:Y:S02]  /*7160*/  FSEL R173, R33, -INF , P0 ;  /* 0xff80000021ad7808 */ /* 0x000fe40000000000 */
[----:B------:R-:W-:Y:S02]  /*7170*/  FMNMX.FTZ R6, R172, R6, !PT ;  /* 0x00000006ac067209 */ /* 0x000fe40007810000 */
[----:B------:R-:W-:Y:S02]  /*7180*/  FMNMX.FTZ R2, R18, R2, !PT ;  /* 0x0000000212027209 */ /* 0x000fe40007810000 */
[----:B------:R-:W-:Y:S02]  /*7190*/  FMNMX.FTZ R6, R173, R6, !PT ;  /* 0x00000006ad067209 */ /* 0x000fe40007810000 */
[----:B------:R-:W-:Y:S02]  /*71a0*/  ISETP.GT.AND P0, PT, R0, 0x28, PT ;  /* 0x000000280000780c */ /* 0x000fe40003f04270 */
[----:B------:R-:W-:Y:S01]  /*71b0*/  FMNMX.FTZ R2, R32, R2, !PT ;  /* 0x0000000220027209 */ /* 0x000fe20007810000 */
[----:B------:R-:W1:Y:S01]  /*71c0*/  SHFL.BFLY PT, R4, R6, 0x2, 0x1f ;  /* 0x0c401f0006047f89 */ /* 0x000e6200000e0000 */
[----:B------:R-:W-:Y:S02]  /*71d0*/  MOV R33, R23 ;  /* 0x0000001700217202 */ /* 0x000fe40000000f00 */
[----:B------:R-:W-:Y:S02]  /*71e0*/  FSEL R193, R26, -INF , P0 ;  /* 0xff8000001ac17808 */ /* 0x000fe40000000000 */
[----:B------:R-:W-:Y:S02]  /*71f0*/  FMNMX.FTZ R2, R22, R2, !PT ;  /* 0x0000000216027209 */ /* 0x000fe40007810000 */
        /* <DEDUP_REMOVED lines=16> */
[----:B------:R-:W-:Y:S02]  /*7300*/  @P1 IADD3 R2, P0, R157, R124, RZ ;  /* 0x0000007c9d021210 */ /* 0x000fe40007f1e0ff */
[----:B-1----:R-:W-:Y:S01]  /*7310*/  FMNMX.FTZ R6, R6, R4, !PT ;  /* 0x0000000406067209 */ /* 0x002fe20007810000 */
[----:B------:R-:W2:Y:S01]  /*7320*/  LDL.LU.64 R124, [R1+0x150] ;  /* 0x00015000017c7983 */ /* 0x000ea20000300a00 */
[----:B------:R-:W-:Y:S01]  /*7330*/  FMNMX.FTZ R0, R169, R0, !PT ;  /* 0x00000000a9007209 */ /* 0x000fe20007810000 */
[----:B------:R-:W-:Y:S01]  /*7340*/  @P1 IMAD.X R4, R156, 0x1, R126, P0 ;  /* 0x000000019c041824 */ /* 0x000fe200000e067e */
[C---:B------:R-:W-:Y:S02]  /*7350*/  @P1 LEA R10, P0, R2.reuse, c[0x0][0x1c8], 0x1 ;  /* 0x00007200020a1a11 */ /* 0x040fe400078008ff */
[----:B------:R-:W3:Y:S01]  /*7360*/  LDL.LU R126, [R1+0x14c] ;  /* 0x00014c00017e7983 */ /* 0x000ee20000300800 */
[----:B------:R-:W-:Y:S02]  /*7370*/  FMNMX.FTZ R0, R159, R0, !PT ;  /* 0x000000009f007209 */ /* 0x000fe40007810000 */
[----:B------:R-:W-:Y:S02]  /*7380*/  @P1 LEA.HI.X R11, R2, c[0x0][0x1cc], R4, 0x1, P0 ;  /* 0x00007300020b1a11 */ /* 0x000fe400000f0c04 */
[C---:B------:R-:W-:Y:S01]  /*7390*/  @P1 IADD3 R4, P0, R157.reuse, R189, RZ ;  /* 0x000000bd9d041210 */ /* 0x040fe20007f1e0ff */
[----:B------:R-:W1:Y:S01]  /*73a0*/  SHFL.BFLY PT, R2, R0, 0x2, 0x1f ;  /* 0x0c401f0000027f89 */ /* 0x000e6200000e0000 */
[----:B------:R-:W-:Y:S02]  /*73b0*/  MOV R35, R18 ;  /* 0x0000001200237202 */ /* 0x000fe40000000f00 */
[----:B------:R-:W-:Y:S02]  /*73c0*/  @P1 IADD3.X R190, R156, R190, RZ, P0, !PT ;  /* 0x000000be9cbe1210 */ /* 0x000fe400007fe4ff */
[C---:B------:R-:W-:Y:S01]  /*73d0*/  @P1 LEA R12, P0, R4.reuse, c[0x0][0x1c8], 0x1 ;  /* 0x00007200040c1a11 */ /* 0x040fe200078008ff */
[----:B------:R4:W-:Y:S03]  /*73e0*/  @P1 LDGSTS.E.BYPASS.LTC128B.128 [R127+0x11100], [R10.64], !P6 ;  /* 0x111000000a7f1fae */ /* 0x0009e6000f101d46 */
[----:B------:R-:W-:Y:S02]  /*73f0*/  @P1 LEA.HI.X R13, R4, c[0x0][0x1cc], R190, 0x1, P0 ;  /* 0x00007300040d1a11 */ /* 0x000fe400000f0cbe */
[C---:B------:R-:W-:Y:S01]  /*7400*/  @P1 IADD3 R4, P0, R157.reuse, R188, RZ ;  /* 0x000000bc9d041210 */ /* 0x040fe20007f1e0ff */
[----:B------:R-:W4:Y:S04]  /*7410*/  SHFL.BFLY PT, R14, R6, 0x1, 0x1f ;  /* 0x0c201f00060e7f89 */ /* 0x000f2800000e0000 */
[C---:B------:R-:W-:Y:S01]  /*7420*/  @P1 IMAD.X R186, R156.reuse, 0x1, R186, P0 ;  /* 0x000000019cba1824 */ /* 0x040fe200000e06ba */
[----:B------:R-:W-:Y:S01]  /*7430*/  @P1 IADD3 R5, P0, R157, R180, RZ ;  /* 0x000000b49d051210 */ /* 0x000fe20007f1e0ff */
[----:B------:R4:W-:Y:S03]  /*7440*/  @P1 LDGSTS.E.BYPASS.LTC128B.128 [R127+0x13100], [R12.64], !P5 ;  /* 0x131000000c7f1fae */ /* 0x0009e6000e901d46 */
[----:B------:R-:W-:Y:S02]  /*7450*/  @P1 IADD3.X R156, R156, R179, RZ, P0, !PT ;  /* 0x000000b39c9c1210 */ /* 0x000fe400007fe4ff */
[----:B------:R-:W-:Y:S02]  /*7460*/  @P1 LEA R8, P0, R4, c[0x0][0x1c8], 0x1 ;  /* 0x0000720004081a11 */ /* 0x000fe400078008ff */
[----:B-1----:R-:W-:Y:S02]  /*7470*/  FMNMX.FTZ R0, R0, R2, !PT ;  /* 0x0000000200007209 */ /* 0x002fe40007810000 */
[----:B------:R-:W-:Y:S02]  /*7480*/  @P1 LEA.HI.X R9, R4, c[0x0][0x1cc], R186, 0x1, P0 ;  /* 0x0000730004091a11 */ /* 0x000fe400000f0cba */
[C---:B------:R-:W-:Y:S01]  /*7490*/  @P1 LEA R4, P0, R5.reuse, c[0x0][0x1c8], 0x1 ;  /* 0x0000720005041a11 */ /* 0x040fe200078008ff */
[----:B------:R-:W1:Y:S03]  /*74a0*/  SHFL.BFLY PT, R2, R0, 0x1, 0x1f ;  /* 0x0c201f0000027f89 */ /* 0x000e6600000e0000 */
[----:B------:R-:W-:Y:S02]  /*74b0*/  @P1 LEA.HI.X R5, R5, c[0x0][0x1cc], R156, 0x1, P0 ;  /* 0x0000730005051a11 */ /* 0x000fe400000f0c9c */
[----:B------:R1:W-:Y:S01]  /*74c0*/  @P1 LDGSTS.E.BYPASS.LTC128B.128 [R127+0x15100], [R8.64], !P4 ;  /* 0x15100000087f1fae */ /* 0x0003e2000e101d46 */
[----:B----4-:R-:W-:Y:S04]  /*74d0*/  FMNMX.FTZ R157, R6, R14, !PT ;  /* 0x0000000e069d7209 */ /* 0x010fe80007810000 */
[----:B------:R4:W-:Y:S01]  /*74e0*/  @P1 LDGSTS.E.BYPASS.LTC128B.128 [R127+0x17100], [R4.64], !P3 ;  /* 0x17100000047f1fae */ /* 0x0009e2000d901d46 */
[C---:B------:R-:W-:Y:S01]  /*74f0*/  FSETP.NEU.FTZ.AND P0, PT, R157.reuse, -INF , PT ;  /* 0xff8000009d00780b */ /* 0x040fe20003f1d000 */
[----:B------:R-:W-:Y:S03]  /*7500*/  FMUL.FTZ R180, R157, c[0x0][0x2d0] ;  /* 0x0000b4009db47a20 */ /* 0x000fe60000410000 */
[----:B------:R-:W4:Y:S02]  /*7510*/  LDSM.16.MT88.4 R12, [R248] ;  /* 0x00000000f80c783b */ /* 0x000f240000004200 */
[----:B------:R-:W-:Y:S03]  /*7520*/  FSEL R180, R180, RZ, P0 ;  /* 0x000000ffb4b47208 */ /* 0x000fe60000000000 */
[----:B------:R-:W4:Y:S02]  /*7530*/  LDSM.16.MT88.4 R20, [R252] ;  /* 0x00000000fc14783b */ /* 0x000f240000004200 */
[--C-:B------:R-:W-:Y:S01]  /*7540*/  FFMA.FTZ R181, R181, c[0x0][0x2d0], -R180.reuse ;  /* 0x0000b400b5b57a23 */ /* 0x100fe200000108b4 */
[----:B-1----:R-:W-:Y:S01]  /*7550*/  FMNMX.FTZ R156, R0, R2, !PT ;  /* 0x00000002009c7209 */ /* 0x002fe20007810000 */
[--C-:B------:R-:W-:Y:S01]  /*7560*/  FFMA.FTZ R185, R185, c[0x0][0x2d0], -R180.reuse ;  /* 0x0000b400b9b97a23 */ /* 0x100fe200000108b4 */
[----:B------:R-:W-:Y:S01]  /*7570*/  FSEL R0, R157, RZ, P0 ;  /* 0x000000ff9d007208 */ /* 0x000fe20000000000 */
[----:B------:R1:W-:Y:S01]  /*7580*/  MUFU.EX2 R186, R181 ;  /* 0x000000b500ba7308 */ /* 0x0003e20000000800 */
[----:B------:R-:W-:Y:S01]  /*7590*/  FSETP.NEU.FTZ.AND P0, PT, R156, -INF , PT ;  /* 0xff8000009c00780b */ /* 0x000fe20003f1d000 */
[--C-:B------:R-:W-:Y:S01]  /*75a0*/  FFMA.FTZ R176, R176, c[0x0][0x2d0], -R180.reuse ;  /* 0x0000b400b0b07a23 */ /* 0x100fe200000108b4 */
[----:B------:R-:W4:Y:S01]  /*75b0*/  LDSM.16.MT88.4 R28, [R251] ;  /* 0x00000000fb1c783b */ /* 0x000f220000004200 */
[----:B------:R-:W-:Y:S01]  /*75c0*/  FADD.FTZ R0, -R0, R3 ;  /* 0x0000000300007221 */ /* 0x000fe20000010100 */
[----:B------:R-:W-:Y:S01]  /*75d0*/  FSEL R2, R156, RZ, P0 ;  /* 0x000000ff9c027208 */ /* 0x000fe20000000000 */
[----:B------:R-:W-:Y:S02]  /*75e0*/  FFMA.FTZ R178, R178, c[0x0][0x2d0], -R180 ;  /* 0x0000b400b2b27a23 */ /* 0x000fe400000108b4 */
[----:B------:R-:W-:Y:S01]  /*75f0*/  FMUL.FTZ R0, R0, c[0x0][0x2d0] ;  /* 0x0000b40000007a20 */ /* 0x000fe20000410000 */
[----:B------:R-:W0:Y:S01]  /*7600*/  LDGDEPBAR ;  /* 0x00000000000079af */ /* 0x000e220000000000 */
[----:B------:R-:W-:Y:S04]  /*7610*/  MUFU.EX2 R185, R185 ;  /* 0x000000b900b97308 */ /* 0x000fe80000000800 */
[----:B----4-:R-:W3:Y:S05]  /*7620*/  LDL.LU R127, [R1+0x148] ;  /* 0x00014800017f7983 */ /* 0x010eea0000300800 */
[----:B------:R-:W2:Y:S01]  /*7630*/  LDL R188, [R1+0x48] ;  /* 0x0000480001bc7983 */ /* 0x000ea20000100800 */
[----:B------:R-:W1:Y:S02]  /*7640*/  MUFU.EX2 R3, R0 ;  /* 0x0000000000037308 */ /* 0x000e640000000800 */
[----:B-1----:R-:W-:Y:S05]  /*7650*/  FMUL.FTZ R181, R156, c[0x0][0x2d0] ;  /* 0x0000b4009cb57a20 */ /* 0x002fea0000410000 */
[----:B------:R-:W-:Y:S03]  /*7660*/  FSEL R181, R181, RZ, P0 ;  /* 0x000000ffb5b57208 */ /* 0x000fe60000000000 */
[----:B------:R1:W-:Y:S02]  /*7670*/  MUFU.EX2 R189, R176 ;  /* 0x000000b000bd7308 */ /* 0x0003e40000000800 */
[--C-:B------:R-:W-:Y:S02]  /*7680*/  FFMA.FTZ R187, R187, c[0x0][0x2d0], -R181.reuse ;  /* 0x0000b400bbbb7a23 */ /* 0x100fe400000108b5 */
[--C-:B------:R-:W-:Y:S02]  /*7690*/  FFMA.FTZ R184, R184, c[0x0][0x2d0], -R181.reuse ;  /* 0x0000b400b8b87a23 */ /* 0x100fe400000108b5 */
[--C-:B------:R-:W-:Y:S02]  /*76a0*/  FFMA.FTZ R177, R177, c[0x0][0x2d0], -R181.reuse ;  /* 0x0000b400b1b17a23 */ /* 0x100fe400000108b5 */
[--C-:B------:R-:W-:Y:S02]  /*76b0*/  FFMA.FTZ R7, R7, c[0x0][0x2d0], -R181.reuse ;  /* 0x0000b40007077a23 */ /* 0x100fe400000108b5 */
[----:B------:R-:W1:Y:S01]  /*76c0*/  MUFU.EX2 R182, R178 ;  /* 0x000000b200b67308 */ /* 0x000e620000000800 */
[----:B------:R-:W-:Y:S02]  /*76d0*/  FFMA.FTZ R159, R159, c[0x0][0x2d0], -R181 ;  /* 0x0000b4009f9f7a23 */ /* 0x000fe400000108b5 */
[C---:B------:R-:W-:Y:S02]  /*76e0*/  FMUL.FTZ R24, R3.reuse, R144 ;  /* 0x0000009003187220 */ /* 0x040fe40000410000 */
[----:B------:R-:W3:Y:S01]  /*76f0*/  LDL R144, [R1+0x4] ;  /* 0x0000040001907983 */ /* 0x000ee20000100800 */
[----:B------:R-:W-:Y:S02]  /*7700*/  FADD.FTZ R0, -R2, R158 ;  /* 0x0000009e02007221 */ /* 0x000fe40000010100 */
[C---:B------:R-:W-:Y:S02]  /*7710*/  FMUL.FTZ R4, R3.reuse, R160 ;  /* 0x000000a003047220 */ /* 0x040fe40000410000 */
[----:B------:R-:W-:Y:S01]  /*7720*/  FMUL.FTZ R0, R0, c[0x0][0x2d0] ;  /* 0x0000b40000007a20 */ /* 0x000fe20000410000 */
[----:B------:R-:W-:Y:S01]  /*7730*/  MUFU.EX2 R183, R184 ;  /* 0x000000b800b77308 */ /* 0x000fe20000000800 */
[C---:B------:R-:W-:Y:S01]  /*7740*/  FMUL.FTZ R5, R3.reuse, R161 ;  /* 0x000000a103057220 */ /* 0x040fe20000410000 */
[----:B-1----:R-:W-:Y:S01]  /*7750*/  F2FP.BF16.PACK_AB R176, R186, R185 ;  /* 0x000000b9bab0723e */ /* 0x002fe200000010ff */
[C---:B------:R-:W-:Y:S01]  /*7760*/  FMUL.FTZ R8, R3.reuse, R164 ;  /* 0x000000a403087220 */ /* 0x040fe20000410000 */
[----:B------:R-:W-:Y:S01]  /*7770*/  MOV R161, R32 ;  /* 0x0000002000a17202 */ /* 0x000fe20000000f00 */
[C---:B------:R-:W-:Y:S02]  /*7780*/  FMUL.FTZ R9, R3.reuse, R165 ;  /* 0x000000a503097220 */ /* 0x040fe40000410000 */
[C---:B------:R-:W-:Y:S02]  /*7790*/  FMUL.FTZ R16, R3.reuse, R136 ;  /* 0x0000008803107220 */ /* 0x040fe40000410000 */
[C---:B------:R-:W-:Y:S01]  /*77a0*/  FMUL.FTZ R17, R3.reuse, R137 ;  /* 0x0000008903117220 */ /* 0x040fe20000410000 */
[----:B------:R-:W-:Y:S01]  /*77b0*/  MUFU.EX2 R190, R177 ;  /* 0x000000b100be7308 */ /* 0x000fe20000000800 */
[C---:B------:R-:W-:Y:S01]  /*77c0*/  FMUL.FTZ R25, R3.reuse, R145 ;  /* 0x0000009103197220 */ /* 0x040fe20000410000 */
[----:B------:R-:W-:Y:S01]  /*77d0*/  F2FP.BF16.PACK_AB R178, R182, R189 ;  /* 0x000000bdb6b2723e */ /* 0x000fe200000010ff */
[----:B------:R-:W-:Y:S02]  /*77e0*/  IMAD.MOV.U32 R160, RZ, RZ, R35 ;  /* 0x000000ffffa07224 */ /* 0x000fe400078e0023 */
[----:B------:R-:W-:Y:S02]  /*77f0*/  IMAD.MOV.U32 R158, RZ, RZ, R33 ;  /* 0x000000ffff9e7224 */ /* 0x000fe400078e0021 */
[C---:B------:R-:W-:Y:S03]  /*7800*/  FMUL.FTZ R32, R3.reuse, R152 ;  /* 0x0000009803207220 */ /* 0x040fe60000410000 */
[----:B------:R-:W1:Y:S01]  /*7810*/  MUFU.EX2 R184, R7 ;  /* 0x0000000700b87308 */ /* 0x000e620000000800 */
        /* <DEDUP_REMOVED lines=13> */
[C---:B------:R-:W-:Y:S01]  /*78f0*/  FMUL.FTZ R56, R3.reuse, R56 ;  /* 0x0000003803387220 */ /* 0x040fe20000410000 */
[----:B-1----:R-:W-:Y:S01]  /*7900*/  F2FP.BF16.PACK_AB R179, R184, R190 ;  /* 0x000000beb8b3723e */ /* 0x002fe200000010ff */
[C---:B------:R-:W-:Y:S01]  /*7910*/  FMUL.FTZ R57, R3.reuse, R57 ;  /* 0x0000003903397220 */ /* 0x040fe20000410000 */
[----:B------:R-:W-:Y:S01]  /*7920*/  MOV R164, R184 ;  /* 0x000000b800a47202 */ /* 0x000fe20000000f00 */
[--C-:B------:R-:W-:Y:S02]  /*7930*/  FFMA.FTZ R2, R128, c[0x0][0x2d0], -R180.reuse ;  /* 0x0000b40080027a23 */ /* 0x100fe400000108b4 */
[C---:B------:R-:W-:Y:S01]  /*7940*/  FMUL.FTZ R60, R3.reuse, R60 ;  /* 0x0000003c033c7220 */ /* 0x040fe20000410000 */
[----:B------:R-:W3:Y:S01]  /*7950*/  LDL.LU R128, [R1+0x144] ;  /* 0x0001440001807983 */ /* 0x000ee20000300800 */
[C---:B------:R-:W-:Y:S01]  /*7960*/  FMUL.FTZ R61, R3.reuse, R61 ;  /* 0x0000003d033d7220 */ /* 0x040fe20000410000 */
[----:B------:R-:W-:Y:S01]  /*7970*/  MUFU.EX2 R159, R159 ;  /* 0x0000009f009f7308 */ /* 0x000fe20000000800 */
[----:B------:R-:W-:Y:S02]  /*7980*/  FMUL.FTZ R64, R3, R64 ;  /* 0x0000004003407220 */ /* 0x000fe40000410000 */
[C---:B------:R-:W-:Y:S02]  /*7990*/  FMUL.FTZ R6, R0.reuse, R162 ;  /* 0x000000a200067220 */ /* 0x040fe40000410000 */
[C---:B------:R-:W-:Y:S02]  /*79a0*/  FMUL.FTZ R7, R0.reuse, R163 ;  /* 0x000000a300077220 */ /* 0x040fe40000410000 */
[C---:B------:R-:W-:Y:S01]  /*79b0*/  FMUL.FTZ R10, R0.reuse, R166 ;  /* 0x000000a6000a7220 */ /* 0x040fe20000410000 */
[----:B------:R-:W-:Y:S01]  /*79c0*/  MOV R166, R182 ;  /* 0x000000b600a67202 */ /* 0x000fe20000000f00 */
[C---:B------:R-:W-:Y:S02]  /*79d0*/  FMUL.FTZ R11, R0.reuse, R167 ;  /* 0x000000a7000b7220 */ /* 0x040fe40000410000 */
[C---:B------:R-:W-:Y:S01]  /*79e0*/  FMUL.FTZ R18, R0.reuse, R138 ;  /* 0x0000008a00127220 */ /* 0x040fe20000410000 */
[----:B------:R-:W-:Y:S01]  /*79f0*/  F2FP.BF16.PACK_AB R177, R183, R187 ;  /* 0x000000bbb7b1723e */ /* 0x000fe200000010ff */
[C---:B------:R-:W-:Y:S02]  /*7a00*/  FMUL.FTZ R19, R0.reuse, R139 ;  /* 0x0000008b00137220 */ /* 0x040fe40000410000 */
[----:B------:R-:W-:Y:S01]  /*7a10*/  LDSM.16.MT88.4 R136, [R248+0x800] ;  /* 0x00080000f888783b */ /* 0x000fe20000004200 */
[C---:B------:R-:W-:Y:S02]  /*7a20*/  FMUL.FTZ R26, R0.reuse, R146 ;  /* 0x00000092001a7220 */ /* 0x040fe40000410000 */
[----:B------:R-:W-:Y:S01]  /*7a30*/  FMUL.FTZ R27, R0, R147 ;  /* 0x00000093001b7220 */ /* 0x000fe20000410000 */
[C---:B------:R-:W-:Y:S05]  /*7a40*/  HMMA.16816.F32.BF16 R4, R176.reuse, R12, R4 ;  /* 0x0000000cb004723c */ /* 0x040fea0000041804 */
[--C-:B------:R-:W-:Y:S02]  /*7a50*/  FFMA.FTZ R152, R194, c[0x0][0x2d0], -R180.reuse ;  /* 0x0000b400c2987a23 */ /* 0x100fe400000108b4 */
[C---:B------:R-:W-:Y:S01]  /*7a60*/  FMUL.FTZ R12, R3.reuse, R132 ;  /* 0x00000084030c7220 */ /* 0x040fe20000410000 */
[C---:B------:R-:W-:Y:S04]  /*7a70*/  HMMA.16816.F32.BF16 R8, R176.reuse, R14, R8 ;  /* 0x0000000eb008723c */ /* 0x040fe80000041808 */
[----:B------:R-:W-:Y:S02]  /*7a80*/  FMUL.FTZ R13, R3, R133 ;  /* 0x00000085030d7220 */ /* 0x000fe40000410000 */
[C---:B------:R-:W-:Y:S02]  /*7a90*/  FMUL.FTZ R35, R0.reuse, R155 ;  /* 0x0000009b00237220 */ /* 0x040fe40000410000 */
[C---:B------:R-:W-:Y:S04]  /*7aa0*/  FMUL.FTZ R14, R0.reuse, R134 ;  /* 0x00000086000e7220 */ /* 0x040fe80000410000 */
[C---:B------:R-:W-:Y:S02]  /*7ab0*/  FMUL.FTZ R15, R0.reuse, R135 ;  /* 0x00000087000f7220 */ /* 0x040fe40000410000 */
[--C-:B------:R-:W-:Y:S02]  /*7ac0*/  FFMA.FTZ R153, R195, c[0x0][0x2d0], -R180.reuse ;  /* 0x0000b400c3997a23 */ /* 0x100fe400000108b4 */
[C---:B------:R-:W-:Y:S02]  /*7ad0*/  FMUL.FTZ R38, R0.reuse, R38 ;  /* 0x0000002600267220 */ /* 0x040fe40000410000 */
[C---:B------:R-:W-:Y:S01]  /*7ae0*/  FMUL.FTZ R39, R0.reuse, R39 ;  /* 0x0000002700277220 */ /* 0x040fe20000410000 */
[C---:B------:R-:W-:Y:S03]  /*7af0*/  HMMA.16816.F32.BF16 R12, R176.reuse, R20, R12 ;  /* 0x00000014b00c723c */ /* 0x040fe6000004180c */
[C---:B------:R-:W-:Y:S02]  /*7b00*/  FMUL.FTZ R42, R0.reuse, R42 ;  /* 0x0000002a002a7220 */ /* 0x040fe40000410000 */
[C---:B------:R-:W-:Y:S02]  /*7b10*/  FMUL.FTZ R43, R0.reuse, R43 ;  /* 0x0000002b002b7220 */ /* 0x040fe40000410000 */
[C---:B------:R-:W-:Y:S01]  /*7b20*/  FMUL.FTZ R20, R3.reuse, R140 ;  /* 0x0000008c03147220 */ /* 0x040fe20000410000 */
[C---:B------:R-:W-:Y:S04]  /*7b30*/  HMMA.16816.F32.BF16 R16, R176.reuse, R22, R16 ;  /* 0x00000016b010723c */ /* 0x040fe80000041810 */
[C---:B------:R-:W-:Y:S02]  /*7b40*/  FMUL.FTZ R21, R3.reuse, R141 ;  /* 0x0000008d03157220 */ /* 0x040fe40000410000 */
[C---:B------:R-:W-:Y:S02]  /*7b50*/  FMUL.FTZ R46, R0.reuse, R46 ;  /* 0x0000002e002e7220 */ /* 0x040fe40000410000 */
[C---:B------:R-:W-:Y:S04]  /*7b60*/  FMUL.FTZ R22, R0.reuse, R142 ;  /* 0x0000008e00167220 */ /* 0x040fe80000410000 */
[C---:B------:R-:W-:Y:S02]  /*7b70*/  FMUL.FTZ R23, R0.reuse, R143 ;  /* 0x0000008f00177220 */ /* 0x040fe40000410000 */
[----:B------:R-:W-:Y:S01]  /*7b80*/  LDSM.16.MT88.4 R140, [R252+0x800] ;  /* 0x00080000fc8c783b */ /* 0x000fe20000004200 */
[C---:B------:R-:W-:Y:S02]  /*7b90*/  FMUL.FTZ R47, R0.reuse, R47 ;  /* 0x0000002f002f7220 */ /* 0x040fe40000410000 */
[C---:B------:R-:W-:Y:S02]  /*7ba0*/  FMUL.FTZ R50, R0.reuse, R50 ;  /* 0x0000003200327220 */ /* 0x040fe40000410000 */
        /* <DEDUP_REMOVED lines=9> */
[C---:B------:R-:W-:Y:S02]  /*7c40*/  FMUL.FTZ R58, R0.reuse, R58 ;  /* 0x0000003a003a7220 */ /* 0x040fe40000410000 */
[C---:B------:R-:W-:Y:S02]  /*7c50*/  FMUL.FTZ R59, R0.reuse, R59 ;  /* 0x0000003b003b7220 */ /* 0x040fe40000410000 */
[----:B------:R-:W-:Y:S02]  /*7c60*/  IMAD.MOV.U32 R167, RZ, RZ, R161 ;  /* 0x000000ffffa77224 */ /* 0x000fe400078e00a1 */
[----:B------:R1:W-:Y:S01]  /*7c70*/  MUFU.EX2 R161, R2 ;  /* 0x0000000200a17308 */ /* 0x0003e20000000800 */
        /* <DEDUP_REMOVED lines=11> */
[C---:B------:R-:W-:Y:S02]  /*7d30*/  FMUL.FTZ R74, R0.reuse, R74 ;  /* 0x0000004a004a7220 */ /* 0x040fe40000410000 */
[--C-:B-1----:R-:W-:Y:S02]  /*7d40*/  FFMA.FTZ R2, R129, c[0x0][0x2d0], -R180.reuse ;  /* 0x0000b40081027a23 */ /* 0x102fe400000108b4 */
[C---:B------:R-:W-:Y:S01]  /*7d50*/  FMUL.FTZ R75, R0.reuse, R75 ;  /* 0x0000004b004b7220 */ /* 0x040fe20000410000 */
[----:B------:R-:W4:Y:S01]  /*7d60*/  LDL.LU R129, [R1+0x140] ;  /* 0x0001400001817983 */ /* 0x000f220000300800 */
[----:B------:R1:W-:Y:S01]  /*7d70*/  MUFU.EX2 R163, R2 ;  /* 0x0000000200a37308 */ /* 0x0003e20000000800 */
[C---:B------:R-:W-:Y:S02]  /*7d80*/  FMUL.FTZ R76, R3.reuse, R76 ;  /* 0x0000004c034c7220 */ /* 0x040fe40000410000 */
[C---:B------:R-:W-:Y:S01]  /*7d90*/  FMUL.FTZ R77, R3.reuse, R77 ;  /* 0x0000004d034d7220 */ /* 0x040fe20000410000 */
[----:B------:R-:W4:Y:S01]  /*7da0*/  LDL.LU R146, [R1+0x64] ;  /* 0x0000640001927983 */ /* 0x000f220000300800 */
[C---:B------:R-:W-:Y:S02]  /*7db0*/  FMUL.FTZ R78, R0.reuse, R78 ;  /* 0x0000004e004e7220 */ /* 0x040fe40000410000 */
[C---:B------:R-:W-:Y:S02]  /*7dc0*/  FMUL.FTZ R79, R0.reuse, R79 ;  /* 0x0000004f004f7220 */ /* 0x040fe40000410000 */
[----:B------:R-:W4:Y:S01]  /*7dd0*/  LDL.LU R145, [R1+0x68] ;  /* 0x0000680001917983 */ /* 0x000f220000300800 */
[C---:B------:R-:W-:Y:S02]  /*7de0*/  FMUL.FTZ R80, R3.reuse, R80 ;  /* 0x0000005003507220 */ /* 0x040fe40000410000 */
[C---:B------:R-:W-:Y:S02]  /*7df0*/  FMUL.FTZ R81, R3.reuse, R81 ;  /* 0x0000005103517220 */ /* 0x040fe40000410000 */
[C---:B------:R-:W-:Y:S02]  /*7e00*/  FMUL.FTZ R82, R0.reuse, R82 ;  /* 0x0000005200527220 */ /* 0x040fe40000410000 */
[C---:B------:R-:W-:Y:S02]  /*7e10*/  FMUL.FTZ R83, R0.reuse, R83 ;  /* 0x0000005300537220 */ /* 0x040fe40000410000 */
[C---:B------:R-:W-:Y:S02]  /*7e20*/  FMUL.FTZ R84, R3.reuse, R84 ;  /* 0x0000005403547220 */ /* 0x040fe40000410000 */
[C---:B------:R-:W-:Y:S02]  /*7e30*/  FMUL.FTZ R85, R3.reuse, R85 ;  /* 0x0000005503557220 */ /* 0x040fe40000410000 */
[----:B------:R-:W-:Y:S02]  /*7e40*/  FMUL.FTZ R86, R0, R86 ;  /* 0x0000005600567220 */ /* 0x000fe40000410000 */
[--C-:B-1----:R-:W-:Y:S02]  /*7e50*/  FFMA.FTZ R2, R130, c[0x0][0x2d0], -R181.reuse ;  /* 0x0000b40082027a23 */ /* 0x102fe400000108b5 */
[----:B------:R-:W4:Y:S01]  /*7e60*/  LDL.LU R130, [R1+0x13c] ;  /* 0x00013c0001827983 */ /* 0x000f220000300800 */
[C---:B------:R-:W-:Y:S01]  /*7e70*/  FMUL.FTZ R87, R0.reuse, R87 ;  /* 0x0000005700577220 */ /* 0x040fe20000410000 */
        /* <DEDUP_REMOVED lines=12> */
[C---:B------:R-:W-:Y:S02]  /*7f40*/  FMUL.FTZ R99, R0.reuse, R99 ;  /* 0x0000006300637220 */ /* 0x040fe40000410000 */
[--C-:B-1----:R-:W-:Y:S02]  /*7f50*/  FFMA.FTZ R2, R191, c[0x0][0x2d0], -R181.reuse ;  /* 0x0000b400bf027a23 */ /* 0x102fe400000108b5 */
[C---:B------:R-:W-:Y:S02]  /*7f60*/  FMUL.FTZ R100, R3.reuse, R100 ;  /* 0x0000006403647220 */ /* 0x040fe40000410000 */
[----:B------:R1:W1:Y:S01]  /*7f70*/  MUFU.EX2 R182, R2 ;  /* 0x0000000200b67308 */ /* 0x0002620000000800 */
        /* <DEDUP_REMOVED lines=17> */
[----:B--2---:R2:W3:Y:S01]  /*8090*/  LDSM.16.MT88.4 R132, [R188] ;  /* 0x00000000bc84783b */ /* 0x0044e20000004200 */
        /* <DEDUP_REMOVED lines=9> */
[----:B---3--:R-:W-:Y:S02]  /*8130*/  FMUL.FTZ R126, R0, R126 ;  /* 0x0000007e007e7220 */ /* 0x008fe40000410000 */
[----:B-1----:R-:W-:Y:S02]  /*8140*/  FFMA.FTZ R2, R196, c[0x0][0x2d0], -R180 ;  /* 0x0000b400c4027a23 */ /* 0x002fe400000108b4 */
[----:B------:R1:W5:Y:S01]  /*8150*/  LDL.LU R196, [R1+0x134] ;  /* 0x0001340001c47983 */ /* 0x0003620000300800 */
[----:B--2---:R-:W-:Y:S01]  /*8160*/  MOV R188, R34 ;  /* 0x0000002200bc7202 */ /* 0x004fe20000000f00 */
[C---:B------:R-:W-:Y:S02]  /*8170*/  FMUL.FTZ R34, R0.reuse, R154 ;  /* 0x0000009a00227220 */ /* 0x040fe40000410000 */
[----:B------:R-:W-:Y:S02]  /*8180*/  FMUL.FTZ R127, R0, R127 ;  /* 0x0000007f007f7220 */ /* 0x000fe40000410000 */
[----:B------:R-:W-:Y:S02]  /*8190*/  IMAD.MOV.U32 R165, RZ, RZ, R188 ;  /* 0x000000ffffa57224 */ /* 0x000fe400078e00bc */
[----:B------:R2:W3:Y:S01]  /*81a0*/  MUFU.EX2 R188, R2 ;  /* 0x0000000200bc7308 */ /* 0x0004e20000000800 */
[----:B------:R-:W-:Y:S02]  /*81b0*/  IMAD.MOV.U32 R154, RZ, RZ, R164 ;  /* 0x000000ffff9a7224 */ /* 0x000fe400078e00a4 */
[C---:B------:R-:W-:Y:S02]  /*81c0*/  FMUL.FTZ R124, R3.reuse, R124 ;  /* 0x0000007c037c7220 */ /* 0x040fe40000410000 */
[C---:B------:R-:W-:Y:S01]  /*81d0*/  FMUL.FTZ R125, R3.reuse, R125 ;  /* 0x0000007d037d7220 */ /* 0x040fe20000410000 */
[C---:B------:R-:W-:Y:S08]  /*81e0*/  HMMA.16816.F32.BF16 R28, R176.reuse, R132, R28 ;  /* 0x00000084b01c723c */ /* 0x040ff0000004181c */
[C---:B------:R-:W-:Y:S01]  /*81f0*/  HMMA.16816.F32.BF16 R32, R176.reuse, R134, R32 ;  /* 0x00000086b020723c */ /* 0x040fe20000041820 */
[----:B------:R-:W1:Y:S03]  /*8200*/  LDSM.16.MT88.4 R132, [R248+0x2000] ;  /* 0x00200000f884783b */ /* 0x000e660000004200 */
[--C-:B--2---:R-:W-:Y:S04]  /*8210*/  FFMA.FTZ R2, R160, c[0x0][0x2d0], -R181.reuse ;  /* 0x0000b400a0027a23 */ /* 0x104fe800000108b5 */
[----:B------:R2:W-:Y:S01]  /*8220*/  MUFU.EX2 R160, R2 ;  /* 0x0000000200a07308 */ /* 0x0005e20000000800 */
[----:B------:R-:W-:Y:S03]  /*8230*/  FMUL.FTZ R128, R3, R128 ;  /* 0x0000008003807220 */ /* 0x000fe60000410000 */
[----:B--2---:R-:W-:Y:S02]  /*8240*/  FFMA.FTZ R2, R167, c[0x0][0x2d0], -R181 ;  /* 0x0000b400a7027a23 */ /* 0x004fe400000108b5 */
[----:B------:R-:W-:Y:S01]  /*8250*/  IMAD.MOV.U32 R167, RZ, RZ, R166 ;  /* 0x000000ffffa77224 */ /* 0x000fe200078e00a6 */
[C---:B-1----:R-:W-:Y:S04]  /*8260*/  HMMA.16816.F32.BF16 R36, R176.reuse, R132, R36 ;  /* 0x00000084b024723c */ /* 0x042fe80000041824 */
[----:B------:R-:W-:Y:S04]  /*8270*/  MOV R148, R167 ;  /* 0x000000a700947202 */ /* 0x000fe80000000f00 */
        /* <DEDUP_REMOVED lines=8> */
[C---:B----4-:R-:W-:Y:S02]  /*8300*/  FMUL.FTZ R129, R3.reuse, R129 ;  /* 0x0000008103817220 */ /* 0x050fe40000410000 */
[----:B------:R-:W-:Y:S02]  /*8310*/  FFMA.FTZ R185, R3, R146, R185 ;  /* 0x0000009203b97223 */ /* 0x000fe400000100b9 */
[C---:B------:R-:W-:Y:S01]  /*8320*/  FFMA.FTZ R187, R0.reuse, R145, R187 ;  /* 0x0000009100bb7223 */ /* 0x040fe200000100bb */
[C---:B-1----:R-:W-:Y:S03]  /*8330*/  HMMA.16816.F32.BF16 R60, R176.reuse, R132, R60 ;  /* 0x00000084b03c723c */ /* 0x042fe6000004183c */
[C---:B------:R-:W-:Y:S05]  /*8340*/  FMUL.FTZ R130, R0.reuse, R130 ;  /* 0x0000008200827220 */ /* 0x040fea0000410000 */
[C---:B------:R-:W-:Y:S01]  /*8350*/  HMMA.16816.F32.BF16 R64, R176.reuse, R134, R64 ;  /* 0x00000086b040723c */ /* 0x040fe20000041840 */
[----:B------:R-:W1:Y:S07]  /*8360*/  LDSM.16.MT88.4 R132, [R248+0x4000] ;  /* 0x00400000f884783b */ /* 0x000e6e0000004200 */
[C---:B-1----:R-:W-:Y:S08]  /*8370*/  HMMA.16816.F32.BF16 R68, R176.reuse, R132, R68 ;  /* 0x00000084b044723c */ /* 0x042ff00000041844 */
[C---:B------:R-:W-:Y:S01]  /*8380*/  HMMA.16816.F32.BF16 R72, R176.reuse, R134, R72 ;  /* 0x00000086b048723c */ /* 0x040fe20000041848 */
[----:B------:R-:W1:Y:S03]  /*8390*/  LDSM.16.MT88.4 R132, [R252+0x4000] ;  /* 0x00400000fc84783b */ /* 0x000e660000004200 */
[----:B------:R-:W-:Y:S02]  /*83a0*/  FMUL.FTZ R131, R0, R131 ;  /* 0x0000008300837220 */ /* 0x000fe40000410000 */
[--C-:B------:R-:W-:Y:S02]  /*83b0*/  FFMA.FTZ R0, R197, c[0x0][0x2d0], -R180.reuse ;  /* 0x0000b400c5007a23 */ /* 0x100fe400000108b4 */
[----:B------:R2:W5:Y:S02]  /*83c0*/  LDL.LU R197, [R1+0x130] ;  /* 0x0001300001c57983 */ /* 0x0005640000300800 */
[----:B------:R4:W-:Y:S02]  /*83d0*/  MUFU.EX2 R166, R0 ;  /* 0x0000000000a67308 */ /* 0x0009e40000000800 */
[--C-:B----4-:R-:W-:Y:S02]  /*83e0*/  FFMA.FTZ R0, R198, c[0x0][0x2d0], -R180.reuse ;  /* 0x0000b400c6007a23 */ /* 0x110fe400000108b4 */
[----:B------:R2:W5:Y:S06]  /*83f0*/  LDL.LU R198, [R1+0x12c] ;  /* 0x00012c0001c67983 */ /* 0x00056c0000300800 */
[----:B------:R4:W-:Y:S01]  /*8400*/  MUFU.EX2 R145, R0 ;  /* 0x0000000000917308 */ /* 0x0009e20000000800 */
[C---:B-1----:R-:W-:Y:S08]  /*8410*/  HMMA.16816.F32.BF16 R76, R176.reuse, R132, R76 ;  /* 0x00000084b04c723c */ /* 0x042ff0000004184c */
[C---:B------:R-:W-:Y:S01]  /*8420*/  HMMA.16816.F32.BF16 R80, R176.reuse, R134, R80 ;  /* 0x00000086b050723c */ /* 0x040fe20000041850 */
[----:B------:R-:W1:Y:S03]  /*8430*/  LDSM.16.MT88.4 R132, [R251+0x4000] ;  /* 0x00400000fb84783b */ /* 0x000e660000004200 */
[--C-:B----4-:R-:W-:Y:S04]  /*8440*/  FFMA.FTZ R0, R165, c[0x0][0x2d0], -R181.reuse ;  /* 0x0000b400a5007a23 */ /* 0x110fe800000108b5 */
[----:B------:R4:W-:Y:S01]  /*8450*/  MUFU.EX2 R167, R0 ;  /* 0x0000000000a77308 */ /* 0x0009e20000000800 */
[C---:B-1----:R-:W-:Y:S03]  /*8460*/  HMMA.16816.F32.BF16 R84, R176.reuse, R132, R84 ;  /* 0x00000084b054723c */ /* 0x042fe60000041854 */
[--C-:B----4-:R-:W-:Y:S02]  /*8470*/  FFMA.FTZ R0, R158, c[0x0][0x2d0], -R181.reuse ;  /* 0x0000b4009e007a23 */ /* 0x110fe400000108b5 */
[--C-:B------:R-:W-:Y:S04]  /*8480*/  FFMA.FTZ R158, R172, c[0x0][0x2d0], -R180.reuse ;  /* 0x0000b400ac9e7a23 */ /* 0x100fe800000108b4 */
[----:B------:R1:W-:Y:S01]  /*8490*/  MUFU.EX2 R191, R0 ;  /* 0x0000000000bf7308 */ /* 0x0003e20000000800 */
[C---:B------:R-:W-:Y:S01]  /*84a0*/  HMMA.16816.F32.BF16 R88, R176.reuse, R134, R88 ;  /* 0x00000086b058723c */ /* 0x040fe20000041858 */
[----:B------:R-:W4:Y:S02]  /*84b0*/  LDSM.16.MT88.4 R132, [R144+0x4000] ;  /* 0x004000009084783b */ /* 0x000f240000004200 */
[--C-:B-1----:R-:W-:Y:S03]  /*84c0*/  FFMA.FTZ R0, R199, c[0x0][0x2d0], -R180.reuse ;  /* 0x0000b400c7007a23 */ /* 0x102fe600000108b4 */
[----:B------:R2:W5:Y:S03]  /*84d0*/  LDL.LU R199, [R1+0x128] ;  /* 0x0001280001c77983 */ /* 0x0005660000300800 */
[----:B------:R1:W-:Y:S01]  /*84e0*/  MUFU.EX2 R3, R0 ;  /* 0x0000000000037308 */ /* 0x0003e20000000800 */
[C---:B----4-:R-:W-:Y:S08]  /*84f0*/  HMMA.16816.F32.BF16 R92, R176.reuse, R132, R92 ;  /* 0x00000084b05c723c */ /* 0x050ff0000004185c */
[C---:B------:R-:W-:Y:S01]  /*8500*/  HMMA.16816.F32.BF16 R96, R176.reuse, R134, R96 ;  /* 0x00000086b060723c */ /* 0x040fe20000041860 */
[----:B------:R-:W4:Y:S03]  /*8510*/  LDSM.16.MT88.4 R132, [R248+0x6000] ;  /* 0x00600000f884783b */ /* 0x000f260000004200 */
[--C-:B-1----:R-:W-:Y:S02]  /*8520*/  FFMA.FTZ R0, R192, c[0x0][0x2d0], -R180.reuse ;  /* 0x0000b400c0007a23 */ /* 0x102fe400000108b4 */
[----:B------:R2:W5:Y:S01]  /*8530*/  LDL.LU R192, [R1+0x124] ;  /* 0x0001240001c07983 */ /* 0x0005620000300800 */
[----:B------:R-:W-:Y:S01]  /*8540*/  FFMA.FTZ R180, R173, c[0x0][0x2d0], -R180 ;  /* 0x0000b400adb47a23 */ /* 0x000fe200000108b4 */
[----:B------:R1:W-:Y:S10]  /*8550*/  MUFU.EX2 R165, R0 ;  /* 0x0000000000a57308 */ /* 0x0003f40000000800 */
[----:B------:R-:W-:Y:S01]  /*8560*/  MUFU.EX2 R180, R180 ;  /* 0x000000b400b47308 */ /* 0x000fe20000000800 */
[----:B-1----:R-:W-:Y:S02]  /*8570*/  FFMA.FTZ R0, R193, c[0x0][0x2d0], -R181 ;  /* 0x0000b400c1007a23 */ /* 0x002fe400000108b5 */
[----:B------:R2:W5:Y:S05]  /*8580*/  LDL.LU R193, [R1+0x120] ;  /* 0x0001200001c17983 */ /* 0x00056a0000300800 */
[----:B------:R2:W5:Y:S01]  /*8590*/  LDL.LU R194, [R1+0x11c] ;  /* 0x00011c0001c27983 */ /* 0x0005620000300800 */
[C---:B----4-:R-:W-:Y:S04]  /*85a0*/  HMMA.16816.F32.BF16 R100, R176.reuse, R132, R100 ;  /* 0x00000084b064723c */ /* 0x050fe80000041864 */
[----:B------:R2:W5:Y:S04]  /*85b0*/  LDL.LU R195, [R1+0x118] ;  /* 0x0001180001c37983 */ /* 0x0005680000300800 */
[C---:B------:R-:W-:Y:S01]  /*85c0*/  HMMA.16816.F32.BF16 R104, R176.reuse, R134, R104 ;  /* 0x00000086b068723c */ /* 0x040fe20000041868 */
[----:B------:R-:W1:Y:S05]  /*85d0*/  LDSM.16.MT88.4 R132, [R252+0x6000] ;  /* 0x00600000fc84783b */ /* 0x000e6a0000004200 */
[----:B------:R2:W5:Y:S05]  /*85e0*/  LDL.LU R172, [R1+0x114] ;  /* 0x0001140001ac7983 */ /* 0x00056a0000300800 */
[----:B------:R2:W5:Y:S01]  /*85f0*/  LDL.LU R173, [R1+0x110] ;  /* 0x0001100001ad7983 */ /* 0x0005620000300800 */
        /* <DEDUP_REMOVED lines=10> */
[----:B------:R-:W-:Y:S03]  /*86a0*/  F2FP.BF16.PACK_AB R132, R163, R161 ;  /* 0x000000a1a384723e */ /* 0x000fe600000010ff */
[----:B---3--:R-:W-:Y:S04]  /*86b0*/  F2FP.BF16.PACK_AB R134, R188, R184 ;  /* 0x000000b8bc86723e */ /* 0x008fe800000010ff */
[----:B------:R3:W-:Y:S10]  /*86c0*/  MUFU.EX2 R176, R0 ;  /* 0x0000000000b07308 */ /* 0x0007f40000000800 */
[----:B------:R-:W-:Y:S01]  /*86d0*/  MUFU.EX2 R178, R153 ;  /* 0x0000009900b27308 */ /* 0x000fe20000000800 */
[----:B-1----:R-:W-:Y:S01]  /*86e0*/  F2FP.BF16.PACK_AB R135, R177, R160 ;  /* 0x000000a0b187723e */ /* 0x002fe200000010ff */
[----:B------:R-:W-:Y:S01]  /*86f0*/  FADD.FTZ R2, R186, R185 ;  /* 0x000000b9ba027221 */ /* 0x000fe20000010000 */
[----:B------:R-:W-:Y:S01]  /*8700*/  MOV R186, R145 ;  /* 0x0000009100ba7202 */ /* 0x000fe20000000f00 */
[----:B------:R-:W-:Y:S02]  /*8710*/  IMAD.MOV.U32 R185, RZ, RZ, R3 ;  /* 0x000000ffffb97224 */ /* 0x000fe400078e0003 */
[----:B------:R-:W-:Y:S01]  /*8720*/  FADD.FTZ R3, R183, R187 ;  /* 0x000000bbb7037221 */ /* 0x000fe20000010000 */
[----:B------:R-:W-:Y:S01]  /*8730*/  MOV R183, R144 ;  /* 0x0000009000b77202 */ /* 0x000fe20000000f00 */
[C---:B------:R-:W-:Y:S05]  /*8740*/  HMMA.16816.F32.BF16 R4, R132.reuse, R136, R4 ;  /* 0x000000888404723c */ /* 0x040fea0000041804 */
[----:B---3--:R-:W-:Y:S02]  /*8750*/  FFMA.FTZ R0, R174, c[0x0][0x2d0], -R181 ;  /* 0x0000b400ae007a23 */ /* 0x008fe400000108b5 */
[----:B------:R2:W5:Y:S01]  /*8760*/  LDL.LU R174, [R1+0x10c] ;  /* 0x00010c0001ae7983 */ /* 0x0005620000300800 */
[C---:B------:R-:W-:Y:S01]  /*8770*/  HMMA.16816.F32.BF16 R8, R132.reuse, R138, R8 ;  /* 0x0000008a8408723c */ /* 0x040fe20000041808 */
[----:B------:R1:W-:Y:S03]  /*8780*/  MUFU.EX2 R164, R0 ;  /* 0x0000000000a47308 */ /* 0x0003e60000000800 */
[----:B------:R-:W3:Y:S01]  /*8790*/  LDSM.16.MT88.4 R136, [R251+0x800] ;  /* 0x00080000fb88783b */ /* 0x000ee20000004200 */
[----:B------:R-:W-:Y:S02]  /*87a0*/  IMAD.MOV.U32 R187, RZ, RZ, R177 ;  /* 0x000000ffffbb7224 */ /* 0x000fe400078e00b1 */
[----:B------:R-:W-:Y:S01]  /*87b0*/  FADD.FTZ R2, R189, R2 ;  /* 0x00000002bd027221 */ /* 0x000fe20000010000 */
[C---:B------:R-:W-:Y:S03]  /*87c0*/  HMMA.16816.F32.BF16 R12, R132.reuse, R140, R12 ;  /* 0x0000008c840c723c */ /* 0x040fe6000004180c */
[----:B------:R-:W-:Y:S01]  /*87d0*/  MUFU.EX2 R189, R158 ;  /* 0x0000009e00bd7308 */ /* 0x000fe20000000800 */
[----:B------:R-:W-:Y:S02]  /*87e0*/  FADD.FTZ R155, R148, R2 ;  /* 0x00000002949b7221 */ /* 0x000fe40000010000 */
[----:B------:R-:W-:Y:S01]  /*87f0*/  LDSM.16.MT88.4 R148, [R251+0x1000] ;  /* 0x00100000fb94783b */ /* 0x000fe20000004200 */
[----:B------:R-:W-:Y:S01]  /*8800*/  FFMA.FTZ R2, R169, c[0x0][0x2d0], -R181 ;  /* 0x0000b400a9027a23 */ /* 0x000fe200000108b5 */
[C---:B------:R-:W-:Y:S03]  /*8810*/  HMMA.16816.F32.BF16 R16, R132.reuse, R142, R16 ;  /* 0x0000008e8410723c */ /* 0x040fe60000041810 */
[----:B------:R-:W4:Y:S01]  /*8820*/  LDSM.16.MT88.4 R140, [R144+0x800] ;  /* 0x00080000908c783b */ /* 0x000f220000004200 */
[----:B------:R-:W-:Y:S01]  /*8830*/  FADD.FTZ R3, R190, R3 ;  /* 0x00000003be037221 */ /* 0x000fe20000010000 */
[----:B------:R-:W-:Y:S03]  /*8840*/  MUFU.EX2 R177, R152 ;  /* 0x0000009800b17308 */ /* 0x000fe60000000800 */
[----:B------:R-:W-:Y:S04]  /*8850*/  FADD.FTZ R154, R154, R3 ;  /* 0x000000039a9a7221 */ /* 0x000fe80000010000 */
[----:B-1----:R-:W-:Y:S02]  /*8860*/  FFMA.FTZ R0, R175, c[0x0][0x2d0], -R181 ;  /* 0x0000b400af007a23 */ /* 0x002fe400000108b5 */
[----:B------:R2:W5:Y:S01]  /*8870*/  LDL.LU R175, [R1+0x108] ;  /* 0x0001080001af7983 */ /* 0x0005620000300800 */
[----:B------:R-:W-:Y:S01]  /*8880*/  FADD.FTZ R3, R161, R155 ;  /* 0x0000009ba1037221 */ /* 0x000fe20000010000 */
[----:B------:R1:W1:Y:S03]  /*8890*/  MUFU.EX2 R190, R0 ;  /* 0x0000000000be7308 */ /* 0x0002660000000800 */
[----:B------:R-:W-:Y:S04]  /*88a0*/  FADD.FTZ R3, R163, R3 ;  /* 0x00000003a3037221 */ /* 0x000fe80000010000 */
[----:B------:R-:W-:Y:S03]  /*88b0*/  FADD.FTZ R3, R184, R3 ;  /* 0x00000003b8037221 */ /* 0x000fe60000010000 */
[----:B------:R2:W-:Y:S01]  /*88c0*/  MUFU.EX2 R158, R2 ;  /* 0x00000002009e7308 */ /* 0x0005e20000000800 */
[C---:B---3--:R-:W-:Y:S08]  /*88d0*/  HMMA.16816.F32.BF16 R20, R132.reuse, R136, R20 ;  /* 0x000000888414723c */ /* 0x048ff00000041814 */
[C---:B------:R-:W-:Y:S01]  /*88e0*/  HMMA.16816.F32.BF16 R24, R132.reuse, R138, R24 ;  /* 0x0000008a8418723c */ /* 0x040fe20000041818 */
[----:B------:R-:W3:Y:S03]  /*88f0*/  LDSM.16.MT88.4 R136, [R248+0x2800] ;  /* 0x00280000f888783b */ /* 0x000ee60000004200 */
[----:B-1----:R-:W-:Y:S02]  /*8900*/  FFMA.FTZ R0, R168, c[0x0][0x2d0], -R181 ;  /* 0x0000b400a8007a23 */ /* 0x002fe400000108b5 */
[----:B------:R1:W5:Y:S02]  /*8910*/  LDL.LU R168, [R1+0x104] ;  /* 0x0001040001a87983 */ /* 0x0003640000300800 */
[C---:B----4-:R-:W-:Y:S01]  /*8920*/  HMMA.16816.F32.BF16 R28, R132.reuse, R140, R28 ;  /* 0x0000008c841c723c */ /* 0x050fe2000004181c */
[----:B------:R4:W1:Y:S02]  /*8930*/  MUFU.EX2 R179, R0 ;  /* 0x0000000000b37308 */ /* 0x0008640000000800 */
[----:B------:R1:W5:Y:S01]  /*8940*/  LDL.LU R169, [R1+0x100] ;  /* 0x0001000001a97983 */ /* 0x0003620000300800 */
[----:B--2---:R-:W-:Y:S04]  /*8950*/  FADD.FTZ R2, R188, R3 ;  /* 0x00000003bc027221 */ /* 0x004fe80000010000 */
[C---:B------:R-:W-:Y:S01]  /*8960*/  HMMA.16816.F32.BF16 R32, R132.reuse, R142, R32 ;  /* 0x0000008e8420723c */ /* 0x040fe20000041820 */
[----:B------:R-:W2:Y:S03]  /*8970*/  LDSM.16.MT88.4 R140, [R252+0x2800] ;  /* 0x00280000fc8c783b */ /* 0x000ea60000004200 */
[----:B------:R-:W-:Y:S02]  /*8980*/  IMAD.MOV.U32 R3, RZ, RZ, R190 ;  /* 0x000000ffff037224 */ /* 0x000fe400078e00be */
[----:B----4-:R-:W-:Y:S02]  /*8990*/  FADD.FTZ R0, R162, R154 ;  /* 0x0000009aa2007221 */ /* 0x010fe40000010000 */
[----:B------:R-:W-:Y:S04]  /*89a0*/  LDSM.16.MT88.4 R152, [R251+0x1800] ;  /* 0x00180000fb98783b */ /* 0x000fe80000004200 */
[----:B------:R-:W-:Y:S01]  /*89b0*/  FADD.FTZ R0, R182, R0 ;  /* 0x00000000b6007221 */ /* 0x000fe20000010000 */
[C---:B---3--:R-:W-:Y:S03]  /*89c0*/  HMMA.16816.F32.BF16 R36, R132.reuse, R136, R36 ;  /* 0x000000888424723c */ /* 0x048fe60000041824 */
[----:B------:R-:W-:Y:S05]  /*89d0*/  FADD.FTZ R0, R160, R0 ;  /* 0x00000000a0007221 */ /* 0x000fea0000010000 */
[C---:B------:R-:W-:Y:S01]  /*89e0*/  HMMA.16816.F32.BF16 R40, R132.reuse, R138, R40 ;  /* 0x0000008a8428723c */ /* 0x040fe20000041828 */
[----:B------:R-:W3:Y:S07]  /*89f0*/  LDSM.16.MT88.4 R136, [R251+0x2800] ;  /* 0x00280000fb88783b */ /* 0x000eee0000004200 */
[C---:B--2---:R-:W-:Y:S08]  /*8a00*/  HMMA.16816.F32.BF16 R44, R132.reuse, R140, R44 ;  /* 0x0000008c842c723c */ /* 0x044ff0000004182c */
[C---:B------:R-:W-:Y:S01]  /*8a10*/  HMMA.16816.F32.BF16 R48, R132.reuse, R142, R48 ;  /* 0x0000008e8430723c */ /* 0x040fe20000041830 */
[----:B------:R-:W2:Y:S07]  /*8a20*/  LDSM.16.MT88.4 R140, [R144+0x2800] ;  /* 0x00280000908c783b */ /* 0x000eae0000004200 */
[C---:B---3--:R-:W-:Y:S08]  /*8a30*/  HMMA.16816.F32.BF16 R52, R132.reuse, R136, R52 ;  /* 0x000000888434723c */ /* 0x048ff00000041834 */
        /* <DEDUP_REMOVED lines=22> */
[----:B------:R-:W2:Y:S05]  /*8ba0*/  LDSM.16.MT88.4 R140, [R144+0x6800] ;  /* 0x00680000908c783b */ /* 0x000eaa0000004200 */
[----:B------:R-:W4:Y:S02]  /*8bb0*/  LDSM.16.MT88.4 R144, [R248+0x1000] ;  /* 0x00100000f890783b */ /* 0x000f240000004200 */
[C---:B---3--:R-:W-:Y:S08]  /*8bc0*/  HMMA.16816.F32.BF16 R116, R132.reuse, R136, R116 ;  /* 0x000000888474723c */ /* 0x048ff00000041874 */
[C---:B------:R-:W-:Y:S01]  /*8bd0*/  HMMA.16816.F32.BF16 R120, R132.reuse, R138, R120 ;  /* 0x0000008a8478723c */ /* 0x040fe20000041878 */
[----:B------:R-:W3:Y:S07]  /*8be0*/  LDSM.16.MT88.4 R136, [R252+0x1000] ;  /* 0x00100000fc88783b */ /* 0x000eee0000004200 */
[C---:B--2---:R-:W-:Y:S08]  /*8bf0*/  HMMA.16816.F32.BF16 R124, R132.reuse, R140, R124 ;  /* 0x0000008c847c723c */ /* 0x044ff0000004187c */
[----:B------:R-:W-:Y:S01]  /*8c00*/  HMMA.16816.F32.BF16 R128, R132, R142, R128 ;  /* 0x0000008e8480723c */ /* 0x000fe20000041880 */
[----:B------:R-:W2:Y:S06]  /*8c10*/  LDSM.16.MT88.4 R140, [R183+0x1000] ;  /* 0x00100000b78c783b */ /* 0x000eac0000004200 */
[----:B------:R-:W-:Y:S02]  /*8c20*/  F2FP.BF16.PACK_AB R132, R186, R166 ;  /* 0x000000a6ba84723e */ /* 0x000fe400000010ff */
[----:B------:R-:W-:Y:S03]  /*8c30*/  F2FP.BF16.PACK_AB R133, R191, R167 ;  /* 0x000000a7bf85723e */ /* 0x000fe600000010ff */
[----:B------:R-:W-:Y:S02]  /*8c40*/  F2FP.BF16.PACK_AB R134, R165, R185 ;  /* 0x000000b9a586723e */ /* 0x000fe400000010ff */
[----:B------:R-:W-:Y:S07]  /*8c50*/  F2FP.BF16.PACK_AB R135, R164, R176 ;  /* 0x000000b0a487723e */ /* 0x000fee00000010ff */
[C---:B----4-:R-:W-:Y:S08]  /*8c60*/  HMMA.16816.F32.BF16 R4, R132.reuse, R144, R4 ;  /* 0x000000908404723c */ /* 0x050ff00000041804 */
[C---:B------:R-:W-:Y:S01]  /*8c70*/  HMMA.16816.F32.BF16 R8, R132.reuse, R146, R8 ;  /* 0x000000928408723c */ /* 0x040fe20000041808 */
[----:B------:R-:W-:Y:S07]  /*8c80*/  LDSM.16.MT88.4 R144, [R252+0x3000] ;  /* 0x00300000fc90783b */ /* 0x000fee0000004200 */
[C---:B---3--:R-:W-:Y:S08]  /*8c90*/  HMMA.16816.F32.BF16 R12, R132.reuse, R136, R12 ;  /* 0x00000088840c723c */ /* 0x048ff0000004180c */
[C---:B------:R-:W-:Y:S01]  /*8ca0*/  HMMA.16816.F32.BF16 R16, R132.reuse, R138, R16 ;  /* 0x0000008a8410723c */ /* 0x040fe20000041810 */
[----:B------:R-:W3:Y:S07]  /*8cb0*/  LDSM.16.MT88.4 R136, [R248+0x3000] ;  /* 0x00300000f888783b */ /* 0x000eee0000004200 */
[C---:B------:R-:W-:Y:S08]  /*8cc0*/  HMMA.16816.F32.BF16 R20, R132.reuse, R148, R20 ;  /* 0x000000948414723c */ /* 0x040ff00000041814 */
[C---:B------:R-:W-:Y:S01]  /*8cd0*/  HMMA.16816.F32.BF16 R24, R132.reuse, R150, R24 ;  /* 0x000000968418723c */ /* 0x040fe20000041818 */
[----:B------:R-:W4:Y:S07]  /*8ce0*/  LDSM.16.MT88.4 R148, [R251+0x3000] ;  /* 0x00300000fb94783b */ /* 0x000f2e0000004200 */
[C---:B--2---:R-:W-:Y:S08]  /*8cf0*/  HMMA.16816.F32.BF16 R28, R132.reuse, R140, R28 ;  /* 0x0000008c841c723c */ /* 0x044ff0000004181c */
[C---:B------:R-:W-:Y:S01]  /*8d00*/  HMMA.16816.F32.BF16 R32, R132.reuse, R142, R32 ;  /* 0x0000008e8420723c */ /* 0x040fe20000041820 */
[----:B------:R-:W-:Y:S07]  /*8d10*/  LDSM.16.MT88.4 R140, [R248+0x5000] ;  /* 0x00500000f88c783b */ /* 0x000fee0000004200 */
[C---:B---3--:R-:W-:Y:S08]  /*8d20*/  HMMA.16816.F32.BF16 R36, R132.reuse, R136, R36 ;  /* 0x000000888424723c */ /* 0x048ff00000041824 */
[C---:B------:R-:W-:Y:S01]  /*8d30*/  HMMA.16816.F32.BF16 R40, R132.reuse, R138, R40 ;  /* 0x0000008a8428723c */ /* 0x040fe20000041828 */
[----:B------:R-:W2:Y:S07]  /*8d40*/  LDSM.16.MT88.4 R136, [R183+0x3000] ;  /* 0x00300000b788783b */ /* 0x000eae0000004200 */
[C---:B------:R-:W-:Y:S08]  /*8d50*/  HMMA.16816.F32.BF16 R44, R132.reuse, R144, R44 ;  /* 0x00000090842c723c */ /* 0x040ff0000004182c */
[C---:B------:R-:W-:Y:S01]  /*8d60*/  HMMA.16816.F32.BF16 R48, R132.reuse, R146, R48 ;  /* 0x000000928430723c */ /* 0x040fe20000041830 */
[----:B------:R-:W3:Y:S07]  /*8d70*/  LDSM.16.MT88.4 R144, [R252+0x5000] ;  /* 0x00500000fc90783b */ /* 0x000eee0000004200 */
[C---:B----4-:R-:W-:Y:S08]  /*8d80*/  HMMA.16816.F32.BF16 R52, R132.reuse, R148, R52 ;  /* 0x000000948434723c */ /* 0x050ff00000041834 */
[C---:B------:R-:W-:Y:S01]  /*8d90*/  HMMA.16816.F32.BF16 R56, R132.reuse, R150, R56 ;  /* 0x000000968438723c */ /* 0x040fe20000041838 */
[----:B------:R-:W-:Y:S07]  /*8da0*/  LDSM.16.MT88.4 R148, [R183+0x5000] ;  /* 0x00500000b794783b */ /* 0x000fee0000004200 */
[C---:B--2---:R-:W-:Y:S08]  /*8db0*/  HMMA.16816.F32.BF16 R60, R132.reuse, R136, R60 ;  /* 0x00000088843c723c */ /* 0x044ff0000004183c */
[C---:B------:R-:W-:Y:S01]  /*8dc0*/  HMMA.16816.F32.BF16 R64, R132.reuse, R138, R64 ;  /* 0x0000008a8440723c */ /* 0x040fe20000041840 */
[----:B------:R-:W2:Y:S07]  /*8dd0*/  LDSM.16.MT88.4 R136, [R251+0x5000] ;  /* 0x00500000fb88783b */ /* 0x000eae0000004200 */
[C---:B------:R-:W-:Y:S08]  /*8de0*/  HMMA.16816.F32.BF16 R68, R132.reuse, R140, R68 ;  /* 0x0000008c8444723c */ /* 0x040ff00000041844 */
[C---:B------:R-:W-:Y:S01]  /*8df0*/  HMMA.16816.F32.BF16 R72, R132.reuse, R142, R72 ;  /* 0x0000008e8448723c */ /* 0x040fe20000041848 */
[----:B------:R-:W4:Y:S07]  /*8e00*/  LDSM.16.MT88.4 R140, [R248+0x7000] ;  /* 0x00700000f88c783b */ /* 0x000f2e0000004200 */
[C---:B---3--:R-:W-:Y:S08]  /*8e10*/  HMMA.16816.F32.BF16 R76, R132.reuse, R144, R76 ;  /* 0x00000090844c723c */ /* 0x048ff0000004184c */
[C---:B------:R-:W-:Y:S01]  /*8e20*/  HMMA.16816.F32.BF16 R80, R132.reuse, R146, R80 ;  /* 0x000000928450723c */ /* 0x040fe20000041850 */
[----:B------:R-:W-:Y:S07]  /*8e30*/  LDSM.16.MT88.4 R144, [R251+0x7000] ;  /* 0x00700000fb90783b */ /* 0x000fee0000004200 */
[C---:B--2---:R-:W-:Y:S08]  /*8e40*/  HMMA.16816.F32.BF16 R84, R132.reuse, R136, R84 ;  /* 0x000000888454723c */ /* 0x044ff00000041854 */
[C---:B------:R-:W-:Y:S01]  /*8e50*/  HMMA.16816.F32.BF16 R88, R132.reuse, R138, R88 ;  /* 0x0000008a8458723c */ /* 0x040fe20000041858 */
[----:B------:R-:W2:Y:S07]  /*8e60*/  LDSM.16.MT88.4 R136, [R252+0x7000] ;  /* 0x00700000fc88783b */ /* 0x000eae0000004200 */
[C---:B------:R-:W-:Y:S08]  /*8e70*/  HMMA.16816.F32.BF16 R92, R132.reuse, R148, R92 ;  /* 0x00000094845c723c */ /* 0x040ff0000004185c */
[C---:B------:R-:W-:Y:S01]  /*8e80*/  HMMA.16816.F32.BF16 R96, R132.reuse, R150, R96 ;  /* 0x000000968460723c */ /* 0x040fe20000041860 */
[----:B------:R-:W3:Y:S07]  /*8e90*/  LDSM.16.MT88.4 R148, [R183+0x7000] ;  /* 0x00700000b794783b */ /* 0x000eee0000004200 */
[C---:B----4-:R-:W-:Y:S07]  /*8ea0*/  HMMA.16816.F32.BF16 R100, R132.reuse, R140, R100 ;  /* 0x0000008c8464723c */ /* 0x050fee0000041864 */
[----:B------:R-:W-:Y:S01]  /*8eb0*/  MOV R141, R167 ;  /* 0x000000a7008d7202 */ /* 0x000fe20000000f00 */
[C---:B------:R-:W-:Y:S04]  /*8ec0*/  HMMA.16816.F32.BF16 R104, R132.reuse, R142, R104 ;  /* 0x0000008e8468723c */ /* 0x040fe80000041868 */
[----:B------:R-:W-:Y:S03]  /*8ed0*/  IMAD.MOV.U32 R140, RZ, RZ, R166 ;  /* 0x000000ffff8c7224 */ /* 0x000fe600078e00a6 */
[----:B------:R-:W-:Y:S01]  /*8ee0*/  MOV R143, R165 ;  /* 0x000000a5008f7202 */ /* 0x000fe20000000f00 */
[----:B------:R-:W-:Y:S01]  /*8ef0*/  IMAD.MOV.U32 R142, RZ, RZ, R164 ;  /* 0x000000ffff8e7224 */ /* 0x000fe200078e00a4 */
[C---:B--2---:R-:W-:Y:S01]  /*8f00*/  HMMA.16816.F32.BF16 R108, R132.reuse, R136, R108 ;  /* 0x00000088846c723c */ /* 0x044fe2000004186c */
[----:B------:R-:W2:Y:S07]  /*8f10*/  LDSM.16.MT88.4 R164, [R248+0x1800] ;  /* 0x00180000f8a4783b */ /* 0x000eae0000004200 */
[C---:B------:R-:W-:Y:S01]  /*8f20*/  HMMA.16816.F32.BF16 R112, R132.reuse, R138, R112 ;  /* 0x0000008a8470723c */ /* 0x040fe20000041870 */
[----:B------:R-:W4:Y:S07]  /*8f30*/  LDSM.16.MT88.4 R136, [R252+0x1800] ;  /* 0x00180000fc88783b */ /* 0x000f2e0000004200 */
[C---:B------:R-:W-:Y:S07]  /*8f40*/  HMMA.16816.F32.BF16 R116, R132.reuse, R144, R116 ;  /* 0x000000908474723c */ /* 0x040fee0000041874 */
[----:B------:R-:W-:Y:S01]  /*8f50*/  MOV R144, R183 ;  /* 0x000000b700907202 */ /* 0x000fe20000000f00 */
[C---:B------:R-:W-:Y:S04]  /*8f60*/  HMMA.16816.F32.BF16 R120, R132.reuse, R146, R120 ;  /* 0x000000928478723c */ /* 0x040fe80000041878 */
[----:B------:R-:W-:Y:S03]  /*8f70*/  IMAD.MOV.U32 R145, RZ, RZ, R187 ;  /* 0x000000ffff917224 */ /* 0x000fe600078e00bb */
[----:B------:R-:W-:Y:S01]  /*8f80*/  IMAD.MOV.U32 R147, RZ, RZ, R180 ;  /* 0x000000ffff937224 */ /* 0x000fe200078e00b4 */
[C---:B---3--:R-:W-:Y:S01]  /*8f90*/  HMMA.16816.F32.BF16 R124, R132.reuse, R148, R124 ;  /* 0x00000094847c723c */ /* 0x048fe2000004187c */
[----:B------:R3:W3:Y:S03]  /*8fa0*/  LDSM.16.MT88.4 R180, [R144+0x1800] ;  /* 0x0018000090b4783b */ /* 0x0006e60000004200 */
[----:B------:R-:W-:Y:S03]  /*8fb0*/  MOV R146, R186 ;  /* 0x000000ba00927202 */ /* 0x000fe60000000f00 */
[----:B------:R-:W-:Y:S01]  /*8fc0*/  MOV R149, R191 ;  /* 0x000000bf00957202 */ /* 0x000fe20000000f00 */
[----:B------:R-:W-:Y:S04]  /*8fd0*/  HMMA.16816.F32.BF16 R128, R132, R150, R128 ;  /* 0x000000968480723c */ /* 0x000fe80000041880 */
[----:B------:R-:W-:Y:S02]  /*8fe0*/  MOV R148, R185 ;  /* 0x000000b900947202 */ /* 0x000fe40000000f00 */
[----:B------:R-:W3:Y:S01]  /*8ff0*/  LDSM.16.MT88.4 R184, [R248+0x3800] ;  /* 0x00380000f8b8783b */ /* 0x000ee20000004200 */
[----:B------:R-:W-:Y:S01]  /*9000*/  IMAD.MOV.U32 R135, RZ, RZ, R178 ;  /* 0x000000ffff877224 */ /* 0x000fe200078e00b2 */
[----:B------:R-:W-:Y:S03]  /*9010*/  MOV R133, R189 ;  /* 0x000000bd00857202 */ /* 0x000fe60000000f00 */
[----:B------:R-:W3:Y:S01]  /*9020*/  LDSM.16.MT88.4 R188, [R252+0x3800] ;  /* 0x00380000fcbc783b */ /* 0x000ee20000004200 */
[----:B-1----:R-:W-:Y:S02]  /*9030*/  MOV R134, R179 ;  /* 0x000000b300867202 */ /* 0x002fe40000000f00 */
[----:B------:R-:W-:Y:S02]  /*9040*/  MOV R150, R177 ;  /* 0x000000b100967202 */ /* 0x000fe40000000f00 */
[----:B------:R-:W-:Y:S02]  /*9050*/  MOV R151, R176 ;  /* 0x000000b000977202 */ /* 0x000fe40000000f00 */
[----:B------:R-:W-:Y:S02]  /*9060*/  F2FP.BF16.PACK_AB R176, R135, R150 ;  /* 0x0000009687b0723e */ /* 0x000fe400000010ff */
[----:B------:R-:W-:Y:S02]  /*9070*/  F2FP.BF16.PACK_AB R177, R134, R3 ;  /* 0x0000000386b1723e */ /* 0x000fe400000010ff */
[----:B------:R-:W-:Y:S02]  /*9080*/  F2FP.BF16.PACK_AB R178, R147, R133 ;  /* 0x0000008593b2723e */ /* 0x000fe400000010ff */
[----:B------:R-:W-:Y:S07]  /*9090*/  F2FP.BF16.PACK_AB R179, R159, R158 ;  /* 0x0000009e9fb3723e */ /* 0x000fee00000010ff */
[C---:B--2---:R-:W-:Y:S07]  /*90a0*/  HMMA.16816.F32.BF16 R160, R176.reuse, R164, R4 ;  /* 0x000000a4b0a0723c */ /* 0x044fee0000041804 */
[----:B------:R-:W-:Y:S01]  /*90b0*/  IMAD.MOV.U32 R4, RZ, RZ, R133 ;  /* 0x000000ffff047224 */ /* 0x000fe200078e0085 */
[C---:B------:R-:W-:Y:S04]  /*90c0*/  HMMA.16816.F32.BF16 R164, R176.reuse, R166, R8 ;  /* 0x000000a6b0a4723c */ /* 0x040fe80000041808 */
[----:B------:R-:W-:Y:S01]  /*90d0*/  MOV R5, R134 ;  /* 0x0000008600057202 */ /* 0x000fe20000000f00 */
[----:B------:R-:W-:Y:S01]  /*90e0*/  IMAD.MOV.U32 R7, RZ, RZ, R150 ;  /* 0x000000ffff077224 */ /* 0x000fe200078e0096 */
[----:B------:R-:W-:Y:S01]  /*90f0*/  MOV R6, R135 ;  /* 0x0000008700067202 */ /* 0x000fe20000000f00 */
[----:B------:R-:W-:Y:S01]  /*9100*/  IMAD.MOV.U32 R10, RZ, RZ, R149 ;  /* 0x000000ffff0a7224 */ /* 0x000fe200078e0095 */
[C---:B----4-:R-:W-:Y:S04]  /*9110*/  HMMA.16816.F32.BF16 R132, R176.reuse, R136, R12 ;  /* 0x00000088b084723c */ /* 0x050fe8000004180c */
[----:B------:R-:W-:Y:S02]  /*9120*/  MOV R11, R146 ;  /* 0x00000092000b7202 */ /* 0x000fe40000000f00 */
[----:B------:R-:W-:Y:S01]  /*9130*/  MOV R8, R151 ;  /* 0x0000009700087202 */ /* 0x000fe20000000f00 */
[----:B------:R-:W-:Y:S01]  /*9140*/  IMAD.MOV.U32 R14, RZ, RZ, R142 ;  /* 0x000000ffff0e7224 */ /* 0x000fe200078e008e */
[C---:B------:R-:W-:Y:S04]  /*9150*/  HMMA.16816.F32.BF16 R136, R176.reuse, R138, R16 ;  /* 0x0000008ab088723c */ /* 0x040fe80000041810 */
[----:B------:R-:W-:Y:S02]  /*9160*/  MOV R15, R143 ;  /* 0x0000008f000f7202 */ /* 0x000fe40000000f00 */
[----:B------:R-:W-:Y:S01]  /*9170*/  MOV R13, R147 ;  /* 0x00000093000d7202 */ /* 0x000fe20000000f00 */
[----:B------:R-:W-:Y:S01]  /*9180*/  IMAD.MOV.U32 R19, RZ, RZ, R141 ;  /* 0x000000ffff137224 */ /* 0x000fe200078e008d */
[----:B------:R-:W-:Y:S02]  /*9190*/  MOV R18, R140 ;  /* 0x0000008c00127202 */ /* 0x000fe40000000f00 */
[C---:B------:R-:W-:Y:S03]  /*91a0*/  HMMA.16816.F32.BF16 R140, R176.reuse, R152, R20 ;  /* 0x00000098b08c723c */ /* 0x040fe60000041814 */
[----:B------:R-:W-:Y:S04]  /*91b0*/  MOV R9, R148 ;  /* 0x0000009400097202 */ /* 0x000fe80000000f00 */
[----:B------:R-:W-:Y:S02]  /*91c0*/  MOV R22, R144 ;  /* 0x0000009000167202 */ /* 0x000fe40000000f00 */
[----:B------:R-:W-:Y:S02]  /*91d0*/  MOV R23, R145 ;  /* 0x0000009100177202 */ /* 0x000fe40000000f00 */
[C---:B---3--:R-:W-:Y:S01]  /*91e0*/  HMMA.16816.F32.BF16 R144, R176.reuse, R154, R24 ;  /* 0x0000009ab090723c */ /* 0x048fe20000041818 */
[----:B------:R-:W-:Y:S07]  /*91f0*/  LDSM.16.MT88.4 R24, [R251+0x7800] ;  /* 0x00780000fb18783b */ /* 0x000fee0000004200 */
[C---:B------:R-:W-:Y:S01]  /*9200*/  HMMA.16816.F32.BF16 R148, R176.reuse, R180, R28 ;  /* 0x000000b4b094723c */ /* 0x040fe2000004181c */
[----:B------:R-:W2:Y:S06]  /*9210*/  LDL R28, [R1+0x88] ;  /* 0x00008800011c7983 */ /* 0x000eac0000100800 */
[----:B------:R-:W-:Y:S01]  /*9220*/  MOV R180, R7 ;  /* 0x0000000700b47202 */ /* 0x000fe20000000f00 */
[C---:B------:R-:W-:Y:S04]  /*9230*/  HMMA.16816.F32.BF16 R152, R176.reuse, R182, R32 ;  /* 0x000000b6b098723c */ /* 0x040fe80000041820 */
[----:B------:R-:W-:Y:S01]  /*9240*/  IMAD.MOV.U32 R181, RZ, RZ, R6 ;  /* 0x000000ffffb57224 */ /* 0x000fe200078e0006 */
[----:B------:R-:W-:Y:S01]  /*9250*/  MOV R30, R4 ;  /* 0x00000004001e7202 */ /* 0x000fe20000000f00 */
[----:B------:R-:W-:Y:S01]  /*9260*/  IMAD.MOV.U32 R31, RZ, RZ, R13 ;  /* 0x000000ffff1f7224 */ /* 0x000fe200078e000d */
[----:B------:R-:W-:Y:S01]  /*9270*/  MOV R182, R11 ;  /* 0x0000000b00b67202 */ /* 0x000fe20000000f00 */
[C---:B------:R-:W-:Y:S04]  /*9280*/  HMMA.16816.F32.BF16 R36, R176.reuse, R184, R36 ;  /* 0x000000b8b024723c */ /* 0x040fe80000041824 */
[----:B------:R-:W-:Y:S01]  /*9290*/  MOV R32, R9 ;  /* 0x0000000900207202 */ /* 0x000fe20000000f00 */
[----:B------:R-:W-:Y:S01]  /*92a0*/  IMAD.MOV.U32 R183, RZ, RZ, R10 ;  /* 0x000000ffffb77224 */ /* 0x000fe200078e000a */
[----:B------:R-:W-:Y:S01]  /*92b0*/  MOV R33, R8 ;  /* 0x0000000800217202 */ /* 0x000fe20000000f00 */
[----:B------:R-:W-:Y:S01]  /*92c0*/  IMAD.MOV.U32 R185, RZ, RZ, R19 ;  /* 0x000000ffffb97224 */ /* 0x000fe200078e0013 */
[C---:B------:R-:W-:Y:S01]  /*92d0*/  HMMA.16816.F32.BF16 R40, R176.reuse, R186, R40 ;  /* 0x000000bab028723c */ /* 0x040fe20000041828 */
[----:B------:R-:W-:Y:S03]  /*92e0*/  LDSM.16.MT88.4 R8, [R22+0x3800] ;  /* 0x003800001608783b */ /* 0x000fe60000004200 */
[----:B------:R-:W-:Y:S01]  /*92f0*/  MOV R184, R18 ;  /* 0x0000001200b87202 */ /* 0x000fe20000000f00 */
[----:B------:R-:W-:Y:S01]  /*9300*/  IMAD.MOV.U32 R34, RZ, RZ, R15 ;  /* 0x000000ffff227224 */ /* 0x000fe200078e000f */
[----:B------:R-:W-:Y:S01]  /*9310*/  MOV R35, R14 ;  /* 0x0000000e00237202 */ /* 0x000fe20000000f00 */
[----:B------:R-:W-:Y:S01]  /*9320*/  LDSM.16.MT88.4 R16, [R252+0x5800] ;  /* 0x00580000fc10783b */ /* 0x000fe20000004200 */
[C---:B------:R-:W-:Y:S04]  /*9330*/  HMMA.16816.F32.BF16 R44, R176.reuse, R188, R44 ;  /* 0x000000bcb02c723c */ /* 0x040fe8000004182c */
[----:B------:R-:W-:Y:S01]  /*9340*/  MOV R187, R23 ;  /* 0x0000001700bb7202 */ /* 0x000fe20000000f00 */
[----:B------:R-:W-:Y:S01]  /*9350*/  FADD.FTZ R2, R184, R2 ;  /* 0x00000002b8027221 */ /* 0x000fe20000010000 */
[----:B------:R-:W-:Y:S01]  /*9360*/  MOV R29, R5 ;  /* 0x00000005001d7202 */ /* 0x000fe20000000f00 */
[----:B------:R-:W-:Y:S01]  /*9370*/  LDSM.16.MT88.4 R12, [R248+0x5800] ;  /* 0x00580000f80c783b */ /* 0x000fe20000004200 */
[C---:B------:R-:W-:Y:S04]  /*9380*/  HMMA.16816.F32.BF16 R48, R176.reuse, R190, R48 ;  /* 0x000000beb030723c */ /* 0x040fe80000041830 */
[----:B------:R-:W-:Y:S01]  /*9390*/  FADD.FTZ R0, R187, R0 ;  /* 0x00000000bb007221 */ /* 0x000fe20000010000 */
[----:B------:R-:W1:Y:S01]  /*93a0*/  LDSM.16.MT88.4 R4, [R251+0x3800] ;  /* 0x00380000fb04783b */ /* 0x000e620000004200 */
[----:B------:R-:W-:Y:S01]  /*93b0*/  FADD.FTZ R2, R182, R2 ;  /* 0x00000002b6027221 */ /* 0x000fe20000010000 */
[----:B------:R-:W-:Y:S01]  /*93c0*/  MOV R186, R22 ;  /* 0x0000001600ba7202 */ /* 0x000fe20000000f00 */
[----:B------:R-:W-:Y:S02]  /*93d0*/  FADD.FTZ R0, R185, R0 ;  /* 0x00000000b9007221 */ /* 0x000fe40000010000 */
[----:B------:R-:W3:Y:S02]  /*93e0*/  LDSM.16.MT88.4 R20, [R251+0x5800] ;  /* 0x00580000fb14783b */ /* 0x000ee40000004200 */
[----:B------:R-:W-:Y:S02]  /*93f0*/  FADD.FTZ R2, R32, R2 ;  /* 0x0000000220027221 */ /* 0x000fe40000010000 */
[----:B------:R-:W-:Y:S02]  /*9400*/  FADD.FTZ R0, R183, R0 ;  /* 0x00000000b7007221 */ /* 0x000fe40000010000 */
[----:B------:R-:W-:Y:S02]  /*9410*/  FADD.FTZ R2, R34, R2 ;  /* 0x0000000222027221 */ /* 0x000fe40000010000 */
[----:B------:R-:W-:Y:S02]  /*9420*/  FADD.FTZ R0, R33, R0 ;  /* 0x0000000021007221 */ /* 0x000fe40000010000 */
[----:B------:R-:W-:Y:S02]  /*9430*/  FADD.FTZ R2, R180, R2 ;  /* 0x00000002b4027221 */ /* 0x000fe40000010000 */
[----:B------:R-:W-:Y:S04]  /*9440*/  FADD.FTZ R0, R35, R0 ;  /* 0x0000000023007221 */ /* 0x000fe80000010000 */
[----:B------:R-:W-:Y:S02]  /*9450*/  FADD.FTZ R3, R3, R0 ;  /* 0x0000000003037221 */ /* 0x000fe40000010000 */
[----:B------:R-:W-:Y:S02]  /*9460*/  FADD.FTZ R0, R181, R2 ;  /* 0x00000002b5007221 */ /* 0x000fe40000010000 */
[----:B------:R-:W-:Y:S02]  /*9470*/  FADD.FTZ R3, R29, R3 ;  /* 0x000000031d037221 */ /* 0x000fe40000010000 */
[----:B------:R-:W-:Y:S02]  /*9480*/  FADD.FTZ R2, R30, R0 ;  /* 0x000000001e027221 */ /* 0x000fe40000010000 */
[----:B------:R-:W-:Y:S01]  /*9490*/  FADD.FTZ R0, R158, R3 ;  /* 0x000000039e007221 */ /* 0x000fe20000010000 */
[----:B------:R-:W-:Y:S01]  /*94a0*/  MOV R158, R156 ;  /* 0x0000009c009e7202 */ /* 0x000fe20000000f00 */
[----:B------:R-:W-:Y:S01]  /*94b0*/  FADD.FTZ R2, R31, R2 ;  /* 0x000000021f027221 */ /* 0x000fe20000010000 */
[----:B------:R-:W-:Y:S01]  /*94c0*/  MOV R3, R157 ;  /* 0x0000009d00037202 */ /* 0x000fe20000000f00 */
[----:B------:R-:W-:Y:S01]  /*94d0*/  FADD.FTZ R0, R159, R0 ;  /* 0x000000009f007221 */ /* 0x000fe20000010000 */
[C---:B-1----:R-:W-:Y:S08]  /*94e0*/  HMMA.16816.F32.BF16 R52, R176.reuse, R4, R52 ;  /* 0x00000004b034723c */ /* 0x042ff00000041834 */
[C---:B------:R-:W-:Y:S01]  /*94f0*/  HMMA.16816.F32.BF16 R56, R176.reuse, R6, R56 ;  /* 0x00000006b038723c */ /* 0x040fe20000041838 */
[----:B------:R-:W1:Y:S07]  /*9500*/  LDSM.16.MT88.4 R4, [R186+0x5800] ;  /* 0x00580000ba04783b */ /* 0x000e6e0000004200 */
[C---:B------:R-:W-:Y:S08]  /*9510*/  HMMA.16816.F32.BF16 R60, R176.reuse, R8, R60 ;  /* 0x00000008b03c723c */ /* 0x040ff0000004183c */
[C---:B------:R-:W-:Y:S01]  /*9520*/  HMMA.16816.F32.BF16 R64, R176.reuse, R10, R64 ;  /* 0x0000000ab040723c */ /* 0x040fe20000041840 */
[----:B------:R-:W4:Y:S07]  /*9530*/  LDSM.16.MT88.4 R8, [R248+0x7800] ;  /* 0x00780000f808783b */ /* 0x000f2e0000004200 */
[C---:B------:R-:W-:Y:S08]  /*9540*/  HMMA.16816.F32.BF16 R68, R176.reuse, R12, R68 ;  /* 0x0000000cb044723c */ /* 0x040ff00000041844 */
[C---:B------:R-:W-:Y:S01]  /*9550*/  HMMA.16816.F32.BF16 R72, R176.reuse, R14, R72 ;  /* 0x0000000eb048723c */ /* 0x040fe20000041848 */
[----:B------:R-:W4:Y:S07]  /*9560*/  LDSM.16.MT88.4 R12, [R252+0x7800] ;  /* 0x00780000fc0c783b */ /* 0x000f2e0000004200 */
[C---:B------:R-:W-:Y:S08]  /*9570*/  HMMA.16816.F32.BF16 R76, R176.reuse, R16, R76 ;  /* 0x00000010b04c723c */ /* 0x040ff0000004184c */
[C---:B------:R-:W-:Y:S01]  /*9580*/  HMMA.16816.F32.BF16 R80, R176.reuse, R18, R80 ;  /* 0x00000012b050723c */ /* 0x040fe20000041850 */
[----:B------:R-:W4:Y:S07]  /*9590*/  LDSM.16.MT88.4 R16, [R186+0x7800] ;  /* 0x00780000ba10783b */ /* 0x000f2e0000004200 */
[C---:B---3--:R-:W-:Y:S08]  /*95a0*/  HMMA.16816.F32.BF16 R84, R176.reuse, R20, R84 ;  /* 0x00000014b054723c */ /* 0x048ff00000041854 */
[C---:B------:R-:W-:Y:S08]  /*95b0*/  HMMA.16816.F32.BF16 R88, R176.reuse, R22, R88 ;  /* 0x00000016b058723c */ /* 0x040ff00000041858 */
[C---:B-1----:R-:W-:Y:S08]  /*95c0*/  HMMA.16816.F32.BF16 R92, R176.reuse, R4, R92 ;  /* 0x00000004b05c723c */ /* 0x042ff0000004185c */
[C---:B------:R-:W-:Y:S08]  /*95d0*/  HMMA.16816.F32.BF16 R96, R176.reuse, R6, R96 ;  /* 0x00000006b060723c */ /* 0x040ff00000041860 */
[C---:B----4-:R-:W-:Y:S08]  /*95e0*/  HMMA.16816.F32.BF16 R100, R176.reuse, R8, R100 ;  /* 0x00000008b064723c */ /* 0x050ff00000041864 */
[C---:B------:R-:W-:Y:S08]  /*95f0*/  HMMA.16816.F32.BF16 R104, R176.reuse, R10, R104 ;  /* 0x0000000ab068723c */ /* 0x040ff00000041868 */
[C---:B------:R-:W-:Y:S08]  /*9600*/  HMMA.16816.F32.BF16 R108, R176.reuse, R12, R108 ;  /* 0x0000000cb06c723c */ /* 0x040ff0000004186c */
[C---:B------:R-:W-:Y:S08]  /*9610*/  HMMA.16816.F32.BF16 R112, R176.reuse, R14, R112 ;  /* 0x0000000eb070723c */ /* 0x040ff00000041870 */
[C---:B------:R-:W-:Y:S08]  /*9620*/  HMMA.16816.F32.BF16 R116, R176.reuse, R24, R116 ;  /* 0x00000018b074723c */ /* 0x040ff00000041874 */
[C---:B------:R-:W-:Y:S08]  /*9630*/  HMMA.16816.F32.BF16 R120, R176.reuse, R26, R120 ;  /* 0x0000001ab078723c */ /* 0x040ff00000041878 */
[C---:B------:R-:W-:Y:S08]  /*9640*/  HMMA.16816.F32.BF16 R124, R176.reuse, R16, R124 ;  /* 0x00000010b07c723c */ /* 0x040ff0000004187c */
[----:B------:R-:W-:Y:S03]  /*9650*/  HMMA.16816.F32.BF16 R128, R176, R18, R128 ;  /* 0x00000012b080723c */ /* 0x000fe60000041880 */
[----:B--2---:R-:W-:Y:S02]  /*9660*/  ISETP.GT.AND P0, PT, R170, R28, PT ;  /* 0x0000001caa00720c */ /* 0x004fe40003f04270 */
[----:B------:R1:W5:Y:S05]  /*9670*/  LDL.LU R170, [R1+0xfc] ;  /* 0x0000fc0001aa7983 */ /* 0x00036a0000300800 */
[----:B------:R-:W-:Y:S05]  /*9680*/  STL [R1+0x64], R2 ;  /* 0x0000640201007387 */ /* 0x000fea0000100800 */
[----:B------:R-:W-:Y:S05]  /*9690*/  STL [R1+0x5c], R171 ;  /* 0x00005cab01007387 */ /* 0x000fea0000100800 */
[----:B------:R2:W-:Y:S02]  /*96a0*/  STL [R1+0x68], R0 ;  /* 0x0000680001007387 */ /* 0x0005e40000100800 */
[----:B--2---:R-:W-:Y:S03]  /*96b0*/  IMAD.MOV.U32 R0, RZ, RZ, R171 ;  /* 0x000000ffff007224 */ /* 0x004fe600078e00ab */
[----:B------:R1:W5:Y:S05]  /*96c0*/  LDL.LU R171, [R1+0xf8] ;  /* 0x0000f80001ab7983 */ /* 0x00036a0000300800 */
[----:B------:R1:W-:Y:S01]  /*96d0*/  STL [R1+0x60], R0 ;  /* 0x0000600001007387 */ /* 0x0003e20000100800 */
[----:B------:R-:W-:-:S05]  /*96e0*/  @P0 BRA `(.L_x_477) ;  /* 0xffffbf3000000947 */ /* 0x000fca000383ffff */
.L_x_476:
[----:B-1----:R-:W2:Y:S02]  /*96f0*/  LDL R0, [R1+0x5c] ;  /* 0x00005c0001007983 */ /* 0x002ea40000100800 */
[----:B--2---:R-:W-:-:S13]  /*9700*/  ISETP.GE.AND P0, PT, R0, RZ, PT ;  /* 0x000000ff0000720c */ /* 0x004fda0003f06270 */
[----:B------:R-:W-:Y:S05]  /*9710*/  @!P0 BRA `(.L_x_478) ;  /* 0x000035c000008947 */ /* 0x000fea0003800000 */
[----:B------:R-:W-:Y:S02]  /*9720*/  MOV R159, R156 ;  /* 0x0000009c009f7202 */ /* 0x000fe40000000f00 */
[----:B------:R-:W-:Y:S02]  /*9730*/  MOV R158, R157 ;  /* 0x0000009d009e7202 */ /* 0x000fe40000000f00 */
.L_x_479:
[----:B------:R-:W2:Y:S01]  /*9740*/  LDL R156, [R1+0x8] ;  /* 0x00000800019c7983 */ /* 0x000ea20000100800 */
[----:B------:R-:W-:Y:S04]  /*9750*/  DEPBAR.LE SB0, 0x0 ;  /* 0x000080000000791a */ /* 0x000fe80000000000 */
[----:B------:R-:W-:Y:S01]  /*9760*/  WARPSYNC 0xffffffff ;  /* 0xffffffff00007948 */ /* 0x000fe20003800000 */
[----:B------:R-:W3:Y:S06]  /*9770*/  LDL.64 R30, [R1+0x78] ;  /* 0x00007800011e7983 */ /* 0x000eec0000100a00 */
[----:B------:R-:W4:Y:S06]  /*9780*/  LDL R29, [R1+0x44] ;  /* 0x00004400011d7983 */ /* 0x000f2c0000100800 */
[----:B------:R-:W4:Y:S06]  /*9790*/  LDL R23, [R1+0x84] ;  /* 0x0000840001177983 */ /* 0x000f2c0000100800 */
[----:B------:R-:W4:Y:S06]  /*97a0*/  LDL R28, [R1+0x40] ;  /* 0x00004000011c7983 */ /* 0x000f2c0000100800 */
[----:B------:R-:W4:Y:S06]  /*97b0*/  LDL R14, [R1+0x3c] ;  /* 0x00003c00010e7983 */ /* 0x000f2c0000100800 */
[----:B------:R1:W-:Y:S06]  /*97c0*/  STL [R1+0xfc], R130 ;  /* 0x0000fc8201007387 */ /* 0x0003ec0000100800 */
[----:B------:R-:W-:Y:S06]  /*97d0*/  BAR.SYNC.DEFER_BLOCKING 0x0 ;  /* 0x0000000000007b1d */ /* 0x000fec0000010000 */
[----:B------:R-:W2:Y:S06]  /*97e0*/  LDSM.16.M88.4 R8, [R249] ;  /* 0x00000000f908783b */ /* 0x000eac0000000200 */
[----:B-1----:R-:W4:Y:S06]  /*97f0*/  LDL.LU R130, [R1+0x5c] ;  /* 0x00005c0001827983 */ /* 0x002f2c0000300800 */
[----:B------:R1:W-:Y:S06]  /*9800*/  STL [R1+0xf8], R131 ;  /* 0x0000f88301007387 */ /* 0x0003ec0000100800 */
[----:B------:R-:W2:Y:S06]  /*9810*/  LDSM.16.M88.4 R16, [R249+0x800] ;  /* 0x00080000f910783b */ /* 0x000eac0000000200 */
[----:B------:R-:W2:Y:S06]  /*9820*/  LDSM.16.M88.4 R24, [R249+0x1000] ;  /* 0x00100000f918783b */ /* 0x000eac0000000200 */
[----:B------:R-:W2:Y:S06]  /*9830*/  LDSM.16.M88.4 R32, [R249+0x1800] ;  /* 0x00180000f920783b */ /* 0x000eac0000000200 */
[----:B------:R-:W4:Y:S06]  /*9840*/  LDL R157, [R1+0x2c] ;  /* 0x00002c00019d7983 */ /* 0x000f2c0000100800 */
[----:B-1----:R-:W4:Y:S06]  /*9850*/  LDL R131, [R1+0x58] ;  /* 0x0000580001837983 */ /* 0x002f2c0000100800 */
[----:B--2---:R1:W2:Y:S01]  /*9860*/  LDSM.16.M88.4 R176, [R156] ;  /* 0x000000009cb0783b */ /* 0x0042a20000000200 */
[----:B---3--:R-:W-:Y:S05]  /*9870*/  IADD3 R15, P0, R30, 0x40, RZ ;  /* 0x000000401e0f7810 */ /* 0x008fea0007f1e0ff */
[----:B----4-:R3:W4:Y:S01]  /*9880*/  LDSM.16.M88.4 R180, [R29] ;  /* 0x000000001db4783b */ /* 0x0107220000000200 */
[----:B------:R-:W-:Y:S05]  /*9890*/  IADD3.X R21, RZ, R23, RZ, P0, !PT ;  /* 0x00000017ff157210 */ /* 0x000fea00007fe4ff */
[----:B-1----:R-:W4:Y:S06]  /*98a0*/  LDL R156, [R1] ;  /* 0x00000000019c7983 */ /* 0x002f2c0000100800 */
[----:B------:R1:W1:Y:S06]  /*98b0*/  LDSM.16.M88.4 R184, [R28] ;  /* 0x000000001cb8783b */ /* 0x00026c0000000200 */
[----:B------:R1:W1:Y:S01]  /*98c0*/  LDSM.16.M88.4 R188, [R14] ;  /* 0x000000000ebc783b */ /* 0x0002620000000200 */
[----:B------:R-:W-:Y:S01]  /*98d0*/  SHF.R.S32.HI R0, RZ, 0x1f, R130 ;  /* 0x0000001fff007819 */ /* 0x000fe20000011482 */
[----:B------:R-:W-:Y:S04]  /*98e0*/  IMAD.WIDE.U32 R6, R130, c[0x0][0x208], RZ ;  /* 0x0000820082067a25 */ /* 0x000fe800078e00ff */
[----:B------:R-:W-:Y:S01]  /*98f0*/  IMAD R0, R0, c[0x0][0x208], RZ ;  /* 0x0000820000007a24 */ /* 0x000fe200078e02ff */
[----:B------:R-:W-:Y:S03]  /*9900*/  SHF.L.U32 R4, R6, 0x6, RZ ;  /* 0x0000000606047819 */ /* 0x000fe600000006ff */
[----:B------:R-:W-:Y:S01]  /*9910*/  IMAD R0, R130, c[0x0][0x20c], R0 ;  /* 0x0000830082007a24 */ /* 0x000fe200078e0200 */
[C---:B------:R-:W-:Y:S02]  /*9920*/  IADD3 R2, P1, R4.reuse, R30, RZ ;  /* 0x0000001e04027210 */ /* 0x040fe40007f3e0ff */
[----:B------:R-:W-:Y:S02]  /*9930*/  IADD3 R3, P2, R4, R15, RZ ;  /* 0x0000000f04037210 */ /* 0x000fe40007f5e0ff */
[----:B------:R-:W-:Y:S02]  /*9940*/  IADD3 R0, R7, R0, RZ ;  /* 0x0000000007007210 */ /* 0x000fe40007ffe0ff */
[----:B------:R-:W-:Y:S02]  /*9950*/  LEA R12, P0, R2, c[0x0][0x1f8], 0x1 ;  /* 0x00007e00020c7a11 */ /* 0x000fe400078008ff */
[----:B------:R-:W-:Y:S04]  /*9960*/  SHF.L.U64.HI R0, R6, 0x6, R0 ;  /* 0x0000000606007819 */ /* 0x000fe80000010200 */
[----:B------:R-:W-:Y:S02]  /*9970*/  IADD3.X R5, R0, R23, RZ, P1, !PT ;  /* 0x0000001700057210 */ /* 0x000fe40000ffe4ff */
[C---:B------:R-:W-:Y:S02]  /*9980*/  LEA R6, P1, R3.reuse, c[0x0][0x1f8], 0x1 ;  /* 0x00007e0003067a11 */ /* 0x040fe400078208ff */
[----:B------:R-:W-:Y:S02]  /*9990*/  LEA.HI.X R13, R2, c[0x0][0x1fc], R5, 0x1, P0 ;  /* 0x00007f00020d7a11 */ /* 0x000fe400000f0c05 */
[----:B------:R-:W-:Y:S02]  /*99a0*/  IADD3.X R7, R0, R21, RZ, P2, !PT ;  /* 0x0000001500077210 */ /* 0x000fe400017fe4ff */
[----:B------:R-:W-:Y:S02]  /*99b0*/  IADD3 R20, P0, R30, 0x80, RZ ;  /* 0x000000801e147810 */ /* 0x000fe40007f1e0ff */
[----:B------:R-:W-:Y:S02]  /*99c0*/  LEA.HI.X R7, R3, c[0x0][0x1fc], R7, 0x1, P1 ;  /* 0x00007f0003077a11 */ /* 0x000fe400008f0c07 */
[----:B------:R-:W-:Y:S01]  /*99d0*/  IADD3.X R22, RZ, R23, RZ, P0, !PT ;  /* 0x00000017ff167210 */ /* 0x000fe200007fe4ff */
[----:B------:R-:W-:Y:S01]  /*99e0*/  @!PT LDS RZ, [RZ] ;  /* 0x00000000fffff984 */ /* 0x000fe20000000800 */
[----:B------:R-:W-:Y:S01]  /*99f0*/  @!PT LDS RZ, [RZ] ;  /* 0x00000000fffff984 */ /* 0x000fe20000000800 */
[----:B------:R-:W-:Y:S01]  /*9a00*/  @!PT LDS RZ, [RZ] ;  /* 0x00000000fffff984 */ /* 0x000fe20000000800 */
[----:B------:R1:W-:Y:S01]  /*9a10*/  LDGSTS.E.BYPASS.LTC128B.128 [R131+0x100], [R12.64], !P6 ;  /* 0x001000000c837fae */ /* 0x0003e2000f101d46 */
[----:B------:R-:W-:Y:S05]  /*9a20*/  IADD3 R3, P0, R4, R20, RZ ;  /* 0x0000001404037210 */ /* 0x000fea0007f1e0ff */
[----:B------:R2:W-:Y:S01]  /*9a30*/  LDGSTS.E.BYPASS.LTC128B.128 [R131+0x2100], [R6.64], !P5 ;  /* 0x0210000006837fae */ /* 0x0005e2000e901d46 */
[----:B-1----:R-:W-:Y:S02]  /*9a40*/  MOV R12, c[0x0][0x208] ;  /* 0x00008200000c7a02 */ /* 0x002fe40000000f00 */
[----:B------:R-:W-:Y:S02]  /*9a50*/  MOV R13, c[0x0][0x20c] ;  /* 0x00008300000d7a02 */ /* 0x000fe40000000f00 */
[----:B------:R-:W-:Y:S02]  /*9a60*/  LEA R2, P1, R12, R4, 0x5 ;  /* 0x000000040c027211 */ /* 0x000fe400078228ff */
[C---:B--2---:R-:W-:Y:S02]  /*9a70*/  LEA R6, P2, R3.reuse, c[0x0][0x1f8], 0x1 ;  /* 0x00007e0003067a11 */ /* 0x044fe400078408ff */
[----:B------:R-:W-:Y:S02]  /*9a80*/  IADD3.X R7, R0, R22, RZ, P0, !PT ;  /* 0x0000001600077210 */ /* 0x000fe400007fe4ff */
[----:B------:R-:W-:Y:S02]  /*9a90*/  IADD3 R5, P0, R30, 0xc0, RZ ;  /* 0x000000c01e057810 */ /* 0x000fe40007f1e0ff */
[----:B------:R-:W-:Y:S02]  /*9aa0*/  LEA.HI.X R7, R3, c[0x0][0x1fc], R7, 0x1, P2 ;  /* 0x00007f0003077a11 */ /* 0x000fe400010f0c07 */
[----:B------:R-:W-:Y:S02]  /*9ab0*/  LEA.HI.X R3, R12, R0, R13, 0x5, P1 ;  /* 0x000000000c037211 */ /* 0x000fe400008f2c0d */
[----:B------:R-:W-:Y:S01]  /*9ac0*/  IADD3 R4, P1, R4, R5, RZ ;  /* 0x0000000504047210 */ /* 0x000fe20007f3e0ff */
[----:B------:R1:W-:Y:S01]  /*9ad0*/  LDGSTS.E.BYPASS.LTC128B.128 [R131+0x4100], [R6.64], !P4 ;  /* 0x0410000006837fae */ /* 0x0003e2000e101d46 */
[----:B---3--:R-:W-:Y:S02]  /*9ae0*/  IADD3.X R29, RZ, R23, RZ, P0, !PT ;  /* 0x00000017ff1d7210 */ /* 0x008fe400007fe4ff */
[----:B------:R-:W-:Y:S02]  /*9af0*/  LEA R12, P0, R4, c[0x0][0x1f8], 0x1 ;  /* 0x00007e00040c7a11 */ /* 0x000fe400078008ff */
[----:B------:R-:W-:Y:S02]  /*9b00*/  IADD3 R28, P2, R2, R5, RZ ;  /* 0x00000005021c7210 */ /* 0x000fe40007f5e0ff */
[----:B-1----:R-:W-:Y:S02]  /*9b10*/  IADD3.X R6, R0, R29, RZ, P1, !PT ;  /* 0x0000001d00067210 */ /* 0x002fe40000ffe4ff */
[----:B------:R-:W-:Y:S02]  /*9b20*/  IADD3 R0, P1, R2, R30, RZ ;  /* 0x0000001e02007210 */ /* 0x000fe40007f3e0ff */
[----:B------:R-:W-:Y:S02]  /*9b30*/  LEA.HI.X R13, R4, c[0x0][0x1fc], R6, 0x1, P0 ;  /* 0x00007f00040d7a11 */ /* 0x000fe400000f0c06 */
[----:B------:R-:W-:Y:S02]  /*9b40*/  LEA R14, P0, R0, c[0x0][0x1f8], 0x1 ;  /* 0x00007e00000e7a11 */ /* 0x000fe400078008ff */
[C---:B------:R-:W-:Y:S01]  /*9b50*/  IADD3.X R6, R3.reuse, R23, RZ, P1, !PT ;  /* 0x0000001703067210 */ /* 0x040fe20000ffe4ff */
[----:B------:R1:W-:Y:S01]  /*9b60*/  LDGSTS.E.BYPASS.LTC128B.128 [R131+0x6100], [R12.64], !P3 ;  /* 0x061000000c837fae */ /* 0x0003e2000d901d46 */
[----:B------:R-:W-:Y:S02]  /*9b70*/  IADD3 R4, P1, R2, R15, RZ ;  /* 0x0000000f02047210 */ /* 0x000fe40007f3e0ff */
[----:B------:R-:W-:Y:S02]  /*9b80*/  LEA.HI.X R15, R0, c[0x0][0x1fc], R6, 0x1, P0 ;  /* 0x00007f00000f7a11 */ /* 0x000fe400000f0c06 */
[----:B------:R-:W-:Y:S02]  /*9b90*/  IADD3 R0, P0, R2, R20, RZ ;  /* 0x0000001402007210 */ /* 0x000fe40007f1e0ff */
[C---:B------:R-:W-:Y:S01]  /*9ba0*/  IADD3.X R21, R3.reuse, R21, RZ, P1, !PT ;  /* 0x0000001503157210 */ /* 0x040fe20000ffe4ff */
[----:B------:R1:W-:Y:S01]  /*9bb0*/  LDGSTS.E.BYPASS.LTC128B.128 [R131+0x1100], [R14.64], !P6 ;  /* 0x011000000e837fae */ /* 0x0003e2000f101d46 */
[C---:B------:R-:W-:Y:S02]  /*9bc0*/  LEA R20, P1, R4.reuse, c[0x0][0x1f8], 0x1 ;  /* 0x00007e0004147a11 */ /* 0x040fe400078208ff */
[C---:B------:R-:W-:Y:S02]  /*9bd0*/  IADD3.X R2, R3.reuse, R22, RZ, P0, !PT ;  /* 0x0000001603027210 */ /* 0x040fe400007fe4ff */
[----:B------:R-:W-:Y:S02]  /*9be0*/  LEA.HI.X R21, R4, c[0x0][0x1fc], R21, 0x1, P1 ;  /* 0x00007f0004157a11 */ /* 0x000fe400008f0c15 */
[C---:B-----5:R-:W-:Y:S03]  /*9bf0*/  HMMA.16816.F32.BF16 R4, R168.reuse, R8, RZ ;  /* 0x00000008a804723c */ /* 0x060fe600000418ff */
[C---:B------:R-:W-:Y:S01]  /*9c00*/  LEA R22, P0, R0.reuse, c[0x0][0x1f8], 0x1 ;  /* 0x00007e0000167a11 */ /* 0x040fe200078008ff */
[----:B------:R2:W-:Y:S01]  /*9c10*/  LDGSTS.E.BYPASS.LTC128B.128 [R131+0x3100], [R20.64], !P5 ;  /* 0x0310000014837fae */ /* 0x0005e2000e901d46 */
[----:B------:R-:W-:Y:S02]  /*9c20*/  IADD3.X R3, R3, R29, RZ, P2, !PT ;  /* 0x0000001d03037210 */ /* 0x000fe400017fe4ff */
[----:B------:R-:W-:Y:S01]  /*9c30*/  LEA.HI.X R23, R0, c[0x0][0x1fc], R2, 0x1, P0 ;  /* 0x00007f0000177a11 */ /* 0x000fe200000f0c02 */
[C---:B------:R-:W-:Y:S01]  /*9c40*/  HMMA.16816.F32.BF16 R8, R168.reuse, R10, RZ ;  /* 0x0000000aa808723c */ /* 0x040fe200000418ff */
[C---:B------:R-:W-:Y:S01]  /*9c50*/  LEA R2, P0, R28.reuse, c[0x0][0x1f8], 0x1 ;  /* 0x00007e001c027a11 */ /* 0x040fe200078008ff */
[----:B------:R-:W3:Y:S03]  /*9c60*/  LDL R0, [R1+0x30] ;  /* 0x0000300001007983 */ /* 0x000ee60000100800 */
[----:B------:R-:W-:Y:S02]  /*9c70*/  LEA.HI.X R3, R28, c[0x0][0x1fc], R3, 0x1, P0 ;  /* 0x00007f001c037a11 */ /* 0x000fe400000f0c03 */
[C---:B------:R-:W-:Y:S01]  /*9c80*/  ISETP.GT.AND P0, PT, R130.reuse, RZ, PT ;  /* 0x000000ff8200720c */ /* 0x040fe20003f04270 */
[----:B------:R2:W-:Y:S01]  /*9c90*/  LDGSTS.E.BYPASS.LTC128B.128 [R131+0x5100], [R22.64], !P4 ;  /* 0x0510000016837fae */ /* 0x0005e2000e101d46 */
[----:B------:R-:W-:Y:S01]  /*9ca0*/  IADD3 R130, R130, -0x1, RZ ;  /* 0xffffffff82827810 */ /* 0x000fe20007ffe0ff */
[C---:B-1----:R-:W-:Y:S04]  /*9cb0*/  HMMA.16816.F32.BF16 R12, R168.reuse, R16, RZ ;  /* 0x00000010a80c723c */ /* 0x042fe800000418ff */
[----:B------:R1:W-:Y:S04]  /*9cc0*/  LDGSTS.E.BYPASS.LTC128B.128 [R131+0x7100], [R2.64], !P3 ;  /* 0x0710000002837fae */ /* 0x0003e8000d901d46 */
[C---:B------:R-:W-:Y:S02]  /*9cd0*/  HMMA.16816.F32.BF16 R16, R168.reuse, R18, RZ ;  /* 0x00000012a810723c */ /* 0x040fe400000418ff */
[----:B------:R-:W0:Y:S06]  /*9ce0*/  LDGDEPBAR ;  /* 0x00000000000079af */ /* 0x000e2c0000000000 */
[C---:B--2---:R-:W-:Y:S01]  /*9cf0*/  HMMA.16816.F32.BF16 R20, R168.reuse, R24, RZ ;  /* 0x00000018a814723c */ /* 0x044fe200000418ff */
[----:B-1----:R-:W2:Y:S07]  /*9d00*/  LDL R2, [R1+0x38] ;  /* 0x0000380001027983 */ /* 0x002eae0000100800 */
[C---:B------:R-:W-:Y:S01]  /*9d10*/  HMMA.16816.F32.BF16 R24, R168.reuse, R26, RZ ;  /* 0x0000001aa818723c */ /* 0x040fe200000418ff */
[----:B------:R-:W2:Y:S07]  /*9d20*/  LDL R3, [R1+0x34] ;  /* 0x0000340001037983 */ /* 0x000eae0000100800 */
[C---:B------:R-:W-:Y:S08]  /*9d30*/  HMMA.16816.F32.BF16 R28, R168.reuse, R32, RZ ;  /* 0x00000020a81c723c */ /* 0x040ff000000418ff */
[----:B------:R-:W-:Y:S08]  /*9d40*/  HMMA.16816.F32.BF16 R32, R168, R34, RZ ;  /* 0x00000022a820723c */ /* 0x000ff000000418ff */
[C---:B------:R-:W-:Y:S08]  /*9d50*/  HMMA.16816.F32.BF16 R4, R172.reuse, R176, R4 ;  /* 0x000000b0ac04723c */ /* 0x040ff00000041804 */
[C---:B------:R-:W-:Y:S08]  /*9d60*/  HMMA.16816.F32.BF16 R8, R172.reuse, R178, R8 ;  /* 0x000000b2ac08723c */ /* 0x040ff00000041808 */
[C---:B----4-:R-:W-:Y:S08]  /*9d70*/  HMMA.16816.F32.BF16 R12, R172.reuse, R180, R12 ;  /* 0x000000b4ac0c723c */ /* 0x050ff0000004180c */
[C---:B------:R-:W-:Y:S08]  /*9d80*/  HMMA.16816.F32.BF16 R16, R172.reuse, R182, R16 ;  /* 0x000000b6ac10723c */ /* 0x040ff00000041810 */
[C---:B------:R-:W-:Y:S08]  /*9d90*/  HMMA.16816.F32.BF16 R20, R172.reuse, R184, R20 ;  /* 0x000000b8ac14723c */ /* 0x040ff00000041814 */
[C---:B------:R-:W-:Y:S01]  /*9da0*/  HMMA.16816.F32.BF16 R24, R172.reuse, R186, R24 ;  /* 0x000000baac18723c */ /* 0x040fe20000041818 */
[----:B------:R-:W1:Y:S07]  /*9db0*/  LDSM.16.M88.4 R176, [R156] ;  /* 0x000000009cb0783b */ /* 0x000e6e0000000200 */
[C---:B------:R-:W-:Y:S01]  /*9dc0*/  HMMA.16816.F32.BF16 R28, R172.reuse, R188, R28 ;  /* 0x000000bcac1c723c */ /* 0x040fe2000004181c */
[----:B------:R-:W4:Y:S07]  /*9dd0*/  LDSM.16.M88.4 R180, [R156+0x800] ;  /* 0x000800009cb4783b */ /* 0x000f2e0000000200 */
[----:B------:R-:W-:Y:S01]  /*9de0*/  HMMA.16816.F32.BF16 R32, R172, R190, R32 ;  /* 0x000000beac20723c */ /* 0x000fe20000041820 */
[----:B------:R-:W4:Y:S06]  /*9df0*/  LDSM.16.M88.4 R184, [R156+0x1000] ;  /* 0x001000009cb8783b */ /* 0x000f2c0000000200 */
[----:B------:R-:W2:Y:S06]  /*9e00*/  LDL.64 R188, [R1+0x70] ;  /* 0x0000700001bc7983 */ /* 0x000eac0000100a00 */
[----:B------:R-:W2:Y:S01]  /*9e10*/  LDL R190, [R1+0x80] ;  /* 0x0000800001be7983 */ /* 0x000ea20000100800 */
[C---:B-1----:R-:W-:Y:S08]  /*9e20*/  HMMA.16816.F32.BF16 R4, R192.reuse, R176, R4 ;  /* 0x000000b0c004723c */ /* 0x042ff00000041804 */
[C---:B------:R-:W-:Y:S01]  /*9e30*/  HMMA.16816.F32.BF16 R8, R192.reuse, R178, R8 ;  /* 0x000000b2c008723c */ /* 0x040fe20000041808 */
[----:B------:R-:W1:Y:S07]  /*9e40*/  LDSM.16.M88.4 R176, [R156+0x1800] ;  /* 0x001800009cb0783b */ /* 0x000e6e0000000200 */
[C---:B----4-:R-:W-:Y:S08]  /*9e50*/  HMMA.16816.F32.BF16 R12, R192.reuse, R180, R12 ;  /* 0x000000b4c00c723c */ /* 0x050ff0000004180c */
[C---:B------:R-:W-:Y:S01]  /*9e60*/  HMMA.16816.F32.BF16 R16, R192.reuse, R182, R16 ;  /* 0x000000b6c010723c */ /* 0x040fe20000041810 */
[----:B------:R-:W4:Y:S07]  /*9e70*/  LDSM.16.M88.4 R180, [R250] ;  /* 0x00000000fab4783b */ /* 0x000f2e0000000200 */
        /* <DEDUP_REMOVED lines=20> */
[----:B------:R-:W3:Y:S07]  /*9fc0*/  LDSM.16.M88.4 R184, [R249+0x3800] ;  /* 0x00380000f9b8783b */ /* 0x000eee0000000200 */
[C---:B-1----:R-:W-:Y:S08]  /*9fd0*/  HMMA.16816.F32.BF16 R12, R200.reuse, R176, R12 ;  /* 0x000000b0c80c723c */ /* 0x042ff0000004180c */
[C---:B------:R-:W-:Y:S08]  /*9fe0*/  HMMA.16816.F32.BF16 R16, R200.reuse, R178, R16 ;  /* 0x000000b2c810723c */ /* 0x040ff00000041810 */
[C---:B----4-:R-:W-:Y:S08]  /*9ff0*/  HMMA.16816.F32.BF16 R20, R200.reuse, R180, R20 ;  /* 0x000000b4c814723c */ /* 0x050ff00000041814 */
[C---:B------:R-:W-:Y:S08]  /*a000*/  HMMA.16816.F32.BF16 R24, R200.reuse, R182, R24 ;  /* 0x000000b6c818723c */ /* 0x040ff00000041818 */
[C---:B---3--:R-:W-:Y:S08]  /*a010*/  HMMA.16816.F32.BF16 R28, R200.reuse, R184, R28 ;  /* 0x000000b8c81c723c */ /* 0x048ff0000004181c */
[----:B------:R-:W-:Y:S01]  /*a020*/  HMMA.16816.F32.BF16 R32, R200, R186, R32 ;  /* 0x000000bac820723c */ /* 0x000fe20000041820 */
[----:B------:R1:W-:Y:S06]  /*a030*/  LDSM.16.M88.4 R184, [R0] ;  /* 0x0000000000b8783b */ /* 0x0003ec0000000200 */
[----:B--2---:R3:W3:Y:S06]  /*a040*/  LDSM.16.M88.4 R176, [R2] ;  /* 0x0000000002b0783b */ /* 0x0046ec0000000200 */
[----:B------:R4:W3:Y:S06]  /*a050*/  LDSM.16.M88.4 R180, [R3] ;  /* 0x0000000003b4783b */ /* 0x0008ec0000000200 */
[----:B-1----:R-:W2:Y:S06]  /*a060*/  LDL R0, [R1+0x1c] ;  /* 0x00001c0001007983 */ /* 0x002eac0000100800 */
[----:B---3--:R-:W3:Y:S06]  /*a070*/  LDL R2, [R1+0x20] ;  /* 0x0000200001027983 */ /* 0x008eec0000100800 */
[----:B----4-:R-:W4:Y:S01]  /*a080*/  LDL R3, [R1+0x24] ;  /* 0x0000240001037983 */ /* 0x010f220000100800 */
[C---:B------:R-:W-:Y:S08]  /*a090*/  HMMA.16816.F32.BF16 R4, R204.reuse, R176, R4 ;  /* 0x000000b0cc04723c */ /* 0x040ff00000041804 */
[C---:B------:R-:W-:Y:S01]  /*a0a0*/  HMMA.16816.F32.BF16 R8, R204.reuse, R178, R8 ;  /* 0x000000b2cc08723c */ /* 0x040fe20000041808 */
[----:B------:R1:W1:Y:S07]  /*a0b0*/  LDSM.16.M88.4 R176, [R157] ;  /* 0x000000009db0783b */ /* 0x00026e0000000200 */
[C---:B------:R-:W-:Y:S08]  /*a0c0*/  HMMA.16816.F32.BF16 R12, R204.reuse, R180, R12 ;  /* 0x000000b4cc0c723c */ /* 0x040ff0000004180c */
[C---:B------:R-:W-:Y:S01]  /*a0d0*/  HMMA.16816.F32.BF16 R16, R204.reuse, R182, R16 ;  /* 0x000000b6cc10723c */ /* 0x040fe20000041810 */
[----:B------:R-:W1:Y:S07]  /*a0e0*/  LDSM.16.M88.4 R180, [R156+0x2000] ;  /* 0x002000009cb4783b */ /* 0x000e6e0000000200 */
[C---:B------:R-:W-:Y:S01]  /*a0f0*/  HMMA.16816.F32.BF16 R20, R204.reuse, R184, R20 ;  /* 0x000000b8cc14723c */ /* 0x040fe20000041814 */
[----:B-1----:R-:W2:Y:S07]  /*a100*/  LDL R157, [R1+0x28] ;  /* 0x00002800019d7983 */ /* 0x002eae0000100800 */
        /* <DEDUP_REMOVED lines=38> */
[----:B---3--:R1:W-:Y:S06]  /*a370*/  LDSM.16.M88.4 R176, [R2] ;  /* 0x0000000002b0783b */ /* 0x0083ec0000000200 */
[----:B----4-:R3:W-:Y:S06]  /*a380*/  LDSM.16.M88.4 R184, [R3] ;  /* 0x0000000003b8783b */ /* 0x0107ec0000000200 */
[----:B-1----:R-:W4:Y:S06]  /*a390*/  LDL R2, [R1+0x10] ;  /* 0x0000100001027983 */ /* 0x002f2c0000100800 */
[----:B---3--:R-:W3:Y:S06]  /*a3a0*/  LDL R3, [R1+0x14] ;  /* 0x0000140001037983 */ /* 0x008eec0000100800 */
[----:B--2---:R1:W2:Y:S06]  /*a3b0*/  LDSM.16.M88.4 R180, [R157] ;  /* 0x000000009db4783b */ /* 0x0042ac0000000200 */
[----:B-1----:R-:W4:Y:S01]  /*a3c0*/  LDL R157, [R1+0x18] ;  /* 0x00001800019d7983 */ /* 0x002f220000100800 */
[C---:B--2---:R-:W-:Y:S08]  /*a3d0*/  HMMA.16816.F32.BF16 R4, R220.reuse, R180, R4 ;  /* 0x000000b4dc04723c */ /* 0x044ff00000041804 */
[C---:B------:R-:W-:Y:S01]  /*a3e0*/  HMMA.16816.F32.BF16 R8, R220.reuse, R182, R8 ;  /* 0x000000b6dc08723c */ /* 0x040fe20000041808 */
[----:B------:R1:W2:Y:S07]  /*a3f0*/  LDSM.16.M88.4 R180, [R0] ;  /* 0x0000000000b4783b */ /* 0x0002ae0000000200 */
[C---:B------:R-:W-:Y:S08]  /*a400*/  HMMA.16816.F32.BF16 R12, R220.reuse, R184, R12 ;  /* 0x000000b8dc0c723c */ /* 0x040ff0000004180c */
[C---:B------:R-:W-:Y:S01]  /*a410*/  HMMA.16816.F32.BF16 R16, R220.reuse, R186, R16 ;  /* 0x000000badc10723c */ /* 0x040fe20000041810 */
[----:B------:R-:W2:Y:S07]  /*a420*/  LDSM.16.M88.4 R184, [R156+0x4000] ;  /* 0x004000009cb8783b */ /* 0x000eae0000000200 */
[C---:B------:R-:W-:Y:S01]  /*a430*/  HMMA.16816.F32.BF16 R20, R220.reuse, R176, R20 ;  /* 0x000000b0dc14723c */ /* 0x040fe20000041814 */
[----:B-1----:R-:W4:Y:S06]  /*a440*/  LDL R0, [R1+0xc] ;  /* 0x00000c0001007983 */ /* 0x002f2c0000100800 */
[----:B------:R-:W-:Y:S01]  /*a450*/  STL [R1+0x5c], R130 ;  /* 0x00005c8201007387 */ /* 0x000fe20000100800 */
[C---:B------:R-:W-:Y:S05]  /*a460*/  HMMA.16816.F32.BF16 R24, R220.reuse, R178, R24 ;  /* 0x000000b2dc18723c */ /* 0x040fea0000041818 */
[----:B------:R-:W1:Y:S03]  /*a470*/  LDSM.16.M88.4 R176, [R156+0x4800] ;  /* 0x004800009cb0783b */ /* 0x000e660000000200 */
[C---:B--2---:R-:W-:Y:S08]  /*a480*/  HMMA.16816.F32.BF16 R28, R220.reuse, R180, R28 ;  /* 0x000000b4dc1c723c */ /* 0x044ff0000004181c */
[----:B------:R-:W-:Y:S01]  /*a490*/  HMMA.16816.F32.BF16 R32, R220, R182, R32 ;  /* 0x000000b6dc20723c */ /* 0x000fe20000041820 */
[----:B------:R-:W2:Y:S07]  /*a4a0*/  LDSM.16.M88.4 R180, [R156+0x5000] ;  /* 0x005000009cb4783b */ /* 0x000eae0000000200 */
[C---:B------:R-:W-:Y:S08]  /*a4b0*/  HMMA.16816.F32.BF16 R4, R224.reuse, R184, R4 ;  /* 0x000000b8e004723c */ /* 0x040ff00000041804 */
[C---:B------:R-:W-:Y:S01]  /*a4c0*/  HMMA.16816.F32.BF16 R8, R224.reuse, R186, R8 ;  /* 0x000000bae008723c */ /* 0x040fe20000041808 */
[----:B------:R-:W2:Y:S07]  /*a4d0*/  LDSM.16.M88.4 R184, [R156+0x5800] ;  /* 0x005800009cb8783b */ /* 0x000eae0000000200 */
[C---:B-1----:R-:W-:Y:S08]  /*a4e0*/  HMMA.16816.F32.BF16 R12, R224.reuse, R176, R12 ;  /* 0x000000b0e00c723c */ /* 0x042ff0000004180c */
[C---:B------:R-:W-:Y:S01]  /*a4f0*/  HMMA.16816.F32.BF16 R16, R224.reuse, R178, R16 ;  /* 0x000000b2e010723c */ /* 0x040fe20000041810 */
[----:B------:R-:W1:Y:S07]  /*a500*/  LDSM.16.M88.4 R176, [R250+0x4000] ;  /* 0x00400000fab0783b */ /* 0x000e6e0000000200 */
[C---:B--2---:R-:W-:Y:S08]  /*a510*/  HMMA.16816.F32.BF16 R20, R224.reuse, R180, R20 ;  /* 0x000000b4e014723c */ /* 0x044ff00000041814 */
[C---:B------:R-:W-:Y:S01]  /*a520*/  HMMA.16816.F32.BF16 R24, R224.reuse, R182, R24 ;  /* 0x000000b6e018723c */ /* 0x040fe20000041818 */
[----:B------:R-:W2:Y:S07]  /*a530*/  LDSM.16.M88.4 R180, [R250+0x4800] ;  /* 0x00480000fab4783b */ /* 0x000eae0000000200 */
[C---:B------:R-:W-:Y:S08]  /*a540*/  HMMA.16816.F32.BF16 R28, R224.reuse, R184, R28 ;  /* 0x000000b8e01c723c */ /* 0x040ff0000004181c */
        /* <DEDUP_REMOVED lines=17> */
[C---:B------:R-:W-:Y:S08]  /*a660*/  HMMA.16816.F32.BF16 R12, R232.reuse, R184, R12 ;  /* 0x000000b8e80c723c */ /* 0x040ff0000004180c */
[C---:B------:R-:W-:Y:S08]  /*a670*/  HMMA.16816.F32.BF16 R16, R232.reuse, R186, R16 ;  /* 0x000000bae810723c */ /* 0x040ff00000041810 */
[C---:B-1----:R-:W-:Y:S08]  /*a680*/  HMMA.16816.F32.BF16 R20, R232.reuse, R176, R20 ;  /* 0x000000b0e814723c */ /* 0x042ff00000041814 */
[C---:B------:R-:W-:Y:S01]  /*a690*/  HMMA.16816.F32.BF16 R24, R232.reuse, R178, R24 ;  /* 0x000000b2e818723c */ /* 0x040fe20000041818 */
[----:B---3--:R-:W-:Y:S07]  /*a6a0*/  LDSM.16.M88.4 R176, [R3] ;  /* 0x0000000003b0783b */ /* 0x008fee0000000200 */
[C---:B--2---:R-:W-:Y:S08]  /*a6b0*/  HMMA.16816.F32.BF16 R28, R232.reuse, R180, R28 ;  /* 0x000000b4e81c723c */ /* 0x044ff0000004181c */
[----:B------:R-:W-:Y:S01]  /*a6c0*/  HMMA.16816.F32.BF16 R32, R232, R182, R32 ;  /* 0x000000b6e820723c */ /* 0x000fe20000041820 */
[----:B----4-:R-:W-:Y:S06]  /*a6d0*/  LDSM.16.M88.4 R180, [R2] ;  /* 0x0000000002b4783b */ /* 0x010fec0000000200 */
[----:B------:R-:W1:Y:S02]  /*a6e0*/  LDSM.16.M88.4 R184, [R157] ;  /* 0x000000009db8783b */ /* 0x000e640000000200 */
[C---:B-1----:R-:W-:Y:S08]  /*a6f0*/  HMMA.16816.F32.BF16 R4, R236.reuse, R184, R4 ;  /* 0x000000b8ec04723c */ /* 0x042ff00000041804 */
[C---:B------:R-:W-:Y:S01]  /*a700*/  HMMA.16816.F32.BF16 R8, R236.reuse, R186, R8 ;  /* 0x000000baec08723c */ /* 0x040fe20000041808 */
[----:B------:R-:W1:Y:S07]  /*a710*/  LDSM.16.M88.4 R184, [R0] ;  /* 0x0000000000b8783b */ /* 0x000e6e0000000200 */
[C---:B------:R-:W-:Y:S08]  /*a720*/  HMMA.16816.F32.BF16 R12, R236.reuse, R176, R12 ;  /* 0x000000b0ec0c723c */ /* 0x040ff0000004180c */
[C---:B------:R-:W-:Y:S01]  /*a730*/  HMMA.16816.F32.BF16 R16, R236.reuse, R178, R16 ;  /* 0x000000b2ec10723c */ /* 0x040fe20000041810 */
[----:B------:R-:W2:Y:S07]  /*a740*/  LDSM.16.M88.4 R176, [R156+0x6000] ;  /* 0x006000009cb0783b */ /* 0x000eae0000000200 */
        /* <DEDUP_REMOVED lines=8> */
[----:B------:R2:W4:Y:S07]  /*a7d0*/  LDSM.16.M88.4 R176, [R156+0x7800] ;  /* 0x007800009cb0783b */ /* 0x00052e0000000200 */
[C---:B---3--:R-:W-:Y:S08]  /*a7e0*/  HMMA.16816.F32.BF16 R12, R240.reuse, R180, R12 ;  /* 0x000000b4f00c723c */ /* 0x048ff0000004180c */
[C---:B------:R-:W-:Y:S01]  /*a7f0*/  HMMA.16816.F32.BF16 R16, R240.reuse, R182, R16 ;  /* 0x000000b6f010723c */ /* 0x040fe20000041810 */
[----:B------:R-:W3:Y:S03]  /*a800*/  LDSM.16.M88.4 R180, [R250+0x6000] ;  /* 0x00600000fab4783b */ /* 0x000ee60000000200 */
[----:B--2---:R-:W-:Y:S04]  /*a810*/  @P0 SHF.R.S32.HI R156, RZ, 0x1f, R130 ;  /* 0x0000001fff9c0819 */ /* 0x004fe80000011482 */
[C---:B-1----:R-:W-:Y:S08]  /*a820*/  HMMA.16816.F32.BF16 R20, R240.reuse, R184, R20 ;  /* 0x000000b8f014723c */ /* 0x042ff00000041814 */
[C---:B------:R-:W-:Y:S01]  /*a830*/  HMMA.16816.F32.BF16 R24, R240.reuse, R186, R24 ;  /* 0x000000baf018723c */ /* 0x040fe20000041818 */
[----:B------:R-:W1:Y:S07]  /*a840*/  LDSM.16.M88.4 R184, [R250+0x6800] ;  /* 0x00680000fab8783b */ /* 0x000e6e0000000200 */
[C---:B----4-:R-:W-:Y:S08]  /*a850*/  HMMA.16816.F32.BF16 R28, R240.reuse, R176, R28 ;  /* 0x000000b0f01c723c */ /* 0x050ff0000004181c */
[----:B------:R-:W-:Y:S01]  /*a860*/  HMMA.16816.F32.BF16 R32, R240, R178, R32 ;  /* 0x000000b2f020723c */ /* 0x000fe20000041820 */
[----:B------:R-:W2:Y:S07]  /*a870*/  LDSM.16.M88.4 R176, [R250+0x7000] ;  /* 0x00700000fab0783b */ /* 0x000eae0000000200 */
[C---:B---3--:R-:W-:Y:S08]  /*a880*/  HMMA.16816.F32.BF16 R4, R244.reuse, R180, R4 ;  /* 0x000000b4f404723c */ /* 0x048ff00000041804 */
[C---:B------:R-:W-:Y:S01]  /*a890*/  HMMA.16816.F32.BF16 R8, R244.reuse, R182, R8 ;  /* 0x000000b6f408723c */ /* 0x040fe20000041808 */
[----:B------:R-:W3:Y:S01]  /*a8a0*/  LDSM.16.M88.4 R180, [R250+0x7800] ;  /* 0x00780000fab4783b */ /* 0x000ee20000000200 */
[----:B------:R-:W-:Y:S05]  /*a8b0*/  DEPBAR.LE SB0, 0x0 ;  /* 0x000080000000791a */ /* 0x000fea0000000000 */
[----:B------:R-:W-:Y:S01]  /*a8c0*/  BAR.SYNC.DEFER_BLOCKING 0x0 ;  /* 0x0000000000007b1d */ /* 0x000fe20000010000 */
[C---:B-1----:R-:W-:Y:S08]  /*a8d0*/  HMMA.16816.F32.BF16 R12, R244.reuse, R184, R12 ;  /* 0x000000b8f40c723c */ /* 0x042ff0000004180c */
[----:B------:R-:W-:Y:S01]  /*a8e0*/  FMNMX.FTZ R0, R4, R158, !PT ;  /* 0x0000009e04007209 */ /* 0x000fe20007810000 */
[C---:B------:R-:W-:Y:S03]  /*a8f0*/  HMMA.16816.F32.BF16 R16, R244.reuse, R186, R16 ;  /* 0x000000baf410723c */ /* 0x040fe60000041810 */
[----:B------:R-:W-:Y:S02]  /*a900*/  FMNMX.FTZ R0, R5, R0, !PT ;  /* 0x0000000005007209 */ /* 0x000fe40007810000 */
[----:B------:R-:W-:Y:S03]  /*a910*/  FMNMX.FTZ R2, R6, R159, !PT ;  /* 0x0000009f06027209 */ /* 0x000fe60007810000 */
[C---:B--2---:R-:W-:Y:S04]  /*a920*/  HMMA.16816.F32.BF16 R20, R244.reuse, R176, R20 ;  /* 0x000000b0f414723c */ /* 0x044fe80000041814 */
[----:B------:R-:W-:Y:S02]  /*a930*/  FMNMX.FTZ R0, R8, R0, !PT ;  /* 0x0000000008007209 */ /* 0x000fe40007810000 */
[----:B------:R-:W-:Y:S01]  /*a940*/  FMNMX.FTZ R2, R7, R2, !PT ;  /* 0x0000000207027209 */ /* 0x000fe20007810000 */
[----:B------:R-:W-:Y:S01]  /*a950*/  @P0 IMAD R176, R156, c[0x0][0x1e0], RZ ;  /* 0x000078009cb00a24 */ /* 0x000fe200078e02ff */
[C---:B------:R-:W-:Y:S04]  /*a960*/  HMMA.16816.F32.BF16 R24, R244.reuse, R178, R24 ;  /* 0x000000b2f418723c */ /* 0x040fe80000041818 */
[----:B------:R-:W-:Y:S01]  /*a970*/  FMNMX.FTZ R0, R9, R0, !PT ;  /* 0x0000000009007209 */ /* 0x000fe20007810000 */
[----:B------:R-:W-:Y:S01]  /*a980*/  @P0 IMAD.WIDE.U32 R156, R130, c[0x0][0x1e0], RZ ;  /* 0x00007800829c0a25 */ /* 0x000fe200078e00ff */
[----:B------:R-:W-:Y:S02]  /*a990*/  FMNMX.FTZ R2, R10, R2, !PT ;  /* 0x000000020a027209 */ /* 0x000fe40007810000 */
[C---:B---3--:R-:W-:Y:S04]  /*a9a0*/  HMMA.16816.F32.BF16 R28, R244.reuse, R180, R28 ;  /* 0x000000b4f41c723c */ /* 0x048fe8000004181c */
[----:B------:R-:W-:Y:S01]  /*a9b0*/  FMNMX.FTZ R0, R12, R0, !PT ;  /* 0x000000000c007209 */ /* 0x000fe20007810000 */
[----:B------:R-:W-:Y:S01]  /*a9c0*/  @P0 IMAD R176, R130, c[0x0][0x1e4], R176 ;  /* 0x0000790082b00a24 */ /* 0x000fe200078e02b0 */
[----:B------:R-:W-:Y:S01]  /*a9d0*/  FMNMX.FTZ R2, R11, R2, !PT ;  /* 0x000000020b027209 */ /* 0x000fe20007810000 */
[----:B------:R-:W2:Y:S01]  /*a9e0*/  LDL.LU R130, [R1+0xfc] ;  /* 0x0000fc0001827983 */ /* 0x000ea20000300800 */
        /* <DEDUP_REMOVED lines=22> */
[----:B------:R-:W-:Y:S01]  /*ab50*/  @P0 SHF.L.U32 R177, R156, 0x6, RZ ;  /* 0x000000069cb10819 */ /* 0x000fe200000006ff */
[----:B------:R-:W1:Y:S01]  /*ab60*/  SHFL.BFLY PT, R180, R3, 0x2, 0x1f ;  /* 0x0c401f0003b47f89 */ /* 0x000e6200000e0000 */
[----:B------:R-:W-:Y:S02]  /*ab70*/  FMNMX.FTZ R0, R34, R0, !PT ;  /* 0x0000000022007209 */ /* 0x000fe40007810000 */
[----:B------:R-:W-:Y:S02]  /*ab80*/  @P0 IADD3 R176, R157, R176, RZ ;  /* 0x000000b09db00210 */ /* 0x000fe40007ffe0ff */
[----:B------:R-:W-:Y:S02]  /*ab90*/  FMNMX.FTZ R0, R35, R0, !PT ;  /* 0x0000000023007209 */ /* 0x000fe40007810000 */
[----:B------:R-:W-:Y:S02]  /*aba0*/  @P0 IADD3 R187, P1, R188, 0x40, RZ ;  /* 0x00000040bcbb0810 */ /* 0x000fe40007f3e0ff */
[----:B------:R-:W-:Y:S01]  /*abb0*/  @P0 IADD3 R157, P2, R177, R188, RZ ;  /* 0x000000bcb19d0210 */ /* 0x000fe20007f5e0ff */
[----:B------:R-:W3:Y:S01]  /*abc0*/  SHFL.BFLY PT, R2, R0, 0x2, 0x1f ;  /* 0x0c401f0000027f89 */ /* 0x000ee200000e0000 */
[----:B------:R-:W-:Y:S02]  /*abd0*/  @P0 SHF.L.U64.HI R176, R156, 0x6, R176 ;  /* 0x000000069cb00819 */ /* 0x000fe400000102b0 */
[-C--:B------:R-:W-:Y:S02]  /*abe0*/  @P0 IADD3.X R186, RZ, R190.reuse, RZ, P1, !PT ;  /* 0x000000beffba0210 */ /* 0x080fe40000ffe4ff */
[C---:B------:R-:W-:Y:S02]  /*abf0*/  @P0 LEA R178, P1, R157.reuse, c[0x0][0x1c8], 0x1 ;  /* 0x000072009db20a11 */ /* 0x040fe400078208ff */
[----:B------:R-:W-:Y:S04]  /*ac00*/  @P0 IADD3.X R156, R176, R190, RZ, P2, !PT ;  /* 0x000000beb09c0210 */ /* 0x000fe800017fe4ff */
[----:B------:R-:W-:Y:S02]  /*ac10*/  @P0 LEA.HI.X R179, R157, c[0x0][0x1cc], R156, 0x1, P1 ;  /* 0x000073009db30a11 */ /* 0x000fe400008f0c9c */
[----:B-1----:R-:W-:Y:S03]  /*ac20*/  FMNMX.FTZ R180, R3, R180, !PT ;  /* 0x000000b403b47209 */ /* 0x002fe60007810000 */
[----:B------:R-:W-:Y:S01]  /*ac30*/  @!PT LDS RZ, [RZ] ;  /* 0x00000000fffff984 */ /* 0x000fe20000000800 */
[----:B------:R1:W-:Y:S06]  /*ac40*/  @P0 LDGSTS.E.BYPASS.LTC128B.128 [R131+0x10100], [R178.64], !P6 ;  /* 0x10100000b2830fae */ /* 0x0003ec000f101d46 */
[----:B------:R-:W4:Y:S01]  /*ac50*/  SHFL.BFLY PT, R181, R180, 0x1, 0x1f ;  /* 0x0c201f00b4b57f89 */ /* 0x000f2200000e0000 */
[----:B---3--:R-:W-:Y:S02]  /*ac60*/  FMNMX.FTZ R0, R0, R2, !PT ;  /* 0x0000000200007209 */ /* 0x008fe40007810000 */
[C---:B------:R-:W-:Y:S03]  /*ac70*/  @P0 IADD3 R2, P2, R177.reuse, R187, RZ ;  /* 0x000000bbb1020210 */ /* 0x040fe60007f5e0ff */
[----:B------:R-:W3:Y:S01]  /*ac80*/  SHFL.BFLY PT, R3, R0, 0x1, 0x1f ;  /* 0x0c201f0000037f89 */ /* 0x000ee200000e0000 */
[----:B------:R-:W-:Y:S02]  /*ac90*/  @P0 LEA R182, P1, R2, c[0x0][0x1c8], 0x1 ;  /* 0x0000720002b60a11 */ /* 0x000fe400078208ff */
[----:B------:R-:W-:Y:S04]  /*aca0*/  @P0 IADD3.X R156, R176, R186, RZ, P2, !PT ;  /* 0x000000bab09c0210 */ /* 0x000fe800017fe4ff */
[----:B------:R-:W-:Y:S02]  /*acb0*/  @P0 LEA.HI.X R183, R2, c[0x0][0x1cc], R156, 0x1, P1 ;  /* 0x0000730002b70a11 */ /* 0x000fe400008f0c9c */
[----:B------:R-:W-:Y:S03]  /*acc0*/  @P0 IADD3 R185, P1, R188, 0x80, RZ ;  /* 0x00000080bcb90810 */ /* 0x000fe60007f3e0ff */
[----:B------:R3:W-:Y:S01]  /*acd0*/  @P0 LDGSTS.E.BYPASS.LTC128B.128 [R131+0x12100], [R182.64], !P5 ;  /* 0x12100000b6830fae */ /* 0x0007e2000e901d46 */
[----:B------:R-:W-:Y:S02]  /*ace0*/  @P0 IADD3.X R184, RZ, R190, RZ, P1, !PT ;  /* 0x000000beffb80210 */ /* 0x000fe40000ffe4ff */
[----:B-1----:R-:W-:Y:S02]  /*acf0*/  @P0 IADD3 R179, P2, R177, R185, RZ ;  /* 0x000000b9b1b30210 */ /* 0x002fe40007f5e0ff */
[----:B----4-:R-:W-:Y:S02]  /*ad00*/  FMNMX.FTZ R157, R180, R181, !PT ;  /* 0x000000b5b49d7209 */ /* 0x010fe40007810000 */
[----:B------:R-:W-:Y:S03]  /*ad10*/  @P0 LEA R178, P1, R179, c[0x0][0x1c8], 0x1 ;  /* 0x00007200b3b20a11 */ /* 0x000fe600078208ff */
[----:B------:R-:W-:Y:S01]  /*ad20*/  FADD.FTZ R2, -R157, R158 ;  /* 0x0000009e9d027221 */ /* 0x000fe20000010100 */
[----:B---3--:R-:W-:Y:S03]  /*ad30*/  FMNMX.FTZ R156, R0, R3, !PT ;  /* 0x00000003009c7209 */ /* 0x008fe60007810000 */
[----:B------:R-:W-:Y:S01]  /*ad40*/  FMUL.FTZ R0, R2, c[0x0][0x2d0] ;  /* 0x0000b40002007a20 */ /* 0x000fe20000410000 */
[----:B------:R-:W-:Y:S03]  /*ad50*/  @P0 IADD3.X R3, R176, R184, RZ, P2, !PT ;  /* 0x000000b8b0030210 */ /* 0x000fe600017fe4ff */
[----:B------:R1:W3:Y:S01]  /*ad60*/  MUFU.EX2 R2, R0 ;  /* 0x0000000000027308 */ /* 0x0002e20000000800 */
[----:B------:R-:W-:Y:S02]  /*ad70*/  @P0 LEA.HI.X R179, R179, c[0x0][0x1cc], R3, 0x1, P1 ;  /* 0x00007300b3b30a11 */ /* 0x000fe400008f0c03 */
[----:B------:R-:W-:Y:S03]  /*ad80*/  @P0 IADD3 R181, P1, R188, 0xc0, RZ ;  /* 0x000000c0bcb50810 */ /* 0x000fe60007f3e0ff */
[----:B------:R4:W-:Y:S01]  /*ad90*/  @P0 LDGSTS.E.BYPASS.LTC128B.128 [R131+0x14100], [R178.64], !P4 ;  /* 0x14100000b2830fae */ /* 0x0009e2000e101d46 */
[----:B------:R-:W-:Y:S02]  /*ada0*/  @P0 IADD3 R3, P2, R177, R181, RZ ;  /* 0x000000b5b1030210 */ /* 0x000fe40007f5e0ff */
[----:B------:R-:W-:Y:S01]  /*adb0*/  MOV R182, R188 ;  /* 0x000000bc00b67202 */ /* 0x000fe20000000f00 */
[----:B------:R-:W-:Y:S01]  /*adc0*/  FMUL.FTZ R188, R157, c[0x0][0x2d0] ;  /* 0x0000b4009dbc7a20 */ /* 0x000fe20000410000 */
[----:B------:R-:W-:Y:S02]  /*add0*/  MOV R183, R189 ;  /* 0x000000bd00b77202 */ /* 0x000fe40000000f00 */
[----:B------:R-:W-:Y:S01]  /*ade0*/  @P0 IADD3.X R180, RZ, R190, RZ, P1, !PT ;  /* 0x000000beffb40210 */ /* 0x000fe20000ffe4ff */
[--C-:B------:R-:W-:Y:S01]  /*adf0*/  FFMA.FTZ R4, R4, c[0x0][0x2d0], -R188.reuse ;  /* 0x0000b40004047a23 */ /* 0x100fe200000108bc */
[----:B------:R-:W-:Y:S01]  /*ae00*/  @P0 LEA R158, P1, R3, c[0x0][0x1c8], 0x1 ;  /* 0x00007200039e0a11 */ /* 0x000fe200078208ff */
[--C-:B------:R-:W-:Y:S02]  /*ae10*/  FFMA.FTZ R5, R5, c[0x0][0x2d0], -R188.reuse ;  /* 0x0000b40005057a23 */ /* 0x100fe400000108bc */
[----:B------:R4:W-:Y:S01]  /*ae20*/  MUFU.EX2 R189, R4 ;  /* 0x0000000400bd7308 */ /* 0x0009e20000000800 */
[--C-:B------:R-:W-:Y:S02]  /*ae30*/  FFMA.FTZ R8, R8, c[0x0][0x2d0], -R188.reuse ;  /* 0x0000b40008087a23 */ /* 0x100fe400000108bc */
[--C-:B------:R-:W-:Y:S02]  /*ae40*/  FFMA.FTZ R9, R9, c[0x0][0x2d0], -R188.reuse ;  /* 0x0000b40009097a23 */ /* 0x100fe400000108bc */
[----:B------:R-:W-:Y:S02]  /*ae50*/  FFMA.FTZ R16, R16, c[0x0][0x2d0], -R188 ;  /* 0x0000b40010107a23 */ /* 0x000fe400000108bc */
[----:B-1----:R-:W-:Y:S01]  /*ae60*/  FADD.FTZ R0, -R156, R159 ;  /* 0x0000009f9c007221 */ /* 0x002fe20000010100 */
[----:B------:R-:W-:Y:S01]  /*ae70*/  @P0 IADD3.X R159, R176, R180, RZ, P2, !PT ;  /* 0x000000b4b09f0210 */ /* 0x000fe200017fe4ff */
[----:B---3--:R-:W-:Y:S01]  /*ae80*/  FMUL.FTZ R132, R2, R132 ;  /* 0x0000008402847220 */ /* 0x008fe20000410000 */
[----:B------:R1:W-:Y:S01]  /*ae90*/  MUFU.EX2 R191, R5 ;  /* 0x0000000500bf7308 */ /* 0x0003e20000000800 */
[----:B------:R-:W-:Y:S01]  /*aea0*/  FMUL.FTZ R0, R0, c[0x0][0x2d0] ;  /* 0x0000b40000007a20 */ /* 0x000fe20000410000 */
[----:B------:R-:W-:Y:S01]  /*aeb0*/  @P0 LEA.HI.X R159, R3, c[0x0][0x1cc], R159, 0x1, P1 ;  /* 0x00007300039f0a11 */ /* 0x000fe200008f0c9f */
[C---:B------:R-:W-:Y:S01]  /*aec0*/  FMUL.FTZ R133, R2.reuse, R133 ;  /* 0x0000008502857220 */ /* 0x040fe20000410000 */
[----:B------:R-:W-:Y:S01]  /*aed0*/  @P0 MOV R3, c[0x0][0x1e0] ;  /* 0x0000780000030a02 */ /* 0x000fe20000000f00 */
[C---:B------:R-:W-:Y:S02]  /*aee0*/  FMUL.FTZ R136, R2.reuse, R136 ;  /* 0x0000008802887220 */ /* 0x040fe40000410000 */
[----:B------:R3:W-:Y:S01]  /*aef0*/  @P0 LDGSTS.E.BYPASS.LTC128B.128 [R131+0x16100], [R158.64], !P3 ;  /* 0x161000009e830fae */ /* 0x0007e2000d901d46 */
[C---:B------:R-:W-:Y:S01]  /*af00*/  @P0 LEA R177, P1, R3.reuse, R177, 0x5 ;  /* 0x000000b103b10211 */ /* 0x040fe200078228ff */
[C---:B------:R-:W-:Y:S01]  /*af10*/  FMUL.FTZ R137, R2.reuse, R137 ;  /* 0x0000008902897220 */ /* 0x040fe20000410000 */
[----:B------:R3:W-:Y:S01]  /*af20*/  MUFU.EX2 R183, R8 ;  /* 0x0000000800b77308 */ /* 0x0007e20000000800 */
[C---:B------:R-:W-:Y:S02]  /*af30*/  FMUL.FTZ R140, R2.reuse, R140 ;  /* 0x0000008c028c7220 */ /* 0x040fe40000410000 */
[C---:B------:R-:W-:Y:S01]  /*af40*/  FMUL.FTZ R141, R2.reuse, R141 ;  /* 0x0000008d028d7220 */ /* 0x040fe20000410000 */
[----:B----4-:R-:W-:Y:S01]  /*af50*/  @P0 MOV R4, c[0x0][0x1e4] ;  /* 0x0000790000040a02 */ /* 0x010fe20000000f00 */
[C---:B------:R-:W-:Y:S02]  /*af60*/  FMUL.FTZ R144, R2.reuse, R144 ;  /* 0x0000009002907220 */ /* 0x040fe40000410000 */
[C---:B------:R-:W-:Y:S01]  /*af70*/  FMUL.FTZ R145, R2.reuse, R145 ;  /* 0x0000009102917220 */ /* 0x040fe20000410000 */
[----:B------:R-:W-:Y:S01]  /*af80*/  @P0 LEA.HI.X R176, R3, R176, R4, 0x5, P1 ;  /* 0x000000b003b00211 */ /* 0x000fe200008f2c04 */
[C---:B------:R-:W-:Y:S01]  /*af90*/  FMUL.FTZ R148, R2.reuse, R148 ;  /* 0x0000009402947220 */ /* 0x040fe20000410000 */
[----:B------:R-:W-:Y:S01]  /*afa0*/  @P0 IADD3 R3, P2, R177, R182, RZ ;  /* 0x000000b6b1030210 */ /* 0x000fe20007f5e0ff */
[----:B------:R-:W4:Y:S01]  /*afb0*/  MUFU.EX2 R0, R0 ;  /* 0x0000000000007308 */ /* 0x000f220000000800 */
[C---:B------:R-:W-:Y:S02]  /*afc0*/  FMUL.FTZ R149, R2.reuse, R149 ;  /* 0x0000009502957220 */ /* 0x040fe40000410000 */
[----:B------:R-:W-:Y:S01]  /*afd0*/  @P0 LEA R178, P1, R3, c[0x0][0x1c8], 0x1 ;  /* 0x0000720003b20a11 */ /* 0x000fe200078208ff */
[----:B------:R-:W-:Y:S01]  /*afe0*/  FMUL.FTZ R152, R2, R152 ;  /* 0x0000009802987220 */ /* 0x000fe20000410000 */
[----:B------:R-:W-:Y:S01]  /*aff0*/  @P0 IADD3.X R4, R176, R190, RZ, P2, !PT ;  /* 0x000000beb0040210 */ /* 0x000fe200017fe4ff */
[C---:B------:R-:W-:Y:S01]  /*b000*/  FMUL.FTZ R153, R2.reuse, R153 ;  /* 0x0000009902997220 */ /* 0x040fe20000410000 */
[----:B-1----:R-:W-:Y:S01]  /*b010*/  @P0 IADD3 R5, P2, R177, R185, RZ ;  /* 0x000000b9b1050210 */ /* 0x002fe20007f5e0ff */
[----:B------:R-:W-:Y:S01]  /*b020*/  FMUL.FTZ R36, R2, R36 ;  /* 0x0000002402247220 */ /* 0x000fe20000410000 */
[----:B------:R-:W-:Y:S01]  /*b030*/  @P0 LEA.HI.X R179, R3, c[0x0][0x1cc], R4, 0x1, P1 ;  /* 0x0000730003b30a11 */ /* 0x000fe200008f0c04 */
[----:B------:R1:W1:Y:S01]  /*b040*/  MUFU.EX2 R182, R9 ;  /* 0x0000000900b67308 */ /* 0x0002620000000800 */
[----:B------:R-:W-:Y:S01]  /*b050*/  @P0 IADD3 R4, P1, R177, R187, RZ ;  /* 0x000000bbb1040210 */ /* 0x000fe20007f3e0ff */
[----:B------:R-:W-:Y:S01]  /*b060*/  FMUL.FTZ R3, R156, c[0x0][0x2d0] ;  /* 0x0000b4009c037a20 */ /* 0x000fe20000410000 */
[----:B------:R-:W-:Y:S01]  /*b070*/  @P0 IADD3.X R184, R176, R184, RZ, P2, !PT ;  /* 0x000000b8b0b80210 */ /* 0x000fe200017fe4ff */
[----:B------:R1:W-:Y:S01]  /*b080*/  @P0 LDGSTS.E.BYPASS.LTC128B.128 [R131+0x11100], [R178.64], !P6 ;  /* 0x11100000b2830fae */ /* 0x0003e2000f101d46 */
[----:B---3--:R-:W-:Y:S01]  /*b090*/  @P0 LEA R158, P2, R4, c[0x0][0x1c8], 0x1 ;  /* 0x00007200049e0a11 */ /* 0x008fe200078408ff */
[--C-:B------:R-:W-:Y:S01]  /*b0a0*/  FFMA.FTZ R6, R6, c[0x0][0x2d0], -R3.reuse ;  /* 0x0000b40006067a23 */ /* 0x100fe20000010803 */
[----:B------:R-:W-:Y:S01]  /*b0b0*/  @P0 IADD3.X R186, R176, R186, RZ, P1, !PT ;  /* 0x000000bab0ba0210 */ /* 0x000fe20000ffe4ff */
[--C-:B------:R-:W-:Y:S01]  /*b0c0*/  FFMA.FTZ R7, R7, c[0x0][0x2d0], -R3.reuse ;  /* 0x0000b40007077a23 */ /* 0x100fe20000010803 */
[----:B------:R-:W-:Y:S01]  /*b0d0*/  @P0 IADD3 R177, P1, R177, R181, RZ ;  /* 0x000000b5b1b10210 */ /* 0x000fe20007f3e0ff */
[--C-:B------:R-:W-:Y:S01]  /*b0e0*/  FFMA.FTZ R10, R10, c[0x0][0x2d0], -R3.reuse ;  /* 0x0000b4000a0a7a23 */ /* 0x100fe20000010803 */
[----:B------:R-:W-:Y:S01]  /*b0f0*/  @P0 LEA.HI.X R159, R4, c[0x0][0x1cc], R186, 0x1, P2 ;  /* 0x00007300049f0a11 */ /* 0x000fe200010f0cba */
[--C-:B------:R-:W-:Y:S01]  /*b100*/  FFMA.FTZ R11, R11, c[0x0][0x2d0], -R3.reuse ;  /* 0x0000b4000b0b7a23 */ /* 0x100fe20000010803 */
[----:B------:R-:W-:Y:S01]  /*b110*/  @P0 IADD3.X R176, R176, R180, RZ, P1, !PT ;  /* 0x000000b4b0b00210 */ /* 0x000fe20000ffe4ff */
[----:B------:R3:W-:Y:S01]  /*b120*/  MUFU.EX2 R185, R7 ;  /* 0x0000000700b97308 */ /* 0x0007e20000000800 */
[C---:B------:R-:W-:Y:S01]  /*b130*/  @P0 LEA R8, P1, R5.reuse, c[0x0][0x1c8], 0x1 ;  /* 0x0000720005080a11 */ /* 0x040fe200078208ff */
[----:B------:R3:W-:Y:S01]  /*b140*/  @P0 LDGSTS.E.BYPASS.LTC128B.128 [R131+0x13100], [R158.64], !P5 ;  /* 0x131000009e830fae */ /* 0x0007e2000e901d46 */
[C---:B----4-:R-:W-:Y:S02]  /*b150*/  FMUL.FTZ R134, R0.reuse, R134 ;  /* 0x0000008600867220 */ /* 0x050fe40000410000 */
[C---:B------:R-:W-:Y:S02]  /*b160*/  FMUL.FTZ R135, R0.reuse, R135 ;  /* 0x0000008700877220 */ /* 0x040fe40000410000 */
[C---:B------:R-:W-:Y:S02]  /*b170*/  FMUL.FTZ R138, R0.reuse, R138 ;  /* 0x0000008a008a7220 */ /* 0x040fe40000410000 */
[C---:B------:R-:W-:Y:S01]  /*b180*/  FMUL.FTZ R139, R0.reuse, R139 ;  /* 0x0000008b008b7220 */ /* 0x040fe20000410000 */
[----:B-1----:R-:W-:Y:S01]  /*b190*/  @P0 LEA.HI.X R9, R5, c[0x0][0x1cc], R184, 0x1, P1 ;  /* 0x0000730005090a11 */ /* 0x002fe200008f0cb8 */
[----:B------:R1:W4:Y:S01]  /*b1a0*/  MUFU.EX2 R180, R6 ;  /* 0x0000000600b47308 */ /* 0x0003220000000800 */
[C---:B------:R-:W-:Y:S01]  /*b1b0*/  @P0 LEA R4, P1, R177.reuse, c[0x0][0x1c8], 0x1 ;  /* 0x00007200b1040a11 */ /* 0x040fe200078208ff */
[C---:B------:R-:W-:Y:S02]  /*b1c0*/  FMUL.FTZ R142, R0.reuse, R142 ;  /* 0x0000008e008e7220 */ /* 0x040fe40000410000 */
[----:B------:R4:W-:Y:S01]  /*b1d0*/  @P0 LDGSTS.E.BYPASS.LTC128B.128 [R131+0x15100], [R8.64], !P4 ;  /* 0x1510000008830fae */ /* 0x0009e2000e101d46 */
[----:B------:R-:W-:Y:S01]  /*b1e0*/  @P0 LEA.HI.X R5, R177, c[0x0][0x1cc], R176, 0x1, P1 ;  /* 0x00007300b1050a11 */ /* 0x000fe200008f0cb0 */
[C---:B------:R-:W-:Y:S02]  /*b1f0*/  FMUL.FTZ R143, R0.reuse, R143 ;  /* 0x0000008f008f7220 */ /* 0x040fe40000410000 */
[C---:B------:R-:W-:Y:S02]  /*b200*/  FMUL.FTZ R146, R0.reuse, R146 ;  /* 0x0000009200927220 */ /* 0x040fe40000410000 */
[----:B------:R4:W-:Y:S01]  /*b210*/  @P0 LDGSTS.E.BYPASS.LTC128B.128 [R131+0x17100], [R4.64], !P3 ;  /* 0x1710000004830fae */ /* 0x0009e2000d901d46 */
[----:B------:R4:W-:Y:S01]  /*b220*/  MUFU.EX2 R190, R11 ;  /* 0x0000000b00be7308 */ /* 0x0009e20000000800 */
[C---:B------:R-:W-:Y:S02]  /*b230*/  FMUL.FTZ R147, R0.reuse, R147 ;  /* 0x0000009300937220 */ /* 0x040fe40000410000 */
[C---:B---3--:R-:W-:Y:S02]  /*b240*/  FMUL.FTZ R7, R0.reuse, R163 ;  /* 0x000000a300077220 */ /* 0x048fe40000410000 */
[----:B------:R-:W3:Y:S01]  /*b250*/  LDSM.16.MT88.4 R176, [R248] ;  /* 0x00000000f8b0783b */ /* 0x000ee20000004200 */
[C---:B------:R-:W-:Y:S02]  /*b260*/  FMUL.FTZ R150, R0.reuse, R150 ;  /* 0x0000009600967220 */ /* 0x040fe40000410000 */
[C---:B------:R-:W-:Y:S02]  /*b270*/  FMUL.FTZ R151, R0.reuse, R151 ;  /* 0x0000009700977220 */ /* 0x040fe40000410000 */
[----:B------:R-:W4:Y:S01]  /*b280*/  MUFU.EX2 R159, R10 ;  /* 0x0000000a009f7308 */ /* 0x000f220000000800 */
[C---:B------:R-:W-:Y:S01]  /*b290*/  FMUL.FTZ R154, R0.reuse, R154 ;  /* 0x0000009a009a7220 */ /* 0x040fe20000410000 */
[----:B------:R-:W0:Y:S01]  /*b2a0*/  LDGDEPBAR ;  /* 0x00000000000079af */ /* 0x000e220000000000 */
[----:B-1----:R-:W-:Y:S01]  /*b2b0*/  FMUL.FTZ R6, R0, R162 ;  /* 0x000000a200067220 */ /* 0x002fe20000410000 */
[----:B------:R-:W-:Y:S01]  /*b2c0*/  F2FP.BF16.PACK_AB R162, R182, R183 ;  /* 0x000000b7b6a2723e */ /* 0x000fe200000010ff */
[----:B------:R-:W-:Y:S02]  /*b2d0*/  FMUL.FTZ R155, R0, R155 ;  /* 0x0000009b009b7220 */ /* 0x000fe40000410000 */
[----:B------:R-:W-:Y:S02]  /*b2e0*/  FMUL.FTZ R37, R2, R37 ;  /* 0x0000002502257220 */ /* 0x000fe40000410000 */
[----:B------:R-:W-:Y:S02]  /*b2f0*/  FMUL.FTZ R38, R0, R38 ;  /* 0x0000002600267220 */ /* 0x000fe40000410000 */
[C---:B----4-:R-:W-:Y:S02]  /*b300*/  FMUL.FTZ R8, R2.reuse, R164 ;  /* 0x000000a402087220 */ /* 0x050fe40000410000 */
[----:B------:R-:W-:Y:S02]  /*b310*/  FMUL.FTZ R9, R2, R165 ;  /* 0x000000a502097220 */ /* 0x000fe40000410000 */
[----:B------:R-:W-:Y:S01]  /*b320*/  FMUL.FTZ R11, R0, R167 ;  /* 0x000000a7000b7220 */ /* 0x000fe20000410000 */
[----:B------:R-:W4:Y:S01]  /*b330*/  LDL.LU R131, [R1+0xf8] ;  /* 0x0000f80001837983 */ /* 0x000f220000300800 */
[C---:B------:R-:W-:Y:S01]  /*b340*/  FMUL.FTZ R4, R2.reuse, R160 ;  /* 0x000000a002047220 */ /* 0x040fe20000410000 */
[----:B------:R-:W-:Y:S01]  /*b350*/  F2FP.BF16.PACK_AB R160, R191, R189 ;  /* 0x000000bdbfa0723e */ /* 0x000fe200000010ff */
[----:B------:R-:W-:Y:S01]  /*b360*/  FMUL.FTZ R5, R2, R161 ;  /* 0x000000a102057220 */ /* 0x000fe20000410000 */
[----:B------:R-:W-:Y:S01]  /*b370*/  F2FP.BF16.PACK_AB R161, R185, R180 ;  /* 0x000000b4b9a1723e */ /* 0x000fe200000010ff */
[----:B------:R-:W-:Y:S01]  /*b380*/  FMUL.FTZ R39, R0, R39 ;  /* 0x0000002700277220 */ /* 0x000fe20000410000 */
[----:B------:R-:W4:Y:S01]  /*b390*/  LDL R158, [R1+0x48] ;  /* 0x00004800019e7983 */ /* 0x000f220000100800 */
[----:B------:R-:W-:Y:S01]  /*b3a0*/  FMUL.FTZ R40, R2, R40 ;  /* 0x0000002802287220 */ /* 0x000fe20000410000 */
[----:B------:R-:W-:Y:S01]  /*b3b0*/  F2FP.BF16.PACK_AB R163, R190, R159 ;  /* 0x0000009fbea3723e */ /* 0x000fe200000010ff */
[----:B------:R-:W-:Y:S02]  /*b3c0*/  FMUL.FTZ R10, R0, R166 ;  /* 0x000000a6000a7220 */ /* 0x000fe40000410000 */
[C---:B------:R-:W-:Y:S01]  /*b3d0*/  FMUL.FTZ R41, R2.reuse, R41 ;  /* 0x0000002902297220 */ /* 0x040fe20000410000 */
[----:B------:R-:W1:Y:S01]  /*b3e0*/  LDSM.16.MT88.4 R164, [R252] ;  /* 0x00000000fca4783b */ /* 0x000e620000004200 */
[C---:B------:R-:W-:Y:S02]  /*b3f0*/  FMUL.FTZ R44, R2.reuse, R44 ;  /* 0x0000002c022c7220 */ /* 0x040fe40000410000 */
[C---:B------:R-:W-:Y:S02]  /*b400*/  FMUL.FTZ R45, R2.reuse, R45 ;  /* 0x0000002d022d7220 */ /* 0x040fe40000410000 */
[C---:B------:R-:W-:Y:S01]  /*b410*/  FMUL.FTZ R48, R2.reuse, R48 ;  /* 0x0000003002307220 */ /* 0x040fe20000410000 */
[C---:B---3--:R-:W-:Y:S01]  /*b420*/  HMMA.16816.F32.BF16 R4, R160.reuse, R176, R4 ;  /* 0x000000b0a004723c */ /* 0x048fe20000041804 */
[----:B------:R-:W3:Y:S04]  /*b430*/  LDL R177, [R1+0x4] ;  /* 0x0000040001b17983 */ /* 0x000ee80000100800 */
[C---:B------:R-:W-:Y:S02]  /*b440*/  FMUL.FTZ R49, R2.reuse, R49 ;  /* 0x0000003102317220 */ /* 0x040fe40000410000 */
[C---:B------:R-:W-:Y:S01]  /*b450*/  FMUL.FTZ R52, R2.reuse, R52 ;  /* 0x0000003402347220 */ /* 0x040fe20000410000 */
[C---:B------:R-:W-:Y:S04]  /*b460*/  HMMA.16816.F32.BF16 R8, R160.reuse, R178, R8 ;  /* 0x000000b2a008723c */ /* 0x040fe80000041808 */
[C---:B------:R-:W-:Y:S02]  /*b470*/  FMUL.FTZ R53, R2.reuse, R53 ;  /* 0x0000003502357220 */ /* 0x040fe40000410000 */
[C---:B------:R-:W-:Y:S01]  /*b480*/  FMUL.FTZ R56, R2.reuse, R56 ;  /* 0x0000003802387220 */ /* 0x040fe20000410000 */
[----:B------:R-:W-:Y:S01]  /*b490*/  MOV R179, R191 ;  /* 0x000000bf00b37202 */ /* 0x000fe20000000f00 */
[C---:B------:R-:W-:Y:S01]  /*b4a0*/  FMUL.FTZ R57, R2.reuse, R57 ;  /* 0x0000003902397220 */ /* 0x040fe20000410000 */
[----:B------:R-:W-:Y:S03]  /*b4b0*/  MUFU.EX2 R191, R16 ;  /* 0x0000001000bf7308 */ /* 0x000fe60000000800 */
[C---:B------:R-:W-:Y:S01]  /*b4c0*/  FMUL.FTZ R60, R2.reuse, R60 ;  /* 0x0000003c023c7220 */ /* 0x040fe20000410000 */
[----:B------:R-:W-:Y:S01]  /*b4d0*/  MOV R178, R183 ;  /* 0x000000b700b27202 */ /* 0x000fe20000000f00 */
[C---:B------:R-:W-:Y:S02]  /*b4e0*/  FMUL.FTZ R61, R2.reuse, R61 ;  /* 0x0000003d023d7220 */ /* 0x040fe40000410000 */
[C---:B------:R-:W-:Y:S02]  /*b4f0*/  FMUL.FTZ R64, R2.reuse, R64 ;  /* 0x0000004002407220 */ /* 0x040fe40000410000 */
[C---:B------:R-:W-:Y:S02]  /*b500*/  FMUL.FTZ R65, R2.reuse, R65 ;  /* 0x0000004102417220 */ /* 0x040fe40000410000 */
        /* <DEDUP_REMOVED lines=8> */
[----:B------:R-:W1:Y:S03]  /*b590*/  LDSM.16.MT88.4 R164, [R251] ;  /* 0x00000000fba4783b */ /* 0x000e660000004200 */
[C---:B------:R-:W-:Y:S02]  /*b5a0*/  FMUL.FTZ R80, R2.reuse, R80 ;  /* 0x0000005002507220 */ /* 0x040fe40000410000 */
[C---:B------:R-:W-:Y:S02]  /*b5b0*/  FMUL.FTZ R81, R2.reuse, R81 ;  /* 0x0000005102517220 */ /* 0x040fe40000410000 */
[C---:B------:R-:W-:Y:S04]  /*b5c0*/  FMUL.FTZ R84, R2.reuse, R84 ;  /* 0x0000005402547220 */ /* 0x040fe80000410000 */
        /* <DEDUP_REMOVED lines=18> */
[----:B------:R-:W-:Y:S01]  /*b6f0*/  FMUL.FTZ R120, R2, R120 ;  /* 0x0000007802787220 */ /* 0x000fe20000410000 */
[C---:B------:R-:W-:Y:S04]  /*b700*/  HMMA.16816.F32.BF16 R144, R160.reuse, R166, R144 ;  /* 0x000000a6a090723c */ /* 0x040fe80000041890 */
        /* <DEDUP_REMOVED lines=40> */
[----:B------:R-:W-:Y:S02]  /*b990*/  FMUL.FTZ R121, R2, R121 ;  /* 0x0000007902797220 */ /* 0x000fe40000410000 */
[C---:B------:R-:W-:Y:S02]  /*b9a0*/  FMUL.FTZ R122, R0.reuse, R122 ;  /* 0x0000007a007a7220 */ /* 0x040fe40000410000 */
[----:B------:R-:W-:Y:S02]  /*b9b0*/  FMUL.FTZ R123, R0, R123 ;  /* 0x0000007b007b7220 */ /* 0x000fe40000410000 */
[C---:B------:R-:W-:Y:S02]  /*b9c0*/  FMUL.FTZ R124, R2.reuse, R124 ;  /* 0x0000007c027c7220 */ /* 0x040fe40000410000 */
[C---:B------:R-:W-:Y:S02]  /*b9d0*/  FMUL.FTZ R125, R2.reuse, R125 ;  /* 0x0000007d027d7220 */ /* 0x040fe40000410000 */
[C---:B------:R-:W-:Y:S02]  /*b9e0*/  FMUL.FTZ R128, R2.reuse, R128 ;  /* 0x0000008002807220 */ /* 0x040fe40000410000 */
[----:B------:R-:W-:Y:S02]  /*b9f0*/  FMUL.FTZ R129, R2, R129 ;  /* 0x0000008102817220 */ /* 0x000fe40000410000 */
[--C-:B------:R-:W-:Y:S02]  /*ba00*/  FFMA.FTZ R17, R17, c[0x0][0x2d0], -R188.reuse ;  /* 0x0000b40011117a23 */ /* 0x100fe400000108bc */
[--C-:B------:R-:W-:Y:S02]  /*ba10*/  FFMA.FTZ R18, R18, c[0x0][0x2d0], -R3.reuse ;  /* 0x0000b40012127a23 */ /* 0x100fe40000010803 */
[--C-:B------:R-:W-:Y:S01]  /*ba20*/  FFMA.FTZ R19, R19, c[0x0][0x2d0], -R3.reuse ;  /* 0x0000b40013137a23 */ /* 0x100fe20000010803 */
        /* <DEDUP_REMOVED lines=10> */
[--C-:B------:R-:W-:Y:S02]  /*bad0*/  FFMA.FTZ R34, R34, c[0x0][0x2d0], -R3.reuse ;  /* 0x0000b40022227a23 */ /* 0x100fe40000010803 */
[C---:B------:R-:W-:Y:S02]  /*bae0*/  FMUL.FTZ R126, R0.reuse, R126 ;  /* 0x0000007e007e7220 */ /* 0x040fe40000410000 */
[C---:B------:R-:W-:Y:S02]  /*baf0*/  FMUL.FTZ R127, R0.reuse, R127 ;  /* 0x0000007f007f7220 */ /* 0x040fe40000410000 */
[----:B--2---:R-:W-:Y:S02]  /*bb00*/  FMUL.FTZ R130, R0, R130 ;  /* 0x0000008200827220 */ /* 0x004fe40000410000 */
[--C-:B------:R-:W-:Y:S02]  /*bb10*/  FFMA.FTZ R14, R14, c[0x0][0x2d0], -R3.reuse ;  /* 0x0000b4000e0e7a23 */ /* 0x100fe40000010803 */
[--C-:B------:R-:W-:Y:S02]  /*bb20*/  FFMA.FTZ R15, R15, c[0x0][0x2d0], -R3.reuse ;  /* 0x0000b4000f0f7a23 */ /* 0x100fe40000010803 */
[----:B------:R-:W-:Y:S01]  /*bb30*/  FFMA.FTZ R3, R35, c[0x0][0x2d0], -R3 ;  /* 0x0000b40023037a23 */ /* 0x000fe20000010803 */
[----:B------:R1:W-:Y:S01]  /*bb40*/  MUFU.EX2 R183, R14 ;  /* 0x0000000e00b77308 */ /* 0x0003e20000000800 */
[--C-:B------:R-:W-:Y:S02]  /*bb50*/  FFMA.FTZ R21, R21, c[0x0][0x2d0], -R188.reuse ;  /* 0x0000b40015157a23 */ /* 0x100fe400000108bc */
[--C-:B------:R-:W-:Y:S02]  /*bb60*/  FFMA.FTZ R20, R20, c[0x0][0x2d0], -R188.reuse ;  /* 0x0000b40014147a23 */ /* 0x100fe400000108bc */
[--C-:B------:R-:W-:Y:S02]  /*bb70*/  FFMA.FTZ R32, R32, c[0x0][0x2d0], -R188.reuse ;  /* 0x0000b40020207a23 */ /* 0x100fe400000108bc */
[--C-:B------:R-:W-:Y:S02]  /*bb80*/  FFMA.FTZ R12, R12, c[0x0][0x2d0], -R188.reuse ;  /* 0x0000b4000c0c7a23 */ /* 0x100fe400000108bc */
[----:B------:R-:W-:Y:S01]  /*bb90*/  FFMA.FTZ R13, R13, c[0x0][0x2d0], -R188 ;  /* 0x0000b4000d0d7a23 */ /* 0x000fe200000108bc */
[----:B------:R-:W-:Y:S10]  /*bba0*/  MUFU.EX2 R20, R20 ;  /* 0x0000001400147308 */ /* 0x000ff40000000800 */
[----:B------:R2:W-:Y:S01]  /*bbb0*/  MUFU.EX2 R181, R12 ;  /* 0x0000000c00b57308 */ /* 0x0005e20000000800 */
[----:B-1----:R-:W-:Y:S09]  /*bbc0*/  F2FP.BF16.PACK_AB R14, R176, R191 ;  /* 0x000000bfb00e723e */ /* 0x002ff200000010ff */
[----:B------:R-:W-:Y:S10]  /*bbd0*/  MUFU.EX2 R187, R13 ;  /* 0x0000000d00bb7308 */ /* 0x000ff40000000800 */
[----:B------:R-:W1:Y:S01]  /*bbe0*/  MUFU.EX2 R184, R15 ;  /* 0x0000000f00b87308 */ /* 0x000e620000000800 */
[----:B--2---:R-:W-:Y:S09]  /*bbf0*/  MOV R12, R182 ;  /* 0x000000b6000c7202 */ /* 0x004ff20000000f00 */
[----:B------:R2:W2:Y:S01]  /*bc00*/  MUFU.EX2 R182, R18 ;  /* 0x0000001200b67308 */ /* 0x0004a20000000800 */
[----:B----4-:R-:W-:Y:S01]  /*bc10*/  FMUL.FTZ R131, R0, R131 ;  /* 0x0000008300837220 */ /* 0x010fe20000410000 */
[----:B------:R4:W3:Y:S01]  /*bc20*/  LDSM.16.MT88.4 R164, [R158] ;  /* 0x000000009ea4783b */ /* 0x0008e20000004200 */
[----:B-1----:R-:W-:Y:S05]  /*bc30*/  F2FP.BF16.PACK_AB R13, R184, R183 ;  /* 0x000000b7b80d723e */ /* 0x002fea00000010ff */
[----:B--2---:R-:W-:Y:S01]  /*bc40*/  LDSM.16.MT88.4 R16, [R251+0x800] ;  /* 0x00080000fb10783b */ /* 0x004fe20000004200 */
[----:B------:R-:W-:Y:S05]  /*bc50*/  F2FP.BF16.PACK_AB R15, R186, R182 ;  /* 0x000000b6ba0f723e */ /* 0x000fea00000010ff */
[----:B----4-:R-:W2:Y:S01]  /*bc60*/  LDL.LU R158, [R1+0x64] ;  /* 0x00006400019e7983 */ /* 0x010ea20000300800 */
[C---:B---3--:R-:W-:Y:S08]  /*bc70*/  HMMA.16816.F32.BF16 R148, R160.reuse, R164, R148 ;  /* 0x000000a4a094723c */ /* 0x048ff00000041894 */
        /* <DEDUP_REMOVED lines=17> */
[----:B--2---:R-:W-:Y:S01]  /*bd90*/  FFMA.FTZ R158, R2, R158, R189 ;  /* 0x0000009e029e7223 */ /* 0x004fe200000100bd */
[----:B------:R-:W-:Y:S02]  /*bda0*/  MOV R189, R12 ;  /* 0x0000000c00bd7202 */ /* 0x000fe40000000f00 */
[----:B------:R-:W2:Y:S01]  /*bdb0*/  LDL.LU R2, [R1+0x68] ;  /* 0x0000680001027983 */ /* 0x000ea20000300800 */
[-C--:B------:R-:W-:Y:S01]  /*bdc0*/  F2FP.BF16.PACK_AB R12, R187, R181.reuse ;  /* 0x000000b5bb0c723e */ /* 0x080fe200000010ff */
        /* <DEDUP_REMOVED lines=18> */
[----:B--2---:R-:W-:Y:S02]  /*bef0*/  FFMA.FTZ R2, R0, R2, R180 ;  /* 0x0000000200027223 */ /* 0x004fe400000100b4 */
[----:B------:R-:W-:Y:S02]  /*bf00*/  MUFU.EX2 R180, R23 ;  /* 0x0000001700b47308 */ /* 0x000fe40000000800 */
[C---:B-1----:R-:W-:Y:S04]  /*bf10*/  HMMA.16816.F32.BF16 R124, R160.reuse, R164, R124 ;  /* 0x000000a4a07c723c */ /* 0x042fe8000004187c */
[----:B------:R-:W-:Y:S02]  /*bf20*/  FADD.FTZ R0, R179, R158 ;  /* 0x0000009eb3007221 */ /* 0x000fe40000010000 */
[----:B------:R-:W-:Y:S02]  /*bf30*/  FADD.FTZ R2, R185, R2 ;  /* 0x00000002b9027221 */ /* 0x000fe40000010000 */
[----:B------:R-:W-:Y:S01]  /*bf40*/  FADD.FTZ R0, R178, R0 ;  /* 0x00000000b2007221 */ /* 0x000fe20000010000 */
[----:B------:R-:W-:Y:S01]  /*bf50*/  HMMA.16816.F32.BF16 R128, R160, R166, R128 ;  /* 0x000000a6a080723c */ /* 0x000fe20000041880 */
[----:B------:R-:W1:Y:S01]  /*bf60*/  LDSM.16.MT88.4 R160, [R248+0x800] ;  /* 0x00080000f8a0783b */ /* 0x000e620000004200 */
[----:B------:R-:W-:Y:S01]  /*bf70*/  MUFU.EX2 R179, R26 ;  /* 0x0000001a00b37308 */ /* 0x000fe20000000800 */
[----:B------:R-:W-:Y:S04]  /*bf80*/  FADD.FTZ R2, R159, R2 ;  /* 0x000000029f027221 */ /* 0x000fe80000010000 */
[----:B------:R-:W2:Y:S01]  /*bf90*/  LDSM.16.MT88.4 R164, [R252+0x800] ;  /* 0x00080000fca4783b */ /* 0x000ea20000004200 */
[----:B------:R-:W-:Y:S04]  /*bfa0*/  FADD.FTZ R2, R190, R2 ;  /* 0x00000002be027221 */ /* 0x000fe80000010000 */
[----:B------:R-:W-:Y:S01]  /*bfb0*/  MUFU.EX2 R178, R27 ;  /* 0x0000001b00b27308 */ /* 0x000fe20000000800 */
[----:B------:R-:W-:Y:S04]  /*bfc0*/  FADD.FTZ R2, R183, R2 ;  /* 0x00000002b7027221 */ /* 0x000fe80000010000 */
[----:B------:R-:W-:Y:S05]  /*bfd0*/  FADD.FTZ R2, R184, R2 ;  /* 0x00000002b8027221 */ /* 0x000fea0000010000 */
[----:B------:R-:W-:Y:S10]  /*bfe0*/  MUFU.EX2 R159, R34 ;  /* 0x00000022009f7308 */ /* 0x000ff40000000800 */
[----:B------:R3:W-:Y:S01]  /*bff0*/  MUFU.EX2 R185, R32 ;  /* 0x0000002000b97308 */ /* 0x0007e20000000800 */
[C---:B-1----:R-:W-:Y:S09]  /*c000*/  HMMA.16816.F32.BF16 R4, R12.reuse, R160, R4 ;  /* 0x000000a00c04723c */ /* 0x042ff20000041804 */
[----:B------:R-:W-:Y:S01]  /*c010*/  MUFU.EX2 R158, R3 ;  /* 0x00000003009e7308 */ /* 0x000fe20000000800 */
[C---:B------:R-:W-:Y:S01]  /*c020*/  HMMA.16816.F32.BF16 R8, R12.reuse, R162, R8 ;  /* 0x000000a20c08723c */ /* 0x040fe20000041808 */
[----:B------:R-:W1:Y:S07]  /*c030*/  LDSM.16.MT88.4 R160, [R177+0x800] ;  /* 0x00080000b1a0783b */ /* 0x000e6e0000004200 */
[C---:B--2---:R-:W-:Y:S07]  /*c040*/  HMMA.16816.F32.BF16 R132, R12.reuse, R164, R132 ;  /* 0x000000a40c84723c */ /* 0x044fee0000041884 */
[----:B------:R-:W-:Y:S01]  /*c050*/  MOV R165, R181 ;  /* 0x000000b500a57202 */ /* 0x000fe20000000f00 */
[C---:B------:R-:W-:Y:S01]  /*c060*/  HMMA.16816.F32.BF16 R136, R12.reuse, R166, R136 ;  /* 0x000000a60c88723c */ /* 0x040fe20000041888 */
[----:B------:R2:W-:Y:S03]  /*c070*/  MUFU.EX2 R167, R21 ;  /* 0x0000001500a77308 */ /* 0x0005e60000000800 */
[----:B------:R-:W-:Y:S04]  /*c080*/  MOV R164, R191 ;  /* 0x000000bf00a47202 */ /* 0x000fe80000000f00 */
[C---:B------:R-:W-:Y:S03]  /*c090*/  HMMA.16816.F32.BF16 R140, R12.reuse, R16, R140 ;  /* 0x000000100c8c723c */ /* 0x040fe6000004188c */
[----:B------:R4:W4:Y:S01]  /*c0a0*/  MUFU.EX2 R181, R22 ;  /* 0x0000001600b57308 */ /* 0x0009220000000800 */
[----:B---3--:R-:W-:Y:S04]  /*c0b0*/  MOV R32, R164 ;  /* 0x000000a400207202 */ /* 0x008fe80000000f00 */
[C---:B------:R-:W-:Y:S01]  /*c0c0*/  HMMA.16816.F32.BF16 R144, R12.reuse, R18, R144 ;  /* 0x000000120c90723c */ /* 0x040fe20000041890 */
[----:B------:R-:W3:Y:S04]  /*c0d0*/  LDSM.16.MT88.4 R16, [R248+0x2800] ;  /* 0x00280000f810783b */ /* 0x000ee80000004200 */
[----:B------:R-:W-:Y:S03]  /*c0e0*/  MUFU.EX2 R166, R24 ;  /* 0x0000001800a67308 */ /* 0x000fe60000000800 */
[C---:B-1----:R-:W-:Y:S04]  /*c0f0*/  HMMA.16816.F32.BF16 R148, R12.reuse, R160, R148 ;  /* 0x000000a00c94723c */ /* 0x042fe80000041894 */
[----:B--2---:R-:W-:Y:S01]  /*c100*/  MOV R21, R189 ;  /* 0x000000bd00157202 */ /* 0x004fe20000000f00 */
[--C-:B------:R-:W-:Y:S01]  /*c110*/  FFMA.FTZ R189, R28, c[0x0][0x2d0], -R188.reuse ;  /* 0x0000b4001cbd7a23 */ /* 0x100fe200000108bc */
[----:B------:R-:W-:Y:S01]  /*c120*/  MOV R28, R187 ;  /* 0x000000bb001c7202 */ /* 0x000fe20000000f00 */
[----:B------:R1:W2:Y:S01]  /*c130*/  MUFU.EX2 R191, R25 ;  /* 0x0000001900bf7308 */ /* 0x0002a20000000800 */
[--C-:B------:R-:W-:Y:S01]  /*c140*/  FFMA.FTZ R187, R29, c[0x0][0x2d0], -R188.reuse ;  /* 0x0000b4001dbb7a23 */ /* 0x100fe200000108bc */
[C---:B------:R-:W-:Y:S01]  /*c150*/  HMMA.16816.F32.BF16 R152, R12.reuse, R162, R152 ;  /* 0x000000a20c98723c */ /* 0x040fe20000041898 */
[----:B------:R-:W2:Y:S02]  /*c160*/  LDSM.16.MT88.4 R160, [R252+0x2800] ;  /* 0x00280000fca0783b */ /* 0x000ea40000004200 */
[----:B------:R-:W-:Y:S01]  /*c170*/  MOV R29, R21 ;  /* 0x00000015001d7202 */ /* 0x000fe20000000f00 */
[----:B------:R-:W-:Y:S01]  /*c180*/  FFMA.FTZ R188, R33, c[0x0][0x2d0], -R188 ;  /* 0x0000b40021bc7a23 */ /* 0x000fe200000108bc */
[----:B------:R-:W-:Y:S02]  /*c190*/  MOV R33, R20 ;  /* 0x0000001400217202 */ /* 0x000fe40000000f00 */
[----:B----4-:R-:W-:Y:S01]  /*c1a0*/  LDSM.16.MT88.4 R20, [R248+0x1000] ;  /* 0x00100000f814783b */ /* 0x010fe20000004200 */
[----:B------:R-:W-:Y:S01]  /*c1b0*/  FADD.FTZ R0, R29, R0 ;  /* 0x000000001d007221 */ /* 0x000fe20000010000 */
[----:B------:R-:W-:Y:S03]  /*c1c0*/  MUFU.EX2 R189, R189 ;  /* 0x000000bd00bd7308 */ /* 0x000fe60000000800 */
[-C--:B------:R-:W-:Y:S01]  /*c1d0*/  MOV R184, R33.reuse ;  /* 0x0000002100b87202 */ /* 0x080fe20000000f00 */
[----:B------:R-:W-:Y:S04]  /*c1e0*/  FADD.FTZ R0, R165, R0 ;  /* 0x00000000a5007221 */ /* 0x000fe80000010000 */
[----:B------:R-:W-:Y:S02]  /*c1f0*/  FADD.FTZ R0, R28, R0 ;  /* 0x000000001c007221 */ /* 0x000fe40000010000 */
[----:B------:R-:W-:Y:S02]  /*c200*/  MUFU.EX2 R188, R188 ;  /* 0x000000bc00bc7308 */ /* 0x000fe40000000800 */
[----:B------:R-:W-:Y:S01]  /*c210*/  FADD.FTZ R3, R32, R0 ;  /* 0x0000000020037221 */ /* 0x000fe20000010000 */
[----:B-1----:R-:W-:Y:S01]  /*c220*/  LDSM.16.MT88.4 R24, [R251+0x1000] ;  /* 0x00100000fb18783b */ /* 0x002fe20000004200 */
[----:B------:R-:W-:Y:S01]  /*c230*/  FADD.FTZ R0, R182, R2 ;  /* 0x00000002b6007221 */ /* 0x000fe20000010000 */
[C---:B---3--:R-:W-:Y:S03]  /*c240*/  HMMA.16816.F32.BF16 R36, R12.reuse, R16, R36 ;  /* 0x000000100c24723c */ /* 0x048fe60000041824 */
[----:B------:R-:W-:Y:S02]  /*c250*/  FADD.FTZ R0, R186, R0 ;  /* 0x00000000ba007221 */ /* 0x000fe40000010000 */
[----:B------:R-:W-:Y:S02]  /*c260*/  MUFU.EX2 R187, R187 ;  /* 0x000000bb00bb7308 */ /* 0x000fe40000000800 */
[----:B------:R-:W-:Y:S01]  /*c270*/  FADD.FTZ R0, R181, R0 ;  /* 0x00000000b5007221 */ /* 0x000fe20000010000 */
[C---:B------:R-:W-:Y:S01]  /*c280*/  HMMA.16816.F32.BF16 R40, R12.reuse, R18, R40 ;  /* 0x000000120c28723c */ /* 0x040fe20000041828 */
[----:B------:R-:W1:Y:S03]  /*c290*/  LDSM.16.MT88.4 R16, [R251+0x2800] ;  /* 0x00280000fb10783b */ /* 0x000e660000004200 */
[C---:B------:R-:W-:Y:S04]  /*c2a0*/  FADD.FTZ R0, R180.reuse, R0 ;  /* 0x00000000b4007221 */ /* 0x040fe80000010000 */
[----:B------:R-:W-:Y:S01]  /*c2b0*/  FADD.FTZ R0, R179, R0 ;  /* 0x00000000b3007221 */ /* 0x000fe20000010000 */
        /* <DEDUP_REMOVED lines=31> */
[----:B------:R-:W-:Y:S01]  /*c4b0*/  HMMA.16816.F32.BF16 R128, R12, R162, R128 ;  /* 0x000000a20c80723c */ /* 0x000fe20000041880 */
[----:B------:R-:W2:Y:S06]  /*c4c0*/  LDSM.16.MT88.4 R160, [R177+0x1000] ;  /* 0x00100000b1a0783b */ /* 0x000eac0000004200 */
[----:B------:R-:W-:Y:S02]  /*c4d0*/  F2FP.BF16.PACK_AB R12, R167, R33 ;  /* 0x00000021a70c723e */ /* 0x000fe400000010ff */
[----:B------:R-:W-:Y:S01]  /*c4e0*/  F2FP.BF16.PACK_AB R14, R191, R166 ;  /* 0x000000a6bf0e723e */ /* 0x000fe200000010ff */
[----:B------:R-:W-:Y:S02]  /*c4f0*/  LDSM.16.MT88.4 R32, [R248+0x3800] ;  /* 0x00380000f820783b */ /* 0x000fe40000004200 */
[----:B------:R-:W-:Y:S02]  /*c500*/  F2FP.BF16.PACK_AB R13, R180, R181 ;  /* 0x000000b5b40d723e */ /* 0x000fe400000010ff */
[----:B------:R-:W-:Y:S07]  /*c510*/  F2FP.BF16.PACK_AB R15, R178, R179 ;  /* 0x000000b3b20f723e */ /* 0x000fee00000010ff */
[C---:B------:R-:W-:Y:S08]  /*c520*/  HMMA.16816.F32.BF16 R4, R12.reuse, R20, R4 ;  /* 0x000000140c04723c */ /* 0x040ff00000041804 */
[C---:B------:R-:W-:Y:S01]  /*c530*/  HMMA.16816.F32.BF16 R8, R12.reuse, R22, R8 ;  /* 0x000000160c08723c */ /* 0x040fe20000041808 */
[----:B------:R-:W-:Y:S07]  /*c540*/  LDSM.16.MT88.4 R20, [R252+0x3000] ;  /* 0x00300000fc14783b */ /* 0x000fee0000004200 */
[C---:B-1----:R-:W-:Y:S08]  /*c550*/  HMMA.16816.F32.BF16 R132, R12.reuse, R16, R132 ;  /* 0x000000100c84723c */ /* 0x042ff00000041884 */
[C---:B------:R-:W-:Y:S01]  /*c560*/  HMMA.16816.F32.BF16 R136, R12.reuse, R18, R136 ;  /* 0x000000120c88723c */ /* 0x040fe20000041888 */
[----:B------:R-:W1:Y:S07]  /*c570*/  LDSM.16.MT88.4 R16, [R248+0x3000] ;  /* 0x00300000f810783b */ /* 0x000e6e0000004200 */
[C---:B------:R-:W-:Y:S08]  /*c580*/  HMMA.16816.F32.BF16 R140, R12.reuse, R24, R140 ;  /* 0x000000180c8c723c */ /* 0x040ff0000004188c */
[C---:B------:R-:W-:Y:S01]  /*c590*/  HMMA.16816.F32.BF16 R144, R12.reuse, R26, R144 ;  /* 0x0000001a0c90723c */ /* 0x040fe20000041890 */
[----:B------:R-:W3:Y:S07]  /*c5a0*/  LDSM.16.MT88.4 R24, [R251+0x3000] ;  /* 0x00300000fb18783b */ /* 0x000eee0000004200 */
[C---:B--2---:R-:W-:Y:S08]  /*c5b0*/  HMMA.16816.F32.BF16 R148, R12.reuse, R160, R148 ;  /* 0x000000a00c94723c */ /* 0x044ff00000041894 */
[C---:B------:R-:W-:Y:S01]  /*c5c0*/  HMMA.16816.F32.BF16 R152, R12.reuse, R162, R152 ;  /* 0x000000a20c98723c */ /* 0x040fe20000041898 */
[----:B------:R-:W-:Y:S07]  /*c5d0*/  LDSM.16.MT88.4 R160, [R248+0x5000] ;  /* 0x00500000f8a0783b */ /* 0x000fee0000004200 */
[C---:B-1----:R-:W-:Y:S08]  /*c5e0*/  HMMA.16816.F32.BF16 R36, R12.reuse, R16, R36 ;  /* 0x000000100c24723c */ /* 0x042ff00000041824 */
[C---:B------:R-:W-:Y:S01]  /*c5f0*/  HMMA.16816.F32.BF16 R40, R12.reuse, R18, R40 ;  /* 0x000000120c28723c */ /* 0x040fe20000041828 */
[----:B------:R-:W1:Y:S07]  /*c600*/  LDSM.16.MT88.4 R16, [R177+0x3000] ;  /* 0x00300000b110783b */ /* 0x000e6e0000004200 */
[C---:B------:R-:W-:Y:S08]  /*c610*/  HMMA.16816.F32.BF16 R44, R12.reuse, R20, R44 ;  /* 0x000000140c2c723c */ /* 0x040ff0000004182c */
[C---:B------:R-:W-:Y:S01]  /*c620*/  HMMA.16816.F32.BF16 R48, R12.reuse, R22, R48 ;  /* 0x000000160c30723c */ /* 0x040fe20000041830 */
[----:B------:R-:W2:Y:S07]  /*c630*/  LDSM.16.MT88.4 R20, [R252+0x5000] ;  /* 0x00500000fc14783b */ /* 0x000eae0000004200 */
[C---:B---3--:R-:W-:Y:S08]  /*c640*/  HMMA.16816.F32.BF16 R52, R12.reuse, R24, R52 ;  /* 0x000000180c34723c */ /* 0x048ff00000041834 */
        /* <DEDUP_REMOVED lines=15> */
[C---:B------:R-:W-:Y:S08]  /*c740*/  HMMA.16816.F32.BF16 R96, R12.reuse, R26, R96 ;  /* 0x0000001a0c60723c */ /* 0x040ff00000041860 */
[C---:B---3--:R-:W-:Y:S07]  /*c750*/  HMMA.16816.F32.BF16 R100, R12.reuse, R160, R100 ;  /* 0x000000a00c64723c */ /* 0x048fee0000041864 */
[----:B------:R-:W-:Y:S01]  /*c760*/  MOV R160, R177 ;  /* 0x000000b100a07202 */ /* 0x000fe20000000f00 */
[C---:B------:R-:W-:Y:S01]  /*c770*/  HMMA.16816.F32.BF16 R104, R12.reuse, R162, R104 ;  /* 0x000000a20c68723c */ /* 0x040fe20000041868 */
[----:B------:R-:W2:Y:S03]  /*c780*/  MUFU.EX2 R177, R30 ;  /* 0x0000001e00b17308 */ /* 0x000ea60000000800 */
[----:B------:R-:W3:Y:S01]  /*c790*/  LDSM.16.MT88.4 R24, [R160+0x7000] ;  /* 0x00700000a018783b */ /* 0x000ee20000004200 */
[----:B------:R-:W-:Y:S02]  /*c7a0*/  MOV R182, R160 ;  /* 0x000000a000b67202 */ /* 0x000fe40000000f00 */
[----:B------:R-:W-:Y:S01]  /*c7b0*/  MOV R162, R166 ;  /* 0x000000a600a27202 */ /* 0x000fe20000000f00 */
[C---:B-1----:R-:W-:Y:S04]  /*c7c0*/  HMMA.16816.F32.BF16 R108, R12.reuse, R16, R108 ;  /* 0x000000100c6c723c */ /* 0x042fe8000004186c */
[----:B------:R-:W-:Y:S02]  /*c7d0*/  MOV R163, R167 ;  /* 0x000000a700a37202 */ /* 0x000fe40000000f00 */
[----:B------:R-:W1:Y:S01]  /*c7e0*/  LDSM.16.MT88.4 R164, [R248+0x1800] ;  /* 0x00180000f8a4783b */ /* 0x000e620000004200 */
[----:B------:R-:W-:Y:S01]  /*c7f0*/  MOV R161, R176 ;  /* 0x000000b000a17202 */ /* 0x000fe20000000f00 */
[C---:B------:R-:W-:Y:S01]  /*c800*/  HMMA.16816.F32.BF16 R112, R12.reuse, R18, R112 ;  /* 0x000000120c70723c */ /* 0x040fe20000041870 */
[----:B------:R4:W2:Y:S03]  /*c810*/  MUFU.EX2 R176, R31 ;  /* 0x0000001f00b07308 */ /* 0x0008a60000000800 */
[----:B------:R-:W1:Y:S01]  /*c820*/  LDSM.16.MT88.4 R16, [R252+0x1800] ;  /* 0x00180000fc10783b */ /* 0x000e620000004200 */
[----:B------:R-:W-:Y:S02]  /*c830*/  MOV R190, R162 ;  /* 0x000000a200be7202 */ /* 0x000fe40000000f00 */
[----:B------:R-:W-:Y:S01]  /*c840*/  MOV R183, R163 ;  /* 0x000000a300b77202 */ /* 0x000fe20000000f00 */
[C---:B------:R-:W-:Y:S04]  /*c850*/  HMMA.16816.F32.BF16 R116, R12.reuse, R20, R116 ;  /* 0x000000140c74723c */ /* 0x040fe80000041874 */
[----:B------:R-:W-:Y:S04]  /*c860*/  MOV R2, R161 ;  /* 0x000000a100027202 */ /* 0x000fe80000000f00 */
[C---:B------:R-:W-:Y:S01]  /*c870*/  HMMA.16816.F32.BF16 R120, R12.reuse, R22, R120 ;  /* 0x000000160c78723c */ /* 0x040fe20000041878 */
[----:B------:R1:W-:Y:S03]  /*c880*/  LDSM.16.MT88.4 R20, [R160+0x1800] ;  /* 0x00180000a014783b */ /* 0x0003e60000004200 */
[----:B------:R-:W-:Y:S02]  /*c890*/  FADD.FTZ R2, R2, R3 ;  /* 0x0000000302027221 */ /* 0x000fe40000010000 */
[----:B------:R-:W-:Y:S02]  /*c8a0*/  FADD.FTZ R3, R178, R0 ;  /* 0x00000000b2037221 */ /* 0x000fe40000010000 */
[----:B------:R-:W-:Y:S01]  /*c8b0*/  FADD.FTZ R2, R184, R2 ;  /* 0x00000002b8027221 */ /* 0x000fe20000010000 */
[----:B----4-:R-:W4:Y:S01]  /*c8c0*/  LDSM.16.MT88.4 R28, [R251+0x1800] ;  /* 0x00180000fb1c783b */ /* 0x010f220000004200 */
[C---:B---3--:R-:W-:Y:S03]  /*c8d0*/  HMMA.16816.F32.BF16 R124, R12.reuse, R24, R124 ;  /* 0x000000180c7c723c */ /* 0x048fe6000004187c */
[----:B--2---:R-:W-:Y:S02]  /*c8e0*/  FADD.FTZ R3, R177, R3 ;  /* 0x00000003b1037221 */ /* 0x004fe40000010000 */
[----:B------:R-:W-:Y:S02]  /*c8f0*/  FADD.FTZ R2, R183, R2 ;  /* 0x00000002b7027221 */ /* 0x000fe40000010000 */
[----:B------:R-:W-:Y:S01]  /*c900*/  FADD.FTZ R3, R176, R3 ;  /* 0x00000003b0037221 */ /* 0x000fe20000010000 */
[----:B------:R-:W-:Y:S01]  /*c910*/  HMMA.16816.F32.BF16 R128, R12, R26, R128 ;  /* 0x0000001a0c80723c */ /* 0x000fe20000041880 */
[----:B------:R-:W2:Y:S03]  /*c920*/  LDSM.16.MT88.4 R24, [R252+0x3800] ;  /* 0x00380000fc18783b */ /* 0x000ea60000004200 */
[----:B------:R-:W-:Y:S03]  /*c930*/  FADD.FTZ R2, R190, R2 ;  /* 0x00000002be027221 */ /* 0x000fe60000010000 */
[----:B------:R-:W-:Y:S01]  /*c940*/  F2FP.BF16.PACK_AB R12, R187, R189 ;  /* 0x000000bdbb0c723e */ /* 0x000fe200000010ff */
[----:B------:R-:W-:Y:S01]  /*c950*/  FADD.FTZ R2, R191, R2 ;  /* 0x00000002bf027221 */ /* 0x000fe20000010000 */
[----:B------:R-:W-:Y:S03]  /*c960*/  F2FP.BF16.PACK_AB R13, R176, R177 ;  /* 0x000000b1b00d723e */ /* 0x000fe600000010ff */
[----:B------:R-:W-:Y:S01]  /*c970*/  F2FP.BF16.PACK_AB R14, R188, R185 ;  /* 0x000000b9bc0e723e */ /* 0x000fe200000010ff */
[----:B------:R-:W-:Y:S01]  /*c980*/  FADD.FTZ R0, R189, R2 ;  /* 0x00000002bd007221 */ /* 0x000fe20000010000 */
[----:B------:R-:W-:Y:S03]  /*c990*/  F2FP.BF16.PACK_AB R15, R158, R159 ;  /* 0x0000009f9e0f723e */ /* 0x000fe600000010ff */
[----:B------:R-:W-:Y:S04]  /*c9a0*/  FADD.FTZ R0, R187, R0 ;  /* 0x00000000bb007221 */ /* 0x000fe80000010000 */
[C---:B-1----:R-:W-:Y:S01]  /*c9b0*/  HMMA.16816.F32.BF16 R160, R12.reuse, R164, R4 ;  /* 0x000000a40ca0723c */ /* 0x042fe20000041804 */
[----:B------:R-:W1:Y:S02]  /*c9c0*/  LDSM.16.MT88.4 R4, [R251+0x3800] ;  /* 0x00380000fb04783b */ /* 0x000e640000004200 */
[----:B------:R-:W-:Y:S02]  /*c9d0*/  FADD.FTZ R2, R185, R0 ;  /* 0x00000000b9027221 */ /* 0x000fe40000010000 */
[----:B------:R-:W-:Y:S01]  /*c9e0*/  FADD.FTZ R0, R159, R3 ;  /* 0x000000039f007221 */ /* 0x000fe20000010000 */
[----:B------:R-:W-:Y:S01]  /*c9f0*/  MOV R159, R156 ;  /* 0x0000009c009f7202 */ /* 0x000fe20000000f00 */
[----:B------:R-:W-:Y:S01]  /*ca00*/  FADD.FTZ R2, R188, R2 ;  /* 0x00000002bc027221 */ /* 0x000fe20000010000 */
[C---:B------:R-:W-:Y:S01]  /*ca10*/  HMMA.16816.F32.BF16 R164, R12.reuse, R166, R8 ;  /* 0x000000a60ca4723c */ /* 0x040fe20000041808 */
[----:B------:R-:W3:Y:S03]  /*ca20*/  LDSM.16.MT88.4 R8, [R182+0x3800] ;  /* 0x00380000b608783b */ /* 0x000ee60000004200 */
[----:B------:R-:W-:Y:S01]  /*ca30*/  FADD.FTZ R0, R158, R0 ;  /* 0x000000009e007221 */ /* 0x000fe20000010000 */
[----:B------:R-:W-:Y:S02]  /*ca40*/  MOV R158, R157 ;  /* 0x0000009d009e7202 */ /* 0x000fe40000000f00 */
[----:B------:R-:W-:Y:S01]  /*ca50*/  STL [R1+0x64], R2 ;  /* 0x0000640201007387 */ /* 0x000fe20000100800 */
[C---:B------:R-:W-:Y:S05]  /*ca60*/  HMMA.16816.F32.BF16 R132, R12.reuse, R16, R132 ;  /* 0x000000100c84723c */ /* 0x040fea0000041884 */
[----:B------:R-:W-:Y:S03]  /*ca70*/  STL [R1+0x68], R0 ;  /* 0x0000680001007387 */ /* 0x000fe60000100800 */
[C---:B------:R-:W-:Y:S03]  /*ca80*/  HMMA.16816.F32.BF16 R136, R12.reuse, R18, R136 ;  /* 0x000000120c88723c */ /* 0x040fe60000041888 */
[----:B------:R-:W1:Y:S05]  /*ca90*/  LDSM.16.MT88.4 R16, [R248+0x5800] ;  /* 0x00580000f810783b */ /* 0x000e6a0000004200 */
[C---:B----4-:R-:W-:Y:S08]  /*caa0*/  HMMA.16816.F32.BF16 R140, R12.reuse, R28, R140 ;  /* 0x0000001c0c8c723c */ /* 0x050ff0000004188c */
[C---:B------:R-:W-:Y:S01]  /*cab0*/  HMMA.16816.F32.BF16 R144, R12.reuse, R30, R144 ;  /* 0x0000001e0c90723c */ /* 0x040fe20000041890 */
[----:B------:R-:W-:Y:S07]  /*cac0*/  LDSM.16.MT88.4 R28, [R251+0x5800] ;  /* 0x00580000fb1c783b */ /* 0x000fee0000004200 */
[C---:B------:R-:W-:Y:S08]  /*cad0*/  HMMA.16816.F32.BF16 R148, R12.reuse, R20, R148 ;  /* 0x000000140c94723c */ /* 0x040ff00000041894 */
[C---:B------:R-:W-:Y:S01]  /*cae0*/  HMMA.16816.F32.BF16 R152, R12.reuse, R22, R152 ;  /* 0x000000160c98723c */ /* 0x040fe20000041898 */
[----:B------:R-:W4:Y:S07]  /*caf0*/  LDSM.16.MT88.4 R20, [R252+0x5800] ;  /* 0x00580000fc14783b */ /* 0x000f2e0000004200 */
[C---:B------:R-:W-:Y:S08]  /*cb00*/  HMMA.16816.F32.BF16 R36, R12.reuse, R32, R36 ;  /* 0x000000200c24723c */ /* 0x040ff00000041824 */
[C---:B------:R-:W-:Y:S08]  /*cb10*/  HMMA.16816.F32.BF16 R40, R12.reuse, R34, R40 ;  /* 0x000000220c28723c */ /* 0x040ff00000041828 */
[C---:B--2---:R-:W-:Y:S08]  /*cb20*/  HMMA.16816.F32.BF16 R44, R12.reuse, R24, R44 ;  /* 0x000000180c2c723c */ /* 0x044ff0000004182c */
[C---:B------:R-:W-:Y:S01]  /*cb30*/  HMMA.16816.F32.BF16 R48, R12.reuse, R26, R48 ;  /* 0x0000001a0c30723c */ /* 0x040fe20000041830 */
[----:B------:R-:W-:Y:S07]  /*cb40*/  LDSM.16.MT88.4 R24, [R251+0x7800] ;  /* 0x00780000fb18783b */ /* 0x000fee0000004200 */
[C---:B-1----:R-:W-:Y:S08]  /*cb50*/  HMMA.16816.F32.BF16 R52, R12.reuse, R4, R52 ;  /* 0x000000040c34723c */ /* 0x042ff00000041834 */
[C---:B------:R-:W-:Y:S01]  /*cb60*/  HMMA.16816.F32.BF16 R56, R12.reuse, R6, R56 ;  /* 0x000000060c38723c */ /* 0x040fe20000041838 */
[----:B------:R-:W1:Y:S07]  /*cb70*/  LDSM.16.MT88.4 R4, [R182+0x5800] ;  /* 0x00580000b604783b */ /* 0x000e6e0000004200 */
        /* <DEDUP_REMOVED lines=8> */
[----:B------:R-:W4:Y:S07]  /*cc00*/  LDSM.16.MT88.4 R20, [R182+0x7800] ;  /* 0x00780000b614783b */ /* 0x000f2e0000004200 */
[C---:B------:R-:W-:Y:S08]  /*cc10*/  HMMA.16816.F32.BF16 R84, R12.reuse, R28, R84 ;  /* 0x0000001c0c54723c */ /* 0x040ff00000041854 */
[C---:B------:R-:W-:Y:S08]  /*cc20*/  HMMA.16816.F32.BF16 R88, R12.reuse, R30, R88 ;  /* 0x0000001e0c58723c */ /* 0x040ff00000041858 */
[C---:B-1----:R-:W-:Y:S08]  /*cc30*/  HMMA.16816.F32.BF16 R92, R12.reuse, R4, R92 ;  /* 0x000000040c5c723c */ /* 0x042ff0000004185c */
[C---:B------:R-:W-:Y:S08]  /*cc40*/  HMMA.16816.F32.BF16 R96, R12.reuse, R6, R96 ;  /* 0x000000060c60723c */ /* 0x040ff00000041860 */
[C---:B--2---:R-:W-:Y:S08]  /*cc50*/  HMMA.16816.F32.BF16 R100, R12.reuse, R8, R100 ;  /* 0x000000080c64723c */ /* 0x044ff00000041864 */
[C---:B------:R-:W-:Y:S08]  /*cc60*/  HMMA.16816.F32.BF16 R104, R12.reuse, R10, R104 ;  /* 0x0000000a0c68723c */ /* 0x040ff00000041868 */
[C---:B---3--:R-:W-:Y:S08]  /*cc70*/  HMMA.16816.F32.BF16 R108, R12.reuse, R16, R108 ;  /* 0x000000100c6c723c */ /* 0x048ff0000004186c */
[C---:B------:R-:W-:Y:S08]  /*cc80*/  HMMA.16816.F32.BF16 R112, R12.reuse, R18, R112 ;  /* 0x000000120c70723c */ /* 0x040ff00000041870 */
[C---:B------:R-:W-:Y:S08]  /*cc90*/  HMMA.16816.F32.BF16 R116, R12.reuse, R24, R116 ;  /* 0x000000180c74723c */ /* 0x040ff00000041874 */
[C---:B------:R-:W-:Y:S08]  /*cca0*/  HMMA.16816.F32.BF16 R120, R12.reuse, R26, R120 ;  /* 0x0000001a0c78723c */ /* 0x040ff00000041878 */
[C---:B----4-:R-:W-:Y:S08]  /*ccb0*/  HMMA.16816.F32.BF16 R124, R12.reuse, R20, R124 ;  /* 0x000000140c7c723c */ /* 0x050ff0000004187c */
[----:B------:R-:W-:Y:S01]  /*ccc0*/  HMMA.16816.F32.BF16 R128, R12, R22, R128 ;  /* 0x000000160c80723c */ /* 0x000fe20000041880 */
[----:B------:R-:W-:-:S07]  /*ccd0*/  @P0 BRA `(.L_x_479) ;  /* 0xffffca6000000947 */ /* 0x000fce000383ffff */
.L_x_478:
[----:B------:R-:W-:Y:S07]  /*cce0*/  @!UPT UIADD3 URZ, URZ, URZ, URZ ;  /* 0x0000003f3f3ff290 */ /* 0x000fee000fffe03f */
[----:B------:R-:W-:Y:S02]  /*ccf0*/  MOV R7, 0x1f ;  /* 0x0000001f00077802 */ /* 0x000fe40000000f00 */
[----:B------:R-:W-:Y:S01]  /*cd00*/  MOV R6, 0xffffffff ;  /* 0xffffffff00067802 */ /* 0x000fe20000000f00 */
[----:B------:R-:W-:Y:S06]  /*cd10*/  BRA.DIV ~URZ, `(.L_x_480) ;  /* 0x00002f227f007947 */ /* 0x000fec000b800000 */
[----:B------:R-:W2:Y:S04]  /*cd20*/  LDL R0, [R1+0x64] ;  /* 0x0000640001007983 */ /* 0x000ea80000100800 */
[----:B--2---:R1:W2:Y:S02]  /*cd30*/  SHFL.BFLY PT, R4, R0, 0x2, 0x1f ;  /* 0x0c401f0000047f89 */ /* 0x0042a400000e0000 */
.L_x_512:
[----:B-1----:R-:W3:Y:S02]  /*cd40*/  LDL.LU R0, [R1+0x64] ;  /* 0x0000640001007983 */ /* 0x002ee40000300800 */
[----:B--23--:R-:W-:Y:S01]  /*cd50*/  FADD.FTZ R4, R4, R0 ;  /* 0x0000000004047221 */ /* 0x00cfe20000010000 */
[----:B------:R-:W-:Y:S05]  /*cd60*/  BRA.DIV ~URZ, `(.L_x_481) ;  /* 0x00002f327f007947 */ /* 0x000fea000b800000 */
[----:B------:R-:W2:Y:S04]  /*cd70*/  LDL.LU R5, [R1+0x68] ;  /* 0x0000680001057983 */ /* 0x000ea80000300800 */
[----:B------:R-:W1:Y:S02]  /*cd80*/  SHFL.BFLY PT, R2, R4, 0x1, 0x1f ;  /* 0x0c201f0004027f89 */ /* 0x000e6400000e0000 */
[----:B-1----:R-:W-:-:S02]  /*cd90*/  FADD.FTZ R4, R4, R2 ;  /* 0x0000000204047221 */ /* 0x002fc40000010000 */
[----:B--2---:R-:W1:Y:S02]  /*cda0*/  SHFL.BFLY PT, R0, R5, 0x2, 0x1f ;  /* 0x0c401f0005007f89 */ /* 0x004e6400000e0000 */
[----:B-1----:R-:W-:-:S05]  /*cdb0*/  FADD.FTZ R0, R0, R5 ;  /* 0x0000000500007221 */ /* 0x002fca0000010000 */
[----:B------:R1:W2:Y:S02]  /*cdc0*/  SHFL.BFLY PT, R3, R0, 0x1, 0x1f ;  /* 0x0c201f0000037f89 */ /* 0x0002a400000e0000 */
.L_x_513:
[----:B------:R-:W-:Y:S01]  /*cdd0*/  FSETP.NE.FTZ.AND P1, PT, R4, RZ, PT ;  /* 0x000000ff0400720b */ /* 0x000fe20003f35000 */
[----:B--2---:R-:W-:Y:S01]  /*cde0*/  FADD.FTZ R3, R3, R0 ;  /* 0x0000000003037221 */ /* 0x004fe20000010000 */
[----:B------:R-:W-:Y:S02]  /*cdf0*/  MOV R2, RZ ;  /* 0x000000ff00027202 */ /* 0x000fe40000000f00 */
[----:B-1----:R-:W-:Y:S02]  /*ce00*/  MOV R0, RZ ;  /* 0x000000ff00007202 */ /* 0x002fe40000000f00 */
[----:B------:R-:W-:Y:S02]  /*ce10*/  FSETP.NE.FTZ.AND P0, PT, R3, RZ, PT ;  /* 0x000000ff0300720b */ /* 0x000fe40003f15000 */
[----:B-----5:R-:W-:-:S05]  /*ce20*/  MOV R174, 0xff800000 ;  /* 0xff80000000ae7802 */ /* 0x020fca0000000f00 */
[----:B------:R-:W1:Y:S01]  /*ce30*/  @P1 MUFU.RCP R2, R4 ;  /* 0x0000000400021308 */ /* 0x000e620000001000 */
[----:B------:R-:W-:-:S07]  /*ce40*/  @P1 MOV R6, 0x3f317218 ;  /* 0x3f31721800061802 */ /* 0x000fce0000000f00 */
[----:B------:R-:W2:Y:S01]  /*ce50*/  @P1 MUFU.LG2 R4, R4 ;  /* 0x0000000400041308 */ /* 0x000ea20000000c00 */
[----:B-1----:R-:W-:-:S07]  /*ce60*/  FMUL.FTZ R158, R2, R36 ;  /* 0x00000024029e7220 */ /* 0x002fce0000410000 */
[----:B------:R-:W1:Y:S01]  /*ce70*/  @P0 MUFU.RCP R0, R3 ;  /* 0x0000000300000308 */ /* 0x000e620000001000 */
        /* <DEDUP_REMOVED lines=64> */
[----:B------:R3:W4:Y:S01]  /*d280*/  @P0 MUFU.LG2 R2, R3 ;  /* 0x0000000300020308 */ /* 0x0007220000000c00 */
[----:B--2---:R-:W-:Y:S02]  /*d290*/  @P1 FMUL.FTZ R5, R4, 0.69314718246459960938 ;  /* 0x3f31721804051820 */ /* 0x004fe40000410000 */
[----:B------:R-:W-:Y:S02]  /*d2a0*/  @P1 FMUL.FTZ R4, R6, c[0x0][0x2d0] ;  /* 0x0000b40006041a20 */ /* 0x000fe40000410000 */
[----:B-1----:R-:W-:Y:S01]  /*d2b0*/  FMUL.FTZ R6, R0, R46 ;  /* 0x0000002e00067220 */ /* 0x002fe20000410000 */
[----:B------:R-:W-:Y:S01]  /*d2c0*/  MOV R46, 0x1 ;  /* 0x00000001002e7802 */ /* 0x000fe20000000f00 */
[----:B------:R-:W-:-:S02]  /*d2d0*/  @P1 FFMA.FTZ R174, R4, R157, R5 ;  /* 0x0000009d04ae1223 */ /* 0x000fc40000010005 */
[C---:B------:R-:W-:Y:S02]  /*d2e0*/  FMUL.FTZ R45, R0.reuse, R43 ;  /* 0x0000002b002d7220 */ /* 0x040fe40000410000 */
[C---:B------:R-:W-:Y:S02]  /*d2f0*/  FMUL.FTZ R162, R0.reuse, R162 ;  /* 0x000000a200a27220 */ /* 0x040fe40000410000 */
[C---:B------:R-:W-:Y:S02]  /*d300*/  FMUL.FTZ R163, R0.reuse, R163 ;  /* 0x000000a300a37220 */ /* 0x040fe40000410000 */
[----:B------:R-:W-:Y:S01]  /*d310*/  FMUL.FTZ R166, R0, R166 ;  /* 0x000000a600a67220 */ /* 0x000fe20000410000 */
[----:B---3--:R-:W-:Y:S01]  /*d320*/  @P0 MOV R3, 0x3f317218 ;  /* 0x3f31721800030802 */ /* 0x008fe20000000f00 */
[----:B----4-:R-:W-:Y:S02]  /*d330*/  @P0 FMUL.FTZ R2, R2, 0.69314718246459960938 ;  /* 0x3f31721802020820 */ /* 0x010fe40000410000 */
[----:B------:R-:W-:-:S02]  /*d340*/  FMUL.FTZ R61, R0, R167 ;  /* 0x000000a7003d7220 */ /* 0x000fc40000410000 */
[----:B------:R-:W-:Y:S02]  /*d350*/  @P0 FMUL.FTZ R3, R3, c[0x0][0x2d0] ;  /* 0x0000b40003030a20 */ /* 0x000fe40000410000 */
        /* <DEDUP_REMOVED lines=58> */
[----:B------:R-:W-:Y:S01]  /*d700*/  PRMT R0, R46, 0x7610, R0 ;  /* 0x000076102e007816 */ /* 0x000fe20000000000 */
[----:B------:R-:W-:-:S02]  /*d710*/  @P0 FFMA.FTZ R65, R3, R156, R2 ;  /* 0x0000009c03410223 */ /* 0x000fc40000010002 */
.L_x_473:
[----:B------:R1:W5:Y:S01]  /*d720*/  LDL R48, [R1+0xc4] ;  /* 0x0000c40001307983 */ /* 0x0003620000100800 */
[----:B------:R-:W-:Y:S03]  /*d730*/  BSSY B0, `(.L_x_482) ;  /* 0x0000012000007945 */ /* 0x000fe60003800000 */
[----:B------:R-:W3:Y:S02]  /*d740*/  S2R R67, SR_TID.X ;  /* 0x0000000000437919 */ /* 0x000ee40000002100 */
[----:B---3--:R-:W-:-:S13]  /*d750*/  LOP3.LUT P0, RZ, R67, 0xff, RZ, 0xc0, !PT ;  /* 0x000000ff43ff7812 */ /* 0x008fda000780c0ff */
[----:B------:R-:W-:Y:S05]  /*d760*/  @P0 BRA `(.L_x_483) ;  /* 0x000000e000000947 */ /* 0x000fea0003800000 */
[----:B-1----:R-:W1:Y:S01]  /*d770*/  S2R R46, SR_LANEID ;  /* 0x00000000002e7919 */ /* 0x002e620000000000 */
[----:B------:R-:W-:Y:S01]  /*d780*/  VOTEU.ANY UR4, UPT, PT ;  /* 0x0000000000047886 */ /* 0x000fe200038e0100 */
[----:B------:R-:W-:Y:S01]  /*d790*/  IMAD.MOV.U32 R47, RZ, RZ, c[0x0][0x584] ;  /* 0x00016100ff2f7624 */ /* 0x000fe200078e00ff */
[----:B------:R-:W1:Y:S08]  /*d7a0*/  FLO.U32 R3, UR4 ;  /* 0x0000000400037d00 */ /* 0x000e7000080e0000 */
[----:B------:R-:W3:Y:S01]  /*d7b0*/  POPC R2, UR4 ;  /* 0x0000000400027d09 */ /* 0x000ee20008000000 */
[----:B-1----:R-:W-:Y:S01]  /*d7c0*/  ISETP.EQ.U32.AND P0, PT, R3, R46, PT ;  /* 0x0000002e0300720c */ /* 0x002fe20003f02070 */
[----:B------:R-:W-:-:S12]  /*d7d0*/  IMAD.MOV.U32 R46, RZ, RZ, c[0x0][0x580] ;  /* 0x00016000ff2e7624 */ /* 0x000fd800078e00ff */
[----:B---3--:R1:W3:Y:S04]  /*d7e0*/  @P0 ATOMG.E.ADD.STRONG.GPU PT, R2, [R46.64], R2 ;  /* 0x000000022e0209a8 */ /* 0x0082e800081ee1c6 */
[----:B-1----:R-:W1:Y:S04]  /*d7f0*/  S2R R46, SR_LTMASK ;  /* 0x00000000002e7919 */ /* 0x002e680000003900 */
[----:B---3--:R1:W3:Y:S02]  /*d800*/  SHFL.IDX PT, R3, R2, R3, 0x1f ;  /* 0x00001f0302037589 */ /* 0x0082e400000e0000 */
[----:B-1----:R-:W-:-:S06]  /*d810*/  LOP3.LUT R2, R46, UR4, RZ, 0xc0, !PT ;  /* 0x000000042e027c12 */ /* 0x002fcc000f8ec0ff */
[----:B------:R-:W3:Y:S02]  /*d820*/  POPC R2, R2 ;  /* 0x0000000200027309 */ /* 0x000ee40000000000 */
[----:B---3-5:R-:W-:-:S05]  /*d830*/  IADD3 R48, R3, c[0x0][0xc], R2 ;  /* 0x0000030003307a10 */ /* 0x028fca0007ffe002 */
[----:B------:R1:W-:Y:S02]  /*d840*/  STL [R1+0xc4], R48 ;  /* 0x0000c43001007387 */ /* 0x0003e40000100800 */
.L_x_483:
[----:B-1----:R-:W-:Y:S05]  /*d850*/  BSYNC B0 ;  /* 0x0000000000007941 */ /* 0x002fea0003800000 */
.L_x_482:
[----:B------:R-:W-:Y:S01]  /*d860*/  PRMT R0, R0, 0x9910, RZ ;  /* 0x0000991000007816 */ /* 0x000fe200000000ff */
[----:B------:R-:W-:Y:S01]  /*d870*/  BSSY B1, `(.L_x_484) ;  /* 0x0000226000017945 */ /* 0x000fe20003800000 */
[----:B-----5:R-:W-:Y:S02]  /*d880*/  IMAD.MOV.U32 R81, RZ, RZ, R48 ;  /* 0x000000ffff517224 */ /* 0x020fe400078e0030 */
[----:B------:R-:W-:Y:S01]  /*d890*/  ISETP.NE.AND P0, PT, R0, RZ, PT ;  /* 0x000000ff0000720c */ /* 0x000fe20003f05270 */
[----:B------:R-:W-:-:S12]  /*d8a0*/  IMAD.MOV.U32 R83, RZ, RZ, -0x1 ;  /* 0xffffffffff537424 */ /* 0x000fd800078e00ff */
[----:B------:R-:W-:Y:S05]  /*d8b0*/  @!P0 BRA `(.L_x_485) ;  /* 0x000015a000008947 */ /* 0x000fea0003800000 */
[----:B------:R-:W3:Y:S04]  /*d8c0*/  LDL R87, [R1+0xc8] ;  /* 0x0000c80001577983 */ /* 0x000ee80000100800 */
[----:B------:R-:W4:Y:S04]  /*d8d0*/  LDL R85, [R1+0xcc] ;  /* 0x0000cc0001557983 */ /* 0x000f280000100800 */
[----:B------:R-:W5:Y:S04]  /*d8e0*/  LDL R79, [R1+0xd4] ;  /* 0x0000d400014f7983 */ /* 0x000f680000100800 */
[----:B--2---:R-:W2:Y:S04]  /*d8f0*/  LDL R77, [R1+0xd0] ;  /* 0x0000d000014d7983 */ /* 0x004ea80000100800 */
[----:B------:R-:W2:Y:S04]  /*d900*/  LDL R75, [R1+0xe4] ;  /* 0x0000e400014b7983 */ /* 0x000ea80000100800 */
[----:B------:R-:W2:Y:S04]  /*d910*/  LDL R73, [R1+0xdc] ;  /* 0x0000dc0001497983 */ /* 0x000ea80000100800 */
[----:B------:R-:W2:Y:S04]  /*d920*/  LDL R71, [R1+0xe0] ;  /* 0x0000e00001477983 */ /* 0x000ea80000100800 */
[----:B------:R-:W2:Y:S01]  /*d930*/  LDL R69, [R1+0xd8] ;  /* 0x0000d80001457983 */ /* 0x000ea20000100800 */
[----:B------:R-:W-:Y:S01]  /*d940*/  WARPSYNC 0xffffffff ;  /* 0xffffffff00007948 */ /* 0x000fe20003800000 */
[----:B------:R-:W-:-:S02]  /*d950*/  F2FP.BF16.PACK_AB R64, R161, R160 ;  /* 0x000000a0a140723e */ /* 0x000fc400000010ff */
[----:B------:R-:W-:Y:S01]  /*d960*/  BAR.SYNC.DEFER_BLOCKING 0x1, 0x100 ;  /* 0x0044000000007b1d */ /* 0x000fe20000010000 */
        /* <DEDUP_REMOVED lines=62> */
[----:B------:R-:W-:Y:S01]  /*dd50*/  F2FP.BF16.PACK_AB R0, R131, R130 ;  /* 0x000000828300723e */ /* 0x000fe200000010ff */
[----:B---3--:R1:W-:Y:S04]  /*dd60*/  STS [R87], R64 ;  /* 0x0000004057007388 */ /* 0x0083e80000000800 */
[----:B------:R1:W-:Y:S04]  /*dd70*/  STS [R87+0x400], R63 ;  /* 0x0004003f57007388 */ /* 0x0003e80000000800 */
[----:B----4-:R1:W-:Y:S04]  /*dd80*/  STS [R85], R62 ;  /* 0x0000003e55007388 */ /* 0x0103e80000000800 */
[----:B------:R1:W-:Y:S04]  /*dd90*/  STS [R85+0x400], R61 ;  /* 0x0004003d55007388 */ /* 0x0003e80000000800 */
[----:B-----5:R1:W-:Y:S04]  /*dda0*/  STS [R79], R60 ;  /* 0x0000003c4f007388 */ /* 0x0203e80000000800 */
[----:B------:R1:W-:Y:S04]  /*ddb0*/  STS [R79+0x400], R59 ;  /* 0x0004003b4f007388 */ /* 0x0003e80000000800 */
[----:B--2---:R1:W-:Y:S04]  /*ddc0*/  STS [R77], R58 ;  /* 0x0000003a4d007388 */ /* 0x0043e80000000800 */
[----:B------:R1:W-:Y:S04]  /*ddd0*/  STS [R77+0x400], R57 ;  /* 0x000400394d007388 */ /* 0x0003e80000000800 */
[----:B------:R1:W-:Y:S04]  /*dde0*/  STS [R75], R56 ;  /* 0x000000384b007388 */ /* 0x0003e80000000800 */
[----:B------:R1:W-:Y:S04]  /*ddf0*/  STS [R75+0x400], R55 ;  /* 0x000400374b007388 */ /* 0x0003e80000000800 */
[----:B------:R1:W-:Y:S04]  /*de00*/  STS [R73], R54 ;  /* 0x0000003649007388 */ /* 0x0003e80000000800 */
[----:B------:R1:W-:Y:S04]  /*de10*/  STS [R73+0x400], R53 ;  /* 0x0004003549007388 */ /* 0x0003e80000000800 */
[----:B------:R1:W-:Y:S04]  /*de20*/  STS [R71], R52 ;  /* 0x0000003447007388 */ /* 0x0003e80000000800 */
[----:B------:R1:W-:Y:S04]  /*de30*/  STS [R71+0x400], R51 ;  /* 0x0004003347007388 */ /* 0x0003e80000000800 */
[----:B------:R1:W-:Y:S04]  /*de40*/  STS [R69], R50 ;  /* 0x0000003245007388 */ /* 0x0003e80000000800 */
        /* <DEDUP_REMOVED lines=49> */
[----:B------:R-:W-:Y:S06]  /*e160*/  BAR.SYNC.DEFER_BLOCKING 0x1, 0x100 ;  /* 0x0044000000007b1d */ /* 0x000fec0000010000 */
[----:B------:R-:W-:Y:S05]  /*e170*/  BRA.CONV ~URZ, `(.L_x_486) ;  /* 0x000000737f007947 */ /* 0x000fea000b800000 */
[----:B-1----:R-:W-:Y:S01]  /*e180*/  SHF.R.S32.HI R5, RZ, 0x1f, R67 ;  /* 0x0000001fff057819 */ /* 0x002fe20000011443 */
[----:B------:R-:W-:Y:S01]  /*e190*/  IMAD.MOV.U32 R4, RZ, RZ, RZ ;  /* 0x000000ffff047224 */ /* 0x000fe200078e00ff */
[----:B------:R-:W-:Y:S01]  /*e1a0*/  MOV R6, 0xe1f0 ;  /* 0x0000e1f000067802 */ /* 0x000fe20000000f00 */
[----:B------:R-:W-:Y:S01]  /*e1b0*/  IMAD.MOV.U32 R0, RZ, RZ, 0x1f ;  /* 0x0000001fff007424 */ /* 0x000fe200078e00ff */
[----:B------:R-:W-:-:S04]  /*e1c0*/  LEA.HI R5, R5, R67, RZ, 0x7 ;  /* 0x0000004305057211 */ /* 0x000fc800078f38ff */
[----:B------:R-:W-:Y:S02]  /*e1d0*/  SHF.R.S32.HI R5, RZ, 0x7, R5 ;  /* 0x00000007ff057819 */ /* 0x000fe40000011405 */
[----:B------:R-:W-:Y:S05]  /*e1e0*/  CALL.REL.NOINC `($__internal_1_$__cuda_sm70_shflsync_idx_p) ;  /* 0x00001f7000007944 */ /* 0x000fea0003c00000 */
.L_x_486:
[----:B-1----:R-:W2:Y:S04]  /*e1f0*/  LDL R2, [R1+0xb0] ;  /* 0x0000b00001027983 */ /* 0x002ea80000100800 */
[----:B------:R-:W3:Y:S04]  /*e200*/  LDL R13, [R1+0xec] ;  /* 0x0000ec00010d7983 */ /* 0x000ee80000100800 */
[----:B------:R-:W4:Y:S04]  /*e210*/  LDL.LU R11, [R1+0xa8] ;  /* 0x0000a800010b7983 */ /* 0x000f280000300800 */
[----:B------:R-:W2:Y:S04]  /*e220*/  LDL.LU R12, [R1+0xac] ;  /* 0x0000ac00010c7983 */ /* 0x000ea80000300800 */
[----:B------:R-:W2:Y:S01]  /*e230*/  LDL.LU R17, [R1+0xa4] ;  /* 0x0000a40001117983 */ /* 0x000ea20000300800 */
[----:B------:R-:W-:-:S03]  /*e240*/  IMAD.MOV.U32 R0, RZ, RZ, 0x1 ;  /* 0x00000001ff007424 */ /* 0x000fc600078e00ff */
[----:B------:R-:W3:Y:S02]  /*e250*/  LDL R14, [R1+0xf4] ;  /* 0x0000f400010e7983 */ /* 0x000ee40000100800 */
[----:B------:R-:W-:Y:S02]  /*e260*/  ISETP.NE.AND P0, PT, R0, c[0x0][0x4e8], PT ;  /* 0x00013a0000007a0c */ /* 0x000fe40003f05270 */
[----:B------:R-:W1:Y:S04]  /*e270*/  S2R R16, SR_TID.X ;  /* 0x0000000000107919 */ /* 0x000e680000002100 */
[----:B------:R2:W5:Y:S04]  /*e280*/  LDL.64 R86, [R1+0x90] ;  /* 0x0000900001567983 */ /* 0x0005680000100a00 */
[----:B------:R2:W5:Y:S04]  /*e290*/  LDL R85, [R1+0xc0] ;  /* 0x0000c00001557983 */ /* 0x0005680000100800 */
[----:B------:R2:W5:Y:S04]  /*e2a0*/  LDL R84, [R1+0xa0] ;  /* 0x0000a00001547983 */ /* 0x0005680000100800 */
[----:B------:R2:W5:Y:S04]  /*e2b0*/  LDL R82, [R1+0xbc] ;  /* 0x0000bc0001527983 */ /* 0x0005680000100800 */
[----:B------:R2:W5:Y:S01]  /*e2c0*/  LDL R80, [R1+0x9c] ;  /* 0x00009c0001507983 */ /* 0x0005620000100800 */
[----:B-1----:R-:W-:-:S04]  /*e2d0*/  SHF.R.S32.HI R15, RZ, 0x1f, R16 ;  /* 0x0000001fff0f7819 */ /* 0x002fc80000011410 */
[----:B------:R-:W-:-:S04]  /*e2e0*/  LEA.HI R15, R15, R16, RZ, 0x5 ;  /* 0x000000100f0f7211 */ /* 0x000fc800078f28ff */
[----:B------:R-:W-:-:S04]  /*e2f0*/  LOP3.LUT R15, R15, 0xffffffe0, RZ, 0xc0, !PT ;  /* 0xffffffe00f0f7812 */ /* 0x000fc800078ec0ff */
[----:B------:R-:W-:Y:S02]  /*e300*/  IADD3 R15, -R15, R16, RZ ;  /* 0x000000100f0f7210 */ /* 0x000fe40007ffe1ff */
[----:B----4-:R-:W-:-:S05]  /*e310*/  SHF.R.S32.HI R5, RZ, 0x1f, R11 ;  /* 0x0000001fff057819 */ /* 0x010fca000001140b */
[----:B------:R-:W-:Y:S01]  /*e320*/  IMAD R6, R5, c[0x0][0x490], RZ ;  /* 0x0001240005067a24 */ /* 0x000fe200078e02ff */
[----:B--2---:R-:W-:Y:S01]  /*e330*/  IADD3 R4, R2, R17, RZ ;  /* 0x0000001102047210 */ /* 0x004fe20007ffe0ff */
[----:B------:R-:W-:-:S04]  /*e340*/  IMAD.WIDE.U32 R2, R11, c[0x0][0x490], RZ ;  /* 0x000124000b027a25 */ /* 0x000fc800078e00ff */
[----:B------:R-:W-:-:S04]  /*e350*/  @P0 IMAD.HI.U32 R7, R4, c[0x0][0x4ec], RZ ;  /* 0x00013b0004070a27 */ /* 0x000fc800078e00ff */
[----:B------:R-:W-:Y:S02]  /*e360*/  IMAD R6, R11, c[0x0][0x494], R6 ;  /* 0x000125000b067a24 */ /* 0x000fe400078e0206 */
[----:B------:R-:W-:Y:S01]  /*e370*/  IMAD.MOV.U32 R0, RZ, RZ, R4 ;  /* 0x000000ffff007224 */ /* 0x000fe200078e0004 */
[----:B------:R-:W-:Y:S02]  /*e380*/  @P0 SHF.R.U32.HI R0, RZ, c[0x0][0x4f0], R7 ;  /* 0x00013c00ff000a19 */ /* 0x000fe40000011607 */
[----:B------:R-:W-:-:S03]  /*e390*/  IADD3 R3, R3, R6, RZ ;  /* 0x0000000603037210 */ /* 0x000fc60007ffe0ff */
[----:B------:R-:W-:Y:S02]  /*e3a0*/  IMAD.MOV R8, RZ, RZ, -R0 ;  /* 0x000000ffff087224 */ /* 0x000fe400078e0a00 */
[----:B------:R-:W-:-:S04]  /*e3b0*/  IMAD.WIDE.U32 R6, R12, c[0x0][0x498], R2 ;  /* 0x000126000c067a25 */ /* 0x000fc800078e0002 */
[----:B------:R-:W-:Y:S01]  /*e3c0*/  IMAD R2, R8, c[0x0][0x4e8], R4 ;  /* 0x00013a0008027a24 */ /* 0x000fe200078e0204 */
[----:B------:R-:W-:Y:S02]  /*e3d0*/  IADD3 R4, P1, R0, R6, RZ ;  /* 0x0000000600047210 */ /* 0x000fe40007f3e0ff */
[----:B---3--:R-:W-:Y:S02]  /*e3e0*/  IADD3 R6, R13, R17, RZ ;  /* 0x000000110d067210 */ /* 0x008fe40007ffe0ff */
[----:B------:R-:W2:Y:S01]  /*e3f0*/  LDL R13, [R1+0x58] ;  /* 0x00005800010d7983 */ /* 0x000ea20000100800 */
[----:B------:R-:W-:-:S05]  /*e400*/  SHF.R.S32.HI R10, RZ, 0x1f, R12 ;  /* 0x0000001fff0a7819 */ /* 0x000fca000001140c */
[----:B------:R-:W-:Y:S01]  /*e410*/  IMAD R9, R10, c[0x0][0x498], RZ ;  /* 0x000126000a097a24 */ /* 0x000fe200078e02ff */
[----:B------:R-:W-:-:S03]  /*e420*/  SHF.R.S32.HI R8, RZ, 0x1f, R0 ;  /* 0x0000001fff087819 */ /* 0x000fc60000011400 */
[----:B------:R-:W-:Y:S01]  /*e430*/  IMAD R3, R12, c[0x0][0x49c], R9 ;  /* 0x000127000c037a24 */ /* 0x000fe200078e0209 */
[----:B------:R-:W-:Y:S01]  /*e440*/  SHF.R.S32.HI R9, RZ, 0x1f, R2 ;  /* 0x0000001fff097819 */ /* 0x000fe20000011402 */
[----:B------:R-:W-:-:S03]  /*e450*/  IMAD R0, R5, c[0x0][0x3e8], RZ ;  /* 0x0000fa0005007a24 */ /* 0x000fc600078e02ff */
[----:B------:R-:W-:Y:S01]  /*e460*/  IADD3.X R5, R8, R7, R3, P1, !PT ;  /* 0x0000000708057210 */ /* 0x000fe20000ffe403 */
[----:B------:R-:W-:Y:S02]  /*e470*/  IMAD R3, R9, c[0x0][0x488], RZ ;  /* 0x0001220009037a24 */ /* 0x000fe400078e02ff */
[C---:B------:R-:W-:Y:S02]  /*e480*/  IMAD R7, R11.reuse, c[0x0][0x3ec], R0 ;  /* 0x0000fb000b077a24 */ /* 0x040fe400078e0200 */
[----:B------:R-:W-:-:S04]  /*e490*/  IMAD.WIDE.U32 R8, R11, c[0x0][0x3e8], RZ ;  /* 0x0000fa000b087a25 */ /* 0x000fc800078e00ff */
[C---:B------:R-:W-:Y:S02]  /*e4a0*/  IMAD R11, R2.reuse, c[0x0][0x48c], R3 ;  /* 0x00012300020b7a24 */ /* 0x040fe400078e0203 */
[----:B------:R-:W-:-:S04]  /*e4b0*/  IMAD.WIDE.U32 R4, R2, c[0x0][0x488], R4 ;  /* 0x0001220002047a25 */ /* 0x000fc800078e0004 */
[----:B------:R-:W-:Y:S01]  /*e4c0*/  @P0 IMAD.HI.U32 R2, R6, c[0x0][0x4ec], RZ ;  /* 0x00013b0006020a27 */ /* 0x000fe200078e00ff */
[----:B------:R-:W-:-:S03]  /*e4d0*/  IADD3 R3, R9, R7, RZ ;  /* 0x0000000709037210 */ /* 0x000fc60007ffe0ff */
[----:B------:R-:W-:Y:S01]  /*e4e0*/  IMAD.MOV.U32 R0, RZ, RZ, R6 ;  /* 0x000000ffff007224 */ /* 0x000fe200078e0006 */
[----:B------:R-:W-:Y:S01]  /*e4f0*/  @P0 SHF.R.U32.HI R0, RZ, c[0x0][0x4f0], R2 ;  /* 0x00013c00ff000a19 */ /* 0x000fe20000011602 */
[----:B------:R-:W-:Y:S01]  /*e500*/  IMAD.IADD R5, R5, 0x1, R11 ;  /* 0x0000000105057824 */ /* 0x000fe200078e020b */
[----:B------:R-:W-:Y:S01]  /*e510*/  LEA R9, P0, R4, c[0x0][0x450], 0x2 ;  /* 0x0001140004097a11 */ /* 0x000fe200078010ff */
[----:B------:R-:W-:Y:S01]  /*e520*/  IMAD R10, R10, c[0x0][0x3f0], RZ ;  /* 0x0000fc000a0a7a24 */ /* 0x000fe200078e02ff */
[----:B------:R-:W-:Y:S02]  /*e530*/  MOV R2, R8 ;  /* 0x0000000800027202 */ /* 0x000fe40000000f00 */
[----:B------:R-:W-:Y:S01]  /*e540*/  LEA.HI.X R4, R4, c[0x0][0x454], R5, 0x2, P0 ;  /* 0x0001150004047a11 */ /* 0x000fe200000f1405 */
[C---:B------:R-:W-:Y:S02]  /*e550*/  IMAD R5, R12.reuse, c[0x0][0x3f4], R10 ;  /* 0x0000fd000c057a24 */ /* 0x040fe400078e020a */
[----:B------:R-:W-:Y:S01]  /*e560*/  IMAD.WIDE.U32 R2, R12, c[0x0][0x3f0], R2 ;  /* 0x0000fc000c027a25 */ /* 0x000fe200078e0002 */
[----:B------:R-:W-:-:S02]  /*e570*/  LOP3.LUT P0, RZ, R15, 0x3, RZ, 0xc0, !PT ;  /* 0x000000030fff7812 */ /* 0x000fc4000780c0ff */
[----:B------:R1:W5:Y:S01]  /*e580*/  LDL R15, [R1+0xb8] ;  /* 0x0000b800010f7983 */ /* 0x0003620000100800 */
[----:B------:R-:W-:Y:S01]  /*e590*/  IMAD.IADD R3, R3, 0x1, R5 ;  /* 0x0000000103037824 */ /* 0x000fe200078e0205 */
[----:B------:R-:W-:Y:S02]  /*e5a0*/  IADD3 R5, R14, R17, RZ ;  /* 0x000000110e057210 */ /* 0x000fe40007ffe0ff */
[----:B------:R1:W5:Y:S01]  /*e5b0*/  LDL R14, [R1+0x98] ;  /* 0x00009800010e7983 */ /* 0x0003620000100800 */
[----:B------:R-:W-:-:S03]  /*e5c0*/  ULDC UR5, c[0x0][0x4e8] ;  /* 0x00013a0000057ab9 */ /* 0x000fc60000000800 */
[----:B------:R-:W-:Y:S01]  /*e5d0*/  SHFL.IDX PT, R10, R9, RZ, 0x1c1f ;  /* 0x001c1fff090a7589 */ /* 0x000fe200000e0000 */
[----:B------:R-:W-:-:S03]  /*e5e0*/  ULDC UR4, c[0x0][0x388] ;  /* 0x0000e20000047ab9 */ /* 0x000fc60000000800 */
[----:B------:R-:W3:Y:S01]  /*e5f0*/  SHFL.IDX PT, R11, R4, RZ, 0x1c1f ;  /* 0x001c1fff040b7589 */ /* 0x000ee200000e0000 */
[----:B------:R-:W-:-:S03]  /*e600*/  IMAD.MOV R7, RZ, RZ, -R0 ;  /* 0x000000ffff077224 */ /* 0x000fc600078e0a00 */
[----:B------:R-:W-:Y:S04]  /*e610*/  SHFL.IDX PT, R8, R9, 0x1, 0x1c1f ;  /* 0x003c1f0009087f89 */ /* 0x000fe800000e0000 */
[----:B------:R4:W1:Y:S01]  /*e620*/  SHFL.IDX PT, R9, R4, 0x1, 0x1c1f ;  /* 0x003c1f0004097f89 */ /* 0x00086200000e0000 */
[----:B------:R-:W-:-:S03]  /*e630*/  UIMAD UR4, UR5, UR4, URZ ;  /* 0x00000004050472a4 */ /* 0x000fc6000f8e023f */
[----:B------:R-:W1:Y:S03]  /*e640*/  S2R R18, SR_TID.X ;  /* 0x0000000000127919 */ /* 0x000e660000002100 */
[----:B------:R-:W-:Y:S02]  /*e650*/  ISETP.GE.OR P1, PT, R5, UR4, P0 ;  /* 0x0000000405007c0c */ /* 0x000fe40008726670 */
[----:B------:R-:W-:Y:S01]  /*e660*/  SHF.R.S32.HI R12, RZ, 0x1f, R0 ;  /* 0x0000001fff0c7819 */ /* 0x000fe20000011400 */
[----:B----4-:R-:W-:Y:S01]  /*e670*/  IMAD R4, R7, c[0x0][0x4e8], R6 ;  /* 0x00013a0007047a24 */ /* 0x010fe200078e0206 */
[----:B------:R-:W-:-:S04]  /*e680*/  IADD3 R7, R5, 0x8, RZ ;  /* 0x0000000805077810 */ /* 0x000fc80007ffe0ff */
[----:B------:R-:W-:Y:S01]  /*e690*/  ISETP.GE.OR P0, PT, R7, UR4, P0 ;  /* 0x0000000407007c0c */ /* 0x000fe20008706670 */
[----:B------:R-:W-:-:S04]  /*e6a0*/  IMAD R6, R12, c[0x0][0x3e0], RZ ;  /* 0x0000f8000c067a24 */ /* 0x000fc800078e02ff */
[----:B---3--:R3:W-:Y:S01]  /*e6b0*/  @!P1 ST.E [R10.64], R174 ;  /* 0x000000ae0a009985 */ /* 0x0087e2000c101906 */
[----:B------:R-:W-:Y:S01]  /*e6c0*/  IMAD.WIDE.U32 R2, R0, c[0x0][0x3e0], R2 ;  /* 0x0000f80000027a25 */ /* 0x000fe200078e0002 */
[----:B-1----:R-:W-:-:S03]  /*e6d0*/  SHF.R.S32.HI R16, RZ, 0x1f, R18 ;  /* 0x0000001fff107819 */ /* 0x002fc60000011412 */
[----:B------:R-:W-:Y:S01]  /*e6e0*/  IMAD R5, R0, c[0x0][0x3e4], R6 ;  /* 0x0000f90000057a24 */ /* 0x000fe200078e0206 */
[----:B------:R-:W-:Y:S02]  /*e6f0*/  SHF.R.S32.HI R0, RZ, 0x1f, R4 ;  /* 0x0000001fff007819 */ /* 0x000fe40000011404 */
[----:B------:R3:W-:Y:S01]  /*e700*/  @!P0 ST.E [R8.64], R65 ;  /* 0x0000004108008985 */ /* 0x0007e2000c101906 */
[----:B------:R-:W-:Y:S01]  /*e710*/  IMAD.IADD R3, R3, 0x1, R5 ;  /* 0x0000000103037824 */ /* 0x000fe200078e0205 */
[----:B------:R-:W-:Y:S01]  /*e720*/  LEA.HI R16, R16, R18, RZ, 0x3 ;  /* 0x0000001210107211 */ /* 0x000fe200078f18ff */
[----:B------:R-:W-:Y:S02]  /*e730*/  IMAD R0, R0, c[0x0][0x3d8], RZ ;  /* 0x0000f60000007a24 */ /* 0x000fe400078e02ff */
[----:B------:R-:W-:Y:S01]  /*e740*/  IMAD.WIDE.U32 R2, R4, c[0x0][0x3d8], R2 ;  /* 0x0000f60004027a25 */ /* 0x000fe200078e0002 */
[----:B------:R-:W-:-:S03]  /*e750*/  SHF.R.S32.HI R16, RZ, 0x3, R16 ;  /* 0x00000003ff107819 */ /* 0x000fc60000011410 */
[----:B------:R-:W-:Y:S01]  /*e760*/  IMAD R0, R4, c[0x0][0x3dc], R0 ;  /* 0x0000f70004007a24 */ /* 0x000fe200078e0200 */
[----:B------:R-:W-:Y:S01]  /*e770*/  LEA R5, P0, R2, c[0x0][0x380], 0x1 ;  /* 0x0000e00002057a11 */ /* 0x000fe200078008ff */
[----:B------:R-:W-:-:S03]  /*e780*/  IMAD.IADD R4, R16, 0x1, R17 ;  /* 0x0000000110047824 */ /* 0x000fc600078e0211 */
[----:B------:R-:W-:-:S04]  /*e790*/  IADD3 R3, R3, R0, RZ ;  /* 0x0000000003037210 */ /* 0x000fc80007ffe0ff */
[----:B------:R-:W-:Y:S02]  /*e7a0*/  LEA.HI.X R3, R2, c[0x0][0x384], R3, 0x1, P0 ;  /* 0x0000e10002037a11 */ /* 0x000fe400000f0c03 */
[----:B------:R-:W-:Y:S01]  /*e7b0*/  ISETP.GE.AND P0, PT, R4, UR4, PT ;  /* 0x0000000404007c0c */ /* 0x000fe2000bf06270 */
[----:B------:R3:W1:Y:S01]  /*e7c0*/  SHFL.IDX PT, R0, R5, RZ, 0x181f ;  /* 0x00181fff05007589 */ /* 0x00066200000e0000 */
[----:B------:R-:W-:Y:S03]  /*e7d0*/  BSSY B0, `(.L_x_487) ;  /* 0x0000023000007945 */ /* 0x000fe60003800000 */
[----:B------:R3:W4:Y:S04]  /*e7e0*/  SHFL.IDX PT, R2, R3, RZ, 0x181f ;  /* 0x00181fff03027589 */ /* 0x00072800000e0000 */
[----:B--2---:R3:W2:Y:S04]  /*e7f0*/  LDS.128 R44, [R13+0x1080] ;  /* 0x001080000d2c7984 */ /* 0x0046a80000000c00 */
        /* <DEDUP_REMOVED lines=12> */
[----:B--2-4-:R-:W2:Y:S01]  /*e8c0*/  LDS.128 R28, [R13+0x80] ;  /* 0x000080000d1c7984 */ /* 0x014ea20000000c00 */
[----:B-----5:R-:W-:-:S02]  /*e8d0*/  ISETP.GE.AND P3, PT, R86, c[0x0][0x3c8], PT ;  /* 0x0000f20056007a0c */ /* 0x020fc40003f66270 */
[----:B------:R-:W-:Y:S01]  /*e8e0*/  ISETP.GE.AND P2, PT, R84, c[0x0][0x3c8], PT ;  /* 0x0000f20054007a0c */ /* 0x000fe20003f46270 */
[----:B------:R-:W4:Y:S01]  /*e8f0*/  LDS.128 R24, [R13+0x4080] ;  /* 0x004080000d187984 */ /* 0x000f220000000c00 */
[----:B------:R-:W-:Y:S02]  /*e900*/  ISETP.GE.AND P1, PT, R80, c[0x0][0x3c8], PT ;  /* 0x0000f20050007a0c */ /* 0x000fe40003f26270 */
[----:B------:R-:W-:Y:S01]  /*e910*/  ISETP.GE.AND P0, PT, R14, c[0x0][0x3c8], PT ;  /* 0x0000f2000e007a0c */ /* 0x000fe20003f06270 */
[----:B------:R-:W3:Y:S04]  /*e920*/  LDS.128 R20, [R13+0x8080] ;  /* 0x008080000d147984 */ /* 0x000ee80000000c00 */
[----:B------:R1:W3:Y:S02]  /*e930*/  LDS.128 R16, [R13+0xc080] ;  /* 0x00c080000d107984 */ /* 0x0002e40000000c00 */
[----:B-1----:R-:W-:-:S02]  /*e940*/  @!P3 LEA R12, P4, R86, R0, 0x1 ;  /* 0x00000000560cb211 */ /* 0x002fc400078808ff */
[-C--:B---3--:R-:W-:Y:S02]  /*e950*/  @!P2 LEA R10, P6, R84, R0.reuse, 0x1 ;  /* 0x00000000540aa211 */ /* 0x088fe400078c08ff */
[----:B------:R-:W-:Y:S02]  /*e960*/  @!P1 LEA R8, P5, R80, R0, 0x1 ;  /* 0x0000000050089211 */ /* 0x000fe400078a08ff */
[-C--:B------:R-:W-:Y:S02]  /*e970*/  @!P2 LEA.HI.X R11, R84, R2.reuse, R85, 0x1, P6 ;  /* 0x00000002540ba211 */ /* 0x080fe400030f0c55 */
[-C--:B------:R-:W-:Y:S02]  /*e980*/  @!P1 LEA.HI.X R9, R80, R2.reuse, R82, 0x1, P5 ;  /* 0x0000000250099211 */ /* 0x080fe400028f0c52 */
[----:B------:R-:W-:Y:S02]  /*e990*/  @!P3 LEA.HI.X R13, R86, R2, R87, 0x1, P4 ;  /* 0x00000002560db211 */ /* 0x000fe400020f0c57 */
[----:B------:R-:W-:-:S03]  /*e9a0*/  @!P0 LEA R6, P4, R14, R0, 0x1 ;  /* 0x000000000e068211 */ /* 0x000fc600078808ff */
[----:B--2---:R1:W-:Y:S01]  /*e9b0*/  @!P3 ST.E.128 [R12.64], R28 ;  /* 0x0000001c0c00b985 */ /* 0x0043e2000c101d06 */
[----:B------:R-:W-:-:S03]  /*e9c0*/  @!P0 LEA.HI.X R7, R14, R2, R15, 0x1, P4 ;  /* 0x000000020e078211 */ /* 0x000fc600020f0c0f */
[----:B----4-:R1:W-:Y:S04]  /*e9d0*/  @!P2 ST.E.128 [R10.64], R24 ;  /* 0x000000180a00a985 */ /* 0x0103e8000c101d06 */
[----:B------:R1:W-:Y:S04]  /*e9e0*/  @!P1 ST.E.128 [R8.64], R20 ;  /* 0x0000001408009985 */ /* 0x0003e8000c101d06 */
[----:B------:R1:W-:Y:S02]  /*e9f0*/  @!P0 ST.E.128 [R6.64], R16 ;  /* 0x0000001006008985 */ /* 0x0003e4000c101d06 */
.L_x_488:
[----:B--2-4-:R-:W-:Y:S05]  /*ea00*/  BSYNC B0 ;  /* 0x0000000000007941 */ /* 0x014fea0003800000 */
.L_x_487:
[----:B-1----:R-:W-:Y:S01]  /*ea10*/  IADD3 R6, R4, 0x20, RZ ;  /* 0x0000002004067810 */ /* 0x002fe20007ffe0ff */
[----:B------:R1:W2:Y:S01]  /*ea20*/  SHFL.IDX PT, R2, R3, 0x1, 0x181f ;  /* 0x00381f0003027f89 */ /* 0x0002a200000e0000 */
[----:B------:R-:W-:Y:S02]  /*ea30*/  BSSY B0, `(.L_x_489) ;  /* 0x0000014000007945 */ /* 0x000fe40003800000 */
[----:B------:R-:W-:Y:S01]  /*ea40*/  ISETP.GE.AND P0, PT, R6, UR4, PT ;  /* 0x0000000406007c0c */ /* 0x000fe2000bf06270 */
[----:B------:R1:W4:-:S12]  /*ea50*/  SHFL.IDX PT, R0, R5, 0x1, 0x181f ;  /* 0x00381f0005007f89 */ /* 0x00031800000e0000 */
[----:B------:R-:W-:Y:S05]  /*ea60*/  @P0 BRA `(.L_x_490) ;  /* 0x0000010000000947 */ /* 0x000fea0003800000 */
[----:B-----5:R-:W-:Y:S02]  /*ea70*/  ISETP.GE.AND P3, PT, R86, c[0x0][0x3c8], PT ;  /* 0x0000f20056007a0c */ /* 0x020fe40003f66270 */
[----:B------:R-:W-:Y:S02]  /*ea80*/  ISETP.GE.AND P2, PT, R84, c[0x0][0x3c8], PT ;  /* 0x0000f20054007a0c */ /* 0x000fe40003f46270 */
[----:B------:R-:W-:Y:S02]  /*ea90*/  ISETP.GE.AND P1, PT, R80, c[0x0][0x3c8], PT ;  /* 0x0000f20050007a0c */ /* 0x000fe40003f26270 */
[----:B------:R-:W-:-:S07]  /*eaa0*/  ISETP.GE.AND P0, PT, R14, c[0x0][0x3c8], PT ;  /* 0x0000f2000e007a0c */ /* 0x000fce0003f06270 */
[-C--:B----4-:R-:W-:Y:S02]  /*eab0*/  @!P3 LEA R12, P4, R86, R0.reuse, 0x1 ;  /* 0x00000000560cb211 */ /* 0x090fe400078808ff */
[----:B---3--:R-:W-:Y:S02]  /*eac0*/  @!P2 LEA R10, P6, R84, R0, 0x1 ;  /* 0x00000000540aa211 */ /* 0x008fe400078c08ff */
[----:B--2---:R-:W-:Y:S02]  /*ead0*/  @!P3 LEA.HI.X R13, R86, R2, R87, 0x1, P4 ;  /* 0x00000002560db211 */ /* 0x004fe400020f0c57 */
[-C--:B------:R-:W-:Y:S02]  /*eae0*/  @!P1 LEA R8, P5, R80, R0.reuse, 0x1 ;  /* 0x0000000050089211 */ /* 0x080fe400078a08ff */
[----:B------:R-:W-:Y:S01]  /*eaf0*/  @!P0 LEA R6, P4, R14, R0, 0x1 ;  /* 0x000000000e068211 */ /* 0x000fe200078808ff */
[----:B------:R2:W-:Y:S01]  /*eb00*/  @!P3 ST.E.128 [R12.64], R44 ;  /* 0x0000002c0c00b985 */ /* 0x0005e2000c101d06 */
[----:B------:R-:W-:-:S02]  /*eb10*/  @!P2 LEA.HI.X R11, R84, R2, R85, 0x1, P6 ;  /* 0x00000002540ba211 */ /* 0x000fc400030f0c55 */
[-C--:B------:R-:W-:Y:S02]  /*eb20*/  @!P1 LEA.HI.X R9, R80, R2.reuse, R82, 0x1, P5 ;  /* 0x0000000250099211 */ /* 0x080fe400028f0c52 */
[----:B------:R-:W-:Y:S01]  /*eb30*/  @!P0 LEA.HI.X R7, R14, R2, R15, 0x1, P4 ;  /* 0x000000020e078211 */ /* 0x000fe200020f0c0f */
[----:B------:R2:W-:Y:S04]  /*eb40*/  @!P2 ST.E.128 [R10.64], R40 ;  /* 0x000000280a00a985 */ /* 0x0005e8000c101d06 */
[----:B------:R2:W-:Y:S04]  /*eb50*/  @!P1 ST.E.128 [R8.64], R36 ;  /* 0x0000002408009985 */ /* 0x0005e8000c101d06 */
[----:B------:R2:W-:Y:S02]  /*eb60*/  @!P0 ST.E.128 [R6.64], R32 ;  /* 0x0000002006008985 */ /* 0x0005e4000c101d06 */
.L_x_490:
[----:B------:R-:W-:Y:S05]  /*eb70*/  BSYNC B0 ;  /* 0x0000000000007941 */ /* 0x000fea0003800000 */
.L_x_489:
[----:B--2---:R-:W-:Y:S01]  /*eb80*/  IADD3 R6, R4, 0x40, RZ ;  /* 0x0000004004067810 */ /* 0x004fe20007ffe0ff */
[----:B------:R2:W1:Y:S01]  /*eb90*/  SHFL.IDX PT, R2, R3, 0x2, 0x181f ;  /* 0x00581f0003027f89 */ /* 0x00046200000e0000 */
[----:B------:R-:W-:Y:S02]  /*eba0*/  BSSY B0, `(.L_x_491) ;  /* 0x0000014000007945 */ /* 0x000fe40003800000 */
[----:B------:R-:W-:Y:S01]  /*ebb0*/  ISETP.GE.AND P0, PT, R6, UR4, PT ;  /* 0x0000000406007c0c */ /* 0x000fe2000bf06270 */
[----:B----4-:R2:W4:-:S12]  /*ebc0*/  SHFL.IDX PT, R0, R5, 0x2, 0x181f ;  /* 0x00581f0005007f89 */ /* 0x01051800000e0000 */
[----:B------:R-:W-:Y:S05]  /*ebd0*/  @P0 BRA `(.L_x_492) ;  /* 0x0000010000000947 */ /* 0x000fea0003800000 */
[----:B-----5:R-:W-:Y:S02]  /*ebe0*/  ISETP.GE.AND P3, PT, R86, c[0x0][0x3c8], PT ;  /* 0x0000f20056007a0c */ /* 0x020fe40003f66270 */
[----:B------:R-:W-:Y:S02]  /*ebf0*/  ISETP.GE.AND P2, PT, R84, c[0x0][0x3c8], PT ;  /* 0x0000f20054007a0c */ /* 0x000fe40003f46270 */
[----:B------:R-:W-:Y:S02]  /*ec00*/  ISETP.GE.AND P1, PT, R80, c[0x0][0x3c8], PT ;  /* 0x0000f20050007a0c */ /* 0x000fe40003f26270 */
[----:B------:R-:W-:-:S07]  /*ec10*/  ISETP.GE.AND P0, PT, R14, c[0x0][0x3c8], PT ;  /* 0x0000f2000e007a0c */ /* 0x000fce0003f06270 */
[-C--:B----4-:R-:W-:Y:S02]  /*ec20*/  @!P3 LEA R12, P4, R86, R0.reuse, 0x1 ;  /* 0x00000000560cb211 */ /* 0x090fe400078808ff */
[----:B---3--:R-:W-:Y:S02]  /*ec30*/  @!P2 LEA R10, P6, R84, R0, 0x1 ;  /* 0x00000000540aa211 */ /* 0x008fe400078c08ff */
[----:B-1----:R-:W-:Y:S02]  /*ec40*/  @!P3 LEA.HI.X R13, R86, R2, R87, 0x1, P4 ;  /* 0x00000002560db211 */ /* 0x002fe400020f0c57 */
        /* <DEDUP_REMOVED lines=9> */
.L_x_492:
[----:B------:R-:W-:Y:S05]  /*ece0*/  BSYNC B0 ;  /* 0x0000000000007941 */ /* 0x000fea0003800000 */
.L_x_491:
[----:B-1----:R1:W2:Y:S04]  /*ecf0*/  SHFL.IDX PT, R2, R3, 0x3, 0x181f ;  /* 0x00781f0003027f89 */ /* 0x0022a800000e0000 */
[----:B----4-:R4:W3:Y:S02]  /*ed00*/  SHFL.IDX PT, R0, R5, 0x3, 0x181f ;  /* 0x00781f0005007f89 */ /* 0x0108e400000e0000 */
[----:B-123--:R-:W-:-:S04]  /*ed10*/  IADD3 R3, R4, 0x60, RZ ;  /* 0x0000006004037810 */ /* 0x00efc80007ffe0ff */
[----:B------:R-:W-:-:S13]  /*ed20*/  ISETP.GE.AND P0, PT, R3, UR4, PT ;  /* 0x0000000403007c0c */ /* 0x000fda000bf06270 */
[----:B------:R-:W-:Y:S05]  /*ed30*/  @P0 BRA `(.L_x_493) ;  /* 0x00000d9000000947 */ /* 0x000fea0003800000 */
[----:B----45:R-:W-:Y:S02]  /*ed40*/  ISETP.GE.AND P2, PT, R86, c[0x0][0x3c8], PT ;  /* 0x0000f20056007a0c */ /* 0x030fe40003f46270 */
[----:B------:R-:W-:Y:S02]  /*ed50*/  ISETP.GE.AND P1, PT, R84, c[0x0][0x3c8], PT ;  /* 0x0000f20054007a0c */ /* 0x000fe40003f26270 */
[----:B------:R-:W-:-:S09]  /*ed60*/  ISETP.GE.AND P0, PT, R80, c[0x0][0x3c8], PT ;  /* 0x0000f20050007a0c */ /* 0x000fd20003f06270 */
[-C--:B------:R-:W-:Y:S02]  /*ed70*/  @!P2 LEA R8, P5, R86, R0.reuse, 0x1 ;  /* 0x000000005608a211 */ /* 0x080fe400078a08ff */
[-C--:B------:R-:W-:Y:S02]  /*ed80*/  @!P1 LEA R6, P4, R84, R0.reuse, 0x1 ;  /* 0x0000000054069211 */ /* 0x080fe400078808ff */
[----:B------:R-:W-:Y:S02]  /*ed90*/  @!P0 LEA R4, P3, R80, R0, 0x1 ;  /* 0x0000000050048211 */ /* 0x000fe400078608ff */
[-C--:B------:R-:W-:Y:S02]  /*eda0*/  @!P2 LEA.HI.X R9, R86, R2.reuse, R87, 0x1, P5 ;  /* 0x000000025609a211 */ /* 0x080fe400028f0c57 */
[-C--:B------:R-:W-:Y:S02]  /*edb0*/  @!P1 LEA.HI.X R7, R84, R2.reuse, R85, 0x1, P4 ;  /* 0x0000000254079211 */ /* 0x080fe400020f0c55 */
[----:B------:R-:W-:Y:S01]  /*edc0*/  @!P0 LEA.HI.X R5, R80, R2, R82, 0x1, P3 ;  /* 0x0000000250058211 */ /* 0x000fe200018f0c52 */
[----:B------:R1:W-:Y:S04]  /*edd0*/  @!P2 ST.E.128 [R8.64], R72 ;  /* 0x000000480800a985 */ /* 0x0003e8000c101d06 */
[----:B------:R1:W-:Y:S04]  /*ede0*/  @!P1 ST.E.128 [R6.64], R68 ;  /* 0x0000004406009985 */ /* 0x0003e8000c101d06 */
[----:B------:R1:W-:Y:S01]  /*edf0*/  @!P0 ST.E.128 [R4.64], R64 ;  /* 0x0000004004008985 */ /* 0x0003e2000c101d06 */
[----:B------:R-:W-:-:S13]  /*ee00*/  ISETP.GE.AND P0, PT, R14, c[0x0][0x3c8], PT ;  /* 0x0000f2000e007a0c */ /* 0x000fda0003f06270 */
[----:B------:R-:W-:Y:S05]  /*ee10*/  @P0 BRA `(.L_x_493) ;  /* 0x00000cb000000947 */ /* 0x000fea0003800000 */
[----:B-1----:R-:W-:-:S04]  /*ee20*/  LEA R4, P0, R14, R0, 0x1 ;  /* 0x000000000e047211 */ /* 0x002fc800078008ff */
[----:B------:R-:W-:-:S05]  /*ee30*/  LEA.HI.X R5, R14, R2, R15, 0x1, P0 ;  /* 0x000000020e057211 */ /* 0x000fca00000f0c0f */
[----:B------:R1:W-:Y:S01]  /*ee40*/  ST.E.128 [R4.64], R76 ;  /* 0x0000004c04007985 */ /* 0x0003e2000c101d06 */
[----:B------:R-:W-:Y:S05]  /*ee50*/  BRA `(.L_x_493) ;  /* 0x00000c7000007947 */ /* 0x000fea0003800000 */
.L_x_485:
[----:B------:R-:W3:Y:S04]  /*ee60*/  LDL R0, [R1+0xa4] ;  /* 0x0000a40001007983 */ /* 0x000ee80000100800 */
[----:B------:R-:W4:Y:S04]  /*ee70*/  LDL R14, [R1+0xa8] ;  /* 0x0000a800010e7983 */ /* 0x000f280000100800 */
[----:B------:R-:W5:Y:S01]  /*ee80*/  LDL R13, [R1+0xac] ;  /* 0x0000ac00010d7983 */ /* 0x000f620000100800 */
[----:B------:R-:W-:Y:S03]  /*ee90*/  BSSY B0, `(.L_x_494) ;  /* 0x0000025000007945 */ /* 0x000fe60003800000 */
[----:B------:R-:W1:Y:S02]  /*eea0*/  S2R R12, SR_TID.X ;  /* 0x00000000000c7919 */ /* 0x000e640000002100 */
[----:B-1----:R-:W-:Y:S01]  /*eeb0*/  ISETP.GE.AND P0, PT, R12, 0x80, PT ;  /* 0x000000800c00780c */ /* 0x002fe20003f06270 */
[----:B---3--:R-:W-:Y:S01]  /*eec0*/  IMAD.MOV.U32 R11, RZ, RZ, R0 ;  /* 0x000000ffff0b7224 */ /* 0x008fe200078e0000 */
[----:B----4-:R-:W-:-:S02]  /*eed0*/  SHF.R.S32.HI R7, RZ, 0x1f, R14 ;  /* 0x0000001fff077819 */ /* 0x010fc4000001140e */
[----:B-----5:R-:W-:-:S09]  /*eee0*/  SHF.R.S32.HI R8, RZ, 0x1f, R13 ;  /* 0x0000001fff087819 */ /* 0x020fd2000001140d */
[----:B------:R-:W-:Y:S05]  /*eef0*/  @P0 BRA `(.L_x_495) ;  /* 0x000001e000000947 */ /* 0x000fea0003800000 */
[----:B------:R-:W-:Y:S02]  /*ef00*/  MOV R2, c[0x0][0x4e8] ;  /* 0x00013a0000027a02 */ /* 0x000fe40000000f00 */
[----:B------:R-:W-:-:S03]  /*ef10*/  IADD3 R6, R11, R12, RZ ;  /* 0x0000000c0b067210 */ /* 0x000fc60007ffe0ff */
[----:B------:R-:W-:-:S05]  /*ef20*/  IMAD R0, R2, c[0x0][0x388], RZ ;  /* 0x0000e20002007a24 */ /* 0x000fca00078e02ff */
[----:B------:R-:W-:-:S13]  /*ef30*/  ISETP.GE.AND P0, PT, R6, R0, PT ;  /* 0x000000000600720c */ /* 0x000fda0003f06270 */
[----:B------:R-:W-:Y:S05]  /*ef40*/  @P0 BRA `(.L_x_495) ;  /* 0x0000019000000947 */ /* 0x000fea0003800000 */
[----:B------:R-:W-:Y:S01]  /*ef50*/  ISETP.NE.AND P0, PT, R2, 0x1, PT ;  /* 0x000000010200780c */ /* 0x000fe20003f05270 */
[----:B------:R-:W-:Y:S01]  /*ef60*/  IMAD R4, R7, c[0x0][0x490], RZ ;  /* 0x0001240007047a24 */ /* 0x000fe200078e02ff */
[----:B------:R-:W-:Y:S01]  /*ef70*/  MOV R0, R6 ;  /* 0x0000000600007202 */ /* 0x000fe20000000f00 */
[----:B------:R-:W-:-:S04]  /*ef80*/  IMAD.WIDE.U32 R2, R14, c[0x0][0x490], RZ ;  /* 0x000124000e027a25 */ /* 0x000fc800078e00ff */
[----:B------:R-:W-:Y:S02]  /*ef90*/  IMAD R4, R14, c[0x0][0x494], R4 ;  /* 0x000125000e047a24 */ /* 0x000fe400078e0204 */
[----:B------:R-:W-:-:S03]  /*efa0*/  IMAD R10, R8, c[0x0][0x498], RZ ;  /* 0x00012600080a7a24 */ /* 0x000fc600078e02ff */
[----:B------:R-:W-:Y:S01]  /*efb0*/  IADD3 R3, R3, R4, RZ ;  /* 0x0000000403037210 */ /* 0x000fe20007ffe0ff */
[----:B------:R-:W-:-:S05]  /*efc0*/  @P0 IMAD.HI.U32 R5, R6, c[0x0][0x4ec], RZ ;  /* 0x00013b0006050a27 */ /* 0x000fca00078e00ff */
[----:B------:R-:W-:Y:S01]  /*efd0*/  @P0 SHF.R.U32.HI R0, RZ, c[0x0][0x4f0], R5 ;  /* 0x00013c00ff000a19 */ /* 0x000fe20000011605 */
[----:B------:R-:W-:-:S03]  /*efe0*/  IMAD.WIDE.U32 R4, R13, c[0x0][0x498], R2 ;  /* 0x000126000d047a25 */ /* 0x000fc600078e0002 */
[C---:B------:R-:W-:Y:S01]  /*eff0*/  IADD3 R9, -R0.reuse, RZ, RZ ;  /* 0x000000ff00097210 */ /* 0x040fe20007ffe1ff */
[----:B------:R-:W-:Y:S01]  /*f000*/  IMAD R3, R13, c[0x0][0x49c], R10 ;  /* 0x000127000d037a24 */ /* 0x000fe200078e020a */
[----:B------:R-:W-:-:S03]  /*f010*/  IADD3 R4, P0, R0, R4, RZ ;  /* 0x0000000400047210 */ /* 0x000fc60007f1e0ff */
[----:B------:R-:W-:Y:S01]  /*f020*/  IMAD R2, R9, c[0x0][0x4e8], R6 ;  /* 0x00013a0009027a24 */ /* 0x000fe200078e0206 */
[----:B------:R-:W-:-:S04]  /*f030*/  SHF.R.S32.HI R6, RZ, 0x1f, R0 ;  /* 0x0000001fff067819 */ /* 0x000fc80000011400 */
[----:B------:R-:W-:Y:S02]  /*f040*/  SHF.R.S32.HI R0, RZ, 0x1f, R2 ;  /* 0x0000001fff007819 */ /* 0x000fe40000011402 */
[----:B------:R-:W-:-:S03]  /*f050*/  IADD3.X R5, R6, R5, R3, P0, !PT ;  /* 0x0000000506057210 */ /* 0x000fc600007fe403 */
[----:B------:R-:W-:-:S04]  /*f060*/  IMAD R0, R0, c[0x0][0x488], RZ ;  /* 0x0001220000007a24 */ /* 0x000fc800078e02ff */
[C---:B------:R-:W-:Y:S02]  /*f070*/  IMAD R0, R2.reuse, c[0x0][0x48c], R0 ;  /* 0x0001230002007a24 */ /* 0x040fe400078e0200 */
[----:B------:R-:W-:-:S05]  /*f080*/  IMAD.WIDE.U32 R2, R2, c[0x0][0x488], R4 ;  /* 0x0001220002027a25 */ /* 0x000fca00078e0004 */
[----:B------:R-:W-:Y:S02]  /*f090*/  IADD3 R0, R3, R0, RZ ;  /* 0x0000000003007210 */ /* 0x000fe40007ffe0ff */
[----:B------:R-:W-:-:S04]  /*f0a0*/  LEA R4, P0, R2, c[0x0][0x450], 0x2 ;  /* 0x0001140002047a11 */ /* 0x000fc800078010ff */
[----:B------:R-:W-:Y:S02]  /*f0b0*/  LEA.HI.X R5, R2, c[0x0][0x454], R0, 0x2, P0 ;  /* 0x0001150002057a11 */ /* 0x000fe400000f1400 */
[----:B------:R-:W-:-:S05]  /*f0c0*/  MOV R0, 0xff800000 ;  /* 0xff80000000007802 */ /* 0x000fca0000000f00 */
[----:B------:R1:W-:Y:S02]  /*f0d0*/  STG.E [R4.64], R0 ;  /* 0x0000000004007986 */ /* 0x0003e4000c101906 */
.L_x_495:
[----:B------:R-:W-:Y:S05]  /*f0e0*/  BSYNC B0 ;  /* 0x0000000000007941 */ /* 0x000fea0003800000 */
.L_x_494:
[----:B------:R-:W3:Y:S01]  /*f0f0*/  LDL R2, [R1+0xec] ;  /* 0x0000ec0001027983 */ /* 0x000ee20000100800 */
[----:B-1----:R-:W-:Y:S01]  /*f100*/  MOV R0, c[0x0][0x4e8] ;  /* 0x00013a0000007a02 */ /* 0x002fe20000000f00 */
[----:B------:R-:W-:Y:S01]  /*f110*/  IMAD R7, R7, c[0x0][0x3e8], RZ ;  /* 0x0000fa0007077a24 */ /* 0x000fe200078e02ff */
[----:B------:R-:W-:Y:S01]  /*f120*/  SHF.R.S32.HI R9, RZ, 0x1f, R12 ;  /* 0x0000001fff097819 */ /* 0x000fe2000001140c */
[----:B------:R-:W-:Y:S01]  /*f130*/  IMAD R5, R8, c[0x0][0x3f0], RZ ;  /* 0x0000fc0008057a24 */ /* 0x000fe200078e02ff */
[----:B------:R-:W-:Y:S01]  /*f140*/  ISETP.NE.AND P0, PT, R0, 0x1, PT ;  /* 0x000000010000780c */ /* 0x000fe20003f05270 */
[----:B------:R-:W-:Y:S01]  /*f150*/  IMAD R7, R14, c[0x0][0x3ec], R7 ;  /* 0x0000fb000e077a24 */ /* 0x000fe200078e0207 */
[----:B------:R-:W-:-:S04]  /*f160*/  LEA.HI R9, R9, R12, RZ, 0x3 ;  /* 0x0000000c09097211 */ /* 0x000fc800078f18ff */
[----:B------:R-:W-:-:S04]  /*f170*/  SHF.R.S32.HI R9, RZ, 0x3, R9 ;  /* 0x00000003ff097819 */ /* 0x000fc80000011409 */
[-C--:B------:R-:W-:Y:S02]  /*f180*/  IADD3 R12, R9, R11.reuse, RZ ;  /* 0x0000000b090c7210 */ /* 0x080fe40007ffe0ff */
[----:B---3--:R-:W-:Y:S01]  /*f190*/  IADD3 R4, R2, R11, RZ ;  /* 0x0000000b02047210 */ /* 0x008fe20007ffe0ff */
[----:B------:R-:W-:-:S03]  /*f1a0*/  IMAD.WIDE.U32 R2, R14, c[0x0][0x3e8], RZ ;  /* 0x0000fa000e027a25 */ /* 0x000fc600078e00ff */
[----:B------:R-:W-:Y:S01]  /*f1b0*/  MOV R0, R4 ;  /* 0x0000000400007202 */ /* 0x000fe20000000f00 */
[----:B------:R-:W-:-:S04]  /*f1c0*/  @P0 IMAD.HI.U32 R6, R4, c[0x0][0x4ec], RZ ;  /* 0x00013b0004060a27 */ /* 0x000fc800078e00ff */
[----:B------:R-:W-:Y:S01]  /*f1d0*/  IMAD.IADD R3, R3, 0x1, R7 ;  /* 0x0000000103037824 */ /* 0x000fe200078e0207 */
[----:B------:R-:W-:Y:S01]  /*f1e0*/  @P0 SHF.R.U32.HI R0, RZ, c[0x0][0x4f0], R6 ;  /* 0x00013c00ff000a19 */ /* 0x000fe20000011606 */
[C---:B------:R-:W-:Y:S02]  /*f1f0*/  IMAD R7, R13.reuse, c[0x0][0x3f4], R5 ;  /* 0x0000fd000d077a24 */ /* 0x040fe400078e0205 */
[----:B------:R-:W-:Y:S01]  /*f200*/  IMAD.WIDE.U32 R2, R13, c[0x0][0x3f0], R2 ;  /* 0x0000fc000d027a25 */ /* 0x000fe200078e0002 */
[----:B------:R-:W-:Y:S02]  /*f210*/  SHF.R.S32.HI R6, RZ, 0x1f, R0 ;  /* 0x0000001fff067819 */ /* 0x000fe40000011400 */
[----:B------:R-:W-:Y:S02]  /*f220*/  IADD3 R5, -R0, RZ, RZ ;  /* 0x000000ff00057210 */ /* 0x000fe40007ffe1ff */
[----:B------:R-:W-:Y:S01]  /*f230*/  IADD3 R3, R3, R7, RZ ;  /* 0x0000000703037210 */ /* 0x000fe20007ffe0ff */
[----:B------:R-:W-:-:S02]  /*f240*/  IMAD R6, R6, c[0x0][0x3e0], RZ ;  /* 0x0000f80006067a24 */ /* 0x000fc400078e02ff */
[----:B------:R-:W-:Y:S02]  /*f250*/  IMAD R4, R5, c[0x0][0x4e8], R4 ;  /* 0x00013a0005047a24 */ /* 0x000fe400078e0204 */
[C---:B------:R-:W-:Y:S02]  /*f260*/  IMAD R5, R0.reuse, c[0x0][0x3e4], R6 ;  /* 0x0000f90000057a24 */ /* 0x040fe400078e0206 */
[----:B------:R-:W-:Y:S01]  /*f270*/  IMAD.WIDE.U32 R2, R0, c[0x0][0x3e0], R2 ;  /* 0x0000f80000027a25 */ /* 0x000fe200078e0002 */
[----:B------:R-:W-:-:S03]  /*f280*/  SHF.R.S32.HI R0, RZ, 0x1f, R4 ;  /* 0x0000001fff007819 */ /* 0x000fc60000011404 */
[----:B------:R-:W-:Y:S02]  /*f290*/  IMAD.IADD R3, R3, 0x1, R5 ;  /* 0x0000000103037824 */ /* 0x000fe400078e0205 */
[----:B------:R-:W-:Y:S02]  /*f2a0*/  IMAD R0, R0, c[0x0][0x3d8], RZ ;  /* 0x0000f60000007a24 */ /* 0x000fe400078e02ff */
[----:B------:R-:W-:-:S04]  /*f2b0*/  IMAD.WIDE.U32 R2, R4, c[0x0][0x3d8], R2 ;  /* 0x0000f60004027a25 */ /* 0x000fc800078e0002 */
[----:B------:R-:W-:Y:S01]  /*f2c0*/  IMAD R4, R4, c[0x0][0x3dc], R0 ;  /* 0x0000f70004047a24 */ /* 0x000fe200078e0200 */
[----:B------:R-:W-:-:S04]  /*f2d0*/  LEA R13, P0, R2, c[0x0][0x380], 0x1 ;  /* 0x0000e000020d7a11 */ /* 0x000fc800078008ff */
[----:B------:R-:W-:-:S04]  /*f2e0*/  IADD3 R3, R3, R4, RZ ;  /* 0x0000000403037210 */ /* 0x000fc80007ffe0ff */
[----:B------:R-:W-:Y:S01]  /*f2f0*/  LEA.HI.X R3, R2, c[0x0][0x384], R3, 0x1, P0 ;  /* 0x0000e10002037a11 */ /* 0x000fe200000f0c03 */
[----:B------:R-:W-:Y:S05]  /*f300*/  BRA.DIV ~URZ, `(.L_x_496) ;  /* 0x00000a927f007947 */ /* 0x000fea000b800000 */
[----:B------:R1:W3:Y:S02]  /*f310*/  SHFL.IDX PT, R2, R3, RZ, 0x181f ;  /* 0x00181fff03027589 */ /* 0x0002e400000e0000 */
.L_x_514:
[----:B------:R-:W-:Y:S05]  /*f320*/  BRA.DIV ~URZ, `(.L_x_497) ;  /* 0x00000ae27f007947 */ /* 0x000fea000b800000 */
[----:B------:R4:W1:Y:S02]  /*f330*/  SHFL.IDX PT, R0, R13, RZ, 0x181f ;  /* 0x00181fff0d007589 */ /* 0x00086400000e0000 */
.L_x_515:
[----:B------:R-:W-:Y:S01]  /*f340*/  MOV R14, c[0x0][0x4e8] ;  /* 0x00013a00000e7a02 */ /* 0x000fe20000000f00 */
[----:B------:R-:W-:Y:S04]  /*f350*/  BSSY B0, `(.L_x_498) ;  /* 0x000001b000007945 */ /* 0x000fe80003800000 */
[----:B------:R-:W-:-:S05]  /*f360*/  IMAD R14, R14, c[0x0][0x388], RZ ;  /* 0x0000e2000e0e7a24 */ /* 0x000fca00078e02ff */
[----:B------:R-:W-:-:S13]  /*f370*/  ISETP.GE.AND P0, PT, R12, R14, PT ;  /* 0x0000000e0c00720c */ /* 0x000fda0003f06270 */
[----:B------:R-:W-:Y:S05]  /*f380*/  @P0 BRA `(.L_x_499) ;  /* 0x0000017000000947 */ /* 0x000fea0003800000 */
[----:B------:R-:W5:Y:S04]  /*f390*/  LDL.64 R6, [R1+0x90] ;  /* 0x0000900001067983 */ /* 0x000f680000100a00 */
[----:B--2---:R-:W2:Y:S04]  /*f3a0*/  LDL R4, [R1+0xa0] ;  /* 0x0000a00001047983 */ /* 0x004ea80000100800 */
[----:B----4-:R-:W4:Y:S04]  /*f3b0*/  LDL R17, [R1+0x9c] ;  /* 0x00009c0001117983 */ /* 0x010f280000100800 */
[----:B---3--:R-:W3:Y:S04]  /*f3c0*/  LDL R15, [R1+0x98] ;  /* 0x00009800010f7983 */ /* 0x008ee80000100800 */
[----:B------:R-:W3:Y:S04]  /*f3d0*/  LDL R5, [R1+0xc0] ;  /* 0x0000c00001057983 */ /* 0x000ee80000100800 */
[----:B------:R-:W3:Y:S04]  /*f3e0*/  LDL R18, [R1+0xbc] ;  /* 0x0000bc0001127983 */ /* 0x000ee80000100800 */
[----:B------:R-:W3:Y:S01]  /*f3f0*/  LDL R16, [R1+0xb8] ;  /* 0x0000b80001107983 */ /* 0x000ee20000100800 */
[----:B-----5:R-:W-:-:S02]  /*f400*/  ISETP.GE.AND P3, PT, R6, c[0x0][0x3c8], PT ;  /* 0x0000f20006007a0c */ /* 0x020fc40003f66270 */
[----:B--2---:R-:W-:Y:S02]  /*f410*/  ISETP.GE.AND P2, PT, R4, c[0x0][0x3c8], PT ;  /* 0x0000f20004007a0c */ /* 0x004fe40003f46270 */
[----:B----4-:R-:W-:Y:S02]  /*f420*/  ISETP.GE.AND P1, PT, R17, c[0x0][0x3c8], PT ;  /* 0x0000f20011007a0c */ /* 0x010fe40003f26270 */
[----:B---3--:R-:W-:-:S07]  /*f430*/  ISETP.GE.AND P0, PT, R15, c[0x0][0x3c8], PT ;  /* 0x0000f2000f007a0c */ /* 0x008fce0003f06270 */
[-C--:B-1----:R-:W-:Y:S02]  /*f440*/  @!P3 LEA R10, P4, R6, R0.reuse, 0x1 ;  /* 0x00000000060ab211 */ /* 0x082fe400078808ff */
[----:B------:R-:W-:Y:S02]  /*f450*/  @!P2 LEA R8, P6, R4, R0, 0x1 ;  /* 0x000000000408a211 */ /* 0x000fe400078c08ff */
[----:B------:R-:W-:Y:S02]  /*f460*/  @!P3 LEA.HI.X R11, R6, R2, R7, 0x1, P4 ;  /* 0x00000002060bb211 */ /* 0x000fe400020f0c07 */
[----:B------:R-:W-:Y:S02]  /*f470*/  @!P1 LEA R6, P5, R17, R0, 0x1 ;  /* 0x0000000011069211 */ /* 0x000fe400078a08ff */
[----:B------:R-:W-:Y:S02]  /*f480*/  @!P2 LEA.HI.X R9, R4, R2, R5, 0x1, P6 ;  /* 0x000000020409a211 */ /* 0x000fe400030f0c05 */
[----:B------:R-:W-:-:S02]  /*f490*/  @!P0 LEA R4, P4, R15, R0, 0x1 ;  /* 0x000000000f048211 */ /* 0x000fc400078808ff */
[-C--:B------:R-:W-:Y:S02]  /*f4a0*/  @!P1 LEA.HI.X R7, R17, R2.reuse, R18, 0x1, P5 ;  /* 0x0000000211079211 */ /* 0x080fe400028f0c12 */
[----:B------:R-:W-:Y:S01]  /*f4b0*/  @!P0 LEA.HI.X R5, R15, R2, R16, 0x1, P4 ;  /* 0x000000020f058211 */ /* 0x000fe200020f0c10 */
[----:B------:R1:W-:Y:S04]  /*f4c0*/  @!P3 ST.E.128 [R10.64], RZ ;  /* 0x000000ff0a00b985 */ /* 0x0003e8000c101d06 */
[----:B------:R1:W-:Y:S04]  /*f4d0*/  @!P2 ST.E.128 [R8.64], RZ ;  /* 0x000000ff0800a985 */ /* 0x0003e8000c101d06 */
[----:B------:R1:W-:Y:S04]  /*f4e0*/  @!P1 ST.E.128 [R6.64], RZ ;  /* 0x000000ff06009985 */ /* 0x0003e8000c101d06 */
[----:B------:R1:W-:Y:S02]  /*f4f0*/  @!P0 ST.E.128 [R4.64], RZ ;  /* 0x000000ff04008985 */ /* 0x0003e4000c101d06 */
.L_x_499:
[----:B------:R-:W-:Y:S05]  /*f500*/  BSYNC B0 ;  /* 0x0000000000007941 */ /* 0x000fea0003800000 */
.L_x_498:
[----:B------:R-:W-:Y:S05]  /*f510*/  BRA.DIV ~URZ, `(.L_x_500) ;  /* 0x000009527f007947 */ /* 0x000fea000b800000 */
[----:B---3--:R3:W2:Y:S04]  /*f520*/  SHFL.IDX PT, R2, R3, 0x1, 0x181f ;  /* 0x00381f0003027f89 */ /* 0x0086a800000e0000 */
[----:B-1----:R3:W1:Y:S02]  /*f530*/  SHFL.IDX PT, R0, R13, 0x1, 0x181f ;  /* 0x00381f000d007f89 */ /* 0x00266400000e0000 */
.L_x_516:
[----:B------:R-:W-:Y:S01]  /*f540*/  IADD3 R4, R12, 0x20, RZ ;  /* 0x000000200c047810 */ /* 0x000fe20007ffe0ff */
[----:B------:R-:W-:Y:S03]  /*f550*/  BSSY B0, `(.L_x_501) ;  /* 0x000001a000007945 */ /* 0x000fe60003800000 */
[----:B------:R-:W-:-:S13]  /*f560*/  ISETP.GE.AND P0, PT, R4, R14, PT ;  /* 0x0000000e0400720c */ /* 0x000fda0003f06270 */
[----:B------:R-:W-:Y:S05]  /*f570*/  @P0 BRA `(.L_x_502) ;  /* 0x0000017000000947 */ /* 0x000fea0003800000 */
[----:B------:R-:W5:Y:S04]  /*f580*/  LDL.64 R6, [R1+0x90] ;  /* 0x0000900001067983 */ /* 0x000f680000100a00 */
[----:B---3--:R-:W3:Y:S04]  /*f590*/  LDL R5, [R1+0xa0] ;  /* 0x0000a00001057983 */ /* 0x008ee80000100800 */
[----:B----4-:R-:W4:Y:S04]  /*f5a0*/  LDL R17, [R1+0x9c] ;  /* 0x00009c0001117983 */ /* 0x010f280000100800 */
[----:B--2---:R-:W2:Y:S04]  /*f5b0*/  LDL R15, [R1+0x98] ;  /* 0x00009800010f7983 */ /* 0x004ea80000100800 */
[----:B------:R-:W2:Y:S04]  /*f5c0*/  LDL R19, [R1+0xc0] ;  /* 0x0000c00001137983 */ /* 0x000ea80000100800 */
[----:B------:R-:W2:Y:S04]  /*f5d0*/  LDL R18, [R1+0xbc] ;  /* 0x0000bc0001127983 */ /* 0x000ea80000100800 */
[----:B------:R-:W2:Y:S01]  /*f5e0*/  LDL R16, [R1+0xb8] ;  /* 0x0000b80001107983 */ /* 0x000ea20000100800 */
[----:B-----5:R-:W-:-:S02]  /*f5f0*/  ISETP.GE.AND P3, PT, R6, c[0x0][0x3c8], PT ;  /* 0x0000f20006007a0c */ /* 0x020fc40003f66270 */
[----:B---3--:R-:W-:Y:S02]  /*f600*/  ISETP.GE.AND P2, PT, R5, c[0x0][0x3c8], PT ;  /* 0x0000f20005007a0c */ /* 0x008fe40003f46270 */
[----:B----4-:R-:W-:Y:S02]  /*f610*/  ISETP.GE.AND P1, PT, R17, c[0x0][0x3c8], PT ;  /* 0x0000f20011007a0c */ /* 0x010fe40003f26270 */
[----:B--2---:R-:W-:-:S07]  /*f620*/  ISETP.GE.AND P0, PT, R15, c[0x0][0x3c8], PT ;  /* 0x0000f2000f007a0c */ /* 0x004fce0003f06270 */
[CC--:B-1----:R-:W-:Y:S02]  /*f630*/  @!P3 LEA R10, P4, R6.reuse, R0.reuse, 0x1 ;  /* 0x00000000060ab211 */ /* 0x0c2fe400078808ff */
        /* <DEDUP_REMOVED lines=11> */
.L_x_502:
[----:B------:R-:W-:Y:S05]  /*f6f0*/  BSYNC B0 ;  /* 0x0000000000007941 */ /* 0x000fea0003800000 */
.L_x_501:
[----:B------:R-:W-:Y:S05]  /*f700*/  BRA.DIV ~URZ, `(.L_x_503) ;  /* 0x000008227f007947 */ /* 0x000fea000b800000 */
[----:B--2---:R2:W3:Y:S02]  /*f710*/  SHFL.IDX PT, R2, R3, 0x2, 0x181f ;  /* 0x00581f0003027f89 */ /* 0x0044e400000e0000 */
.L_x_517:
[----:B------:R-:W-:Y:S05]  /*f720*/  BRA.DIV ~URZ, `(.L_x_504) ;  /* 0x000008727f007947 */ /* 0x000fea000b800000 */
[----:B-1----:R1:W2:Y:S02]  /*f730*/  SHFL.IDX PT, R0, R13, 0x2, 0x181f ;  /* 0x00581f000d007f89 */ /* 0x0022a400000e0000 */
.L_x_518:
[----:B------:R-:W-:Y:S01]  /*f740*/  IADD3 R4, R12, 0x40, RZ ;  /* 0x000000400c047810 */ /* 0x000fe20007ffe0ff */
[----:B------:R-:W-:Y:S03]  /*f750*/  BSSY B0, `(.L_x_505) ;  /* 0x000001a000007945 */ /* 0x000fe60003800000 */
[----:B------:R-:W-:-:S13]  /*f760*/  ISETP.GE.AND P0, PT, R4, R14, PT ;  /* 0x0000000e0400720c */ /* 0x000fda0003f06270 */
[----:B------:R-:W-:Y:S05]  /*f770*/  @P0 BRA `(.L_x_506) ;  /* 0x0000017000000947 */ /* 0x000fea0003800000 */
[----:B------:R-:W5:Y:S04]  /*f780*/  LDL.64 R6, [R1+0x90] ;  /* 0x0000900001067983 */ /* 0x000f680000100a00 */
[----:B----4-:R-:W4:Y:S04]  /*f790*/  LDL R5, [R1+0xa0] ;  /* 0x0000a00001057983 */ /* 0x010f280000100800 */
[----:B---3--:R-:W3:Y:S04]  /*f7a0*/  LDL R17, [R1+0x9c] ;  /* 0x00009c0001117983 */ /* 0x008ee80000100800 */
[----:B--2---:R-:W2:Y:S04]  /*f7b0*/  LDL R15, [R1+0x98] ;  /* 0x00009800010f7983 */ /* 0x004ea80000100800 */
[----:B------:R-:W2:Y:S04]  /*f7c0*/  LDL R19, [R1+0xc0] ;  /* 0x0000c00001137983 */ /* 0x000ea80000100800 */
[----:B------:R-:W2:Y:S04]  /*f7d0*/  LDL R18, [R1+0xbc] ;  /* 0x0000bc0001127983 */ /* 0x000ea80000100800 */
[----:B------:R-:W2:Y:S01]  /*f7e0*/  LDL R16, [R1+0xb8] ;  /* 0x0000b80001107983 */ /* 0x000ea20000100800 */
[----:B-----5:R-:W-:-:S02]  /*f7f0*/  ISETP.GE.AND P3, PT, R6, c[0x0][0x3c8], PT ;  /* 0x0000f20006007a0c */ /* 0x020fc40003f66270 */
[----:B----4-:R-:W-:Y:S02]  /*f800*/  ISETP.GE.AND P2, PT, R5, c[0x0][0x3c8], PT ;  /* 0x0000f20005007a0c */ /* 0x010fe40003f46270 */
[----:B---3--:R-:W-:Y:S02]  /*f810*/  ISETP.GE.AND P1, PT, R17, c[0x0][0x3c8], PT ;  /* 0x0000f20011007a0c */ /* 0x008fe40003f26270 */
[----:B--2---:R-:W-:-:S07]  /*f820*/  ISETP.GE.AND P0, PT, R15, c[0x0][0x3c8], PT ;  /* 0x0000f2000f007a0c */ /* 0x004fce0003f06270 */
[CC--:B------:R-:W-:Y:S02]  /*f830*/  @!P3 LEA R10, P4, R6.reuse, R0.reuse, 0x1 ;  /* 0x00000000060ab211 */ /* 0x0c0fe400078808ff */
        /* <DEDUP_REMOVED lines=11> */
.L_x_506:
[----:B------:R-:W-:Y:S05]  /*f8f0*/  BSYNC B0 ;  /* 0x0000000000007941 */ /* 0x000fea0003800000 */
.L_x_505:
[----:B------:R-:W-:Y:S05]  /*f900*/  BRA.DIV ~URZ, `(.L_x_507) ;  /* 0x000006f27f007947 */ /* 0x000fea000b800000 */
[----:B---3--:R3:W1:Y:S04]  /*f910*/  SHFL.IDX PT, R2, R3, 0x3, 0x181f ;  /* 0x00781f0003027f89 */ /* 0x00866800000e0000 */
[----:B--2---:R3:W2:Y:S02]  /*f920*/  SHFL.IDX PT, R0, R13, 0x3, 0x181f ;  /* 0x00781f000d007f89 */ /* 0x0046a400000e0000 */
.L_x_519:
[----:B------:R-:W-:-:S04]  /*f930*/  IADD3 R12, R12, 0x60, RZ ;  /* 0x000000600c0c7810 */ /* 0x000fc80007ffe0ff */
        /* <DEDUP_REMOVED lines=8> */
[----:B-1----:R-:W2:Y:S01]  /*f9c0*/  LDL R13, [R1+0xb8] ;  /* 0x0000b800010d7983 */ /* 0x002ea20000100800 */
[----:B-----5:R-:W-:-:S02]  /*f9d0*/  ISETP.GE.AND P3, PT, R6, c[0x0][0x3c8], PT ;  /* 0x0000f20006007a0c */ /* 0x020fc40003f66270 */
[----:B---3--:R-:W-:Y:S02]  /*f9e0*/  ISETP.GE.AND P2, PT, R4, c[0x0][0x3c8], PT ;  /* 0x0000f20004007a0c */ /* 0x008fe40003f46270 */
[----:B----4-:R-:W-:Y:S02]  /*f9f0*/  ISETP.GE.AND P1, PT, R15, c[0x0][0x3c8], PT ;  /* 0x0000f2000f007a0c */ /* 0x010fe40003f26270 */
[----:B--2---:R-:W-:-:S07]  /*fa00*/  ISETP.GE.AND P0, PT, R3, c[0x0][0x3c8], PT ;  /* 0x0000f20003007a0c */ /* 0x004fce0003f06270 */
[-C--:B------:R-:W-:Y:S02]  /*fa10*/  @!P3 LEA R10, P4, R6, R0.reuse, 0x1 ;  /* 0x00000000060ab211 */ /* 0x080fe400078808ff */
        /* <DEDUP_REMOVED lines=11> */
.L_x_493:
[----:B----4-:R-:W-:Y:S05]  /*fad0*/  BSYNC B1 ;  /* 0x0000000000017941 */ /* 0x010fea0003800000 */
.L_x_484:
[----:B--2---:R-:W2:Y:S02]  /*fae0*/  LDL R0, [R1+0xf0] ;  /* 0x0000f00001007983 */ /* 0x004ea40000100800 */
[----:B--2---:R-:W-:-:S13]  /*faf0*/  ISETP.NE.AND P0, PT, R0, RZ, PT ;  /* 0x000000ff0000720c */ /* 0x004fda0003f05270 */
[----:B------:R-:W-:Y:S01]  /*fb00*/  @P0 WARPSYNC 0xffffffff ;  /* 0xffffffff00000948 */ /* 0x000fe20003800000 */
[----:B------:R-:W-:Y:S06]  /*fb10*/  @P0 BAR.SYNC.DEFER_BLOCKING 0x5, 0x100 ;  /* 0x0144000000000b1d */ /* 0x000fec0000010000 */
[----:B------:R-:W2:Y:S04]  /*fb20*/  @P0 LDS R0, [0x18100] ;  /* 0x01810000ff000984 */ /* 0x000ea80000000800 */
[----:B--2---:R2:W-:Y:S04]  /*fb30*/  @P0 STL [R1+0xc4], R0 ;  /* 0x0000c40001000387 */ /* 0x0045e80000100800 */
[----:B------:R-:W-:Y:S06]  /*fb40*/  @P0 BAR.ARV 0x4, 0x100 ;  /* 0x0104000000000b1d */ /* 0x000fec0000002000 */
[----:B------:R-:W-:Y:S05]  /*fb50*/  @P0 BRA `(.L_x_508) ;  /* 0x0000009000000947 */ /* 0x000fea0003800000 */
[----:B------:R-:W-:Y:S05]  /*fb60*/  BRA.DIV ~URZ, `(.L_x_509) ;  /* 0x000005527f007947 */ /* 0x000fea000b800000 */
[----:B--2---:R2:W4:Y:S02]  /*fb70*/  SHFL.IDX PT, R0, R81, RZ, 0x1f ;  /* 0x00001fff51007589 */ /* 0x00452400000e0000 */
.L_x_520:
[----:B-1----:R-:W1:Y:S01]  /*fb80*/  S2R R2, SR_TID.X ;  /* 0x0000000000027919 */ /* 0x002e620000002100 */
[----:B------:R-:W-:Y:S03]  /*fb90*/  WARPSYNC 0xffffffff ;  /* 0xffffffff00007948 */ /* 0x000fe60003800000 */
[----:B------:R-:W-:Y:S06]  /*fba0*/  BAR.SYNC.DEFER_BLOCKING 0x4, 0x100 ;  /* 0x0104000000007b1d */ /* 0x000fec0000010000 */
[----:B----4-:R4:W-:Y:S01]  /*fbb0*/  STL [R1+0xc4], R0 ;  /* 0x0000c40001007387 */ /* 0x0109e20000100800 */
[----:B-1----:R-:W-:-:S13]  /*fbc0*/  LOP3.LUT P0, RZ, R2, 0xff, RZ, 0xc0, !PT ;  /* 0x000000ff02ff7812 */ /* 0x002fda000780c0ff */
[----:B------:R4:W-:Y:S04]  /*fbd0*/  @!P0 STS [0x18100], R81 ;  /* 0x01810051ff008388 */ /* 0x0009e80000000800 */
[----:B------:R-:W-:Y:S06]  /*fbe0*/  BAR.ARV 0x5, 0x100 ;  /* 0x0144000000007b1d */ /* 0x000fec0000002000 */
.L_x_508:
[----:B--2-4-:R-:W2:Y:S02]  /*fbf0*/  LDL R0, [R1+0xc4] ;  /* 0x0000c40001007983 */ /* 0x014ea40000100800 */
[----:B--2---:R-:W-:-:S13]  /*fc00*/  ISETP.GE.AND P0, PT, R0, c[0x0][0x538], PT ;  /* 0x00014e0000007a0c */ /* 0x004fda0003f06270 */
[----:B-1-3-5:R-:W-:Y:S01]  /*fc10*/  @P0 CALL.REL.NOINC `(.L_x_510) ;  /* 0x0000001000000944 */ /* 0x02afe20003c00000 */
[----:B------:R-:W-:Y:S05]  /*fc20*/  BRA `(.L_x_511) ;  /* 0xffff0fc000007947 */ /* 0x000fea000383ffff */
.L_x_510:
[----:B------:R-:W-:Y:S05]  /*fc30*/  EXIT ;  /* 0x000000000000794d */ /* 0x000fea0003800000 */
.L_x_480:
[----:B------:R1:W5:Y:S01]  /*fc40*/  LDL R0, [R1+0x64] ;  /* 0x0000640001007983 */ /* 0x0003620000100800 */
[----:B------:R-:W-:Y:S02]  /*fc50*/  MOV R3, 0x2 ;  /* 0x0000000200037802 */ /* 0x000fe40000000f00 */
[----:B------:R-:W-:Y:S02]  /*fc60*/  MOV R2, 0xfc80 ;  /* 0x0000fc8000027802 */ /* 0x000fe40000000f00 */
[----:B-1---5:R-:W-:Y:S05]  /*fc70*/  CALL.REL.NOINC `($__internal_0_$__cuda_sm70_shflsync_bfly_p) ;  /* 0x000004a000007944 */ /* 0x022fea0003c00000 */
[----:B------:R-:W-:Y:S01]  /*fc80*/  MOV R4, R5 ;  /* 0x0000000500047202 */ /* 0x000fe20000000f00 */
[----:B------:R-:W-:Y:S05]  /*fc90*/  BRA `(.L_x_512) ;  /* 0xffffd0a000007947 */ /* 0x000fea000383ffff */
.L_x_481:
[----:B------:R-:W-:Y:S01]  /*fca0*/  IMAD.MOV.U32 R0, RZ, RZ, R4 ;  /* 0x000000ffff007224 */ /* 0x000fe200078e0004 */
[----:B------:R-:W-:Y:S02]  /*fcb0*/  MOV R3, 0x1 ;  /* 0x0000000100037802 */ /* 0x000fe40000000f00 */
[----:B------:R-:W-:Y:S02]  /*fcc0*/  MOV R2, 0xfce0 ;  /* 0x0000fce000027802 */ /* 0x000fe40000000f00 */
[----:B-----5:R-:W-:Y:S05]  /*fcd0*/  CALL.REL.NOINC `($__internal_0_$__cuda_sm70_shflsync_bfly_p) ;  /* 0x0000044000007944 */ /* 0x020fea0003c00000 */
[----:B------:R1:W5:Y:S01]  /*fce0*/  LDL R0, [R1+0x68] ;  /* 0x0000680001007983 */ /* 0x0003620000100800 */
[----:B------:R-:W-:Y:S01]  /*fcf0*/  FADD.FTZ R4, R4, R5 ;  /* 0x0000000504047221 */ /* 0x000fe20000010000 */
[----:B------:R-:W-:Y:S02]  /*fd00*/  MOV R3, 0x2 ;  /* 0x0000000200037802 */ /* 0x000fe40000000f00 */
[----:B------:R-:W-:-:S02]  /*fd10*/  MOV R2, 0xfd30 ;  /* 0x0000fd3000027802 */ /* 0x000fc40000000f00 */
[----:B-1---5:R-:W-:Y:S05]  /*fd20*/  CALL.REL.NOINC `($__internal_0_$__cuda_sm70_shflsync_bfly_p) ;  /* 0x000003f000007944 */ /* 0x022fea0003c00000 */
[----:B------:R-:W2:Y:S01]  /*fd30*/  LDL.LU R0, [R1+0x68] ;  /* 0x0000680001007983 */ /* 0x000ea20000300800 */
[----:B------:R-:W-:-:S02]  /*fd40*/  MOV R3, 0x1 ;  /* 0x0000000100037802 */ /* 0x000fc40000000f00 */
[----:B------:R-:W-:Y:S01]  /*fd50*/  MOV R2, 0xfd80 ;  /* 0x0000fd8000027802 */ /* 0x000fe20000000f00 */
[----:B--2---:R-:W-:Y:S02]  /*fd60*/  FADD.FTZ R0, R0, R5 ;  /* 0x0000000500007221 */ /* 0x004fe40000010000 */
[----:B------:R-:W-:Y:S05]  /*fd70*/  CALL.REL.NOINC `($__internal_0_$__cuda_sm70_shflsync_bfly_p) ;  /* 0x000003a000007944 */ /* 0x000fea0003c00000 */
[----:B------:R-:W-:Y:S01]  /*fd80*/  MOV R3, R5 ;  /* 0x0000000500037202 */ /* 0x000fe20000000f00 */
[----:B------:R-:W-:Y:S05]  /*fd90*/  BRA `(.L_x_513) ;  /* 0xffffd03000007947 */ /* 0x000fea000383ffff */
.L_x_496:
[----:B------:R-:W-:Y:S01]  /*fda0*/  IMAD.MOV.U32 R5, RZ, RZ, R3 ;  /* 0x000000ffff057224 */ /* 0x000fe200078e0003 */
[----:B------:R-:W-:Y:S01]  /*fdb0*/  MOV R4, RZ ;  /* 0x000000ff00047202 */ /* 0x000fe20000000f00 */
[----:B------:R-:W-:Y:S01]  /*fdc0*/  IMAD.MOV.U32 R0, RZ, RZ, 0x181f ;  /* 0x0000181fff007424 */ /* 0x000fe200078e00ff */
[----:B------:R-:W-:Y:S02]  /*fdd0*/  MOV R6, 0xfdf0 ;  /* 0x0000fdf000067802 */ /* 0x000fe40000000f00 */
[----:B--2---:R-:W-:Y:S05]  /*fde0*/  CALL.REL.NOINC `($__internal_1_$__cuda_sm70_shflsync_idx_p) ;  /* 0x0000037000007944 */ /* 0x004fea0003c00000 */
[----:B------:R-:W-:Y:S01]  /*fdf0*/  MOV R2, R0 ;  /* 0x0000000000027202 */ /* 0x000fe20000000f00 */
[----:B------:R-:W-:Y:S05]  /*fe00*/  BRA `(.L_x_514) ;  /* 0xfffff51000007947 */ /* 0x000fea000383ffff */
.L_x_497:
[----:B------:R-:W-:Y:S01]  /*fe10*/  IMAD.MOV.U32 R5, RZ, RZ, R13 ;  /* 0x000000ffff057224 */ /* 0x000fe200078e000d */
[----:B------:R-:W-:Y:S01]  /*fe20*/  MOV R4, RZ ;  /* 0x000000ff00047202 */ /* 0x000fe20000000f00 */
[----:B------:R-:W-:Y:S01]  /*fe30*/  IMAD.MOV.U32 R0, RZ, RZ, 0x181f ;  /* 0x0000181fff007424 */ /* 0x000fe200078e00ff */
[----:B------:R-:W-:Y:S02]  /*fe40*/  MOV R6, 0xfe60 ;  /* 0x0000fe6000067802 */ /* 0x000fe40000000f00 */
[----:B-123--:R-:W-:Y:S05]  /*fe50*/  CALL.REL.NOINC `($__internal_1_$__cuda_sm70_shflsync_idx_p) ;  /* 0x0000030000007944 */ /* 0x00efea0003c00000 */
[----:B------:R-:W-:Y:S05]  /*fe60*/  BRA `(.L_x_515) ;  /* 0xfffff4d000007947 */ /* 0x000fea000383ffff */
.L_x_500:
[----:B-1----:R-:W-:Y:S01]  /*fe70*/  IMAD.MOV.U32 R5, RZ, RZ, R3 ;  /* 0x000000ffff057224 */ /* 0x002fe200078e0003 */
[----:B------:R-:W-:Y:S01]  /*fe80*/  MOV R4, 0x1 ;  /* 0x0000000100047802 */ /* 0x000fe20000000f00 */
[----:B------:R-:W-:Y:S01]  /*fe90*/  IMAD.MOV.U32 R0, RZ, RZ, 0x181f ;  /* 0x0000181fff007424 */ /* 0x000fe200078e00ff */
[----:B------:R-:W-:-:S02]  /*fea0*/  MOV R6, 0xfec0 ;  /* 0x0000fec000067802 */ /* 0x000fc40000000f00 */
[----:B--234-:R-:W-:Y:S05]  /*feb0*/  CALL.REL.NOINC `($__internal_1_$__cuda_sm70_shflsync_idx_p) ;  /* 0x000002a000007944 */ /* 0x01cfea0003c00000 */
[----:B------:R-:W-:Y:S01]  /*fec0*/  IMAD.MOV.U32 R2, RZ, RZ, R0 ;  /* 0x000000ffff027224 */ /* 0x000fe200078e0000 */
[----:B------:R-:W-:Y:S01]  /*fed0*/  MOV R4, 0x1 ;  /* 0x0000000100047802 */ /* 0x000fe20000000f00 */
[----:B------:R-:W-:Y:S01]  /*fee0*/  IMAD.MOV.U32 R5, RZ, RZ, R13 ;  /* 0x000000ffff057224 */ /* 0x000fe200078e000d */
[----:B------:R-:W-:-:S02]  /*fef0*/  MOV R0, 0x181f ;  /* 0x0000181f00007802 */ /* 0x000fc40000000f00 */
[----:B------:R-:W-:Y:S02]  /*ff00*/  MOV R6, 0xff20 ;  /* 0x0000ff2000067802 */ /* 0x000fe40000000f00 */
[----:B------:R-:W-:Y:S05]  /*ff10*/  CALL.REL.NOINC `($__internal_1_$__cuda_sm70_shflsync_idx_p) ;  /* 0x0000024000007944 */ /* 0x000fea0003c00000 */
[----:B------:R-:W-:Y:S05]  /*ff20*/  BRA `(.L_x_516) ;  /* 0xfffff61000007947 */ /* 0x000fea000383ffff */
.L_x_503:
[----:B-1----:R-:W-:Y:S01]  /*ff30*/  IMAD.MOV.U32 R5, RZ, RZ, R3 ;  /* 0x000000ffff057224 */ /* 0x002fe200078e0003 */
[----:B------:R-:W-:Y:S01]  /*ff40*/  MOV R4, 0x2 ;  /* 0x0000000200047802 */ /* 0x000fe20000000f00 */
[----:B------:R-:W-:Y:S01]  /*ff50*/  IMAD.MOV.U32 R0, RZ, RZ, 0x181f ;  /* 0x0000181fff007424 */ /* 0x000fe200078e00ff */
[----:B------:R-:W-:Y:S02]  /*ff60*/  MOV R6, 0xff80 ;  /* 0x0000ff8000067802 */ /* 0x000fe40000000f00 */
[----:B--234-:R-:W-:Y:S05]  /*ff70*/  CALL.REL.NOINC `($__internal_1_$__cuda_sm70_shflsync_idx_p) ;  /* 0x000001e000007944 */ /* 0x01cfea0003c00000 */
[----:B------:R-:W-:Y:S01]  /*ff80*/  MOV R2, R0 ;  /* 0x0000000000027202 */ /* 0x000fe20000000f00 */
[----:B------:R-:W-:Y:S05]  /*ff90*/  BRA `(.L_x_517) ;  /* 0xfffff78000007947 */ /* 0x000fea000383ffff */
.L_x_504:
[----:B-1----:R-:W-:Y:S01]  /*ffa0*/  IMAD.MOV.U32 R5, RZ, RZ, R13 ;  /* 0x000000ffff057224 */ /* 0x002fe200078e000d */
[----:B------:R-:W-:Y:S01]  /*ffb0*/  MOV R4, 0x2 ;  /* 0x0000000200047802 */ /* 0x000fe20000000f00 */
[----:B------:R-:W-:Y:S01]  /*ffc0*/  IMAD.MOV.U32 R0, RZ, RZ, 0x181f ;  /* 0x0000181fff007424 */ /* 0x000fe200078e00ff */
[----:B------:R-:W-:Y:S02]  /*ffd0*/  MOV R6, 0xfff0 ;  /* 0x0000fff000067802 */ /* 0x000fe40000000f00 */
[----:B--234-:R-:W-:Y:S05]  /*ffe0*/  CALL.REL.NOINC `($__internal_1_$__cuda_sm70_shflsync_idx_p) ;  /* 0x0000017000007944 */ /* 0x01cfea0003c00000 */
[----:B------:R-:W-:Y:S05]  /*fff0*/  BRA `(.L_x_518) ;  /* 0xfffff74000007947 */ /* 0x000fea000383ffff */
.L_x_507:
[----:B--2---:R-:W-:Y:S01]  /*10000*/  IMAD.MOV.U32 R5, RZ, RZ, R3 ;  /* 0x000000ffff057224 */ /* 0x004fe200078e0003 */
[----:B------:R-:W-:Y:S01]  /*10010*/  MOV R4, 0x3 ;  /* 0x0000000300047802 */ /* 0x000fe20000000f00 */
[----:B------:R-:W-:Y:S01]  /*10020*/  IMAD.MOV.U32 R0, RZ, RZ, 0x181f ;  /* 0x0000181fff007424 */ /* 0x000fe200078e00ff */
[----:B------:R-:W-:-:S02]  /*10030*/  MOV R6, 0x10050 ;  /* 0x0001005000067802 */ /* 0x000fc40000000f00 */
[----:B-1-34-:R-:W-:Y:S05]  /*10040*/  CALL.REL.NOINC `($__internal_1_$__cuda_sm70_shflsync_idx_p) ;  /* 0x0000011000007944 */ /* 0x01afea0003c00000 */
[----:B------:R-:W-:Y:S01]  /*10050*/  IMAD.MOV.U32 R2, RZ, RZ, R0 ;  /* 0x000000ffff027224 */ /* 0x000fe200078e0000 */
[----:B------:R-:W-:Y:S01]  /*10060*/  MOV R4, 0x3 ;  /* 0x0000000300047802 */ /* 0x000fe20000000f00 */
[----:B------:R-:W-:Y:S01]  /*10070*/  IMAD.MOV.U32 R5, RZ, RZ, R13 ;  /* 0x000000ffff057224 */ /* 0x000fe200078e000d */
[----:B------:R-:W-:-:S02]  /*10080*/  MOV R0, 0x181f ;  /* 0x0000181f00007802 */ /* 0x000fc40000000f00 */
[----:B------:R-:W-:Y:S02]  /*10090*/  MOV R6, 0x100b0 ;  /* 0x000100b000067802 */ /* 0x000fe40000000f00 */
[----:B------:R-:W-:Y:S05]  /*100a0*/  CALL.REL.NOINC `($__internal_1_$__cuda_sm70_shflsync_idx_p) ;  /* 0x000000b000007944 */ /* 0x000fea0003c00000 */
[----:B------:R-:W-:Y:S05]  /*100b0*/  BRA `(.L_x_519) ;  /* 0xfffff87000007947 */ /* 0x000fea000383ffff */
.L_x_509:
[----:B-1----:R-:W-:Y:S01]  /*100c0*/  IMAD.MOV.U32 R5, RZ, RZ, R81 ;  /* 0x000000ffff057224 */ /* 0x002fe200078e0051 */
[----:B------:R-:W-:Y:S01]  /*100d0*/  MOV R4, RZ ;  /* 0x000000ff00047202 */ /* 0x000fe20000000f00 */
[----:B--2---:R-:W-:Y:S01]  /*100e0*/  IMAD.MOV.U32 R0, RZ, RZ, 0x1f ;  /* 0x0000001fff007424 */ /* 0x004fe200078e00ff */
[----:B------:R-:W-:Y:S02]  /*100f0*/  MOV R6, 0x10110 ;  /* 0x0001011000067802 */ /* 0x000fe40000000f00 */
[----:B---3-5:R-:W-:Y:S05]  /*10100*/  CALL.REL.NOINC `($__internal_1_$__cuda_sm70_shflsync_idx_p) ;  /* 0x0000005000007944 */ /* 0x028fea0003c00000 */
[----:B------:R-:W-:Y:S05]  /*10110*/  BRA `(.L_x_520) ;  /* 0xfffffa6000007947 */ /* 0x000fea000383ffff */
        .weak           $__internal_0_$__cuda_sm70_shflsync_bfly_p
        .type           $__internal_0_$__cuda_sm70_shflsync_bfly_p,@function
        .size           $__internal_0_$__cuda_sm70_shflsync_bfly_p,($__internal_1_$__cuda_sm70_shflsync_idx_p - $__internal_0_$__cuda_sm70_shflsync_bfly_p)
$__internal_0_$__cuda_sm70_shflsync_bfly_p:
[----:B------:R-:W-:Y:S04]  /*10120*/  WARPSYNC R6 ;  /* 0x0000000600007348 */ /* 0x000fe80003800000 */
[----:B------:R1:W2:Y:S02]  /*10130*/  SHFL.BFLY PT, R5, R0, R3, R7 ;  /* 0x0c00000300057389 */ /* 0x0002a400000e0007 */
[----:B-1----:R-:W-:-:S04]  /*10140*/  MOV R3, 0x0 ;  /* 0x0000000000037802 */ /* 0x002fc80000000f00 */
[----:B--2---:R-:W-:Y:S05]  /*10150*/  RET.REL.NODEC R2 `(_ZN7cutlass13device_kernelIN5flash19enable_sm80_to_sm89INS1_16FlashAttnFwdSm80INS1_25CollectiveMainloopFwdSm80ILi8ELi1ELb1EN4cute5tupleIJNS5_1CILi128EEENS7_ILi64EEENS7_ILi256EEEEEELi256ENS_10bfloat16_tEfNS_4arch4Sm80ELb1ELb0ELb0ELb0ELb0ELb0ELb1ELb0EEENS1_21CollectiveEpilogueFwdINS6_IJS8_SA_S9_EEENS6_IJNS7_ILi1EEESI_SI_EEESC_SE_Li256ELb0ELb1ELb0ELb0EEENS1_30DynamicPersistentTileSchedulerILi256ELi256ELb0ELb1ELb0EEEEEEEEEvNT_6ParamsE) ;  /* 0xfffefea002007950 */ /* 0x004fea0003c3ffff */
        .weak           $__internal_1_$__cuda_sm70_shflsync_idx_p
        .type           $__internal_1_$__cuda_sm70_shflsync_idx_p,@function
        .size           $__internal_1_$__cuda_sm70_shflsync_idx_p,(.L_x_1534 - $__internal_1_$__cuda_sm70_shflsync_idx_p)
$__internal_1_$__cuda_sm70_shflsync_idx_p:
[----:B------:R-:W-:Y:S04]  /*10160*/  WARPSYNC R83 ;  /* 0x0000005300007348 */ /* 0x000fe80003800000 */
[----:B------:R1:W2:Y:S02]  /*10170*/  SHFL.IDX PT, R0, R5, R4, R0 ;  /* 0x0000000405007389 */ /* 0x0002a400000e0000 */
[----:B-1----:R-:W-:Y:S02]  /*10180*/  MOV R4, R6 ;  /* 0x0000000600047202 */ /* 0x002fe40000000f00 */
[----:B------:R-:W-:-:S04]  /*10190*/  MOV R5, 0x0 ;  /* 0x0000000000057802 */ /* 0x000fc80000000f00 */
[----:B--2---:R-:W-:Y:S05]  /*101a0*/  RET.REL.NODEC R4 `(_ZN7cutlass13device_kernelIN5flash19enable_sm80_to_sm89INS1_16FlashAttnFwdSm80INS1_25CollectiveMainloopFwdSm80ILi8ELi1ELb1EN4cute5tupleIJNS5_1CILi128EEENS7_ILi64EEENS7_ILi256EEEEEELi256ENS_10bfloat16_tEfNS_4arch4Sm80ELb1ELb0ELb0ELb0ELb0ELb0ELb1ELb0EEENS1_21CollectiveEpilogueFwdINS6_IJS8_SA_S9_EEENS6_IJNS7_ILi1EEESI_SI_EEESC_SE_Li256ELb0ELb1ELb0ELb0EEENS1_30DynamicPersistentTileSchedulerILi256ELi256ELb0ELb1ELb0EEEEEEEEEvNT_6ParamsE) ;  /* 0xfffefe5004007950 */ /* 0x004fea0003c3ffff */
.L_x_521:
        /* <DEDUP_REMOVED lines=13> */
.L_x_1534:


//--------------------- .text._ZN7cutlass13device_kernelIN5flash19enable_sm80_to_sm89INS1_16FlashAttnFwdSm80INS1_25CollectiveMainloopFwdSm80ILi8ELi1ELb1EN4cute5tupleIJNS5_1CILi128EEENS7_ILi64EEENS7_ILi256EEEEEELi256ENS_10bfloat16_tEfNS_4arch4Sm80ELb1ELb0ELb0ELb1ELb0ELb0ELb1ELb0EEENS1_21CollectiveEpilogueFwdINS6_IJS8_SA_S9_EEENS6_IJNS7_ILi1EEESI_SI_EEESC_SE_Li256ELb1ELb1ELb0ELb0EEENS1_19SingleTileSchedulerILb1ELb0ELb1ELi128EEEEEEEEEvNT_6ParamsE --------------------------
	.section	.text._ZN7cutlass13device_kernelIN5flash19enable_sm80_to_sm89INS1_16FlashAttnFwdSm80INS1_25CollectiveMainloopFwdSm80ILi8ELi1ELb1EN4cute5tupleIJNS5_1CILi128EEENS7_ILi64EEENS7_ILi256EEEEEELi256ENS_10bfloat16_tEfNS_4arch4Sm80ELb1ELb0ELb0ELb1ELb0ELb0ELb1ELb0EEENS1_21CollectiveEpilogueFwdINS6_IJS8_SA_S9_EEENS6_IJNS7_ILi1EEESI_SI_EEESC_SE_Li256ELb1ELb1ELb0ELb0EEENS1_19SingleTileSchedulerILb1ELb0ELb1ELi128EEEEEEEEEvNT_6ParamsE,"ax",@progbits
	.sectioninfo	@"SHI_REGISTERS=255"
	.align	128
.text._ZN7cutlass13device_kernelIN5flash19enable_sm80_to_sm89INS1_16FlashAttnFwdSm80INS1_25CollectiveMainloopFwdSm80ILi8ELi1ELb1EN4cute5tupleIJNS5_1CILi128EEENS7_ILi64EEENS7_ILi256EEEEEELi256ENS_10bfloat16_tEfNS_4arch4Sm80ELb1ELb0ELb0ELb1ELb0ELb0ELb1ELb0EEENS1_21CollectiveEpilogueFwdINS6_IJS8_SA_S9_EEENS6_IJNS7_ILi1EEESI_SI_EEESC_SE_Li256ELb1ELb1ELb0ELb0EEENS1_19SingleTileSchedulerILb1ELb0ELb1ELi128EEEEEEEEEvNT_6ParamsE:
        .type           _ZN7cutlass13device_kernelIN5flash19enable_sm80_to_sm89INS1_16FlashAttnFwdSm80INS1_25CollectiveMainloopFwdSm80ILi8ELi1ELb1EN4cute5tupleIJNS5_1CILi128EEENS7_ILi64EEENS7_ILi256EEEEEELi256ENS_10bfloat16_tEfNS_4arch4Sm80ELb1ELb0ELb0ELb1ELb0ELb0ELb1ELb0EEENS1_21CollectiveEpilogueFwdINS6_IJS8_SA_S9_EEENS6_IJNS7_ILi1EEESI_SI_EEESC_SE_Li256ELb1ELb1ELb0ELb0EEENS1_19SingleTileSchedulerILb1ELb0ELb1ELi128EEEEEEEEEvNT_6ParamsE,@function
        .size           _ZN7cutlass13device_kernelIN5flash19enable_sm80_to_sm89INS1_16FlashAttnFwdSm80INS1_25CollectiveMainloopFwdSm80ILi8ELi1ELb1EN4cute5tupleIJNS5_1CILi128EEENS7_ILi64EEENS7_ILi256EEEEEELi256ENS_10bfloat16_tEfNS_4arch4Sm80ELb1ELb0ELb0ELb1ELb0ELb0ELb1ELb0EEENS1_21CollectiveEpilogueFwdINS6_IJS8_SA_S9_EEENS6_IJNS7_ILi1EEESI_SI_EEESC_SE_Li256ELb1ELb1ELb0ELb0EEENS1_19SingleTileSchedulerILb1ELb0ELb1ELi128EEEEEEEEEvNT_6ParamsE,(.L_x_1537 - _ZN7cutlass13device_kernelIN5flash19enable_sm80_to_sm89INS1_16FlashAttnFwdSm80INS1_25CollectiveMainloopFwdSm80ILi8ELi1ELb1EN4cute5tupleIJNS5_1CILi128EEENS7_ILi64EEENS7_ILi256EEEEEELi256ENS_10bfloat16_tEfNS_4arch4Sm80ELb1ELb0ELb0ELb1ELb0ELb0ELb1ELb0EEENS1_21CollectiveEpilogueFwdINS6_IJS8_SA_S9_EEENS6_IJNS7_ILi1EEESI_SI_EEESC_SE_Li256ELb1ELb1ELb0ELb0EEENS1_19SingleTileSchedulerILb1ELb0ELb1ELi128EEEEEEEEEvNT_6ParamsE)
        .other          _ZN7cutlass13device_kernelIN5flash19enable_sm80_to_sm89INS1_16FlashAttnFwdSm80INS1_25CollectiveMainloopFwdSm80ILi8ELi1ELb1EN4cute5tupleIJNS5_1CILi128EEENS7_ILi64EEENS7_ILi256EEEEEELi256ENS_10bfloat16_tEfNS_4arch4Sm80ELb1ELb0ELb0ELb1ELb0ELb0ELb1ELb0EEENS1_21CollectiveEpilogueFwdINS6_IJS8_SA_S9_EEENS6_IJNS7_ILi1EEESI_SI_EEESC_SE_Li256ELb1ELb1ELb0ELb0EEENS1_19SingleTileSchedulerILb1ELb0ELb1ELi128EEEEEEEEEvNT_6ParamsE,@"STO_CUDA_ENTRY STV_DEFAULT"
_ZN7cutlass13device_kernelIN5flash19enable_sm80_to_sm89INS1_16FlashAttnFwdSm80INS1_25CollectiveMainloopFwdSm80ILi8ELi1ELb1EN4cute5tupleIJNS5_1CILi128EEENS7_ILi64EEENS7_ILi256EEEEEELi256ENS_10bfloat16_tEfNS_4arch4Sm80ELb1ELb0ELb0ELb1ELb0ELb0ELb1ELb0EEENS1_21CollectiveEpilogueFwdINS6_IJS8_SA_S9_EEENS6_IJNS7_ILi1EEESI_SI_EEESC_SE_Li256ELb1ELb1ELb0ELb0EEENS1_19SingleTileSchedulerILb1ELb0ELb1ELi128EEEEEEEEEvNT_6ParamsE:
[----:B------:R-:W-:Y:S02]  /*0000*/  MOV R1, c[0x0][0x28] ;  /* 0x00000a0000017a02 */ /* 0x000fe40000000f00 */
[----:B------:R-:W1:Y:S01]  /*0010*/  S2R R97, SR_TID.X ;  /* 0x0000000000617919 */ /* 0x000e620000002100 */
[----:B------:R-:W-:Y:S01]  /*0020*/  IMAD.MOV.U32 R23, RZ, RZ, 0x4 ;  /* 0x00000004ff177424 */ /* 0x000fe200078e00ff */
[----:B------:R-:W2:Y:S01]  /*0030*/  S2UR UR6, SR_CTAID.X ;  /* 0x00000000000679c3 */ /* 0x000ea20000002500 */
[----:B------:R-:W-:Y:S01]  /*0040*/  ULDC.64 UR22, c[0x0][0x118] ;  /* 0x0000460000167ab9 */ /* 0x000fe20000000a00 */
[----:B------:R-:W3:Y:S01]  /*0050*/  S2R R5, SR_CTAID.Z ;  /* 0x0000000000057919 */ /* 0x000ee20000002700 */
[----:B------:R-:W-:Y:S02]  /*0060*/  IADD3 R1, R1, -0x130, RZ ;  /* 0xfffffed001017810 */ /* 0x000fe40007ffe0ff */
[----:B-1----:R-:W-:Y:S01]  /*0070*/  SHF.R.U32.HI R0, RZ, 0x5, R97 ;  /* 0x00000005ff007819 */ /* 0x002fe20000011661 */
[----:B---3--:R-:W-:-:S05]  /*0080*/  IMAD.WIDE R2, R5, R23, c[0x0][0x568] ;  /* 0x00015a0005027625 */ /* 0x008fca00078e0217 */
[----:B------:R-:W1:Y:S02]  /*0090*/  SHFL.IDX PT, R0, R0, RZ, 0x1f ;  /* 0x00001fff00007589 */ /* 0x000e6400000e0000 */
[----:B-1----:R-:W-:-:S13]  /*00a0*/  ISETP.NE.AND P0, PT, R0, RZ, PT ;  /* 0x000000ff0000720c */ /* 0x002fda0003f05270 */
[----:B--2---:R-:W-:Y:S05]  /*00b0*/  @!P0 BRA `(.L_x_522) ;  /* 0x0000014000008947 */ /* 0x004fea0003800000 */
[----:B------:R-:W-:-:S04]  /*00c0*/  ISETP.NE.U32.AND P0, PT, RZ, c[0x0][0x568], PT ;  /* 0x00015a00ff007a0c */ /* 0x000fc80003f05070 */
[----:B------:R-:W-:-:S13]  /*00d0*/  ISETP.NE.AND.EX P0, PT, RZ, c[0x0][0x56c], PT, P0 ;  /* 0x00015b00ff007a0c */ /* 0x000fda0003f05300 */
[----:B------:R-:W-:Y:S05]  /*00e0*/  @!P0 BRA `(.L_x_523) ;  /* 0x0000002000008947 */ /* 0x000fea0003800000 */
[----:B------:R1:W5:Y:S01]  /*00f0*/  LDG.E R0, [R2.64] ;  /* 0x0000001602007981 */ /* 0x000362000c1e1900 */
[----:B------:R-:W-:Y:S05]  /*0100*/  BRA `(.L_x_524) ;  /* 0x0000009000007947 */ /* 0x000fea0003800000 */
.L_x_523:
        /* <DEDUP_REMOVED lines=8> */
.L_x_525:
[----:B------:R-:W-:-:S04]  /*0190*/  MOV R0, c[0x0][0x54c] ;  /* 0x0001530000007a02 */ /* 0x000fc80000000f00 */
.L_x_524:
[----:B------:R-:W-:Y:S01]  /*01a0*/  USHF.L.U32 UR6, UR6, 0x7, URZ ;  /* 0x0000000706067899 */ /* 0x000fe2000800063f */
[----:B-----5:R-:W-:-:S05]  /*01b0*/  IMAD R0, R0, c[0x0][0x548], RZ ;  /* 0x0001520000007a24 */ /* 0x020fca00078e02ff */
[----:B------:R-:W-:-:S04]  /*01c0*/  ISETP.LE.AND P0, PT, R0, UR6, PT ;  /* 0x0000000600007c0c */ /* 0x000fc8000bf03270 */
[----:B------:R-:W-:-:S05]  /*01d0*/  SEL R0, R5, 0xffffffff, !P0 ;  /* 0xffffffff05007807 */ /* 0x000fca0004000000 */
[----:B------:R2:W-:Y:S01]  /*01e0*/  STL [R1+0xcc], R0 ;  /* 0x0000cc0001007387 */ /* 0x0005e20000100800 */
[----:B------:R-:W-:Y:S05]  /*01f0*/  BRA `(.L_x_526) ;  /* 0x0000013000007947 */ /* 0x000fea0003800000 */
.L_x_522:
[----:B------:R-:W-:-:S04]  /*0200*/  ISETP.NE.U32.AND P0, PT, RZ, c[0x0][0x568], PT ;  /* 0x00015a00ff007a0c */ /* 0x000fc80003f05070 */
[----:B------:R-:W-:-:S13]  /*0210*/  ISETP.NE.AND.EX P0, PT, RZ, c[0x0][0x56c], PT, P0 ;  /* 0x00015b00ff007a0c */ /* 0x000fda0003f05300 */
[----:B------:R-:W-:Y:S05]  /*0220*/  @!P0 BRA `(.L_x_527) ;  /* 0x0000002000008947 */ /* 0x000fea0003800000 */
[----:B------:R1:W5:Y:S01]  /*0230*/  LDG.E R0, [R2.64] ;  /* 0x0000001602007981 */ /* 0x000362000c1e1900 */
[----:B------:R-:W-:Y:S05]  /*0240*/  BRA `(.L_x_528) ;  /* 0x0000009000007947 */ /* 0x000fea0003800000 */
.L_x_527:
        /* <DEDUP_REMOVED lines=8> */
.L_x_529:
[----:B------:R-:W-:-:S04]  /*02d0*/  MOV R0, c[0x0][0x54c] ;  /* 0x0001530000007a02 */ /* 0x000fc80000000f00 */
.L_x_528:
[----:B------:R-:W-:Y:S01]  /*02e0*/  USHF.L.U32 UR6, UR6, 0x7, URZ ;  /* 0x0000000706067899 */ /* 0x000fe2000800063f */
[----:B-----5:R-:W-:-:S05]  /*02f0*/  IMAD R0, R0, c[0x0][0x548], RZ ;  /* 0x0001520000007a24 */ /* 0x020fca00078e02ff */
[----:B------:R-:W-:-:S04]  /*0300*/  ISETP.LE.AND P0, PT, R0, UR6, PT ;  /* 0x0000000600007c0c */ /* 0x000fc8000bf03270 */
[----:B------:R-:W-:-:S05]  /*0310*/  SEL R0, R5, 0xffffffff, !P0 ;  /* 0xffffffff05007807 */ /* 0x000fca0004000000 */
[----:B------:R2:W-:Y:S04]  /*0320*/  STL [R1+0xcc], R0 ;  /* 0x0000cc0001007387 */ /* 0x0005e80000100800 */
.L_x_526:
[----:B------:R-:W3:Y:S02]  /*0330*/  LDL R40, [R1+0xcc] ;  /* 0x0000cc0001287983 */ /* 0x000ee40000100800 */
[----:B---3--:R-:W-:-:S13]  /*0340*/  ISETP.GE.AND P0, PT, R40, RZ, PT ;  /* 0x000000ff2800720c */ /* 0x008fda0003f06270 */
[----:B------:R-:W-:Y:S05]  /*0350*/  @!P0 EXIT ;  /* 0x000000000000894d */ /* 0x000fea0003800000 */
[----:B------:R-:W-:Y:S02]  /*0360*/  ISETP.NE.U32.AND P1, PT, RZ, c[0x0][0x370], PT ;  /* 0x0000dc00ff007a0c */ /* 0x000fe40003f25070 */
[----:B------:R-:W-:Y:S02]  /*0370*/  ISETP.NE.U32.AND P0, PT, RZ, c[0x0][0x360], PT ;  /* 0x0000d800ff007a0c */ /* 0x000fe40003f05070 */
[----:B------:R-:W-:Y:S02]  /*0380*/  ISETP.NE.AND.EX P1, PT, RZ, c[0x0][0x374], PT, P1 ;  /* 0x0000dd00ff007a0c */ /* 0x000fe40003f25310 */
[----:B------:R-:W-:Y:S02]  /*0390*/  ISETP.NE.AND.EX P0, PT, RZ, c[0x0][0x364], PT, P0 ;  /* 0x0000d900ff007a0c */ /* 0x000fe40003f05300 */
[----:B------:R-:W-:Y:S02]  /*03a0*/  ISETP.NE.U32.AND P4, PT, RZ, c[0x0][0x348], PT ;  /* 0x0000d200ff007a0c */ /* 0x000fe40003f85070 */
[----:B------:R-:W-:-:S02]  /*03b0*/  ISETP.NE.U32.AND P3, PT, RZ, c[0x0][0x350], PT ;  /* 0x0000d400ff007a0c */ /* 0x000fc40003f65070 */
[----:B------:R-:W-:Y:S02]  /*03c0*/  ISETP.NE.AND.EX P4, PT, RZ, c[0x0][0x34c], PT, P4 ;  /* 0x0000d300ff007a0c */ /* 0x000fe40003f85340 */
[----:B------:R-:W-:-:S03]  /*03d0*/  ISETP.NE.AND.EX P3, PT, RZ, c[0x0][0x354], PT, P3 ;  /* 0x0000d500ff007a0c */ /* 0x000fc60003f65330 */
[----:B------:R-:W-:-:S04]  /*03e0*/  @P1 IMAD.WIDE R4, R40, R23, c[0x0][0x370] ;  /* 0x0000dc0028041625 */ /* 0x000fc800078e0217 */
[----:B-1----:R-:W-:Y:S01]  /*03f0*/  @P0 IMAD.WIDE R2, R40, R23, c[0x0][0x360] ;  /* 0x0000d80028020625 */ /* 0x002fe200078e0217 */
[----:B------:R1:W3:Y:S01]  /*0400*/  @P1 LDG.E R8, [R4.64] ;  /* 0x0000001604081981 */ /* 0x0002e2000c1e1900 */
[----:B------:R-:W-:-:S03]  /*0410*/  CS2R R6, SRZ ;  /* 0x0000000000067805 */ /* 0x000fc6000001ff00 */
[----:B--2---:R2:W4:Y:S01]  /*0420*/  @P0 LDG.E R0, [R2.64] ;  /* 0x0000001602000981 */ /* 0x004522000c1e1900 */
[----:B-1----:R-:W-:-:S04]  /*0430*/  IMAD.WIDE R4, R40, R23, c[0x0][0x348] ;  /* 0x0000d20028047625 */ /* 0x002fc800078e0217 */
[----:B--2---:R-:W-:Y:S01]  /*0440*/  IMAD.WIDE R2, R40, R23, c[0x0][0x350] ;  /* 0x0000d40028027625 */ /* 0x004fe200078e0217 */
[----:B------:R1:W5:Y:S04]  /*0450*/  @P4 LDG.E R6, [R4.64] ;  /* 0x0000001604064981 */ /* 0x000368000c1e1900 */
[----:B------:R1:W5:Y:S01]  /*0460*/  @P3 LDG.E R7, [R2.64] ;  /* 0x0000001602073981 */ /* 0x000362000c1e1900 */
[----:B------:R-:W-:Y:S02]  /*0470*/  UMOV UR7, URZ ;  /* 0x0000003f00077c82 */ /* 0x000fe40008000000 */
[----:B------:R-:W-:Y:S02]  /*0480*/  ULDC UR19, c[0x0][0x168] ;  /* 0x00005a0000137ab9 */ /* 0x000fe40000000800 */
[----:B------:R-:W-:Y:S01]  /*0490*/  ULDC UR10, c[0x0][0x1d0] ;  /* 0x00007400000a7ab9 */ /* 0x000fe20000000800 */
[----:B---3--:R1:W2:Y:S08]  /*04a0*/  @P1 R2UR UR7, R8 ;  /* 0x00000000080713c2 */ /* 0x0082b000000e0000 */
[----:B----4-:R1:W3:Y:S02]  /*04b0*/  @P0 R2UR UR19, R0 ;  /* 0x00000000001303c2 */ /* 0x0102e400000e0000 */
[----:B-123--:R-:W-:Y:S05]  /*04c0*/  @P0 BRA `(.L_x_530) ;  /* 0x0000006000000947 */ /* 0x00efea0003800000 */
[----:B------:R-:W-:Y:S05]  /*04d0*/  @!P4 BRA `(.L_x_530) ;  /* 0x000000500000c947 */ /* 0x000fea0003800000 */
[----:B------:R1:W2:Y:S04]  /*04e0*/  LDG.E R0, [R4.64] ;  /* 0x0000001604007981 */ /* 0x0002a8000c1e1900 */
[----:B-1----:R-:W3:Y:S01]  /*04f0*/  LDG.E R4, [R4.64+0x4] ;  /* 0x0000041604047981 */ /* 0x002ee2000c1e1900 */
[----:B--2---:R-:W1:Y:S08]  /*0500*/  R2UR UR19, R0 ;  /* 0x00000000001373c2 */ /* 0x004e7000000e0000 */
[----:B---3--:R-:W1:Y:S02]  /*0510*/  R2UR UR4, R4 ;  /* 0x00000000040473c2 */ /* 0x008e6400000e0000 */
[----:B-1----:R-:W-:-:S06]  /*0520*/  UIADD3 UR19, -UR19, UR4, URZ ;  /* 0x0000000413137290 */ /* 0x002fcc000fffe13f */
.L_x_530:
[----:B------:R-:W-:-:S04]  /*0530*/  ISETP.NE.U32.AND P0, PT, RZ, c[0x0][0x368], PT ;  /* 0x0000da00ff007a0c */ /* 0x000fc80003f05070 */
[----:B------:R-:W-:-:S13]  /*0540*/  ISETP.NE.AND.EX P0, PT, RZ, c[0x0][0x36c], PT, P0 ;  /* 0x0000db00ff007a0c */ /* 0x000fda0003f05300 */
[----:B------:R-:W-:Y:S05]  /*0550*/  @!P0 BRA `(.L_x_531) ;  /* 0x0000004000008947 */ /* 0x000fea0003800000 */
[----:B------:R-:W-:-:S05]  /*0560*/  IMAD.WIDE R2, R40, R23, c[0x0][0x368] ;  /* 0x0000da0028027625 */ /* 0x000fca00078e0217 */
[----:B------:R-:W2:Y:S02]  /*0570*/  LDG.E R0, [R2.64] ;  /* 0x0000001602007981 */ /* 0x000ea4000c1e1900 */
[----:B--2---:R1:W2:Y:S02]  /*0580*/  R2UR UR10, R0 ;  /* 0x00000000000a73c2 */ /* 0x0042a400000e0000 */
[----:B-12---:R-:W-:Y:S05]  /*0590*/  BRA `(.L_x_532) ;  /* 0x0000006000007947 */ /* 0x006fea0003800000 */
.L_x_531:
[----:B------:R-:W-:Y:S05]  /*05a0*/  @!P3 BRA `(.L_x_532) ;  /* 0x000000500000b947 */ /* 0x000fea0003800000 */
[----:B------:R1:W2:Y:S04]  /*05b0*/  LDG.E R0, [R2.64] ;  /* 0x0000001602007981 */ /* 0x0002a8000c1e1900 */
[----:B-1----:R-:W3:Y:S01]  /*05c0*/  LDG.E R2, [R2.64+0x4] ;  /* 0x0000041602027981 */ /* 0x002ee2000c1e1900 */
[----:B--2---:R-:W1:Y:S08]  /*05d0*/  R2UR UR10, R0 ;  /* 0x00000000000a73c2 */ /* 0x004e7000000e0000 */
[----:B---3--:R-:W1:Y:S02]  /*05e0*/  R2UR UR4, R2 ;  /* 0x00000000020473c2 */ /* 0x008e6400000e0000 */
[----:B-1----:R-:W-:-:S06]  /*05f0*/  UIADD3 UR10, -UR10, UR4, URZ ;  /* 0x000000040a0a7290 */ /* 0x002fcc000fffe13f */
.L_x_532:
[----:B------:R-:W-:Y:S01]  /*0600*/  ULDC UR4, c[0x0][0x2c4] ;  /* 0x0000b10000047ab9 */ /* 0x000fe20000000800 */
[----:B-----5:R-:W-:Y:S01]  /*0610*/  IADD3 R25, R7, UR7, RZ ;  /* 0x0000000707197c10 */ /* 0x020fe2000fffe0ff */
[----:B------:R-:W-:Y:S01]  /*0620*/  UISETP.NE.AND UP1, UPT, UR4, 0x1, UPT ;  /* 0x000000010400788c */ /* 0x000fe2000bf25270 */
[----:B------:R-:W-:Y:S01]  /*0630*/  PLOP3.LUT P1, PT, PT, PT, PT, 0x80, 0x0 ;  /* 0x000000000000781c */ /* 0x000fe20003f2f070 */
[----:B------:R-:W-:Y:S01]  /*0640*/  UIADD3 UR10, -UR7, UR10, URZ ;  /* 0x0000000a070a7290 */ /* 0x000fe2000fffe13f */
[----:B------:R-:W-:Y:S01]  /*0650*/  CS2R R10, SRZ ;  /* 0x00000000000a7805 */ /* 0x000fe2000001ff00 */
[----:B------:R-:W-:Y:S01]  /*0660*/  ULDC.64 UR4, c[0x0][0x2c8] ;  /* 0x0000b20000047ab9 */ /* 0x000fe20000000a00 */
[----:B------:R-:W-:Y:S01]  /*0670*/  IMAD.MOV.U32 R130, RZ, RZ, RZ ;  /* 0x000000ffff827224 */ /* 0x000fe200078e00ff */
[----:B------:R-:W-:Y:S01]  /*0680*/  UIADD3 UR7, UR10, 0x40, -UR19 ;  /* 0x000000400a077890 */ /* 0x000fe2000fffe813 */
[----:B------:R-:W-:Y:S01]  /*0690*/  CS2R R128, SRZ ;  /* 0x0000000000807805 */ /* 0x000fe2000001ff00 */
[----:B------:R-:W-:Y:S01]  /*06a0*/  CS2R R14, SRZ ;  /* 0x00000000000e7805 */ /* 0x000fe2000001ff00 */
[----:B------:R-:W-:Y:S01]  /*06b0*/  IMAD.MOV.U32 R126, RZ, RZ, RZ ;  /* 0x000000ffff7e7224 */ /* 0x000fe200078e00ff */
[----:B------:R-:W-:Y:S01]  /*06c0*/  CS2R R124, SRZ ;  /* 0x00000000007c7805 */ /* 0x000fe2000001ff00 */
[----:B------:R-:W-:Y:S01]  /*06d0*/  @UP1 UIADD3 UR8, UR6, 0x7f, URZ ;  /* 0x0000007f06081890 */ /* 0x000fe2000fffe03f */
[----:B------:R-:W-:Y:S01]  /*06e0*/  MOV R122, RZ ;  /* 0x000000ff007a7202 */ /* 0x000fe20000000f00 */
[----:B------:R-:W-:Y:S01]  /*06f0*/  CS2R R120, SRZ ;  /* 0x0000000000787805 */ /* 0x000fe2000001ff00 */
[----:B------:R-:W-:Y:S01]  /*0700*/  CS2R R12, SRZ ;  /* 0x00000000000c7805 */ /* 0x000fe2000001ff00 */
[----:B------:R-:W-:Y:S01]  /*0710*/  UIMAD.WIDE.U32 UR8, UR8, UR4, URZ ;  /* 0x00000004080872a5 */ /* 0x000fe2000f8e003f */
[----:B------:R-:W-:Y:S01]  /*0720*/  IMAD.MOV.U32 R118, RZ, RZ, RZ ;  /* 0x000000ffff767224 */ /* 0x000fe200078e00ff */
[----:B------:R-:W-:Y:S01]  /*0730*/  UIADD3 UR4, UR6, 0x7f, URZ ;  /* 0x0000007f06047890 */ /* 0x000fe2000fffe03f */
[----:B------:R-:W-:Y:S01]  /*0740*/  CS2R R116, SRZ ;  /* 0x0000000000747805 */ /* 0x000fe2000001ff00 */
[----:B------:R-:W-:Y:S01]  /*0750*/  @UP1 USHF.R.U32.HI UR4, URZ, UR5, UR9 ;  /* 0x000000053f041299 */ /* 0x000fe20008011609 */
[----:B------:R-:W-:Y:S01]  /*0760*/  CS2R R16, SRZ ;  /* 0x0000000000107805 */ /* 0x000fe2000001ff00 */
[----:B------:R-:W-:Y:S01]  /*0770*/  UIADD3 UR5, UR10, 0x3f, URZ ;  /* 0x0000003f0a057890 */ /* 0x000fe2000fffe03f */
[----:B------:R-:W-:Y:S01]  /*0780*/  MOV R114, RZ ;  /* 0x000000ff00727202 */ /* 0x000fe20000000f00 */
[----:B------:R-:W-:Y:S01]  /*0790*/  UIADD3 UR7, UR7, UR4, URZ ;  /* 0x0000000407077290 */ /* 0x000fe2000fffe03f */
[----:B------:R-:W-:Y:S01]  /*07a0*/  CS2R R112, SRZ ;  /* 0x0000000000707805 */ /* 0x000fe2000001ff00 */
[----:B------:R-:W-:Y:S01]  /*07b0*/  USHF.R.S32.HI UR8, URZ, 0x1f, UR5 ;  /* 0x0000001f3f087899 */ /* 0x000fe20008011405 */
[----:B------:R-:W-:Y:S01]  /*07c0*/  CS2R R18, SRZ ;  /* 0x0000000000127805 */ /* 0x000fe2000001ff00 */
[----:B------:R-:W-:Y:S01]  /*07d0*/  USHF.R.S32.HI UR4, URZ, 0x1f, UR7 ;  /* 0x0000001f3f047899 */ /* 0x000fe20008011407 */
[----:B------:R-:W-:Y:S01]  /*07e0*/  IMAD.MOV.U32 R110, RZ, RZ, RZ ;  /* 0x000000ffff6e7224 */ /* 0x000fe200078e00ff */
[----:B------:R-:W-:Y:S01]  /*07f0*/  ULEA.HI UR8, UR8, UR5, URZ, 0x6 ;  /* 0x0000000508087291 */ /* 0x000fe2000f8f303f */
[----:B------:R-:W-:Y:S01]  /*0800*/  CS2R R108, SRZ ;  /* 0x00000000006c7805 */ /* 0x000fe2000001ff00 */
[----:B------:R-:W-:Y:S01]  /*0810*/  ULEA.HI UR4, UR4, UR7, URZ, 0x6 ;  /* 0x0000000704047291 */ /* 0x000fe2000f8f303f */
[----:B------:R-:W-:Y:S01]  /*0820*/  CS2R R106, SRZ ;  /* 0x00000000006a7805 */ /* 0x000fe2000001ff00 */
[----:B------:R-:W-:Y:S01]  /*0830*/  USHF.R.S32.HI UR8, URZ, 0x6, UR8 ;  /* 0x000000063f087899 */ /* 0x000fe20008011408 */
[----:B------:R-:W-:Y:S01]  /*0840*/  CS2R R104, SRZ ;  /* 0x0000000000687805 */ /* 0x000fe2000001ff00 */
[----:B------:R-:W-:Y:S01]  /*0850*/  USHF.R.S32.HI UR4, URZ, 0x6, UR4 ;  /* 0x000000063f047899 */ /* 0x000fe20008011404 */
[----:B------:R-:W-:Y:S01]  /*0860*/  CS2R R102, SRZ ;  /* 0x0000000000667805 */ /* 0x000fe2000001ff00 */
[----:B------:R-:W-:Y:S01]  /*0870*/  MOV R22, RZ ;  /* 0x000000ff00167202 */ /* 0x000fe20000000f00 */
[----:B------:R-:W-:Y:S01]  /*0880*/  IMAD.MOV.U32 R100, RZ, RZ, RZ ;  /* 0x000000ffff647224 */ /* 0x000fe200078e00ff */
[----:B------:R-:W-:Y:S01]  /*0890*/  UISETP.LT.AND UP0, UPT, UR8, UR4, UPT ;  /* 0x000000040800728c */ /* 0x000fe2000bf01270 */
[----:B------:R-:W-:Y:S01]  /*08a0*/  CS2R R98, SRZ ;  /* 0x0000000000627805 */ /* 0x000fe2000001ff00 */
[----:B------:R-:W-:Y:S01]  /*08b0*/  MOV R24, RZ ;  /* 0x000000ff00187202 */ /* 0x000fe20000000f00 */
[----:B------:R-:W-:Y:S01]  /*08c0*/  IMAD.MOV.U32 R96, RZ, RZ, RZ ;  /* 0x000000ffff607224 */ /* 0x000fe200078e00ff */
[----:B------:R-:W-:Y:S01]  /*08d0*/  USEL UR17, UR8, UR4, UP0 ;  /* 0x0000000408117287 */ /* 0x000fe20008000000 */
[----:B------:R-:W-:Y:S01]  /*08e0*/  CS2R R94, SRZ ;  /* 0x00000000005e7805 */ /* 0x000fe2000001ff00 */
[----:B------:R-:W-:Y:S01]  /*08f0*/  CS2R R92, SRZ ;  /* 0x00000000005c7805 */ /* 0x000fe2000001ff00 */
[----:B------:R-:W-:Y:S01]  /*0900*/  CS2R R90, SRZ ;  /* 0x00000000005a7805 */ /* 0x000fe2000001ff00 */
[----:B------:R-:W-:Y:S01]  /*0910*/  UISETP.GE.AND UP0, UPT, UR17, 0x1, UPT ;  /* 0x000000011100788c */ /* 0x000fe2000bf06270 */
[----:B------:R-:W-:Y:S01]  /*0920*/  CS2R R26, SRZ ;  /* 0x00000000001a7805 */ /* 0x000fe2000001ff00 */
[----:B------:R-:W-:Y:S01]  /*0930*/  MOV R88, RZ ;  /* 0x000000ff00587202 */ /* 0x000fe20000000f00 */
[----:B------:R-:W-:Y:S01]  /*0940*/  CS2R R86, SRZ ;  /* 0x0000000000567805 */ /* 0x000fe2000001ff00 */
[----:B------:R-:W-:Y:S01]  /*0950*/  IMAD.MOV.U32 R84, RZ, RZ, RZ ;  /* 0x000000ffff547224 */ /* 0x000fe200078e00ff */
[----:B------:R-:W-:Y:S01]  /*0960*/  CS2R R82, SRZ ;  /* 0x0000000000527805 */ /* 0x000fe2000001ff00 */
[----:B------:R-:W-:Y:S01]  /*0970*/  PLOP3.LUT P0, PT, PT, PT, UP0, 0x80, 0x0 ;  /* 0x000000000000781c */ /* 0x000fe20003f0f008 */
        /* <DEDUP_REMOVED lines=45> */
[----:B------:R-:W-:Y:S01]  /*0c50*/  ISETP.NE.U32.AND P2, PT, RZ, c[0x0][0x340], PT ;  /* 0x0000d000ff007a0c */ /* 0x000fe20003f45070 */
[----:B------:R-:W1:Y:S01]  /*0c60*/  S2R R26, SR_CTAID.Y ;  /* 0x00000000001a7919 */ /* 0x000e620000002600 */
[----:B------:R-:W-:-:S02]  /*0c70*/  SHF.R.S32.HI R90, RZ, 0x1f, R97 ;  /* 0x0000001fff5a7819 */ /* 0x000fc40000011461 */
[----:B------:R-:W-:Y:S02]  /*0c80*/  SHF.R.S32.HI R0, RZ, 0x1f, R6 ;  /* 0x0000001fff007819 */ /* 0x000fe40000011406 */
[----:B------:R-:W-:Y:S02]  /*0c90*/  PLOP3.LUT P1, PT, PT, PT, UP1, 0x80, 0x0 ;  /* 0x000000000000781c */ /* 0x000fe40003f2f018 */
[----:B------:R-:W-:Y:S02]  /*0ca0*/  PLOP3.LUT P0, PT, PT, PT, UP1, 0x80, 0x0 ;  /* 0x000000000000781c */ /* 0x000fe40003f0f018 */
[----:B------:R-:W-:Y:S01]  /*0cb0*/  SHF.R.S32.HI R11, RZ, 0x1f, R40 ;  /* 0x0000001fff0b7819 */ /* 0x000fe20000011428 */
[----:B------:R-:W-:Y:S01]  /*0cc0*/  UIADD3 UR9, UR17, -0x1, URZ ;  /* 0xffffffff11097890 */ /* 0x000fe2000fffe03f */
[----:B------:R-:W-:Y:S01]  /*0cd0*/  ISETP.NE.AND.EX P2, PT, RZ, c[0x0][0x344], PT, P2 ;  /* 0x0000d100ff007a0c */ /* 0x000fe20003f45320 */
[----:B------:R-:W-:Y:S02]  /*0ce0*/  ULDC UR4, c[0x0][0x2c4] ;  /* 0x0000b10000047ab9 */ /* 0x000fe40000000800 */
[----:B------:R-:W-:-:S10]  /*0cf0*/  ULDC.64 UR14, c[0x0][0x1e0] ;  /* 0x00007800000e7ab9 */ /* 0x000fd40000000a00 */
[----:B------:R-:W-:-:S05]  /*0d00*/  @P2 IMAD.WIDE R2, R40, R23, c[0x0][0x340] ;  /* 0x0000d00028022625 */ /* 0x000fca00078e0217 */
[----:B------:R2:W3:Y:S01]  /*0d10*/  @P2 LDG.E R12, [R2.64] ;  /* 0x00000016020c2981 */ /* 0x0004e2000c1e1900 */
[-C--:B------:R-:W-:Y:S01]  /*0d20*/  LEA.HI R5, R90, R97.reuse, RZ, 0x3 ;  /* 0x000000615a057211 */ /* 0x080fe200078f18ff */
[----:B------:R-:W-:Y:S01]  /*0d30*/  IMAD R0, R0, c[0x0][0x178], RZ ;  /* 0x00005e0000007a24 */ /* 0x000fe200078e02ff */
[----:B-1----:R-:W-:Y:S01]  /*0d40*/  SHF.R.S32.HI R27, RZ, 0x1f, R26 ;  /* 0x0000001fff1b7819 */ /* 0x002fe2000001141a */
[----:B------:R-:W-:Y:S01]  /*0d50*/  UIMAD UR4, UR19, UR4, URZ ;  /* 0x00000004130472a4 */ /* 0x000fe2000f8e023f */
[----:B------:R-:W-:Y:S01]  /*0d60*/  LOP3.LUT R4, R5, 0xfffffff8, RZ, 0xc0, !PT ;  /* 0xfffffff805047812 */ /* 0x000fe200078ec0ff */
[----:B------:R-:W-:Y:S01]  /*0d70*/  IMAD R0, R6, c[0x0][0x17c], R0 ;  /* 0x00005f0006007a24 */ /* 0x000fe200078e0200 */
[----:B------:R-:W-:Y:S01]  /*0d80*/  SHF.R.S32.HI R19, RZ, 0x3, R5 ;  /* 0x00000003ff137819 */ /* 0x000fe20000011405 */
[----:B------:R-:W-:Y:S01]  /*0d90*/  UMOV UR12, 0x6 ;  /* 0x00000006000c7882 */ /* 0x000fe20000000000 */
[----:B------:R-:W-:Y:S01]  /*0da0*/  LEA.HI R89, R90, R97, RZ, 0x5 ;  /* 0x000000615a597211 */ /* 0x000fe200078f28ff */
[----:B------:R-:W-:Y:S01]  /*0db0*/  IMAD.IADD R21, R97, 0x1, -R4 ;  /* 0x0000000161157824 */ /* 0x000fe200078e0a04 */
[----:B------:R-:W-:Y:S01]  /*0dc0*/  SEL R4, R40, RZ, !P4 ;  /* 0x000000ff28047207 */ /* 0x000fe20006000000 */
[----:B------:R-:W-:Y:S01]  /*0dd0*/  USHF.L.U32 UR8, UR14, 0x6, URZ ;  /* 0x000000060e087899 */ /* 0x000fe2000800063f */
[----:B------:R-:W-:Y:S01]  /*0de0*/  IADD3 R14, R19, UR6, RZ ;  /* 0x00000006130e7c10 */ /* 0x000fe2000fffe0ff */
[C---:B------:R-:W-:Y:S01]  /*0df0*/  IMAD R5, R21.reuse, 0x20, R19 ;  /* 0x0000002015057824 */ /* 0x040fe200078e0213 */
[----:B------:R-:W-:Y:S01]  /*0e00*/  USHF.L.U64.HI UR7, UR14, UR12, UR15 ;  /* 0x0000000c0e077299 */ /* 0x000fe2000801020f */
[----:B------:R-:W-:Y:S01]  /*0e10*/  IMAD.SHL.U32 R8, R21, 0x8, RZ ;  /* 0x0000000815087824 */ /* 0x000fe200078e00ff */
[----:B------:R-:W-:Y:S01]  /*0e20*/  USHF.R.S32.HI UR11, URZ, 0x1f, UR9 ;  /* 0x0000001f3f0b7899 */ /* 0x000fe20008011409 */
[----:B------:R-:W-:Y:S01]  /*0e30*/  IMAD.U32 R91, RZ, RZ, UR8 ;  /* 0x00000008ff5b7e24 */ /* 0x000fe2000f8e00ff */
[----:B------:R-:W-:Y:S01]  /*0e40*/  IADD3 R5, R5, UR6, RZ ;  /* 0x0000000605057c10 */ /* 0x000fe2000fffe0ff */
[----:B------:R-:W-:Y:S01]  /*0e50*/  UIMAD UR5, UR7, UR9, URZ ;  /* 0x00000009070572a4 */ /* 0x000fe2000f8e023f */
[C---:B------:R-:W-:Y:S01]  /*0e60*/  IADD3 R16, R8.reuse, 0x40, RZ ;  /* 0x0000004008107810 */ /* 0x040fe20007ffe0ff */
[----:B------:R-:W-:Y:S01]  /*0e70*/  USHF.L.U32 UR16, UR14, 0x5, URZ ;  /* 0x000000050e107899 */ /* 0x000fe2000800063f */
[C---:B------:R-:W-:Y:S01]  /*0e80*/  IADD3 R17, R8.reuse, 0x80, RZ ;  /* 0x0000008008117810 */ /* 0x040fe20007ffe0ff */
[----:B------:R-:W-:Y:S01]  /*0e90*/  @P1 IMAD.HI.U32 R7, R5, c[0x0][0x2c8], RZ ;  /* 0x0000b20005071a27 */ /* 0x000fe200078e00ff */
[----:B------:R-:W-:Y:S01]  /*0ea0*/  IADD3 R22, R8, 0xc0, RZ ;  /* 0x000000c008167810 */ /* 0x000fe20007ffe0ff */
[----:B------:R-:W-:Y:S01]  /*0eb0*/  UIMAD UR5, UR11, UR8, UR5 ;  /* 0x000000080b0572a4 */ /* 0x000fe2000f8e0205 */
[----:B------:R-:W-:Y:S01]  /*0ec0*/  BAR.SYNC.DEFER_BLOCKING 0x0 ;  /* 0x0000000000007b1d */ /* 0x000fe20000010000 */
[----:B--2---:R-:W-:Y:S01]  /*0ed0*/  IMAD.WIDE.U32 R2, R6, c[0x0][0x178], RZ ;  /* 0x00005e0006027a25 */ /* 0x004fe200078e00ff */
[----:B------:R-:W-:Y:S01]  /*0ee0*/  SEL R6, R11, RZ, !P4 ;  /* 0x000000ff0b067207 */ /* 0x000fe20006000000 */
[----:B------:R-:W-:Y:S01]  /*0ef0*/  UISETP.GE.AND UP0, UPT, UR17, 0x2, UPT ;  /* 0x000000021100788c */ /* 0x000fe2000bf06270 */
[----:B------:R-:W-:Y:S01]  /*0f00*/  ISETP.GE.AND P5, PT, R8, c[0x0][0x198], PT ;  /* 0x0000660008007a0c */ /* 0x000fe20003fa6270 */
[----:B------:R-:W-:Y:S01]  /*0f10*/  IMAD.IADD R3, R3, 0x1, R0 ;  /* 0x0000000103037824 */ /* 0x000fe200078e0200 */
[----:B------:R-:W-:Y:S01]  /*0f20*/  ISETP.GE.AND P4, PT, R16, c[0x0][0x198], PT ;  /* 0x0000660010007a0c */ /* 0x000fe20003f86270 */
[----:B------:R-:W-:Y:S01]  /*0f30*/  IMAD R0, R27, c[0x0][0x1b8], RZ ;  /* 0x00006e001b007a24 */ /* 0x000fe200078e02ff */
[----:B------:R-:W-:Y:S01]  /*0f40*/  SHF.R.S32.HI R88, RZ, 0x5, R89 ;  /* 0x00000005ff587819 */ /* 0x000fe20000011459 */
[----:B------:R-:W-:Y:S01]  /*0f50*/  IMAD.WIDE.U32 R2, R26, c[0x0][0x1b8], R2 ;  /* 0x00006e001a027a25 */ /* 0x000fe200078e0002 */
[----:B------:R-:W-:-:S03]  /*0f60*/  UIADD3 UR17, UR17, -0x2, URZ ;  /* 0xfffffffe11117890 */ /* 0x000fc6000fffe03f */
[----:B------:R-:W-:Y:S01]  /*0f70*/  IMAD R0, R26, c[0x0][0x1bc], R0 ;  /* 0x00006f001a007a24 */ /* 0x000fe200078e0200 */
[----:B------:R-:W-:Y:S01]  /*0f80*/  @UP0 UIMAD UR7, UR7, UR17, URZ ;  /* 0x00000011070702a4 */ /* 0x000fe2000f8e023f */
[----:B------:R-:W-:Y:S02]  /*0f90*/  IMAD R6, R6, c[0x0][0x1c0], RZ ;  /* 0x0000700006067a24 */ /* 0x000fe400078e02ff */
[----:B------:R-:W-:Y:S02]  /*0fa0*/  IMAD.IADD R3, R3, 0x1, R0 ;  /* 0x0000000103037824 */ /* 0x000fe400078e0200 */
[----:B------:R-:W-:Y:S01]  /*0fb0*/  IMAD.MOV.U32 R0, RZ, RZ, R5 ;  /* 0x000000ffff007224 */ /* 0x000fe200078e0005 */
        /* <DEDUP_REMOVED lines=15> */
[----:B------:R-:W-:Y:S01]  /*10b0*/  IMAD.WIDE.U32 R2, R4, c[0x0][0x1a8], R2 ;  /* 0x00006a0004027a25 */ /* 0x000fe200078e0002 */
[----:B------:R-:W-:Y:S02]  /*10c0*/  IADD3 R6, -R19, UR10, RZ ;  /* 0x0000000a13067c10 */ /* 0x000fe4000fffe1ff */
[----:B------:R-:W-:Y:S01]  /*10d0*/  LOP3.LUT R7, R0, 0x38, R8, 0xf8, !PT ;  /* 0x0000003800077812 */ /* 0x000fe200078ef808 */
[----:B------:R-:W-:Y:S01]  /*10e0*/  IMAD R9, R4, c[0x0][0x1ac], R5 ;  /* 0x00006b0004097a24 */ /* 0x000fe200078e0205 */
[----:B------:R-:W-:Y:S01]  /*10f0*/  SHF.R.U32.HI R4, RZ, 0x3, R0 ;  /* 0x00000003ff047819 */ /* 0x000fe20000011600 */
[----:B------:R-:W-:Y:S01]  /*1100*/  IMAD.U32 R5, RZ, RZ, UR9 ;  /* 0x00000009ff057e24 */ /* 0x000fe2000f8e00ff */
[C---:B------:R-:W-:Y:S01]  /*1110*/  LEA R18, P0, R2.reuse, c[0x0][0x160], 0x1 ;  /* 0x0000580002127a11 */ /* 0x040fe200078008ff */
[----:B------:R-:W-:Y:S01]  /*1120*/  IMAD.IADD R0, R3, 0x1, R9 ;  /* 0x0000000103007824 */ /* 0x000fe200078e0209 */
[----:B------:R-:W-:Y:S01]  /*1130*/  SHF.R.S32.HI R9, RZ, 0x1f, R8 ;  /* 0x0000001fff097819 */ /* 0x000fe20000011408 */
[----:B------:R-:W-:Y:S01]  /*1140*/  IMAD R20, R5, -0x40, R6 ;  /* 0xffffffc005147824 */ /* 0x000fe200078e0206 */
[----:B------:R-:W-:Y:S01]  /*1150*/  LOP3.LUT R5, R7, R4, RZ, 0x3c, !PT ;  /* 0x0000000407057212 */ /* 0x000fe200078e3cff */
[----:B------:R-:W-:Y:S01]  /*1160*/  SHFL.IDX PT, R6, R18, RZ, 0x181f ;  /* 0x00181fff12067589 */ /* 0x000fe200000e0000 */
[----:B------:R-:W-:-:S02]  /*1170*/  LEA.HI.X R15, R2, c[0x0][0x164], R0, 0x1, P0 ;  /* 0x00005900020f7a11 */ /* 0x000fc400000f0c00 */
[----:B------:R-:W-:Y:S02]  /*1180*/  ISETP.GE.AND P0, PT, R14, UR4, PT ;  /* 0x000000040e007c0c */ /* 0x000fe4000bf06270 */
[----:B------:R-:W-:Y:S01]  /*1190*/  LEA.HI R0, R90, R97, RZ, 0x6 ;  /* 0x000000615a007211 */ /* 0x000fe200078f30ff */
[----:B------:R-:W1:Y:S01]  /*11a0*/  SHFL.IDX PT, R7, R15, RZ, 0x181f ;  /* 0x00181fff0f077589 */ /* 0x000e6200000e0000 */
[----:B------:R-:W-:Y:S02]  /*11b0*/  IADD3 R4, R14, 0x20, RZ ;  /* 0x000000200e047810 */ /* 0x000fe40007ffe0ff */
[----:B------:R-:W-:Y:S02]  /*11c0*/  SHF.L.U32 R0, R0, 0x3, RZ ;  /* 0x0000000300007819 */ /* 0x000fe400000006ff */
[----:B------:R-:W-:Y:S02]  /*11d0*/  IADD3 R2, R14, 0x40, RZ ;  /* 0x000000400e027810 */ /* 0x000fe40007ffe0ff */
[----:B------:R-:W-:-:S02]  /*11e0*/  LOP3.LUT R10, R5, 0xfffffe00, R0, 0xf8, !PT ;  /* 0xfffffe00050a7812 */ /* 0x000fc400078ef800 */
[----:B------:R-:W-:Y:S02]  /*11f0*/  ISETP.GE.AND P1, PT, R4, UR4, PT ;  /* 0x0000000404007c0c */ /* 0x000fe4000bf26270 */
[----:B------:R-:W-:Y:S01]  /*1200*/  @!P0 SHF.R.S32.HI R5, RZ, 0x1f, R16 ;  /* 0x0000001fff058819 */ /* 0x000fe20000011410 */
[----:B------:R-:W-:Y:S01]  /*1210*/  IMAD.SHL.U32 R95, R10, 0x2, RZ ;  /* 0x000000020a5f7824 */ /* 0x000fe200078e00ff */
[----:B------:R-:W-:Y:S02]  /*1220*/  @!P0 SHF.R.S32.HI R4, RZ, 0x1f, R17 ;  /* 0x0000001fff048819 */ /* 0x000fe40000011411 */
[----:B------:R-:W-:Y:S02]  /*1230*/  ISETP.GE.AND P6, PT, R2, UR4, PT ;  /* 0x0000000402007c0c */ /* 0x000fe4000bfc6270 */
[----:B------:R-:W-:Y:S01]  /*1240*/  @!P0 SHF.R.S32.HI R0, RZ, 0x1f, R22 ;  /* 0x0000001fff008819 */ /* 0x000fe20000011416 */
[----:B------:R-:W-:Y:S01]  /*1250*/  STL [R1+0x48], R95 ;  /* 0x0000485f01007387 */ /* 0x000fe20000100800 */
[----:B------:R-:W-:-:S02]  /*1260*/  IADD3 R14, R14, 0x60, RZ ;  /* 0x000000600e0e7810 */ /* 0x000fc40007ffe0ff */
[----:B------:R-:W-:-:S04]  /*1270*/  @!P0 LEA.HI R0, R0, R22, RZ, 0x3 ;  /* 0x0000001600008211 */ /* 0x000fc800078f18ff */
[----:B------:R-:W-:Y:S02]  /*1280*/  @!P0 LOP3.LUT R0, R0, 0xfffffff8, RZ, 0xc0, !PT ;  /* 0xfffffff800008812 */ /* 0x000fe400078ec0ff */
[--C-:B---3--:R-:W-:Y:S01]  /*1290*/  @P2 SHF.R.S32.HI R3, RZ, 0x1f, R12.reuse ;  /* 0x0000001fff032819 */ /* 0x108fe2000001140c */
[----:B------:R-:W-:Y:S01]  /*12a0*/  @P2 IMAD.MOV.U32 R2, RZ, RZ, R12 ;  /* 0x000000ffff022224 */ /* 0x000fe200078e000c */
[----:B------:R-:W-:Y:S01]  /*12b0*/  @!P0 LEA.HI R12, R5, R16, RZ, 0x3 ;  /* 0x00000010050c8211 */ /* 0x000fe200078f18ff */
[----:B------:R-:W-:Y:S01]  /*12c0*/  @!P2 IMAD.MOV.U32 R2, RZ, RZ, R40 ;  /* 0x000000ffff02a224 */ /* 0x000fe200078e0028 */
[----:B------:R-:W-:Y:S01]  /*12d0*/  @!P0 LEA.HI R5, R4, R17, RZ, 0x3 ;  /* 0x0000001104058211 */ /* 0x000fe200078f18ff */
[----:B------:R-:W-:Y:S01]  /*12e0*/  @!P2 IMAD.MOV.U32 R3, RZ, RZ, R11 ;  /* 0x000000ffff03a224 */ /* 0x000fe200078e000b */
[----:B------:R-:W2:Y:S01]  /*12f0*/  SHFL.IDX PT, R4, R18, 0x1, 0x181f ;  /* 0x00381f0012047f89 */ /* 0x000ea200000e0000 */
[----:B------:R-:W-:Y:S02]  /*1300*/  @!P0 LOP3.LUT R12, R12, 0xfffffff8, RZ, 0xc0, !PT ;  /* 0xfffffff80c0c8812 */ /* 0x000fe400078ec0ff */
[----:B------:R-:W-:-:S02]  /*1310*/  @!P0 LOP3.LUT R10, R5, 0xfffffff8, RZ, 0xc0, !PT ;  /* 0xfffffff8050a8812 */ /* 0x000fc400078ec0ff */
[----:B------:R-:W-:Y:S01]  /*1320*/  SEL R23, R2, RZ, !P3 ;  /* 0x000000ff02177207 */ /* 0x000fe20005800000 */
[----:B------:R-:W3:Y:S01]  /*1330*/  SHFL.IDX PT, R5, R15, 0x1, 0x181f ;  /* 0x00381f000f057f89 */ /* 0x000ee200000e0000 */
[----:B------:R-:W-:Y:S01]  /*1340*/  SEL R24, R3, RZ, !P3 ;  /* 0x000000ff03187207 */ /* 0x000fe20005800000 */
[--C-:B-1----:R-:W-:Y:S01]  /*1350*/  @!P0 IMAD.WIDE R12, R12, 0x2, R6.reuse ;  /* 0x000000020c0c8825 */ /* 0x102fe200078e0206 */
[----:B------:R-:W-:Y:S02]  /*1360*/  @!P0 LEA R2, P2, R8, R6, 0x1 ;  /* 0x0000000608028211 */ /* 0x000fe400078408ff */
[----:B------:R-:W-:Y:S01]  /*1370*/  ISETP.GE.AND P3, PT, R17, c[0x0][0x198], PT ;  /* 0x0000660011007a0c */ /* 0x000fe20003f66270 */
[----:B------:R-:W-:Y:S01]  /*1380*/  @!P0 IMAD.WIDE R10, R10, 0x2, R6 ;  /* 0x000000020a0a8825 */ /* 0x000fe200078e0206 */
[----:B------:R-:W-:Y:S02]  /*1390*/  @!P0 LEA.HI.X R3, R8, R7, R9, 0x1, P2 ;  /* 0x0000000708038211 */ /* 0x000fe400010f0c09 */
[----:B------:R-:W-:Y:S01]  /*13a0*/  ISETP.GE.AND P2, PT, R22, c[0x0][0x198], PT ;  /* 0x0000660016007a0c */ /* 0x000fe20003f46270 */
[----:B------:R-:W-:Y:S01]  /*13b0*/  @!P0 IMAD.WIDE R6, R0, 0x2, R6 ;  /* 0x0000000200068825 */ /* 0x000fe200078e0206 */
[----:B------:R-:W-:Y:S01]  /*13c0*/  @!P1 SHF.R.S32.HI R0, RZ, 0x1f, R22 ;  /* 0x0000001fff009819 */ /* 0x000fe20000011416 */
[----:B------:R1:W-:Y:S03]  /*13d0*/  @!P0 LDGSTS.E.BYPASS.LTC128B.128 [R95+0x100], [R2.64], !P5 ;  /* 0x00100000025f8fae */ /* 0x0003e6000e901d56 */
[----:B------:R-:W-:Y:S01]  /*13e0*/  @!P1 LEA.HI R0, R0, R22, RZ, 0x3 ;  /* 0x0000001600009211 */ /* 0x000fe200078f18ff */
[----:B------:R4:W-:Y:S03]  /*13f0*/  @!P0 LDGSTS.E.BYPASS.LTC128B.128 [R95+0x4100], [R12.64], !P4 ;  /* 0x041000000c5f8fae */ /* 0x0009e6000e101d56 */
[----:B------:R-:W-:Y:S01]  /*1400*/  @!P1 LOP3.LUT R0, R0, 0xfffffff8, RZ, 0xc0, !PT ;  /* 0xfffffff800009812 */ /* 0x000fe200078ec0ff */
[----:B------:R5:W-:Y:S04]  /*1410*/  @!P0 LDGSTS.E.BYPASS.LTC128B.128 [R95+0x8100], [R10.64], !P3 ;  /* 0x081000000a5f8fae */ /* 0x000be8000d901d56 */
[----:B------:R2:W-:Y:S01]  /*1420*/  @!P0 LDGSTS.E.BYPASS.LTC128B.128 [R95+0xc100], [R6.64], !P2 ;  /* 0x0c100000065f8fae */ /* 0x0005e2000d101d56 */
[----:B-1----:R-:W-:-:S02]  /*1430*/  @!P1 SHF.R.S32.HI R3, RZ, 0x1f, R16 ;  /* 0x0000001fff039819 */ /* 0x002fc40000011410 */
[----:B------:R-:W-:Y:S02]  /*1440*/  @!P1 SHF.R.S32.HI R2, RZ, 0x1f, R17 ;  /* 0x0000001fff029819 */ /* 0x000fe40000011411 */
[----:B------:R-:W-:Y:S02]  /*1450*/  @!P1 LEA.HI R3, R3, R16, RZ, 0x3 ;  /* 0x0000001003039211 */ /* 0x000fe400078f18ff */
[----:B-----5:R-:W-:Y:S02]  /*1460*/  @!P1 LEA.HI R10, R2, R17, RZ, 0x3 ;  /* 0x00000011020a9211 */ /* 0x020fe400078f18ff */
[----:B------:R-:W1:Y:S01]  /*1470*/  SHFL.IDX PT, R2, R18, 0x2, 0x181f ;  /* 0x00581f0012027f89 */ /* 0x000e6200000e0000 */
[----:B----4-:R-:W-:Y:S02]  /*1480*/  @!P1 LOP3.LUT R12, R3, 0xfffffff8, RZ, 0xc0, !PT ;  /* 0xfffffff8030c9812 */ /* 0x010fe400078ec0ff */
[----:B--2---:R-:W-:Y:S01]  /*1490*/  @!P1 LEA R6, P0, R8, R4, 0x1 ;  /* 0x0000000408069211 */ /* 0x004fe200078008ff */
[----:B------:R-:W2:Y:S01]  /*14a0*/  SHFL.IDX PT, R3, R15, 0x2, 0x181f ;  /* 0x00581f000f037f89 */ /* 0x000ea200000e0000 */
[----:B------:R-:W-:Y:S01]  /*14b0*/  @!P1 LOP3.LUT R10, R10, 0xfffffff8, RZ, 0xc0, !PT ;  /* 0xfffffff80a0a9812 */ /* 0x000fe200078ec0ff */
[----:B---3--:R-:W-:Y:S01]  /*14c0*/  @!P1 IMAD.WIDE R12, R12, 0x2, R4 ;  /* 0x000000020c0c9825 */ /* 0x008fe200078e0204 */
[----:B------:R-:W-:-:S02]  /*14d0*/  @!P1 LEA.HI.X R7, R8, R5, R9, 0x1, P0 ;  /* 0x0000000508079211 */ /* 0x000fc400000f0c09 */
[----:B------:R-:W-:Y:S01]  /*14e0*/  ISETP.GE.AND P0, PT, R14, UR4, PT ;  /* 0x000000040e007c0c */ /* 0x000fe2000bf06270 */
[--C-:B------:R-:W-:Y:S01]  /*14f0*/  @!P1 IMAD.WIDE R10, R10, 0x2, R4.reuse ;  /* 0x000000020a0a9825 */ /* 0x100fe200078e0204 */
[----:B------:R-:W-:Y:S01]  /*1500*/  UMOV UR4, 0x5 ;  /* 0x0000000500047882 */ /* 0x000fe20000000000 */
[----:B------:R3:W-:Y:S01]  /*1510*/  @!P1 LDGSTS.E.BYPASS.LTC128B.128 [R95+0x1100], [R6.64], !P5 ;  /* 0x01100000065f9fae */ /* 0x0007e2000e901d56 */
[----:B------:R-:W-:Y:S01]  /*1520*/  USHF.L.U64.HI UR15, UR14, UR4, UR15 ;  /* 0x000000040e0f7299 */ /* 0x000fe2000801020f */
[----:B------:R-:W-:Y:S01]  /*1530*/  @!P1 IMAD.WIDE R4, R0, 0x2, R4 ;  /* 0x0000000200049825 */ /* 0x000fe200078e0204 */
[----:B------:R-:W-:Y:S01]  /*1540*/  @!P6 SHF.R.S32.HI R0, RZ, 0x1f, R22 ;  /* 0x0000001fff00e819 */ /* 0x000fe20000011416 */
[----:B------:R4:W-:Y:S03]  /*1550*/  @!P1 LDGSTS.E.BYPASS.LTC128B.128 [R95+0x5100], [R12.64], !P4 ;  /* 0x051000000c5f9fae */ /* 0x0009e6000e101d56 */
[----:B------:R-:W-:Y:S01]  /*1560*/  @!P6 LEA.HI R0, R0, R22, RZ, 0x3 ;  /* 0x000000160000e211 */ /* 0x000fe200078f18ff */
[----:B------:R2:W-:Y:S03]  /*1570*/  @!P1 LDGSTS.E.BYPASS.LTC128B.128 [R95+0x9100], [R10.64], !P3 ;  /* 0x091000000a5f9fae */ /* 0x0005e6000d901d56 */
[----:B------:R-:W-:Y:S01]  /*1580*/  @!P6 LOP3.LUT R0, R0, 0xfffffff8, RZ, 0xc0, !PT ;  /* 0xfffffff80000e812 */ /* 0x000fe200078ec0ff */
[----:B------:R5:W-:Y:S01]  /*1590*/  @!P1 LDGSTS.E.BYPASS.LTC128B.128 [R95+0xd100], [R4.64], !P2 ;  /* 0x0d100000045f9fae */ /* 0x000be2000d101d56 */
[----:B---3--:R-:W-:-:S04]  /*15a0*/  @!P6 SHF.R.S32.HI R6, RZ, 0x1f, R17 ;  /* 0x0000001fff06e819 */ /* 0x008fc80000011411 */
[----:B------:R-:W-:Y:S02]  /*15b0*/  @!P6 LEA.HI R7, R6, R17, RZ, 0x3 ;  /* 0x000000110607e211 */ /* 0x000fe400078f18ff */
[----:B-1----:R-:W-:Y:S02]  /*15c0*/  @!P6 LEA R6, P1, R8, R2, 0x1 ;  /* 0x000000020806e211 */ /* 0x002fe400078208ff */
[----:B----4-:R-:W-:Y:S01]  /*15d0*/  @!P6 LOP3.LUT R12, R7, 0xfffffff8, RZ, 0xc0, !PT ;  /* 0xfffffff8070ce812 */ /* 0x010fe200078ec0ff */
[----:B--2---:R-:W-:Y:S01]  /*15e0*/  @!P6 IMAD.WIDE R10, R0, 0x2, R2 ;  /* 0x00000002000ae825 */ /* 0x004fe200078e0202 */
[----:B------:R-:W-:Y:S02]  /*15f0*/  @!P6 LEA.HI.X R7, R8, R3, R9, 0x1, P1 ;  /* 0x000000030807e211 */ /* 0x000fe400008f0c09 */
[----:B-----5:R-:W-:Y:S01]  /*1600*/  @!P6 SHF.R.S32.HI R5, RZ, 0x1f, R16 ;  /* 0x0000001fff05e819 */ /* 0x020fe20000011410 */
[----:B------:R1:W-:Y:S01]  /*1610*/  SHFL.IDX PT, R4, R18, 0x3, 0x181f ;  /* 0x00781f0012047f89 */ /* 0x0003e200000e0000 */
[----:B------:R-:W-:Y:S01]  /*1620*/  @!P6 IMAD.WIDE R12, R12, 0x2, R2 ;  /* 0x000000020c0ce825 */ /* 0x000fe200078e0202 */
[----:B------:R-:W-:-:S02]  /*1630*/  SHF.R.S32.HI R0, RZ, 0x1f, R25 ;  /* 0x0000001fff007819 */ /* 0x000fc40000011419 */
[----:B------:R-:W-:Y:S01]  /*1640*/  @!P6 LEA.HI R14, R5, R16, RZ, 0x3 ;  /* 0x00000010050ee211 */ /* 0x000fe200078f18ff */
[----:B------:R2:W-:Y:S03]  /*1650*/  @!P6 LDGSTS.E.BYPASS.LTC128B.128 [R95+0x2100], [R6.64], !P5 ;  /* 0x02100000065fefae */ /* 0x0005e6000e901d56 */
[----:B------:R-:W-:Y:S01]  /*1660*/  @!P6 LOP3.LUT R14, R14, 0xfffffff8, RZ, 0xc0, !PT ;  /* 0xfffffff80e0ee812 */ /* 0x000fe200078ec0ff */
[----:B------:R3:W4:Y:S01]  /*1670*/  SHFL.IDX PT, R5, R15, 0x3, 0x181f ;  /* 0x00781f000f057f89 */ /* 0x00072200000e0000 */
[----:B-1----:R-:W-:-:S03]  /*1680*/  IADD3 R18, P1, R25, R19, RZ ;  /* 0x0000001319127210 */ /* 0x002fc60007f3e0ff */
[----:B---3--:R-:W-:Y:S01]  /*1690*/  @!P6 IMAD.WIDE R14, R14, 0x2, R2 ;  /* 0x000000020e0ee825 */ /* 0x008fe200078e0202 */
[----:B--2---:R-:W-:-:S04]  /*16a0*/  @!P0 SHF.R.S32.HI R6, RZ, 0x1f, R16 ;  /* 0x0000001fff068819 */ /* 0x004fc80000011410 */
[----:B------:R1:W-:Y:S01]  /*16b0*/  @!P6 LDGSTS.E.BYPASS.LTC128B.128 [R95+0x6100], [R14.64], !P4 ;  /* 0x061000000e5fefae */ /* 0x0003e2000e101d56 */
[----:B------:R-:W-:-:S03]  /*16c0*/  @!P0 LEA.HI R6, R6, R16, RZ, 0x3 ;  /* 0x0000001006068211 */ /* 0x000fc600078f18ff */
[----:B------:R2:W-:Y:S01]  /*16d0*/  @!P6 LDGSTS.E.BYPASS.LTC128B.128 [R95+0xa100], [R12.64], !P3 ;  /* 0x0a1000000c5fefae */ /* 0x0005e2000d901d56 */
[----:B------:R-:W-:-:S03]  /*16e0*/  @!P0 LOP3.LUT R6, R6, 0xfffffff8, RZ, 0xc0, !PT ;  /* 0xfffffff806068812 */ /* 0x000fc600078ec0ff */
[----:B------:R3:W-:Y:S01]  /*16f0*/  @!P6 LDGSTS.E.BYPASS.LTC128B.128 [R95+0xe100], [R10.64], !P2 ;  /* 0x0e1000000a5fefae */ /* 0x0007e2000d101d56 */
[----:B------:R-:W-:Y:S01]  /*1700*/  ISETP.GE.AND P6, PT, R20, 0x1, PT ;  /* 0x000000011400780c */ /* 0x000fe20003fc6270 */
[----:B----4-:R-:W-:Y:S01]  /*1710*/  @!P0 IMAD.WIDE R6, R6, 0x2, R4 ;  /* 0x0000000206068825 */ /* 0x010fe200078e0204 */
[----:B-1----:R-:W-:Y:S02]  /*1720*/  LEA.HI R14, R90, R97, RZ, 0x4 ;  /* 0x000000615a0e7211 */ /* 0x002fe400078f20ff */
[----:B--2---:R-:W-:Y:S02]  /*1730*/  LEA.HI.X.SX32 R13, R19, R0, 0x1, P1 ;  /* 0x00000000130d7211 */ /* 0x004fe400008f0eff */
[C---:B------:R-:W-:Y:S02]  /*1740*/  @!P0 LEA R2, P1, R8.reuse, R4, 0x1 ;  /* 0x0000000408028211 */ /* 0x040fe400078208ff */
[----:B------:R-:W-:Y:S01]  /*1750*/  SHF.R.S32.HI R12, RZ, 0x4, R14 ;  /* 0x00000004ff0c7819 */ /* 0x000fe2000001140e */
[----:B------:R-:W-:Y:S01]  /*1760*/  IMAD R0, R13, c[0x0][0x1e0], RZ ;  /* 0x000078000d007a24 */ /* 0x000fe200078e02ff */
[----:B------:R-:W-:-:S02]  /*1770*/  @!P0 LEA.HI.X R3, R8, R5, R9, 0x1, P1 ;  /* 0x0000000508038211 */ /* 0x000fc400008f0c09 */
[----:B---3--:R-:W-:Y:S01]  /*1780*/  LEA.HI R10, R14, R12, RZ, 0x1 ;  /* 0x0000000c0e0a7211 */ /* 0x008fe200078f08ff */
[----:B------:R-:W-:Y:S01]  /*1790*/  IMAD R11, R18, c[0x0][0x1e4], R0 ;  /* 0x00007900120b7a24 */ /* 0x000fe200078e0200 */
[----:B------:R-:W-:Y:S01]  /*17a0*/  @!P0 SHF.R.S32.HI R0, RZ, 0x1f, R17 ;  /* 0x0000001fff008819 */ /* 0x000fe20000011411 */
[----:B------:R1:W-:Y:S01]  /*17b0*/  @!P0 LDGSTS.E.BYPASS.LTC128B.128 [R95+0x3100], [R2.64], !P5 ;  /* 0x03100000025f8fae */ /* 0x0003e2000e901d56 */
[----:B------:R-:W-:Y:S02]  /*17c0*/  LOP3.LUT R10, R10, 0xfffffffe, RZ, 0xc0, !PT ;  /* 0xfffffffe0a0a7812 */ /* 0x000fe400078ec0ff */
[----:B------:R-:W-:Y:S01]  /*17d0*/  @!P0 LEA.HI R0, R0, R17, RZ, 0x3 ;  /* 0x0000001100008211 */ /* 0x000fe200078f18ff */
[----:B------:R2:W-:Y:S01]  /*17e0*/  @!P0 LDGSTS.E.BYPASS.LTC128B.128 [R95+0x7100], [R6.64], !P4 ;  /* 0x07100000065f8fae */ /* 0x0005e2000e101d56 */
[----:B------:R-:W-:Y:S01]  /*17f0*/  ISETP.GE.AND P1, PT, R20, 0x21, PT ;  /* 0x000000211400780c */ /* 0x000fe20003f26270 */
[----:B------:R-:W-:Y:S01]  /*1800*/  IMAD.IADD R12, R12, 0x1, -R10 ;  /* 0x000000010c0c7824 */ /* 0x000fe200078e0a0a */
[----:B------:R-:W-:Y:S01]  /*1810*/  ISETP.GE.AND P5, PT, R8, c[0x0][0x1d4], PT ;  /* 0x0000750008007a0c */ /* 0x000fe20003fa6270 */
[----:B------:R-:W-:Y:S01]  /*1820*/  IMAD R10, R27, c[0x0][0x1e8], RZ ;  /* 0x00007a001b0a7a24 */ /* 0x000fe200078e02ff */
[----:B------:R-:W-:-:S03]  /*1830*/  ISETP.GE.AND P4, PT, R16, c[0x0][0x1d4], PT ;  /* 0x0000750010007a0c */ /* 0x000fc60003f86270 */
[----:B------:R-:W-:Y:S02]  /*1840*/  IMAD R10, R26, c[0x0][0x1ec], R10 ;  /* 0x00007b001a0a7a24 */ /* 0x000fe400078e020a */
[----:B-1----:R-:W-:Y:S01]  /*1850*/  IMAD.WIDE.U32 R2, R18, c[0x0][0x1e0], R8 ;  /* 0x0000780012027a25 */ /* 0x002fe200078e0008 */
[----:B--2---:R-:W-:-:S03]  /*1860*/  @!P0 SHF.R.S32.HI R7, RZ, 0x1f, R22 ;  /* 0x0000001fff078819 */ /* 0x004fc60000011416 */
[----:B------:R-:W-:Y:S01]  /*1870*/  IMAD.IADD R3, R3, 0x1, R11 ;  /* 0x0000000103037824 */ /* 0x000fe200078e020b */
[----:B------:R-:W-:Y:S01]  /*1880*/  @!P0 LOP3.LUT R6, R0, 0xfffffff8, RZ, 0xc0, !PT ;  /* 0xfffffff800068812 */ /* 0x000fe200078ec0ff */
[----:B------:R-:W-:Y:S01]  /*1890*/  IMAD R11, R27, c[0x0][0x210], RZ ;  /* 0x000084001b0b7a24 */ /* 0x000fe200078e02ff */
[----:B------:R-:W-:Y:S01]  /*18a0*/  @!P0 LEA.HI R0, R7, R22, RZ, 0x3 ;  /* 0x0000001607008211 */ /* 0x000fe200078f18ff */
[----:B------:R-:W-:-:S03]  /*18b0*/  IMAD.WIDE.U32 R2, R26, c[0x0][0x1e8], R2 ;  /* 0x00007a001a027a25 */ /* 0x000fc600078e0002 */
[----:B------:R-:W-:Y:S01]  /*18c0*/  @!P0 LOP3.LUT R0, R0, 0xfffffff8, RZ, 0xc0, !PT ;  /* 0xfffffff800008812 */ /* 0x000fe200078ec0ff */
[----:B------:R-:W-:-:S04]  /*18d0*/  @!P0 IMAD.WIDE R6, R6, 0x2, R4 ;  /* 0x0000000206068825 */ /* 0x000fc800078e0204 */
[----:B------:R-:W-:Y:S01]  /*18e0*/  @!P0 IMAD.WIDE R4, R0, 0x2, R4 ;  /* 0x0000000200048825 */ /* 0x000fe200078e0204 */
[----:B------:R1:W-:Y:S01]  /*18f0*/  @!P0 LDGSTS.E.BYPASS.LTC128B.128 [R95+0xb100], [R6.64], !P3 ;  /* 0x0b100000065f8fae */ /* 0x0003e2000d901d56 */
[----:B------:R-:W-:Y:S02]  /*1900*/  ISETP.GE.AND P3, PT, R17, c[0x0][0x1d4], PT ;  /* 0x0000750011007a0c */ /* 0x000fe40003f66270 */
[----:B------:R-:W-:Y:S01]  /*1910*/  IMAD.IADD R3, R3, 0x1, R10 ;  /* 0x0000000103037824 */ /* 0x000fe200078e020a */
[----:B------:R2:W-:Y:S01]  /*1920*/  @!P0 LDGSTS.E.BYPASS.LTC128B.128 [R95+0xf100], [R4.64], !P2 ;  /* 0x0f100000045f8fae */ /* 0x0005e2000d101d56 */
[----:B------:R-:W-:Y:S01]  /*1930*/  IMAD R0, R24, c[0x0][0x1f0], RZ ;  /* 0x00007c0018007a24 */ /* 0x000fe200078e02ff */
[----:B------:R-:W-:Y:S01]  /*1940*/  LOP3.LUT R10, R14, 0xfffffff0, RZ, 0xc0, !PT ;  /* 0xfffffff00e0a7812 */ /* 0x000fe200078ec0ff */
[C---:B------:R-:W-:Y:S01]  /*1950*/  IMAD.WIDE.U32 R28, R23.reuse, c[0x0][0x1f0], R2 ;  /* 0x00007c00171c7a25 */ /* 0x040fe200078e0002 */
[----:B------:R-:W-:Y:S01]  /*1960*/  ISETP.GE.AND P2, PT, R22, c[0x0][0x1d4], PT ;  /* 0x0000750016007a0c */ /* 0x000fe20003f46270 */
[----:B------:R-:W0:Y:S02]  /*1970*/  LDGDEPBAR ;  /* 0x00000000000079af */ /* 0x000e240000000000 */
[----:B------:R-:W-:-:S02]  /*1980*/  IMAD R0, R23, c[0x0][0x1f4], R0 ;  /* 0x00007d0017007a24 */ /* 0x000fc400078e0200 */
[----:B------:R-:W-:Y:S01]  /*1990*/  IMAD.MOV.U32 R104, RZ, RZ, R28 ;  /* 0x000000ffff687224 */ /* 0x000fe200078e001c */
[----:B------:R3:W-:Y:S01]  /*19a0*/  STL.64 [R1+0xb0], R28 ;  /* 0x0000b01c01007387 */ /* 0x0007e20000100a00 */
[----:B------:R-:W-:Y:S02]  /*19b0*/  IMAD.IADD R105, R29, 0x1, R0 ;  /* 0x000000011d697824 */ /* 0x000fe400078e0200 */
[----:B------:R-:W-:Y:S02]  /*19c0*/  IMAD R0, R13, c[0x0][0x208], RZ ;  /* 0x000082000d007a24 */ /* 0x000fe400078e02ff */
[----:B------:R-:W-:Y:S01]  /*19d0*/  IMAD.WIDE.U32 R2, R91, UR9, R104 ;  /* 0x000000095b027c25 */ /* 0x000fe2000f8e0068 */
[----:B------:R-:W-:Y:S03]  /*19e0*/  STL.64 [R1+0x70], R104 ;  /* 0x0000706801007387 */ /* 0x000fe60000100a00 */
[----:B------:R-:W-:Y:S01]  /*19f0*/  IMAD.IADD R10, R97, 0x1, -R10 ;  /* 0x00000001610a7824 */ /* 0x000fe200078e0a0a */
[----:B------:R-:W-:Y:S01]  /*1a00*/  IADD3 R3, R3, UR5, RZ ;  /* 0x0000000503037c10 */ /* 0x000fe2000fffe0ff */
[----:B------:R-:W-:Y:S01]  /*1a10*/  IMAD R11, R26, c[0x0][0x214], R11 ;  /* 0x000085001a0b7a24 */ /* 0x000fe200078e020b */
[----:B------:R-:W-:Y:S01]  /*1a20*/  ULDC.64 UR4, c[0x0][0x208] ;  /* 0x0000820000047ab9 */ /* 0x000fe20000000a00 */
[C---:B-1----:R-:W-:Y:S01]  /*1a30*/  IMAD R6, R18.reuse, c[0x0][0x20c], R0 ;  /* 0x0000830012067a24 */ /* 0x042fe200078e0200 */
[----:B------:R-:W-:Y:S01]  /*1a40*/  SHF.L.U32 R7, R19, 0x3, RZ ;  /* 0x0000000313077819 */ /* 0x000fe200000006ff */
[----:B------:R-:W-:Y:S01]  /*1a50*/  IMAD.SHL.U32 R0, R21, 0x40, RZ ;  /* 0x0000004015007824 */ /* 0x000fe200078e00ff */
[----:B------:R-:W-:Y:S01]  /*1a60*/  UIMAD.WIDE.U32 UR20, UR9, UR4, URZ ;  /* 0x00000004091472a5 */ /* 0x000fe2000f8e003f */
[----:B--2---:R-:W-:Y:S01]  /*1a70*/  IMAD.WIDE.U32 R4, R18, c[0x0][0x208], R8 ;  /* 0x0000820012047a25 */ /* 0x004fe200078e0008 */
[----:B------:R-:W-:Y:S01]  /*1a80*/  @P6 LEA R8, P0, R2, c[0x0][0x1c8], 0x1 ;  /* 0x0000720002086a11 */ /* 0x000fe200078008ff */
[----:B------:R-:W-:Y:S01]  /*1a90*/  UIMAD UR11, UR11, UR4, URZ ;  /* 0x000000040b0b72a4 */ /* 0x000fe2000f8e023f */
[----:B------:R-:W-:Y:S01]  /*1aa0*/  LOP3.LUT R0, R0, 0x1c0, RZ, 0xc0, !PT ;  /* 0x000001c000007812 */ /* 0x000fe200078ec0ff */
[----:B------:R-:W-:Y:S01]  /*1ab0*/  IMAD.IADD R5, R5, 0x1, R6 ;  /* 0x0000000105057824 */ /* 0x000fe200078e0206 */
[C---:B------:R-:W-:Y:S01]  /*1ac0*/  @P6 LEA.HI.X R9, R2.reuse, c[0x0][0x1cc], R3, 0x1, P0 ;  /* 0x0000730002096a11 */ /* 0x040fe200000f0c03 */
[----:B------:R-:W-:Y:S01]  /*1ad0*/  UIMAD UR11, UR9, UR5, UR11 ;  /* 0x00000005090b72a4 */ /* 0x000fe2000f8e020b */
[----:B------:R-:W-:Y:S01]  /*1ae0*/  @P1 IADD3 R2, P0, R2, UR16, RZ ;  /* 0x0000001002021c10 */ /* 0x000fe2000ff1e0ff */
[----:B------:R-:W-:Y:S01]  /*1af0*/  USHF.L.U32 UR13, UR4, 0x6, URZ ;  /* 0x00000006040d7899 */ /* 0x000fe2000800063f */
[----:B------:R-:W-:Y:S01]  /*1b00*/  LOP3.LUT R7, R0, 0x8, R7, 0xf8, !PT ;  /* 0x0000000800077812 */ /* 0x000fe200078ef807 */
[----:B------:R1:W-:Y:S01]  /*1b10*/  @P6 LDGSTS.E.BYPASS.LTC128B.128 [R95+0x10100], [R8.64], !P5 ;  /* 0x10100000085f6fae */ /* 0x0003e2000e901d56 */
[----:B------:R-:W-:Y:S01]  /*1b20*/  SHF.R.U32.HI R0, RZ, 0x3, R0 ;  /* 0x00000003ff007819 */ /* 0x000fe20000011600 */
[----:B------:R-:W-:Y:S01]  /*1b30*/  UIADD3 UR11, UR21, UR11, URZ ;  /* 0x0000000b150b7290 */ /* 0x000fe2000fffe03f */
[----:B------:R-:W-:Y:S01]  /*1b40*/  @P1 IADD3.X R3, R3, UR15, RZ, P0, !PT ;  /* 0x0000000f03031c10 */ /* 0x000fe200087fe4ff */
[----:B------:R1:W-:Y:S01]  /*1b50*/  @P6 LDGSTS.E.BYPASS.LTC128B.128 [R95+0x12100], [R8.64+0x80], !P4 ;  /* 0x12100080085f6fae */ /* 0x0003e2000e101d56 */
[C---:B------:R-:W-:Y:S01]  /*1b60*/  @P1 LEA R6, P0, R2.reuse, c[0x0][0x1c8], 0x1 ;  /* 0x0000720002061a11 */ /* 0x040fe200078008ff */
[----:B------:R-:W-:Y:S01]  /*1b70*/  USHF.L.U64.HI UR12, UR4, UR12, UR5 ;  /* 0x0000000c040c7299 */ /* 0x000fe20008010205 */
[----:B------:R-:W-:Y:S01]  /*1b80*/  LOP3.LUT R0, R7, R0, RZ, 0x3c, !PT ;  /* 0x0000000007007212 */ /* 0x000fe200078e3cff */
[----:B------:R1:W-:Y:S01]  /*1b90*/  @P6 LDGSTS.E.BYPASS.LTC128B.128 [R95+0x14100], [R8.64+0x100], !P3 ;  /* 0x14100100085f6fae */ /* 0x0003e2000d901d56 */
[----:B------:R-:W-:Y:S01]  /*1ba0*/  @P1 LEA.HI.X R7, R2, c[0x0][0x1cc], R3, 0x1, P0 ;  /* 0x0000730002071a11 */ /* 0x000fe200000f0c03 */
[----:B------:R-:W-:Y:S01]  /*1bb0*/  IMAD.U32 R13, RZ, RZ, UR11 ;  /* 0x0000000bff0d7e24 */ /* 0x000fe2000f8e00ff */
[----:B------:R-:W-:Y:S01]  /*1bc0*/  SHF.R.S32.HI R2, RZ, 0x1f, R10 ;  /* 0x0000001fff027819 */ /* 0x000fe2000001140a */
[----:B------:R-:W-:Y:S01]  /*1bd0*/  IMAD R0, R12, 0x200, R0 ;  /* 0x000002000c007824 */ /* 0x000fe200078e0200 */
[----:B------:R-:W-:Y:S01]  /*1be0*/  LOP3.LUT P0, RZ, R21, 0x2, RZ, 0xc0, !PT ;  /* 0x0000000215ff7812 */ /* 0x000fe2000780c0ff */
[----:B------:R1:W-:Y:S01]  /*1bf0*/  @P6 LDGSTS.E.BYPASS.LTC128B.128 [R95+0x16100], [R8.64+0x180], !P2 ;  /* 0x16100180085f6fae */ /* 0x0003e2000d101d56 */
[----:B------:R-:W-:Y:S01]  /*1c00*/  LEA.HI R14, R2, R10, RZ, 0x3 ;  /* 0x0000000a020e7211 */ /* 0x000fe200078f18ff */
[----:B------:R-:W-:Y:S01]  /*1c10*/  IMAD.SHL.U32 R248, R0, 0x2, RZ ;  /* 0x0000000200f87824 */ /* 0x000fe200078e00ff */
[----:B------:R-:W-:Y:S01]  /*1c20*/  UIMAD UR11, UR9, -0x40, UR10 ;  /* 0xffffffc0090b78a4 */ /* 0x000fe2000f8e020a */
[----:B------:R2:W-:Y:S01]  /*1c30*/  @P1 LDGSTS.E.BYPASS.LTC128B.128 [R95+0x11100], [R6.64], !P5 ;  /* 0x11100000065f1fae */ /* 0x0005e2000e901d56 */
[----:B------:R-:W-:Y:S01]  /*1c40*/  LOP3.LUT R0, R14, 0xfffffff8, RZ, 0xc0, !PT ;  /* 0xfffffff80e007812 */ /* 0x000fe200078ec0ff */
[----:B------:R-:W-:Y:S01]  /*1c50*/  IMAD.WIDE.U32 R2, R26, c[0x0][0x210], R4 ;  /* 0x000084001a027a25 */ /* 0x000fe200078e0004 */
[C---:B------:R-:W-:Y:S01]  /*1c60*/  IADD3 R4, R248.reuse, 0x10100, RZ ;  /* 0x00010100f8047810 */ /* 0x040fe20007ffe0ff */
[----:B------:R2:W-:Y:S01]  /*1c70*/  @P1 LDGSTS.E.BYPASS.LTC128B.128 [R95+0x13100], [R6.64+0x80], !P4 ;  /* 0x13100080065f1fae */ /* 0x0005e2000e101d56 */
[----:B------:R-:W-:Y:S01]  /*1c80*/  IADD3 R94, R248, 0x10120, RZ ;  /* 0x00010120f85e7810 */ /* 0x000fe20007ffe0ff */
[----:B------:R-:W-:Y:S01]  /*1c90*/  IMAD.IADD R10, R10, 0x1, -R0 ;  /* 0x000000010a0a7824 */ /* 0x000fe200078e0a00 */
[----:B------:R-:W-:Y:S01]  /*1ca0*/  SEL R5, RZ, 0x1, P5 ;  /* 0x00000001ff057807 */ /* 0x000fe20002800000 */
[----:B------:R2:W-:Y:S01]  /*1cb0*/  @P1 LDGSTS.E.BYPASS.LTC128B.128 [R95+0x15100], [R6.64+0x100], !P3 ;  /* 0x15100100065f1fae */ /* 0x0005e2000d901d56 */
[----:B------:R-:W-:Y:S01]  /*1cc0*/  IMAD R0, R24, c[0x0][0x218], RZ ;  /* 0x0000860018007a24 */ /* 0x000fe200078e02ff */
[----:B------:R-:W-:Y:S01]  /*1cd0*/  @P0 IADD3 R94, R4, -0x20, RZ ;  /* 0xffffffe0045e0810 */ /* 0x000fe20007ffe0ff */
[----:B------:R-:W-:Y:S01]  /*1ce0*/  IMAD.IADD R3, R3, 0x1, R11 ;  /* 0x0000000103037824 */ /* 0x000fe200078e020b */
[----:B------:R2:W-:Y:S01]  /*1cf0*/  @P1 LDGSTS.E.BYPASS.LTC128B.128 [R95+0x17100], [R6.64+0x180], !P2 ;  /* 0x17100180065f1fae */ /* 0x0005e2000d101d56 */
[C---:B------:R-:W-:Y:S01]  /*1d00*/  IMAD R4, R23.reuse, c[0x0][0x21c], R0 ;  /* 0x0000870017047a24 */ /* 0x040fe200078e0200 */
[----:B------:R-:W-:Y:S01]  /*1d10*/  SEL R11, RZ, 0x4, P3 ;  /* 0x00000004ff0b7807 */ /* 0x000fe20001800000 */
[C---:B------:R-:W-:Y:S01]  /*1d20*/  IMAD.SHL.U32 R0, R10.reuse, 0x40, RZ ;  /* 0x000000400a007824 */ /* 0x040fe200078e00ff */
[----:B------:R-:W0:Y:S01]  /*1d30*/  LDGDEPBAR ;  /* 0x00000000000079af */ /* 0x000e220000000000 */
[----:B---3--:R-:W-:Y:S01]  /*1d40*/  IMAD.WIDE.U32 R28, R23, c[0x0][0x218], R2 ;  /* 0x00008600171c7a25 */ /* 0x008fe200078e0002 */
[----:B------:R-:W-:Y:S01]  /*1d50*/  LOP3.LUT P1, RZ, R10, 0x2, RZ, 0xc0, !PT ;  /* 0x000000020aff7812 */ /* 0x000fe2000782c0ff */
[----:B------:R-:W-:Y:S01]  /*1d60*/  UMOV UR4, 0xffffffc0 ;  /* 0xffffffc000047882 */ /* 0x000fe20000000000 */
[----:B------:R-:W-:Y:S01]  /*1d70*/  LOP3.LUT R0, R0, 0x1c0, RZ, 0xc0, !PT ;  /* 0x000001c000007812 */ /* 0x000fe200078ec0ff */
[----:B------:R-:W-:Y:S01]  /*1d80*/  IMAD.U32 R3, RZ, RZ, UR21 ;  /* 0x00000015ff037e24 */ /* 0x000fe2000f8e00ff */
[----:B------:R-:W-:Y:S01]  /*1d90*/  IADD3 R17, R29, R4, RZ ;  /* 0x000000041d117210 */ /* 0x000fe20007ffe0ff */
[----:B------:R-:W-:Y:S01]  /*1da0*/  IMAD.SHL.U32 R3, R12, 0x8, RZ ;  /* 0x000000080c037824 */ /* 0x000fe200078e00ff */
[----:B------:R-:W-:Y:S01]  /*1db0*/  SEL R12, RZ, 0x2, P4 ;  /* 0x00000002ff0c7807 */ /* 0x000fe20002000000 */
[----:B------:R-:W-:Y:S01]  /*1dc0*/  IMAD.U32 R2, RZ, RZ, UR20 ;  /* 0x00000014ff027e24 */ /* 0x000fe2000f8e00ff */
[----:B------:R-:W-:Y:S01]  /*1dd0*/  LOP3.LUT P6, RZ, R10, 0x4, RZ, 0xc0, !PT ;  /* 0x000000040aff7812 */ /* 0x000fe200078cc0ff */
[----:B------:R-:W-:Y:S01]  /*1de0*/  STL [R1+0x8], R94 ;  /* 0x0000085e01007387 */ /* 0x000fe20000100800 */
[----:B------:R-:W-:Y:S01]  /*1df0*/  LOP3.LUT R3, R0, 0x8, R3, 0xf8, !PT ;  /* 0x0000000800037812 */ /* 0x000fe200078ef803 */
[----:B------:R-:W-:Y:S01]  /*1e00*/  UIMAD UR4, UR9, UR4, 0x1 ;  /* 0x00000001090474a4 */ /* 0x000fe2000f8e0204 */
[----:B------:R-:W-:Y:S01]  /*1e10*/  SHF.R.U32.HI R0, RZ, 0x3, R0 ;  /* 0x00000003ff007819 */ /* 0x000fe20000011600 */
[----:B------:R-:W-:Y:S01]  /*1e20*/  STL.64 [R1+0xb8], R28 ;  /* 0x0000b81c01007387 */ /* 0x000fe20000100a00 */
[----:B------:R-:W-:-:S02]  /*1e30*/  IADD3 R11, R11, R12, R5 ;  /* 0x0000000c0b0b7210 */ /* 0x000fc40007ffe005 */
[----:B------:R-:W-:Y:S01]  /*1e40*/  LOP3.LUT R5, R3, R0, RZ, 0x3c, !PT ;  /* 0x0000000003057212 */ /* 0x000fe200078e3cff */
[----:B------:R-:W-:Y:S01]  /*1e50*/  IMAD.SHL.U32 R3, R14, 0x40, RZ ;  /* 0x000000400e037824 */ /* 0x000fe200078e00ff */
[C---:B------:R-:W-:Y:S01]  /*1e60*/  LEA R4, P0, R2.reuse, R28, 0x6 ;  /* 0x0000001c02047211 */ /* 0x040fe200078030ff */
[----:B------:R-:W-:Y:S01]  /*1e70*/  STL [R1+0x94], R17 ;  /* 0x0000941101007387 */ /* 0x000fe20000100800 */
[----:B------:R-:W-:Y:S02]  /*1e80*/  SEL R0, RZ, 0x8, P2 ;  /* 0x00000008ff007807 */ /* 0x000fe40001000000 */
[----:B------:R-:W-:Y:S01]  /*1e90*/  LEA.HI.X R2, R2, R17, R13, 0x6, P0 ;  /* 0x0000001102027211 */ /* 0x000fe200000f340d */
[----:B------:R-:W-:-:S04]  /*1ea0*/  DEPBAR.LE SB0, 0x1 ;  /* 0x000080400000791a */ /* 0x000fc80000000000 */
[----:B------:R-:W-:Y:S01]  /*1eb0*/  BAR.SYNC.DEFER_BLOCKING 0x0 ;  /* 0x0000000000007b1d */ /* 0x000fe20000010000 */
[C---:B--2---:R-:W-:Y:S01]  /*1ec0*/  LEA R6, P0, R4.reuse, c[0x0][0x1f8], 0x1 ;  /* 0x00007e0004067a11 */ /* 0x044fe200078008ff */
[----:B------:R-:W-:Y:S01]  /*1ed0*/  IMAD.IADD R11, R11, 0x1, R0 ;  /* 0x000000010b0b7824 */ /* 0x000fe200078e0200 */
[----:B------:R-:W-:Y:S01]  /*1ee0*/  LOP3.LUT R3, R5, 0xfffffe00, R3, 0xf8, !PT ;  /* 0xfffffe0005037812 */ /* 0x000fe200078ef803 */
[----:B------:R-:W-:Y:S01]  /*1ef0*/  IMAD.MOV.U32 R0, RZ, RZ, 0x20 ;  /* 0x00000020ff007424 */ /* 0x000fe200078e00ff */
[----:B------:R-:W-:Y:S01]  /*1f00*/  LEA.HI.X R7, R4, c[0x0][0x1fc], R2, 0x1, P0 ;  /* 0x00007f0004077a11 */ /* 0x000fe200000f0c02 */
[----:B------:R-:W-:Y:S01]  /*1f10*/  IMAD.MOV.U32 R4, RZ, RZ, 0x10 ;  /* 0x00000010ff047424 */ /* 0x000fe200078e00ff */
[----:B------:R-:W-:Y:S01]  /*1f20*/  IADD3 R5, -R19, UR11, RZ ;  /* 0x0000000b13057c10 */ /* 0x000fe2000fffe1ff */
[----:B------:R-:W-:Y:S01]  /*1f30*/  IMAD R232, R88, 0x400, R3 ;  /* 0x0000040058e87824 */ /* 0x000fe200078e0203 */
[----:B------:R-:W-:Y:S01]  /*1f40*/  SEL R0, R0, 0xffffffe0, !P6 ;  /* 0xffffffe000007807 */ /* 0x000fe20007000000 */
[----:B------:R-:W-:Y:S01]  /*1f50*/  IMAD.MOV.U32 R2, RZ, RZ, 0x40 ;  /* 0x00000040ff027424 */ /* 0x000fe200078e00ff */
[----:B------:R-:W-:Y:S01]  /*1f60*/  SEL R4, R4, 0xfffffff0, !P1 ;  /* 0xfffffff004047807 */ /* 0x000fe20004800000 */
[----:B------:R-:W-:Y:S01]  /*1f70*/  IMAD.SHL.U32 R249, R3, 0x2, RZ ;  /* 0x0000000203f97824 */ /* 0x000fe200078e00ff */
[C---:B------:R-:W-:Y:S01]  /*1f80*/  LEA R240, R232.reuse, 0x100, 0x1 ;  /* 0x00000100e8f07811 */ /* 0x040fe200078e08ff */
[----:B------:R-:W-:Y:S01]  /*1f90*/  IMAD.SHL.U32 R232, R232, 0x2, RZ ;  /* 0x00000002e8e87824 */ /* 0x000fe200078e00ff */
[----:B-1----:R-:W-:Y:S01]  /*1fa0*/  IADD3 R8, P0, R6, UR13, RZ ;  /* 0x0000000d06087c10 */ /* 0x002fe2000ff1e0ff */
[C-C-:B------:R-:W-:Y:S01]  /*1fb0*/  IMAD R250, R4.reuse, 0x2, R249.reuse ;  /* 0x0000000204fa7824 */ /* 0x140fe200078e02f9 */
[----:B------:R-:W-:Y:S01]  /*1fc0*/  LOP3.LUT P6, RZ, R11, 0x2, RZ, 0xc0, !PT ;  /* 0x000000020bff7812 */ /* 0x000fe200078cc0ff */
[--C-:B------:R-:W-:Y:S01]  /*1fd0*/  IMAD R236, R4, 0x2, R240.reuse ;  /* 0x0000000204ec7824 */ /* 0x100fe200078e02f0 */
[----:B------:R-:W-:Y:S01]  /*1fe0*/  ISETP.LT.OR P1, PT, R5, 0x1, P5 ;  /* 0x000000010500780c */ /* 0x000fe20002f21670 */
[C---:B------:R-:W-:Y:S01]  /*1ff0*/  IMAD R240, R0.reuse, 0x2, R240 ;  /* 0x0000000200f07824 */ /* 0x040fe200078e02f0 */
[----:B------:R-:W-:Y:S01]  /*2000*/  IADD3.X R9, R7, UR12, RZ, P0, !PT ;  /* 0x0000000c07097c10 */ /* 0x000fe200087fe4ff */
[C---:B------:R-:W-:Y:S01]  /*2010*/  IMAD R244, R0.reuse, 0x2, R236 ;  /* 0x0000000200f47824 */ /* 0x040fe200078e02ec */
[C---:B------:R-:W-:Y:S01]  /*2020*/  ISETP.LT.OR P0, PT, R5.reuse, 0x1, !P6 ;  /* 0x000000010500780c */ /* 0x040fe20007701670 */
[----:B------:R-:W-:Y:S01]  /*2030*/  LDSM.16.M88.4 R168, [R232+0x100] ;  /* 0x00010000e8a8783b */ /* 0x000fe20000000200 */
[----:B------:R-:W-:Y:S01]  /*2040*/  P2R R12, PR, RZ, 0x10 ;  /* 0x00000010ff0c7803 */ /* 0x000fe20000000000 */
[C---:B------:R-:W-:Y:S01]  /*2050*/  IMAD R124, R0.reuse, 0x2, R249 ;  /* 0x00000002007c7824 */ /* 0x040fe200078e02f9 */
[----:B------:R-:W-:Y:S01]  /*2060*/  ISETP.LT.OR P6, PT, R5, 0x21, !P6 ;  /* 0x000000210500780c */ /* 0x000fe200077c1670 */
[----:B------:R-:W-:Y:S01]  /*2070*/  LDSM.16.M88.4 R200, [R232+0x4100] ;  /* 0x00410000e8c8783b */ /* 0x000fe20000000200 */
[----:B------:R-:W-:-:S03]  /*2080*/  IMAD R252, R0, 0x2, R250 ;  /* 0x0000000200fc7824 */ /* 0x000fc600078e02fa */
[----:B------:R-:W-:Y:S04]  /*2090*/  LDSM.16.M88.4 R216, [R232+0x8100] ;  /* 0x00810000e8d8783b */ /* 0x000fe80000000200 */
[----:B------:R-:W-:Y:S04]  /*20a0*/  LDSM.16.M88.4 R172, [R236] ;  /* 0x00000000ecac783b */ /* 0x000fe80000000200 */
        /* <DEDUP_REMOVED lines=16> */
[----:B------:R-:W-:Y:S04]  /*21b0*/  LDSM.16.M88.4 R24, [R248+0x10900] ;  /* 0x01090000f818783b */ /* 0x000fe80000000200 */
[----:B------:R-:W1:Y:S04]  /*21c0*/  LDSM.16.M88.4 R28, [R248+0x11100] ;  /* 0x01110000f81c783b */ /* 0x000e680000000200 */
[----:B------:R-:W2:Y:S04]  /*21d0*/  LDSM.16.M88.4 R36, [R248+0x11900] ;  /* 0x01190000f824783b */ /* 0x000ea80000000200 */
[----:B------:R-:W-:Y:S04]  /*21e0*/  LDSM.16.M88.4 R44, [R94] ;  /* 0x000000005e2c783b */ /* 0x000fe80000000200 */
[----:B------:R-:W3:Y:S04]  /*21f0*/  LDSM.16.M88.4 R56, [R94+0x800] ;  /* 0x000800005e38783b */ /* 0x000ee80000000200 */
[----:B------:R-:W4:Y:S04]  /*2200*/  LDSM.16.M88.4 R64, [R94+0x1000] ;  /* 0x001000005e40783b */ /* 0x000f280000000200 */
[----:B------:R-:W5:Y:S04]  /*2210*/  LDSM.16.M88.4 R72, [R94+0x1800] ;  /* 0x001800005e48783b */ /* 0x000f680000000200 */
        /* <DEDUP_REMOVED lines=10> */
[----:B------:R-:W-:-:S04]  /*22c0*/  LOP3.LUT P0, RZ, R21, 0x4, RZ, 0xc0, !PT ;  /* 0x0000000415ff7812 */ /* 0x000fc8000780c0ff */
[----:B------:R-:W-:Y:S01]  /*22d0*/  SEL R2, R2, 0xffffffc0, !P0 ;  /* 0xffffffc002027807 */ /* 0x000fe20004000000 */
[C---:B------:R-:W-:Y:S01]  /*22e0*/  HMMA.16816.F32.BF16 R20, R168.reuse, R24, RZ ;  /* 0x00000018a814723c */ /* 0x040fe200000418ff */
[----:B------:R-:W-:Y:S02]  /*22f0*/  LOP3.LUT P0, RZ, R11, 0x8, RZ, 0xc0, !PT ;  /* 0x000000080bff7812 */ /* 0x000fe4000780c0ff */
[----:B------:R-:W-:Y:S01]  /*2300*/  IADD3 R251, R2, R94, RZ ;  /* 0x0000005e02fb7210 */ /* 0x000fe20007ffe0ff */
[----:B------:R-:W-:Y:S01]  /*2310*/  IMAD.IADD R92, R248, 0x1, R2 ;  /* 0x00000001f85c7824 */ /* 0x000fe200078e0202 */
[C---:B------:R-:W-:Y:S02]  /*2320*/  ISETP.LT.OR P4, PT, R5.reuse, 0x1, !P0 ;  /* 0x000000010500780c */ /* 0x040fe40004781670 */
[----:B------:R-:W-:Y:S01]  /*2330*/  ISETP.LT.OR P0, PT, R5, 0x21, !P0 ;  /* 0x000000210500780c */ /* 0x000fe20004701670 */
[----:B------:R-:W-:Y:S01]  /*2340*/  HMMA.16816.F32.BF16 R24, R168, R26, RZ ;  /* 0x0000001aa818723c */ /* 0x000fe200000418ff */
[----:B------:R-:W-:Y:S01]  /*2350*/  LOP3.LUT R2, R89, 0xffffffe0, RZ, 0xc0, !PT ;  /* 0xffffffe059027812 */ /* 0x000fe200078ec0ff */
[----:B------:R-:W-:Y:S04]  /*2360*/  STL [R1+0x4], R92 ;  /* 0x0000045c01007387 */ /* 0x000fe80000100800 */
[----:B------:R-:W-:-:S02]  /*2370*/  IMAD.IADD R2, R97, 0x1, -R2 ;  /* 0x0000000161027824 */ /* 0x000fc400078e0a02 */
[----:B------:R-:W-:Y:S02]  /*2380*/  HMMA.16816.F32.BF16 R40, R168, R30, RZ ;  /* 0x0000001ea828723c */ /* 0x000fe400000418ff */
[----:B------:R1:W-:Y:S01]  /*2390*/  LDGSTS.E.BYPASS.LTC128B.128 [R95+0x6100], [R6.64+0x180], !P4 ;  /* 0x06100180065f7fae */ /* 0x0003e2000e101d56 */
[----:B------:R-:W-:Y:S02]  /*23a0*/  ISETP.LT.OR P4, PT, R5, 0x21, P5 ;  /* 0x000000210500780c */ /* 0x000fe40002f81670 */
[----:B------:R-:W-:-:S03]  /*23b0*/  LEA.HI R5, R90, R97, RZ, 0x2 ;  /* 0x000000615a057211 */ /* 0x000fc600078f10ff */
[----:B--2---:R-:W-:Y:S01]  /*23c0*/  HMMA.16816.F32.BF16 R48, R168, R36, RZ ;  /* 0x00000024a830723c */ /* 0x004fe200000418ff */
[----:B------:R-:W-:-:S05]  /*23d0*/  LOP3.LUT R5, R5, 0xfffffffc, RZ, 0xc0, !PT ;  /* 0xfffffffc05057812 */ /* 0x000fca00078ec0ff */
[----:B------:R-:W-:Y:S02]  /*23e0*/  IMAD.IADD R5, R97, 0x1, -R5 ;  /* 0x0000000161057824 */ /* 0x000fe400078e0a05 */
[----:B------:R2:W-:Y:S01]  /*23f0*/  LDGSTS.E.BYPASS.LTC128B.128 [R95+0x1100], [R8.64], !P4 ;  /* 0x01100000085f7fae */ /* 0x0005e2000e101d56 */
[----:B------:R-:W-:Y:S01]  /*2400*/  ISETP.NE.AND P4, PT, R12, RZ, PT ;  /* 0x000000ff0c00720c */ /* 0x000fe20003f85270 */
[C---:B------:R-:W-:Y:S02]  /*2410*/  HMMA.16816.F32.BF16 R52, R168.reuse, R38, RZ ;  /* 0x00000026a834723c */ /* 0x040fe400000418ff */
[----:B------:R2:W-:Y:S04]  /*2420*/  LDGSTS.E.BYPASS.LTC128B.128 [R95+0x3100], [R8.64+0x80], !P6 ;  /* 0x03100080085f7fae */ /* 0x0005e8000f101d56 */
[----:B------:R2:W-:Y:S01]  /*2430*/  LDGSTS.E.BYPASS.LTC128B.128 [R95+0x5100], [R8.64+0x100], !P1 ;  /* 0x05100100085f7fae */ /* 0x0005e2000c901d56 */
[----:B------:R-:W-:Y:S01]  /*2440*/  PLOP3.LUT P1, PT, PT, PT, UP1, 0x80, 0x0 ;  /* 0x000000000000781c */ /* 0x000fe20003f2f018 */
[----:B------:R-:W-:Y:S02]  /*2450*/  HMMA.16816.F32.BF16 R12, R168, R16, RZ ;  /* 0x00000010a80c723c */ /* 0x000fe400000418ff */
[----:B------:R2:W-:Y:S01]  /*2460*/  LDGSTS.E.BYPASS.LTC128B.128 [R95+0x7100], [R8.64+0x180], !P0 ;  /* 0x07100180085f7fae */ /* 0x0005e2000c101d56 */
[----:B-1----:R-:W-:-:S02]  /*2470*/  SHF.R.S32.HI R6, RZ, 0x1f, R88 ;  /* 0x0000001fff067819 */ /* 0x002fc40000011458 */
[----:B------:R-:W-:Y:S01]  /*2480*/  LEA.HI R7, R5, R5, RZ, 0x1 ;  /* 0x0000000505077211 */ /* 0x000fe200078f08ff */
[----:B------:R-:W1:Y:S01]  /*2490*/  LDSM.16.M88.4 R68, [R92+0x10100] ;  /* 0x010100005c44783b */ /* 0x000e620000000200 */
[----:B------:R-:W-:Y:S01]  /*24a0*/  LEA.HI R6, R6, R88, RZ, 0x3 ;  /* 0x0000005806067211 */ /* 0x000fe200078f18ff */
[----:B------:R-:W-:Y:S01]  /*24b0*/  HMMA.16816.F32.BF16 R16, R168, R18, RZ ;  /* 0x00000012a810723c */ /* 0x000fe200000418ff */
[----:B------:R-:W-:Y:S01]  /*24c0*/  LOP3.LUT R7, R7, 0x1ffffffe, RZ, 0xc0, !PT ;  /* 0x1ffffffe07077812 */ /* 0x000fe200078ec0ff */
[----:B------:R-:W1:Y:S01]  /*24d0*/  LDSM.16.M88.4 R60, [R92+0x10900] ;  /* 0x010900005c3c783b */ /* 0x000e620000000200 */
[----:B------:R-:W-:-:S03]  /*24e0*/  PLOP3.LUT P0, PT, PT, PT, UP1, 0x80, 0x0 ;  /* 0x000000000000781c */ /* 0x000fc60003f0f018 */
[----:B------:R-:W1:Y:S01]  /*24f0*/  LDSM.16.M88.4 R76, [R92+0x11100] ;  /* 0x011100005c4c783b */ /* 0x000e620000000200 */
[----:B------:R-:W-:Y:S01]  /*2500*/  IMAD.IADD R7, R5, 0x1, -R7 ;  /* 0x0000000105077824 */ /* 0x000fe200078e0a07 */
[C---:B---3--:R-:W-:Y:S02]  /*2510*/  HMMA.16816.F32.BF16 R20, R172.reuse, R56, R20 ;  /* 0x00000038ac14723c */ /* 0x048fe40000041814 */
[----:B------:R-:W3:Y:S04]  /*2520*/  LDSM.16.M88.4 R80, [R92+0x11900] ;  /* 0x011900005c50783b */ /* 0x000ee80000000200 */
[----:B------:R-:W1:Y:S02]  /*2530*/  LDSM.16.M88.4 R84, [R251] ;  /* 0x00000000fb54783b */ /* 0x000e640000000200 */
[C---:B------:R-:W-:Y:S02]  /*2540*/  HMMA.16816.F32.BF16 R24, R172.reuse, R58, R24 ;  /* 0x0000003aac18723c */ /* 0x040fe40000041818 */
[----:B------:R-:W-:Y:S04]  /*2550*/  LDSM.16.M88.4 R56, [R248+0x13100] ;  /* 0x01310000f838783b */ /* 0x000fe80000000200 */
[----:B------:R-:W0:Y:S02]  /*2560*/  LDGDEPBAR ;  /* 0x00000000000079af */ /* 0x000e240000000000 */
[C---:B--2---:R-:W-:Y:S02]  /*2570*/  HMMA.16816.F32.BF16 R8, R172.reuse, R44, R12 ;  /* 0x0000002cac08723c */ /* 0x044fe4000004180c */
[----:B------:R-:W2:Y:S06]  /*2580*/  LDSM.16.M88.4 R12, [R251+0x800] ;  /* 0x00080000fb0c783b */ /* 0x000eac0000000200 */
[C---:B------:R-:W-:Y:S01]  /*2590*/  HMMA.16816.F32.BF16 R16, R172.reuse, R46, R16 ;  /* 0x0000002eac10723c */ /* 0x040fe20000041810 */
[----:B------:R-:W-:Y:S07]  /*25a0*/  LDSM.16.M88.4 R44, [R248+0x12900] ;  /* 0x01290000f82c783b */ /* 0x000fee0000000200 */
[C---:B----4-:R-:W-:Y:S08]  /*25b0*/  HMMA.16816.F32.BF16 R28, R172.reuse, R64, R32 ;  /* 0x00000040ac1c723c */ /* 0x050ff00000041820 */
[C---:B------:R-:W-:Y:S01]  /*25c0*/  HMMA.16816.F32.BF16 R32, R172.reuse, R66, R40 ;  /* 0x00000042ac20723c */ /* 0x040fe20000041828 */
[----:B------:R-:W-:Y:S07]  /*25d0*/  LDSM.16.M88.4 R64, [R248+0x13900] ;  /* 0x01390000f840783b */ /* 0x000fee0000000200 */
[C---:B-----5:R-:W-:Y:S01]  /*25e0*/  HMMA.16816.F32.BF16 R36, R172.reuse, R72, R48 ;  /* 0x00000048ac24723c */ /* 0x060fe20000041830 */
[----:B------:R-:W4:Y:S07]  /*25f0*/  LDSM.16.M88.4 R48, [R251+0x1000] ;  /* 0x00100000fb30783b */ /* 0x000f2e0000000200 */
[----:B------:R-:W-:Y:S01]  /*2600*/  HMMA.16816.F32.BF16 R40, R172, R74, R52 ;  /* 0x0000004aac28723c */ /* 0x000fe20000041834 */
[----:B------:R-:W5:Y:S04]  /*2610*/  LDSM.16.M88.4 R52, [R251+0x1800] ;  /* 0x00180000fb34783b */ /* 0x000f680000000200 */
[----:B------:R-:W-:Y:S03]  /*2620*/  LDSM.16.M88.4 R72, [R92+0x12100] ;  /* 0x012100005c48783b */ /* 0x000fe60000000200 */
[C---:B-1----:R-:W-:Y:S08]  /*2630*/  HMMA.16816.F32.BF16 R8, R192.reuse, R68, R8 ;  /* 0x00000044c008723c */ /* 0x042ff00000041808 */
[C---:B------:R-:W-:Y:S01]  /*2640*/  HMMA.16816.F32.BF16 R16, R192.reuse, R70, R16 ;  /* 0x00000046c010723c */ /* 0x040fe20000041810 */
[----:B------:R-:W1:Y:S07]  /*2650*/  LDSM.16.M88.4 R68, [R248+0x12100] ;  /* 0x01210000f844783b */ /* 0x000e6e0000000200 */
[C---:B------:R-:W-:Y:S08]  /*2660*/  HMMA.16816.F32.BF16 R20, R192.reuse, R60, R20 ;  /* 0x0000003cc014723c */ /* 0x040ff00000041814 */
[C---:B------:R-:W-:Y:S01]  /*2670*/  HMMA.16816.F32.BF16 R24, R192.reuse, R62, R24 ;  /* 0x0000003ec018723c */ /* 0x040fe20000041818 */
[----:B------:R-:W-:Y:S07]  /*2680*/  LDSM.16.M88.4 R60, [R94+0x3800] ;  /* 0x003800005e3c783b */ /* 0x000fee0000000200 */
[C---:B------:R-:W-:Y:S08]  /*2690*/  HMMA.16816.F32.BF16 R28, R192.reuse, R76, R28 ;  /* 0x0000004cc01c723c */ /* 0x040ff0000004181c */
[C---:B------:R-:W-:Y:S01]  /*26a0*/  HMMA.16816.F32.BF16 R32, R192.reuse, R78, R32 ;  /* 0x0000004ec020723c */ /* 0x040fe20000041820 */
[----:B------:R-:W1:Y:S07]  /*26b0*/  LDSM.16.M88.4 R76, [R94+0x2000] ;  /* 0x002000005e4c783b */ /* 0x000e6e0000000200 */
[C---:B---3--:R-:W-:Y:S08]  /*26c0*/  HMMA.16816.F32.BF16 R36, R192.reuse, R80, R36 ;  /* 0x00000050c024723c */ /* 0x048ff00000041824 */
[----:B------:R-:W-:Y:S01]  /*26d0*/  HMMA.16816.F32.BF16 R40, R192, R82, R40 ;  /* 0x00000052c028723c */ /* 0x000fe20000041828 */
[----:B------:R-:W-:Y:S07]  /*26e0*/  LDSM.16.M88.4 R80, [R251+0x2000] ;  /* 0x00200000fb50783b */ /* 0x000fee0000000200 */
[C---:B------:R-:W-:Y:S08]  /*26f0*/  HMMA.16816.F32.BF16 R8, R196.reuse, R84, R8 ;  /* 0x00000054c408723c */ /* 0x040ff00000041808 */
[C---:B------:R-:W-:Y:S08]  /*2700*/  HMMA.16816.F32.BF16 R16, R196.reuse, R86, R16 ;  /* 0x00000056c410723c */ /* 0x040ff00000041810 */
[C---:B--2---:R-:W-:Y:S08]  /*2710*/  HMMA.16816.F32.BF16 R20, R196.reuse, R12, R20 ;  /* 0x0000000cc414723c */ /* 0x044ff00000041814 */
[C---:B------:R-:W-:Y:S01]  /*2720*/  HMMA.16816.F32.BF16 R24, R196.reuse, R14, R24 ;  /* 0x0000000ec418723c */ /* 0x040fe20000041818 */
[----:B------:R-:W2:Y:S07]  /*2730*/  LDSM.16.M88.4 R12, [R94+0x2800] ;  /* 0x002800005e0c783b */ /* 0x000eae0000000200 */
[C---:B----4-:R-:W-:Y:S08]  /*2740*/  HMMA.16816.F32.BF16 R28, R196.reuse, R48, R28 ;  /* 0x00000030c41c723c */ /* 0x050ff0000004181c */
[C---:B------:R-:W-:Y:S01]  /*2750*/  HMMA.16816.F32.BF16 R32, R196.reuse, R50, R32 ;  /* 0x00000032c420723c */ /* 0x040fe20000041820 */
[----:B------:R-:W-:Y:S07]  /*2760*/  LDSM.16.M88.4 R48, [R92+0x12900] ;  /* 0x012900005c30783b */ /* 0x000fee0000000200 */
[C---:B-----5:R-:W-:Y:S08]  /*2770*/  HMMA.16816.F32.BF16 R36, R196.reuse, R52, R36 ;  /* 0x00000034c424723c */ /* 0x060ff00000041824 */
[----:B------:R-:W-:Y:S01]  /*2780*/  HMMA.16816.F32.BF16 R40, R196, R54, R40 ;  /* 0x00000036c428723c */ /* 0x000fe20000041828 */
[----:B------:R-:W3:Y:S07]  /*2790*/  LDSM.16.M88.4 R52, [R94+0x3000] ;  /* 0x003000005e34783b */ /* 0x000eee0000000200 */
[C---:B-1----:R-:W-:Y:S08]  /*27a0*/  HMMA.16816.F32.BF16 R8, R200.reuse, R68, R8 ;  /* 0x00000044c808723c */ /* 0x042ff00000041808 */
[C---:B------:R-:W-:Y:S01]  /*27b0*/  HMMA.16816.F32.BF16 R16, R200.reuse, R70, R16 ;  /* 0x00000046c810723c */ /* 0x040fe20000041810 */
[----:B------:R-:W-:Y:S07]  /*27c0*/  LDSM.16.M88.4 R68, [R92+0x13900] ;  /* 0x013900005c44783b */ /* 0x000fee0000000200 */
[C---:B------:R-:W-:Y:S08]  /*27d0*/  HMMA.16816.F32.BF16 R20, R200.reuse, R44, R20 ;  /* 0x0000002cc814723c */ /* 0x040ff00000041814 */
[C---:B------:R-:W-:Y:S01]  /*27e0*/  HMMA.16816.F32.BF16 R24, R200.reuse, R46, R24 ;  /* 0x0000002ec818723c */ /* 0x040fe20000041818 */
[----:B------:R-:W-:Y:S07]  /*27f0*/  LDSM.16.M88.4 R44, [R251+0x2800] ;  /* 0x00280000fb2c783b */ /* 0x000fee0000000200 */
        /* <DEDUP_REMOVED lines=8> */
[----:B------:R-:W-:Y:S07]  /*2880*/  LDSM.16.M88.4 R76, [R248+0x14100] ;  /* 0x01410000f84c783b */ /* 0x000fee0000000200 */
[C---:B--2---:R-:W-:Y:S08]  /*2890*/  HMMA.16816.F32.BF16 R20, R204.reuse, R12, R20 ;  /* 0x0000000ccc14723c */ /* 0x044ff00000041814 */
[C---:B------:R-:W-:Y:S08]  /*28a0*/  HMMA.16816.F32.BF16 R24, R204.reuse, R14, R24 ;  /* 0x0000000ecc18723c */ /* 0x040ff00000041818 */
[C---:B---3--:R-:W-:Y:S08]  /*28b0*/  HMMA.16816.F32.BF16 R28, R204.reuse, R52, R28 ;  /* 0x00000034cc1c723c */ /* 0x048ff0000004181c */
[C---:B------:R-:W-:Y:S01]  /*28c0*/  HMMA.16816.F32.BF16 R32, R204.reuse, R54, R32 ;  /* 0x00000036cc20723c */ /* 0x040fe20000041820 */
[----:B------:R-:W2:Y:S07]  /*28d0*/  LDSM.16.M88.4 R52, [R251+0x3000] ;  /* 0x00300000fb34783b */ /* 0x000eae0000000200 */
[C---:B------:R-:W-:Y:S08]  /*28e0*/  HMMA.16816.F32.BF16 R36, R204.reuse, R60, R36 ;  /* 0x0000003ccc24723c */ /* 0x040ff00000041824 */
[----:B------:R-:W-:Y:S01]  /*28f0*/  HMMA.16816.F32.BF16 R40, R204, R62, R40 ;  /* 0x0000003ecc28723c */ /* 0x000fe20000041828 */
[----:B------:R-:W-:Y:S07]  /*2900*/  LDSM.16.M88.4 R60, [R248+0x15100] ;  /* 0x01510000f83c783b */ /* 0x000fee0000000200 */
[C---:B------:R-:W-:Y:S08]  /*2910*/  HMMA.16816.F32.BF16 R8, R208.reuse, R72, R8 ;  /* 0x00000048d008723c */ /* 0x040ff00000041808 */
[C---:B------:R-:W-:Y:S01]  /*2920*/  HMMA.16816.F32.BF16 R16, R208.reuse, R74, R16 ;  /* 0x0000004ad010723c */ /* 0x040fe20000041810 */
[----:B------:R-:W-:Y:S07]  /*2930*/  LDSM.16.M88.4 R72, [R248+0x15900] ;  /* 0x01590000f848783b */ /* 0x000fee0000000200 */
[C---:B------:R-:W-:Y:S08]  /*2940*/  HMMA.16816.F32.BF16 R20, R208.reuse, R48, R20 ;  /* 0x00000030d014723c */ /* 0x040ff00000041814 */
[C---:B------:R-:W-:Y:S01]  /*2950*/  HMMA.16816.F32.BF16 R24, R208.reuse, R50, R24 ;  /* 0x00000032d018723c */ /* 0x040fe20000041818 */
[----:B------:R-:W3:Y:S07]  /*2960*/  LDSM.16.M88.4 R48, [R248+0x14900] ;  /* 0x01490000f830783b */ /* 0x000eee0000000200 */
[C---:B-1----:R-:W-:Y:S08]  /*2970*/  HMMA.16816.F32.BF16 R28, R208.reuse, R56, R28 ;  /* 0x00000038d01c723c */ /* 0x042ff0000004181c */
[C---:B------:R-:W-:Y:S01]  /*2980*/  HMMA.16816.F32.BF16 R32, R208.reuse, R58, R32 ;  /* 0x0000003ad020723c */ /* 0x040fe20000041820 */
[----:B------:R-:W-:Y:S07]  /*2990*/  LDSM.16.M88.4 R56, [R94+0x5000] ;  /* 0x005000005e38783b */ /* 0x000fee0000000200 */
        /* <DEDUP_REMOVED lines=8> */
[----:B------:R-:W4:Y:S07]  /*2a20*/  LDSM.16.M88.4 R44, [R94+0x4800] ;  /* 0x004800005e2c783b */ /* 0x000f2e0000000200 */
[C---:B--2---:R-:W-:Y:S08]  /*2a30*/  HMMA.16816.F32.BF16 R28, R212.reuse, R52, R28 ;  /* 0x00000034d41c723c */ /* 0x044ff0000004181c */
[C---:B------:R-:W-:Y:S01]  /*2a40*/  HMMA.16816.F32.BF16 R32, R212.reuse, R54, R32 ;  /* 0x00000036d420723c */ /* 0x040fe20000041820 */
[----:B------:R-:W-:Y:S07]  /*2a50*/  LDSM.16.M88.4 R52, [R92+0x14900] ;  /* 0x014900005c34783b */ /* 0x000fee0000000200 */
[C---:B------:R-:W-:Y:S08]  /*2a60*/  HMMA.16816.F32.BF16 R36, R212.reuse, R64, R36 ;  /* 0x00000040d424723c */ /* 0x040ff00000041824 */
[----:B------:R-:W-:Y:S01]  /*2a70*/  HMMA.16816.F32.BF16 R40, R212, R66, R40 ;  /* 0x00000042d428723c */ /* 0x000fe20000041828 */
[----:B------:R-:W-:Y:S07]  /*2a80*/  LDSM.16.M88.4 R64, [R92+0x15100] ;  /* 0x015100005c40783b */ /* 0x000fee0000000200 */
[C---:B------:R-:W-:Y:S08]  /*2a90*/  HMMA.16816.F32.BF16 R16, R216.reuse, R76, R12 ;  /* 0x0000004cd810723c */ /* 0x040ff0000004180c */
[C---:B------:R-:W-:Y:S01]  /*2aa0*/  HMMA.16816.F32.BF16 R12, R216.reuse, R78, R8 ;  /* 0x0000004ed80c723c */ /* 0x040fe20000041808 */
[----:B------:R-:W2:Y:S07]  /*2ab0*/  LDSM.16.M88.4 R76, [R92+0x14100] ;  /* 0x014100005c4c783b */ /* 0x000eae0000000200 */
[C---:B---3--:R-:W-:Y:S08]  /*2ac0*/  HMMA.16816.F32.BF16 R8, R216.reuse, R48, R20 ;  /* 0x00000030d808723c */ /* 0x048ff00000041814 */
[C---:B------:R-:W-:Y:S01]  /*2ad0*/  HMMA.16816.F32.BF16 R24, R216.reuse, R50, R24 ;  /* 0x00000032d818723c */ /* 0x040fe20000041818 */
[----:B------:R-:W-:Y:S07]  /*2ae0*/  LDSM.16.M88.4 R48, [R251+0x4800] ;  /* 0x00480000fb30783b */ /* 0x000fee0000000200 */
[C---:B------:R-:W-:Y:S08]  /*2af0*/  HMMA.16816.F32.BF16 R28, R216.reuse, R60, R28 ;  /* 0x0000003cd81c723c */ /* 0x040ff0000004181c */
[C---:B------:R-:W-:Y:S01]  /*2b00*/  HMMA.16816.F32.BF16 R32, R216.reuse, R62, R32 ;  /* 0x0000003ed820723c */ /* 0x040fe20000041820 */
[----:B------:R-:W-:Y:S07]  /*2b10*/  LDSM.16.M88.4 R60, [R251+0x5000] ;  /* 0x00500000fb3c783b */ /* 0x000fee0000000200 */
[C---:B------:R-:W-:Y:S08]  /*2b20*/  HMMA.16816.F32.BF16 R36, R216.reuse, R72, R36 ;  /* 0x00000048d824723c */ /* 0x040ff00000041824 */
[----:B------:R-:W-:Y:S01]  /*2b30*/  HMMA.16816.F32.BF16 R40, R216, R74, R40 ;  /* 0x0000004ad828723c */ /* 0x000fe20000041828 */
[----:B------:R-:W3:Y:S07]  /*2b40*/  LDSM.16.M88.4 R72, [R92+0x15900] ;  /* 0x015900005c48783b */ /* 0x000eee0000000200 */
[C---:B-1----:R-:W-:Y:S08]  /*2b50*/  HMMA.16816.F32.BF16 R20, R220.reuse, R80, R16 ;  /* 0x00000050dc14723c */ /* 0x042ff00000041810 */
[C---:B------:R-:W-:Y:S01]  /*2b60*/  HMMA.16816.F32.BF16 R16, R220.reuse, R82, R12 ;  /* 0x00000052dc10723c */ /* 0x040fe2000004180c */
[----:B------:R-:W1:Y:S07]  /*2b70*/  LDSM.16.M88.4 R80, [R251+0x4000] ;  /* 0x00400000fb50783b */ /* 0x000e6e0000000200 */
[C---:B----4-:R-:W-:Y:S08]  /*2b80*/  HMMA.16816.F32.BF16 R12, R220.reuse, R44, R8 ;  /* 0x0000002cdc0c723c */ /* 0x050ff00000041808 */
[C---:B------:R-:W-:Y:S01]  /*2b90*/  HMMA.16816.F32.BF16 R8, R220.reuse, R46, R24 ;  /* 0x0000002edc08723c */ /* 0x040fe20000041818 */
[----:B------:R-:W-:Y:S07]  /*2ba0*/  LDSM.16.M88.4 R44, [R248+0x16900] ;  /* 0x01690000f82c783b */ /* 0x000fee0000000200 */
[C---:B------:R-:W-:Y:S08]  /*2bb0*/  HMMA.16816.F32.BF16 R28, R220.reuse, R56, R28 ;  /* 0x00000038dc1c723c */ /* 0x040ff0000004181c */
[C---:B------:R-:W-:Y:S01]  /*2bc0*/  HMMA.16816.F32.BF16 R32, R220.reuse, R58, R32 ;  /* 0x0000003adc20723c */ /* 0x040fe20000041820 */
[----:B------:R-:W-:Y:S07]  /*2bd0*/  LDSM.16.M88.4 R56, [R248+0x17100] ;  /* 0x01710000f838783b */ /* 0x000fee0000000200 */
[C---:B------:R-:W-:Y:S08]  /*2be0*/  HMMA.16816.F32.BF16 R36, R220.reuse, R68, R36 ;  /* 0x00000044dc24723c */ /* 0x040ff00000041824 */
[----:B------:R-:W-:Y:S01]  /*2bf0*/  HMMA.16816.F32.BF16 R40, R220, R70, R40 ;  /* 0x00000046dc28723c */ /* 0x000fe20000041828 */
[----:B------:R-:W4:Y:S07]  /*2c00*/  LDSM.16.M88.4 R68, [R251+0x5800] ;  /* 0x00580000fb44783b */ /* 0x000f2e0000000200 */
[C---:B--2---:R-:W-:Y:S08]  /*2c10*/  HMMA.16816.F32.BF16 R24, R224.reuse, R76, R20 ;  /* 0x0000004ce018723c */ /* 0x044ff00000041814 */
[C---:B------:R-:W-:Y:S01]  /*2c20*/  HMMA.16816.F32.BF16 R20, R224.reuse, R78, R16 ;  /* 0x0000004ee014723c */ /* 0x040fe20000041810 */
[----:B------:R-:W2:Y:S07]  /*2c30*/  LDSM.16.M88.4 R76, [R248+0x16100] ;  /* 0x01610000f84c783b */ /* 0x000eae0000000200 */
[C---:B------:R-:W-:Y:S08]  /*2c40*/  HMMA.16816.F32.BF16 R16, R224.reuse, R52, R12 ;  /* 0x00000034e010723c */ /* 0x040ff0000004180c */
[C---:B------:R-:W-:Y:S01]  /*2c50*/  HMMA.16816.F32.BF16 R12, R224.reuse, R54, R8 ;  /* 0x00000036e00c723c */ /* 0x040fe20000041808 */
[----:B------:R-:W-:Y:S07]  /*2c60*/  LDSM.16.M88.4 R52, [R94+0x6800] ;  /* 0x006800005e34783b */ /* 0x000fee0000000200 */
[C---:B------:R-:W-:Y:S08]  /*2c70*/  HMMA.16816.F32.BF16 R8, R224.reuse, R64, R28 ;  /* 0x00000040e008723c */ /* 0x040ff0000004181c */
[C---:B------:R-:W-:Y:S01]  /*2c80*/  HMMA.16816.F32.BF16 R32, R224.reuse, R66, R32 ;  /* 0x00000042e020723c */ /* 0x040fe20000041820 */
[----:B------:R-:W5:Y:S07]  /*2c90*/  LDSM.16.M88.4 R64, [R248+0x17900] ;  /* 0x01790000f840783b */ /* 0x000f6e0000000200 */
[C---:B---3--:R-:W-:Y:S08]  /*2ca0*/  HMMA.16816.F32.BF16 R36, R224.reuse, R72, R36 ;  /* 0x00000048e024723c */ /* 0x048ff00000041824 */
[----:B------:R-:W-:Y:S01]  /*2cb0*/  HMMA.16816.F32.BF16 R40, R224, R74, R40 ;  /* 0x0000004ae028723c */ /* 0x000fe20000041828 */
[----:B------:R-:W-:Y:S07]  /*2cc0*/  LDSM.16.M88.4 R72, [R94+0x7800] ;  /* 0x007800005e48783b */ /* 0x000fee0000000200 */
        /* <DEDUP_REMOVED lines=8> */
[----:B------:R-:W3:Y:S07]  /*2d50*/  LDSM.16.M88.4 R60, [R94+0x7000] ;  /* 0x007000005e3c783b */ /* 0x000eee0000000200 */
[C---:B----4-:R-:W-:Y:S08]  /*2d60*/  HMMA.16816.F32.BF16 R36, R228.reuse, R68, R36 ;  /* 0x00000044e424723c */ /* 0x050ff00000041824 */
[----:B------:R-:W-:Y:S01]  /*2d70*/  HMMA.16816.F32.BF16 R40, R228, R70, R40 ;  /* 0x00000046e428723c */ /* 0x000fe20000041828 */
[----:B------:R-:W-:Y:S07]  /*2d80*/  LDSM.16.M88.4 R68, [R251+0x6000] ;  /* 0x00600000fb44783b */ /* 0x000fee0000000200 */
[C---:B--2---:R-:W-:Y:S08]  /*2d90*/  HMMA.16816.F32.BF16 R32, R232.reuse, R76, R28 ;  /* 0x0000004ce820723c */ /* 0x044ff0000004181c */
[C---:B------:R-:W-:Y:S08]  /*2da0*/  HMMA.16816.F32.BF16 R28, R232.reuse, R78, R24 ;  /* 0x0000004ee81c723c */ /* 0x040ff00000041818 */
[C---:B------:R-:W-:Y:S08]  /*2db0*/  HMMA.16816.F32.BF16 R24, R232.reuse, R44, R20 ;  /* 0x0000002ce818723c */ /* 0x040ff00000041814 */
[C---:B------:R-:W-:Y:S01]  /*2dc0*/  HMMA.16816.F32.BF16 R20, R232.reuse, R46, R16 ;  /* 0x0000002ee814723c */ /* 0x040fe20000041810 */
[----:B------:R-:W2:Y:S07]  /*2dd0*/  LDSM.16.M88.4 R44, [R92+0x16100] ;  /* 0x016100005c2c783b */ /* 0x000eae0000000200 */
[C---:B------:R-:W-:Y:S08]  /*2de0*/  HMMA.16816.F32.BF16 R16, R232.reuse, R56, R12 ;  /* 0x00000038e810723c */ /* 0x040ff0000004180c */
[C---:B------:R-:W-:Y:S01]  /*2df0*/  HMMA.16816.F32.BF16 R12, R232.reuse, R58, R8 ;  /* 0x0000003ae80c723c */ /* 0x040fe20000041808 */
[----:B------:R-:W4:Y:S07]  /*2e00*/  LDSM.16.M88.4 R56, [R92+0x17100] ;  /* 0x017100005c38783b */ /* 0x000f2e0000000200 */
[C---:B-----5:R-:W-:Y:S08]  /*2e10*/  HMMA.16816.F32.BF16 R8, R232.reuse, R64, R36 ;  /* 0x00000040e808723c */ /* 0x060ff00000041824 */
[----:B------:R-:W-:Y:S01]  /*2e20*/  HMMA.16816.F32.BF16 R40, R232, R66, R40 ;  /* 0x00000042e828723c */ /* 0x000fe20000041828 */
[----:B------:R-:W5:Y:S07]  /*2e30*/  LDSM.16.M88.4 R64, [R92+0x17900] ;  /* 0x017900005c40783b */ /* 0x000f6e0000000200 */
[C---:B-1----:R-:W-:Y:S08]  /*2e40*/  HMMA.16816.F32.BF16 R36, R236.reuse, R80, R32 ;  /* 0x00000050ec24723c */ /* 0x042ff00000041820 */
[C---:B------:R-:W-:Y:S08]  /*2e50*/  HMMA.16816.F32.BF16 R32, R236.reuse, R82, R28 ;  /* 0x00000052ec20723c */ /* 0x040ff0000004181c */
[C---:B------:R-:W-:Y:S08]  /*2e60*/  HMMA.16816.F32.BF16 R28, R236.reuse, R52, R24 ;  /* 0x00000034ec1c723c */ /* 0x040ff00000041818 */
[C---:B------:R-:W-:Y:S08]  /*2e70*/  HMMA.16816.F32.BF16 R24, R236.reuse, R54, R20 ;  /* 0x00000036ec18723c */ /* 0x040ff00000041814 */
[C---:B---3--:R-:W-:Y:S08]  /*2e80*/  HMMA.16816.F32.BF16 R20, R236.reuse, R60, R16 ;  /* 0x0000003cec14723c */ /* 0x048ff00000041810 */
[C---:B------:R-:W-:Y:S08]  /*2e90*/  HMMA.16816.F32.BF16 R16, R236.reuse, R62, R12 ;  /* 0x0000003eec10723c */ /* 0x040ff0000004180c */
[----:B------:R-:W-:Y:S08]  /*2ea0*/  HMMA.16816.F32.BF16 R8, R236, R72, R8 ;  /* 0x00000048ec08723c */ /* 0x000ff00000041808 */
[C---:B--2---:R-:W-:Y:S08]  /*2eb0*/  HMMA.16816.F32.BF16 R36, R240.reuse, R44, R36 ;  /* 0x0000002cf024723c */ /* 0x044ff00000041824 */
[C---:B------:R-:W-:Y:S08]  /*2ec0*/  HMMA.16816.F32.BF16 R32, R240.reuse, R46, R32 ;  /* 0x0000002ef020723c */ /* 0x040ff00000041820 */
[C---:B------:R-:W-:Y:S08]  /*2ed0*/  HMMA.16816.F32.BF16 R44, R240.reuse, R48, R28 ;  /* 0x00000030f02c723c */ /* 0x040ff0000004181c */
[C---:B----4-:R-:W-:Y:S08]  /*2ee0*/  HMMA.16816.F32.BF16 R28, R240.reuse, R56, R20 ;  /* 0x00000038f01c723c */ /* 0x050ff00000041814 */
[C---:B------:R-:W-:Y:S01]  /*2ef0*/  HMMA.16816.F32.BF16 R52, R240.reuse, R58, R16 ;  /* 0x0000003af034723c */ /* 0x040fe20000041810 */
[----:B------:R-:W1:Y:S07]  /*2f00*/  LDSM.16.M88.4 R16, [R251+0x7000] ;  /* 0x00700000fb10783b */ /* 0x000e6e0000000200 */
[----:B-----5:R-:W-:Y:S07]  /*2f10*/  HMMA.16816.F32.BF16 R56, R240, R64, R8 ;  /* 0x00000040f038723c */ /* 0x020fee0000041808 */
[----:B------:R-:W-:Y:S01]  /*2f20*/  SHF.R.S32.HI R9, RZ, 0x1f, R2 ;  /* 0x0000001fff097819 */ /* 0x000fe20000011402 */
[----:B------:R-:W-:Y:S01]  /*2f30*/  HMMA.16816.F32.BF16 R12, R236, R74, R40 ;  /* 0x0000004aec0c723c */ /* 0x000fe20000041828 */
[----:B------:R-:W-:Y:S01]  /*2f40*/  LOP3.LUT R8, R6, 0xffffff8, RZ, 0xc0, !PT ;  /* 0x0ffffff806087812 */ /* 0x000fe200078ec0ff */
[----:B------:R-:W-:Y:S01]  /*2f50*/  IMAD.U32 R10, RZ, RZ, UR16 ;  /* 0x00000010ff0a7e24 */ /* 0x000fe2000f8e00ff */
[----:B------:R-:W-:-:S03]  /*2f60*/  LEA.HI R6, R9, R2, RZ, 0x2 ;  /* 0x0000000209067211 */ /* 0x000fc600078f10ff */
[----:B------:R-:W-:Y:S01]  /*2f70*/  IMAD.IADD R9, R88, 0x1, -R8 ;  /* 0x0000000158097824 */ /* 0x000fe200078e0a08 */
[----:B------:R-:W-:Y:S01]  /*2f80*/  LEA.HI.SX32 R8, R6, UR6, 0x1e ;  /* 0x0000000606087c11 */ /* 0x000fe2000f8ff2ff */
[----:B------:R-:W-:Y:S01]  /*2f90*/  HMMA.16816.F32.BF16 R40, R240, R50, R24 ;  /* 0x00000032f028723c */ /* 0x000fe20000041818 */
[----:B------:R-:W2:Y:S03]  /*2fa0*/  LDSM.16.M88.4 R24, [R251+0x6800] ;  /* 0x00680000fb18783b */ /* 0x000ea60000000200 */
[----:B------:R-:W-:-:S04]  /*2fb0*/  IMAD R5, R9, 0x10, R8 ;  /* 0x0000001009057824 */ /* 0x000fc800078e0208 */
[----:B------:R-:W-:Y:S01]  /*2fc0*/  IMAD R76, R7, 0x8, R5 ;  /* 0x00000008074c7824 */ /* 0x000fe200078e0205 */
[----:B------:R-:W-:Y:S03]  /*2fd0*/  HMMA.16816.F32.BF16 R60, R244, R68, R36 ;  /* 0x00000044f43c723c */ /* 0x000fe60000041824 */
[----:B------:R-:W-:Y:S01]  /*2fe0*/  @P1 IMAD.HI.U32 R7, R76, c[0x0][0x2c8], RZ ;  /* 0x0000b2004c071a27 */ /* 0x000fe200078e00ff */
[----:B------:R-:W-:Y:S03]  /*2ff0*/  STL [R1+0xc4], R76 ;  /* 0x0000c44c01007387 */ /* 0x000fe60000100800 */
[----:B------:R-:W-:Y:S01]  /*3000*/  IMAD.MOV.U32 R5, RZ, RZ, R76 ;  /* 0x000000ffff057224 */ /* 0x000fe200078e004c */
[----:B------:R-:W-:Y:S01]  /*3010*/  @P0 SHF.R.U32.HI R5, RZ, c[0x0][0x2cc], R7 ;  /* 0x0000b300ff050a19 */ /* 0x000fe20000011607 */
[----:B------:R-:W-:Y:S01]  /*3020*/  HMMA.16816.F32.BF16 R64, R240, R66, R12 ;  /* 0x00000042f040723c */ /* 0x000fe2000004180c */
[----:B------:R-:W3:Y:S01]  /*3030*/  LDSM.16.M88.4 R12, [R251+0x7800] ;  /* 0x00780000fb0c783b */ /* 0x000ee20000000200 */
[----:B------:R-:W-:-:S04]  /*3040*/  DEPBAR.LE SB0, 0x0 ;  /* 0x000080000000791a */ /* 0x000fc80000000000 */
[----:B------:R-:W4:Y:S02]  /*3050*/  SHFL.IDX PT, R8, R5, RZ, 0x1c1f ;  /* 0x001c1fff05087589 */ /* 0x000f2400000e0000 */
[C---:B------:R-:W-:Y:S02]  /*3060*/  HMMA.16816.F32.BF16 R20, R244.reuse, R70, R32 ;  /* 0x00000046f414723c */ /* 0x040fe40000041820 */
[----:B------:R5:W3:Y:S06]  /*3070*/  SHFL.IDX PT, R7, R5, 0x1, 0x1c1f ;  /* 0x003c1f0005077f89 */ /* 0x000aec00000e0000 */
[C---:B-1----:R-:W-:Y:S08]  /*3080*/  HMMA.16816.F32.BF16 R36, R244.reuse, R18, R52 ;  /* 0x00000012f424723c */ /* 0x042ff00000041834 */
[C---:B--2---:R-:W-:Y:S08]  /*3090*/  HMMA.16816.F32.BF16 R44, R244.reuse, R24, R44 ;  /* 0x00000018f42c723c */ /* 0x044ff0000004182c */
[----:B------:R-:W-:Y:S01]  /*30a0*/  HMMA.16816.F32.BF16 R48, R244, R26, R40 ;  /* 0x0000001af430723c */ /* 0x000fe20000041828 */
[----:B-----5:R-:W-:-:S05]  /*30b0*/  LOP3.LUT R5, R6, 0x7ffffffc, RZ, 0xc0, !PT ;  /* 0x7ffffffc06057812 */ /* 0x020fca00078ec0ff */
[----:B------:R-:W-:Y:S02]  /*30c0*/  IMAD.IADD R5, R2, 0x1, -R5 ;  /* 0x0000000102057824 */ /* 0x000fe400078e0a05 */
[----:B------:R-:W-:Y:S01]  /*30d0*/  IMAD.U32 R2, RZ, RZ, UR4 ;  /* 0x00000004ff027e24 */ /* 0x000fe2000f8e00ff */
[----:B------:R-:W-:Y:S01]  /*30e0*/  HMMA.16816.F32.BF16 R40, R244, R16, R28 ;  /* 0x00000010f428723c */ /* 0x000fe2000004181c */
[----:B------:R-:W-:Y:S01]  /*30f0*/  IMAD.SHL.U32 R9, R5, 0x2, RZ ;  /* 0x0000000205097824 */ /* 0x000fe200078e00ff */
[----:B------:R-:W-:-:S04]  /*3100*/  @UP0 USHF.R.S32.HI UR4, URZ, 0x1f, UR17 ;  /* 0x0000001f3f040899 */ /* 0x000fc80008011411 */
[C---:B------:R-:W-:Y:S01]  /*3110*/  IADD3 R2, -R9.reuse, UR10, R2 ;  /* 0x0000000a09027c10 */ /* 0x040fe2000fffe102 */
[----:B------:R1:W-:Y:S01]  /*3120*/  STL [R1+0xc8], R9 ;  /* 0x0000c80901007387 */ /* 0x0003e20000100800 */
[----:B------:R-:W-:Y:S01]  /*3130*/  IADD3 R6, -R9, UR11, RZ ;  /* 0x0000000b09067c10 */ /* 0x000fe2000fffe1ff */
[C---:B---3--:R-:W-:Y:S01]  /*3140*/  HMMA.16816.F32.BF16 R28, R244.reuse, R14, R64 ;  /* 0x0000000ef41c723c */ /* 0x048fe20000041840 */
[----:B------:R-:W-:Y:S01]  /*3150*/  IADD3 R2, R2, -UR19, RZ ;  /* 0x8000001302027c10 */ /* 0x000fe2000fffe0ff */
[----:B------:R-:W-:Y:S01]  /*3160*/  @UP0 UIMAD UR4, UR4, UR8, UR7 ;  /* 0x00000008040402a4 */ /* 0x000fe2000f8e0207 */
[----:B------:R-:W-:Y:S03]  /*3170*/  STL [R1], R124 ;  /* 0x0000007c01007387 */ /* 0x000fe60000100800 */
[C---:B----4-:R-:W-:Y:S01]  /*3180*/  IMAD.IADD R5, R2.reuse, 0x1, R8 ;  /* 0x0000000102057824 */ /* 0x050fe200078e0208 */
[----:B------:R-:W-:Y:S01]  /*3190*/  IADD3 R2, R2, R7, RZ ;  /* 0x0000000702027210 */ /* 0x000fe20007ffe0ff */
[----:B------:R-:W-:Y:S03]  /*31a0*/  HMMA.16816.F32.BF16 R32, R244, R12, R56 ;  /* 0x0000000cf420723c */ /* 0x000fe60000041838 */
[----:B------:R-:W-:-:S02]  /*31b0*/  IMNMX R5, R6, R5, PT ;  /* 0x0000000506057217 */ /* 0x000fc40003800200 */
[----:B------:R-:W-:Y:S01]  /*31c0*/  IMNMX R2, R6, R2, PT ;  /* 0x0000000206027217 */ /* 0x000fe20003800200 */
[----:B------:R-:W-:Y:S01]  /*31d0*/  BAR.SYNC.DEFER_BLOCKING 0x0 ;  /* 0x0000000000007b1d */ /* 0x000fe20000010000 */
[C---:B------:R-:W-:Y:S02]  /*31e0*/  ISETP.GT.AND P6, PT, R5.reuse, 0x1, PT ;  /* 0x000000010500780c */ /* 0x040fe40003fc4270 */
[----:B------:R-:W-:Y:S02]  /*31f0*/  ISETP.GT.AND P0, PT, R5, RZ, PT ;  /* 0x000000ff0500720c */ /* 0x000fe40003f04270 */
[----:B------:R-:W-:Y:S02]  /*3200*/  ISETP.GT.AND P1, PT, R2, RZ, PT ;  /* 0x000000ff0200720c */ /* 0x000fe40003f24270 */
[----:B------:R-:W-:Y:S02]  /*3210*/  FSEL R7, R61, -INF , P6 ;  /* 0xff8000003d077808 */ /* 0x000fe40003000000 */
[----:B------:R-:W-:-:S02]  /*3220*/  FSEL R6, R60, -INF , P0 ;  /* 0xff8000003c067808 */ /* 0x000fc40000000000 */
[C---:B------:R-:W-:Y:S02]  /*3230*/  ISETP.GT.AND P6, PT, R5.reuse, 0x8, PT ;  /* 0x000000080500780c */ /* 0x040fe40003fc4270 */
[----:B------:R-:W-:Y:S02]  /*3240*/  ISETP.GT.AND P0, PT, R2, 0x1, PT ;  /* 0x000000010200780c */ /* 0x000fe40003f04270 */
[----:B------:R-:W-:Y:S02]  /*3250*/  FSEL R14, R62, -INF , P1 ;  /* 0xff8000003e0e7808 */ /* 0x000fe40000800000 */
[----:B------:R-:W-:Y:S02]  /*3260*/  ISETP.GT.AND P1, PT, R5, 0x9, PT ;  /* 0x000000090500780c */ /* 0x000fe40003f24270 */
[----:B------:R-:W-:Y:S02]  /*3270*/  FSEL R11, R20, -INF , P6 ;  /* 0xff800000140b7808 */ /* 0x000fe40003000000 */
[----:B------:R-:W-:-:S02]  /*3280*/  FMNMX.FTZ R8, R6, R7, !PT ;  /* 0x0000000706087209 */ /* 0x000fc40007810000 */
[----:B------:R-:W-:Y:S02]  /*3290*/  FSEL R15, R63, -INF , P0 ;  /* 0xff8000003f0f7808 */ /* 0x000fe40000000000 */
[C---:B------:R-:W-:Y:S02]  /*32a0*/  ISETP.GT.AND P0, PT, R2.reuse, 0x8, PT ;  /* 0x000000080200780c */ /* 0x040fe40003f04270 */
[----:B------:R-:W-:Y:S02]  /*32b0*/  FSEL R12, R21, -INF , P1 ;  /* 0xff800000150c7808 */ /* 0x000fe40000800000 */
[----:B------:R-:W-:Y:S02]  /*32c0*/  ISETP.GT.AND P6, PT, R5, 0x10, PT ;  /* 0x000000100500780c */ /* 0x000fe40003fc4270 */
[----:B------:R-:W-:Y:S02]  /*32d0*/  FMNMX.FTZ R8, R11, R8, !PT ;  /* 0x000000080b087209 */ /* 0x000fe40007810000 */
[----:B------:R-:W-:-:S02]  /*32e0*/  ISETP.GT.AND P1, PT, R2, 0x9, PT ;  /* 0x000000090200780c */ /* 0x000fc40003f24270 */
        /* <DEDUP_REMOVED lines=8> */
[----:B------:R-:W-:Y:S02]  /*3370*/  ISETP.GT.AND P0, PT, R5, 0x19, PT ;  /* 0x000000190500780c */ /* 0x000fe40003f04270 */
[----:B------:R-:W-:Y:S02]  /*3380*/  FSEL R24, R48, -INF , P1 ;  /* 0xff80000030187808 */ /* 0x000fe40000800000 */
[----:B------:R-:W-:Y:S02]  /*3390*/  FMNMX.FTZ R8, R19, R8, !PT ;  /* 0x0000000813087209 */ /* 0x000fe40007810000 */
[----:B------:R-:W-:-:S02]  /*33a0*/  ISETP.GT.AND P1, PT, R2, 0x10, PT ;  /* 0x000000100200780c */ /* 0x000fc40003f24270 */
[----:B------:R-:W-:Y:S02]  /*33b0*/  FSEL R27, R49, -INF , P0 ;  /* 0xff800000311b7808 */ /* 0x000fe40000000000 */
[C---:B------:R-:W-:Y:S02]  /*33c0*/  ISETP.GT.AND P6, PT, R5.reuse, 0x20, PT ;  /* 0x000000200500780c */ /* 0x040fe40003fc4270 */
[----:B------:R-:W-:Y:S02]  /*33d0*/  FMNMX.FTZ R8, R24, R8, !PT ;  /* 0x0000000818087209 */ /* 0x000fe40007810000 */
[----:B------:R-:W-:Y:S02]  /*33e0*/  ISETP.GT.AND P0, PT, R2, 0x11, PT ;  /* 0x000000110200780c */ /* 0x000fe40003f04270 */
        /* <DEDUP_REMOVED lines=8> */
[----:B-1----:R-:W-:Y:S02]  /*3470*/  FMNMX.FTZ R9, R14, R15, !PT ;  /* 0x0000000f0e097209 */ /* 0x002fe40007810000 */
[----:B------:R-:W-:Y:S02]  /*3480*/  ISETP.GT.AND P1, PT, R5, 0x29, PT ;  /* 0x000000290500780c */ /* 0x000fe40003f24270 */
[----:B------:R-:W-:Y:S02]  /*3490*/  FSEL R96, R36, -INF , P0 ;  /* 0xff80000024607808 */ /* 0x000fe40000000000 */
[----:B------:R-:W-:Y:S02]  /*34a0*/  FMNMX.FTZ R8, R97, R8, !PT ;  /* 0x0000000861087209 */ /* 0x000fe40007810000 */
[----:B------:R-:W-:Y:S02]  /*34b0*/  FMNMX.FTZ R9, R16, R9, !PT ;  /* 0x0000000910097209 */ /* 0x000fe40007810000 */
[----:B------:R-:W-:-:S02]  /*34c0*/  FSEL R99, R37, -INF , P1 ;  /* 0xff80000025637808 */ /* 0x000fc40000800000 */
[----:B------:R-:W-:Y:S02]  /*34d0*/  ISETP.GT.AND P0, PT, R2, 0x18, PT ;  /* 0x000000180200780c */ /* 0x000fe40003f04270 */
[C---:B------:R-:W-:Y:S02]  /*34e0*/  ISETP.GT.AND P1, PT, R5.reuse, 0x31, PT ;  /* 0x000000310500780c */ /* 0x040fe40003f24270 */
[----:B------:R-:W-:Y:S02]  /*34f0*/  ISETP.GT.AND P6, PT, R5, 0x30, PT ;  /* 0x000000300500780c */ /* 0x000fe40003fc4270 */
[----:B------:R-:W-:Y:S02]  /*3500*/  FMNMX.FTZ R8, R96, R8, !PT ;  /* 0x0000000860087209 */ /* 0x000fe40007810000 */
[----:B------:R-:W-:Y:S02]  /*3510*/  FMNMX.FTZ R9, R18, R9, !PT ;  /* 0x0000000912097209 */ /* 0x000fe40007810000 */
[----:B------:R-:W-:-:S02]  /*3520*/  FSEL R37, R50, -INF , P0 ;  /* 0xff80000032257808 */ /* 0x000fc40000000000 */
[----:B------:R-:W-:Y:S02]  /*3530*/  FSEL R102, R33, -INF , P1 ;  /* 0xff80000021667808 */ /* 0x000fe40000800000 */
[----:B------:R-:W-:Y:S02]  /*3540*/  FSEL R103, R32, -INF , P6 ;  /* 0xff80000020677808 */ /* 0x000fe40003000000 */
[----:B------:R-:W-:Y:S02]  /*3550*/  FMNMX.FTZ R8, R99, R8, !PT ;  /* 0x0000000863087209 */ /* 0x000fe40007810000 */
[C---:B------:R-:W-:Y:S02]  /*3560*/  ISETP.GT.AND P0, PT, R5.reuse, 0x38, PT ;  /* 0x000000380500780c */ /* 0x040fe40003f04270 */
[----:B------:R-:W-:Y:S02]  /*3570*/  ISETP.GT.AND P1, PT, R5, 0x39, PT ;  /* 0x000000390500780c */ /* 0x000fe40003f24270 */
[----:B------:R-:W-:-:S02]  /*3580*/  FMNMX.FTZ R5, R26, R9, !PT ;  /* 0x000000091a057209 */ /* 0x000fc40007810000 */
[----:B------:R-:W-:Y:S02]  /*3590*/  FMNMX.FTZ R8, R103, R8, !PT ;  /* 0x0000000867087209 */ /* 0x000fe40007810000 */
[----:B------:R-:W-:Y:S02]  /*35a0*/  FSEL R101, R28, -INF , P0 ;  /* 0xff8000001c657808 */ /* 0x000fe40000000000 */
[----:B------:R-:W-:Y:S02]  /*35b0*/  ISETP.GT.AND P0, PT, R2, 0x19, PT ;  /* 0x000000190200780c */ /* 0x000fe40003f04270 */
[----:B------:R-:W-:Y:S02]  /*35c0*/  FMNMX.FTZ R5, R25, R5, !PT ;  /* 0x0000000519057209 */ /* 0x000fe40007810000 */
[----:B------:R-:W-:Y:S02]  /*35d0*/  FMNMX.FTZ R165, R102, R8, !PT ;  /* 0x0000000866a57209 */ /* 0x000fe40007810000 */
[----:B------:R-:W-:-:S02]  /*35e0*/  FSEL R100, R29, -INF , P1 ;  /* 0xff8000001d647808 */ /* 0x000fc40000800000 */
[----:B------:R-:W-:Y:S02]  /*35f0*/  FSEL R36, R51, -INF , P0 ;  /* 0xff80000033247808 */ /* 0x000fe40000000000 */
[C---:B------:R-:W-:Y:S02]  /*3600*/  ISETP.GT.AND P1, PT, R2.reuse, 0x20, PT ;  /* 0x000000200200780c */ /* 0x040fe40003f24270 */
[----:B------:R-:W-:Y:S02]  /*3610*/  FMNMX.FTZ R5, R37, R5, !PT ;  /* 0x0000000525057209 */ /* 0x000fe40007810000 */
[----:B------:R-:W-:Y:S02]  /*3620*/  FMNMX.FTZ R165, R101, R165, !PT ;  /* 0x000000a565a57209 */ /* 0x000fe40007810000 */
[----:B------:R-:W-:Y:S02]  /*3630*/  ISETP.GT.AND P0, PT, R2, 0x21, PT ;  /* 0x000000210200780c */ /* 0x000fe40003f04270 */
[----:B------:R-:W-:-:S02]  /*3640*/  FSEL R85, R42, -INF , P1 ;  /* 0xff8000002a557808 */ /* 0x000fc40000800000 */
[----:B------:R-:W-:Y:S02]  /*3650*/  FMNMX.FTZ R5, R36, R5, !PT ;  /* 0x0000000524057209 */ /* 0x000fe40007810000 */
[----:B------:R-:W-:Y:S02]  /*3660*/  FMNMX.FTZ R165, R100, R165, !PT ;  /* 0x000000a564a57209 */ /* 0x000fe40007810000 */
[----:B------:R-:W-:Y:S02]  /*3670*/  FSEL R84, R43, -INF , P0 ;  /* 0xff8000002b547808 */ /* 0x000fe40000000000 */
[C---:B------:R-:W-:Y:S01]  /*3680*/  ISETP.GT.AND P1, PT, R2.reuse, 0x28, PT ;  /* 0x000000280200780c */ /* 0x040fe20003f24270 */
[----:B------:R-:W1:Y:S01]  /*3690*/  SHFL.BFLY PT, R8, R165, 0x2, 0x1f ;  /* 0x0c401f00a5087f89 */ /* 0x000e6200000e0000 */
[----:B------:R-:W-:Y:S02]  /*36a0*/  FMNMX.FTZ R5, R85, R5, !PT ;  /* 0x0000000555057209 */ /* 0x000fe40007810000 */
[----:B------:R-:W-:-:S02]  /*36b0*/  ISETP.GT.AND P0, PT, R2, 0x29, PT ;  /* 0x000000290200780c */ /* 0x000fc40003f04270 */
[----:B------:R-:W-:Y:S02]  /*36c0*/  FSEL R87, R38, -INF , P1 ;  /* 0xff80000026577808 */ /* 0x000fe40000800000 */
        /* <DEDUP_REMOVED lines=14> */
[----:B------:R-:W-:Y:S02]  /*37b0*/  FMNMX.FTZ R2, R125, R2, !PT ;  /* 0x000000027d027209 */ /* 0x000fe40007810000 */
[----:B-1----:R-:W-:Y:S02]  /*37c0*/  FMNMX.FTZ R165, R165, R8, !PT ;  /* 0x00000008a5a57209 */ /* 0x002fe40007810000 */
[----:B------:R-:W-:-:S02]  /*37d0*/  FMNMX.FTZ R2, R52, R2, !PT ;  /* 0x0000000234027209 */ /* 0x000fc40007810000 */
[----:B------:R-:W-:Y:S01]  /*37e0*/  PLOP3.LUT P0, PT, PT, PT, UP0, 0x80, 0x0 ;  /* 0x000000000000781c */ /* 0x000fe20003f0f008 */
[----:B------:R-:W1:Y:S04]  /*37f0*/  SHFL.BFLY PT, R5, R165, 0x1, 0x1f ;  /* 0x0c201f00a5057f89 */ /* 0x000e6800000e0000 */
[----:B------:R-:W2:Y:S08]  /*3800*/  SHFL.BFLY PT, R164, R2, 0x2, 0x1f ;  /* 0x0c401f0002a47f89 */ /* 0x000eb000000e0000 */
[----:B------:R-:W-:Y:S01]  /*3810*/  @P0 IMAD.WIDE.U32 R8, R91, UR17, R104 ;  /* 0x000000115b080c25 */ /* 0x000fe2000f8e0068 */
[----:B-1----:R-:W-:-:S02]  /*3820*/  FMNMX.FTZ R165, R165, R5, !PT ;  /* 0x00000005a5a57209 */ /* 0x002fc40007810000 */
[----:B--2---:R-:W-:-:S03]  /*3830*/  FMNMX.FTZ R164, R2, R164, !PT ;  /* 0x000000a402a47209 */ /* 0x004fc60007810000 */
[C---:B------:R-:W-:Y:S01]  /*3840*/  FMUL.FTZ R5, R165.reuse, c[0x0][0x2d0] ;  /* 0x0000b400a5057a20 */ /* 0x040fe20000410000 */
[----:B------:R-:W-:Y:S01]  /*3850*/  FSETP.NEU.FTZ.AND P1, PT, R165, -INF , PT ;  /* 0xff800000a500780b */ /* 0x000fe20003f3d000 */
[----:B------:R-:W1:Y:S03]  /*3860*/  SHFL.BFLY PT, R17, R164, 0x1, 0x1f ;  /* 0x0c201f00a4117f89 */ /* 0x000e6600000e0000 */
[----:B------:R-:W-:Y:S02]  /*3870*/  FSEL R2, R5, RZ, P1 ;  /* 0x000000ff05027208 */ /* 0x000fe40000800000 */
[----:B------:R-:W-:Y:S01]  /*3880*/  @P0 IADD3 R5, R9, UR4, RZ ;  /* 0x0000000409050c10 */ /* 0x000fe2000fffe0ff */
[----:B------:R-:W-:Y:S02]  /*3890*/  ULDC.64 UR4, c[0x0][0x2c8] ;  /* 0x0000b20000047ab9 */ /* 0x000fe40000000a00 */
[--C-:B------:R-:W-:Y:S01]  /*38a0*/  FFMA.FTZ R6, R6, c[0x0][0x2d0], -R2.reuse ;  /* 0x0000b40006067a23 */ /* 0x100fe20000010802 */
[----:B------:R-:W-:Y:S01]  /*38b0*/  UIMAD.WIDE.U32 UR8, UR6, UR4, URZ ;  /* 0x00000004060872a5 */ /* 0x000fe2000f8e003f */
[----:B------:R-:W-:-:S02]  /*38c0*/  FFMA.FTZ R9, R7, c[0x0][0x2d0], -R2 ;  /* 0x0000b40007097a23 */ /* 0x000fc40000010802 */
[----:B------:R2:W-:Y:S04]  /*38d0*/  MUFU.EX2 R82, R6 ;  /* 0x0000000600527308 */ /* 0x0005e80000000800 */
[----:B------:R-:W-:Y:S02]  /*38e0*/  @UP1 UMOV UR7, UR9 ;  /* 0x0000000900071c82 */ /* 0x000fe40008000000 */
[----:B------:R-:W-:Y:S02]  /*38f0*/  @UP1 USHF.R.U32.HI UR6, URZ, UR5, UR7 ;  /* 0x000000053f061299 */ /* 0x000fe40008011607 */
[----:B------:R3:W-:Y:S02]  /*3900*/  MUFU.EX2 R81, R9 ;  /* 0x0000000900517308 */ /* 0x0007e40000000800 */
[----:B------:R-:W-:Y:S01]  /*3910*/  UIADD3 UR6, UR6, UR10, -UR19 ;  /* 0x0000000a06067290 */ /* 0x000fe2000fffe813 */
[----:B-1----:R-:W-:-:S03]  /*3920*/  FMNMX.FTZ R164, R164, R17, !PT ;  /* 0x00000011a4a47209 */ /* 0x002fc60007810000 */
[----:B------:R-:W-:Y:S01]  /*3930*/  USHF.R.S32.HI UR4, URZ, 0x1f, UR6 ;  /* 0x0000001f3f047899 */ /* 0x000fe20008011406 */
[----:B--2---:R-:W-:-:S03]  /*3940*/  @P0 LEA R6, P1, R8, c[0x0][0x1c8], 0x1 ;  /* 0x0000720008060a11 */ /* 0x004fc600078208ff */
[----:B------:R-:W-:Y:S01]  /*3950*/  ULEA.HI UR4, UR4, UR6, URZ, 0x6 ;  /* 0x0000000604047291 */ /* 0x000fe2000f8f303f */
[----:B------:R-:W-:Y:S01]  /*3960*/  @P0 LEA.HI.X R7, R8, c[0x0][0x1cc], R5, 0x1, P1 ;  /* 0x0000730008070a11 */ /* 0x000fe200008f0c05 */
[----:B------:R-:W-:Y:S02]  /*3970*/  IMAD.U32 R8, RZ, RZ, UR16 ;  /* 0x00000010ff087e24 */ /* 0x000fe4000f8e00ff */
[----:B------:R-:W-:Y:S01]  /*3980*/  FFMA.FTZ R5, R11, c[0x0][0x2d0], -R2 ;  /* 0x0000b4000b057a23 */ /* 0x000fe20000010802 */
[----:B------:R-:W-:Y:S01]  /*3990*/  USHF.R.S32.HI UR9, URZ, 0x6, UR4 ;  /* 0x000000063f097899 */ /* 0x000fe20008011404 */
[----:B---3--:R-:W-:Y:S01]  /*39a0*/  IMAD.U32 R9, RZ, RZ, UR15 ;  /* 0x0000000fff097e24 */ /* 0x008fe2000f8e00ff */
[----:B------:R-:W-:Y:S01]  /*39b0*/  @P0 LEA R8, P1, R8, R6, 0x1 ;  /* 0x0000000608080211 */ /* 0x000fe200078208ff */
[----:B------:R1:W-:Y:S01]  /*39c0*/  MUFU.EX2 R83, R5 ;  /* 0x0000000500537308 */ /* 0x0003e20000000800 */
[----:B------:R2:W-:Y:S01]  /*39d0*/  @P0 LDGSTS.E.BYPASS.LTC128B.128 [R95+0x10100], [R6.64], !P5 ;  /* 0x10100000065f0fae */ /* 0x0005e2000e901d56 */
[----:B------:R-:W-:Y:S01]  /*39e0*/  UISETP.LT.AND UP0, UPT, URZ, UR9, UPT ;  /* 0x000000093f00728c */ /* 0x000fe2000bf01270 */
[----:B------:R-:W-:-:S02]  /*39f0*/  @P0 LEA.HI.X R9, R10, R7, R9, 0x1, P1 ;  /* 0x000000070a090211 */ /* 0x000fc400008f0c09 */
[----:B------:R-:W-:Y:S01]  /*3a00*/  FSETP.NEU.FTZ.AND P1, PT, R164, -INF , PT ;  /* 0xff800000a400780b */ /* 0x000fe20003f3d000 */
[----:B------:R2:W-:Y:S01]  /*3a10*/  @P0 LDGSTS.E.BYPASS.LTC128B.128 [R95+0x12100], [R6.64+0x80], !P4 ;  /* 0x12100080065f0fae */ /* 0x0005e2000e101d56 */
[----:B------:R-:W-:-:S03]  /*3a20*/  USEL UR9, URZ, UR9, !UP0 ;  /* 0x000000093f097287 */ /* 0x000fc6000c000000 */
[----:B------:R2:W-:Y:S01]  /*3a30*/  @P0 LDGSTS.E.BYPASS.LTC128B.128 [R95+0x14100], [R6.64+0x100], !P3 ;  /* 0x14100100065f0fae */ /* 0x0005e2000d901d56 */
[----:B------:R-:W-:-:S03]  /*3a40*/  UISETP.GE.AND UP0, UPT, UR17, UR9, UPT ;  /* 0x000000091100728c */ /* 0x000fc6000bf06270 */
[----:B------:R2:W-:Y:S01]  /*3a50*/  @P0 LDGSTS.E.BYPASS.LTC128B.128 [R95+0x16100], [R6.64+0x180], !P2 ;  /* 0x16100180065f0fae */ /* 0x0005e2000d101d56 */
[----:B-1----:R-:W-:Y:S02]  /*3a60*/  FFMA.FTZ R5, R12, c[0x0][0x2d0], -R2 ;  /* 0x0000b4000c057a23 */ /* 0x002fe40000010802 */
[----:B------:R-:W-:Y:S01]  /*3a70*/  FMUL.FTZ R12, R164, c[0x0][0x2d0] ;  /* 0x0000b400a40c7a20 */ /* 0x000fe20000410000 */
[----:B------:R1:W-:Y:S01]  /*3a80*/  @P0 LDGSTS.E.BYPASS.LTC128B.128 [R95+0x11100], [R8.64], !P5 ;  /* 0x11100000085f0fae */ /* 0x0003e2000e901d56 */
[----:B------:R3:W4:Y:S03]  /*3a90*/  MUFU.EX2 R104, R5 ;  /* 0x0000000500687308 */ /* 0x0007260000000800 */
[----:B------:R-:W-:Y:S01]  /*3aa0*/  FSEL R12, R12, RZ, P1 ;  /* 0x000000ff0c0c7208 */ /* 0x000fe20000800000 */
[----:B------:R1:W-:Y:S04]  /*3ab0*/  @P0 LDGSTS.E.BYPASS.LTC128B.128 [R95+0x13100], [R8.64+0x80], !P4 ;  /* 0x13100080085f0fae */ /* 0x0003e8000e101d56 */
[--C-:B------:R-:W-:Y:S01]  /*3ac0*/  FFMA.FTZ R3, R14, c[0x0][0x2d0], -R12.reuse ;  /* 0x0000b4000e037a23 */ /* 0x100fe2000001080c */
[----:B------:R1:W-:Y:S01]  /*3ad0*/  @P0 LDGSTS.E.BYPASS.LTC128B.128 [R95+0x15100], [R8.64+0x100], !P3 ;  /* 0x15100100085f0fae */ /* 0x0003e2000d901d56 */
[----:B------:R-:W-:-:S02]  /*3ae0*/  FFMA.FTZ R0, R37, c[0x0][0x2d0], -R12 ;  /* 0x0000b40025007a23 */ /* 0x000fc4000001080c */
[----:B------:R5:W-:Y:S01]  /*3af0*/  MUFU.EX2 R14, R3 ;  /* 0x00000003000e7308 */ /* 0x000be20000000800 */
[----:B------:R1:W-:Y:S01]  /*3b00*/  @P0 LDGSTS.E.BYPASS.LTC128B.128 [R95+0x17100], [R8.64+0x180], !P2 ;  /* 0x17100180085f0fae */ /* 0x0003e2000d101d56 */
[----:B------:R-:W-:Y:S01]  /*3b10*/  PLOP3.LUT P0, PT, PT, PT, UP0, 0x80, 0x0 ;  /* 0x000000000000781c */ /* 0x000fe20003f0f008 */
[----:B---3--:R-:W-:Y:S02]  /*3b20*/  FFMA.FTZ R5, R13, c[0x0][0x2d0], -R2 ;  /* 0x0000b4000d057a23 */ /* 0x008fe40000010802 */
[----:B------:R-:W3:Y:S01]  /*3b30*/  LDSM.16.MT88.4 R20, [R249+0x100] ;  /* 0x00010000f914783b */ /* 0x000ee20000004200 */
[----:B----4-:R-:W-:Y:S02]  /*3b40*/  F2FP.BF16.PACK_AB R10, R104, R83 ;  /* 0x00000053680a723e */ /* 0x010fe400000010ff */
[----:B------:R2:W-:Y:S01]  /*3b50*/  MUFU.EX2 R105, R5 ;  /* 0x0000000500697308 */ /* 0x0005e20000000800 */
[----:B------:R-:W-:Y:S04]  /*3b60*/  LDSM.16.MT88.4 R32, [R250+0x900] ;  /* 0x00090000fa20783b */ /* 0x000fe80000004200 */
[----:B------:R-:W-:Y:S01]  /*3b70*/  LDSM.16.MT88.4 R40, [R249+0x900] ;  /* 0x00090000f928783b */ /* 0x000fe20000004200 */
[----:B-----5:R-:W-:-:S02]  /*3b80*/  FFMA.FTZ R3, R15, c[0x0][0x2d0], -R12 ;  /* 0x0000b4000f037a23 */ /* 0x020fc4000001080c */
[----:B------:R4:W-:Y:S01]  /*3b90*/  MUFU.EX2 R107, R0 ;  /* 0x00000000006b7308 */ /* 0x0009e20000000800 */
[----:B------:R-:W-:Y:S01]  /*3ba0*/  IMAD.MOV.U32 R15, RZ, RZ, R52 ;  /* 0x000000ffff0f7224 */ /* 0x000fe200078e0034 */
[----:B------:R-:W-:Y:S04]  /*3bb0*/  LDSM.16.MT88.4 R72, [R124+0x900] ;  /* 0x000900007c48783b */ /* 0x000fe80000004200 */
[----:B------:R-:W-:Y:S02]  /*3bc0*/  LDSM.16.MT88.4 R52, [R124+0x100] ;  /* 0x000100007c34783b */ /* 0x000fe40000004200 */
[----:B------:R5:W5:Y:S02]  /*3bd0*/  MUFU.EX2 R13, R3 ;  /* 0x00000003000d7308 */ /* 0x000b640000000800 */
[----:B--2---:R-:W2:Y:S01]  /*3be0*/  LDSM.16.MT88.4 R4, [R250+0x100] ;  /* 0x00010000fa04783b */ /* 0x004ea20000004200 */
[----:B-1----:R-:W-:-:S03]  /*3bf0*/  F2FP.BF16.PACK_AB R8, R81, R82 ;  /* 0x000000525108723e */ /* 0x002fc600000010ff */
[----:B------:R-:W1:Y:S01]  /*3c00*/  LDSM.16.MT88.4 R28, [R252+0x100] ;  /* 0x00010000fc1c783b */ /* 0x000e620000004200 */
[----:B----4-:R-:W-:-:S03]  /*3c10*/  FFMA.FTZ R0, R36, c[0x0][0x2d0], -R12 ;  /* 0x0000b40024007a23 */ /* 0x010fc6000001080c */
[----:B------:R-:W-:Y:S01]  /*3c20*/  LDSM.16.MT88.4 R68, [R250+0x2100] ;  /* 0x00210000fa44783b */ /* 0x000fe20000004200 */
[----:B------:R-:W-:Y:S03]  /*3c30*/  MUFU.EX2 R126, R0 ;  /* 0x00000000007e7308 */ /* 0x000fe60000000800 */
[----:B------:R-:W4:Y:S01]  /*3c40*/  LDSM.16.MT88.4 R60, [R249+0x2100] ;  /* 0x00210000f93c783b */ /* 0x000f220000004200 */
[--C-:B-----5:R-:W-:Y:S01]  /*3c50*/  FFMA.FTZ R3, R16, c[0x0][0x2d0], -R12.reuse ;  /* 0x0000b40010037a23 */ /* 0x120fe2000001080c */
[----:B------:R-:W-:Y:S02]  /*3c60*/  F2FP.BF16.PACK_AB R9, R13, R14 ;  /* 0x0000000e0d09723e */ /* 0x000fe400000010ff */
[----:B------:R-:W5:Y:S01]  /*3c70*/  LDSM.16.MT88.4 R76, [R124+0x2100] ;  /* 0x002100007c4c783b */ /* 0x000f620000004200 */
[----:B------:R3:W-:Y:S03]  /*3c80*/  MUFU.EX2 R80, R3 ;  /* 0x0000000300507308 */ /* 0x0007e60000000800 */
[----:B------:R-:W0:Y:S01]  /*3c90*/  LDGDEPBAR ;  /* 0x00000000000079af */ /* 0x000e220000000000 */
[----:B---3--:R-:W-:-:S04]  /*3ca0*/  FFMA.FTZ R3, R18, c[0x0][0x2d0], -R12 ;  /* 0x0000b40012037a23 */ /* 0x008fc8000001080c */
[----:B------:R3:W1:Y:S02]  /*3cb0*/  MUFU.EX2 R167, R3 ;  /* 0x0000000300a77308 */ /* 0x0006640000000800 */
[----:B---3--:R-:W-:Y:S01]  /*3cc0*/  FFMA.FTZ R3, R19, c[0x0][0x2d0], -R2 ;  /* 0x0000b40013037a23 */ /* 0x008fe20000010802 */
[----:B-1----:R-:W-:-:S05]  /*3cd0*/  F2FP.BF16.PACK_AB R11, R167, R80 ;  /* 0x00000050a70b723e */ /* 0x002fca00000010ff */
[----:B------:R1:W-:Y:S02]  /*3ce0*/  MUFU.EX2 R108, R3 ;  /* 0x00000003006c7308 */ /* 0x0003e40000000800 */
[C---:B------:R-:W-:Y:S08]  /*3cf0*/  HMMA.16816.F32.BF16 R48, R8.reuse, R20, RZ ;  /* 0x000000140830723c */ /* 0x040ff000000418ff */
[----:B------:R-:W-:Y:S01]  /*3d00*/  HMMA.16816.F32.BF16 R44, R8, R22, RZ ;  /* 0x00000016082c723c */ /* 0x000fe200000418ff */
[----:B-1----:R-:W-:-:S04]  /*3d10*/  FFMA.FTZ R3, R24, c[0x0][0x2d0], -R2 ;  /* 0x0000b40018037a23 */ /* 0x002fc80000010802 */
[----:B------:R1:W-:Y:S03]  /*3d20*/  MUFU.EX2 R88, R3 ;  /* 0x0000000300587308 */ /* 0x0003e60000000800 */
[C---:B--2---:R-:W-:Y:S07]  /*3d30*/  HMMA.16816.F32.BF16 R20, R8.reuse, R6, RZ ;  /* 0x000000060814723c */ /* 0x044fee00000418ff */
[----:B------:R-:W-:Y:S01]  /*3d40*/  F2FP.BF16.PACK_AB R7, R126, R107 ;  /* 0x0000006b7e07723e */ /* 0x000fe200000010ff */
[----:B------:R-:W-:Y:S01]  /*3d50*/  HMMA.16816.F32.BF16 R16, R8, R52, RZ ;  /* 0x000000340810723c */ /* 0x000fe200000418ff */
[----:B-1----:R-:W-:-:S07]  /*3d60*/  FFMA.FTZ R3, R27, c[0x0][0x2d0], -R2 ;  /* 0x0000b4001b037a23 */ /* 0x002fce0000010802 */
[C---:B------:R-:W-:Y:S01]  /*3d70*/  HMMA.16816.F32.BF16 R64, R8.reuse, R54, RZ ;  /* 0x000000360840723c */ /* 0x040fe200000418ff */
[----:B------:R1:W2:Y:S07]  /*3d80*/  MUFU.EX2 R95, R3 ;  /* 0x00000003005f7308 */ /* 0x0002ae0000000800 */
[C---:B------:R-:W-:Y:S08]  /*3d90*/  HMMA.16816.F32.BF16 R52, R8.reuse, R28, RZ ;  /* 0x0000001c0834723c */ /* 0x040ff000000418ff */
[----:B------:R-:W-:Y:S01]  /*3da0*/  HMMA.16816.F32.BF16 R36, R8, R30, RZ ;  /* 0x0000001e0824723c */ /* 0x000fe200000418ff */
[----:B-1----:R-:W-:Y:S01]  /*3db0*/  FFMA.FTZ R3, R26, c[0x0][0x2d0], -R12 ;  /* 0x0000b4001a037a23 */ /* 0x002fe2000001080c */
[----:B--2---:R-:W-:-:S03]  /*3dc0*/  F2FP.BF16.PACK_AB R6, R95, R88 ;  /* 0x000000585f06723e */ /* 0x004fc600000010ff */
[----:B------:R1:W-:Y:S03]  /*3dd0*/  MUFU.EX2 R90, R3 ;  /* 0x00000003005a7308 */ /* 0x0003e60000000800 */
[----:B----4-:R-:W-:Y:S01]  /*3de0*/  HMMA.16816.F32.BF16 R28, R8, R62, RZ ;  /* 0x0000003e081c723c */ /* 0x010fe200000418ff */
[----:B-1----:R-:W-:-:S07]  /*3df0*/  FFMA.FTZ R3, R25, c[0x0][0x2d0], -R12 ;  /* 0x0000b40019037a23 */ /* 0x002fce000001080c */
[----:B------:R-:W-:Y:S01]  /*3e00*/  HMMA.16816.F32.BF16 R24, R8, R4, RZ ;  /* 0x000000040818723c */ /* 0x000fe200000418ff */
[----:B------:R-:W1:Y:S06]  /*3e10*/  MUFU.EX2 R109, R3 ;  /* 0x00000003006d7308 */ /* 0x000e6c0000000800 */
[----:B------:R-:W-:Y:S02]  /*3e20*/  F2FP.BF16.PACK_AB R4, R108, R105 ;  /* 0x000000696c04723e */ /* 0x000fe400000010ff */
[----:B-1----:R-:W-:Y:S11]  /*3e30*/  F2FP.BF16.PACK_AB R5, R109, R90 ;  /* 0x0000005a6d05723e */ /* 0x002ff600000010ff */
[----:B------:R-:W-:Y:S04]  /*3e40*/  @!UPT UIADD3 URZ, URZ, URZ, URZ ;  /* 0x0000003f3f3ff290 */ /* 0x000fe8000fffe03f */
[C---:B------:R-:W-:Y:S08]  /*3e50*/  HMMA.16816.F32.BF16 R56, R4.reuse, R32, R24 ;  /* 0x000000200438723c */ /* 0x040ff00000041818 */
[C---:B------:R-:W-:Y:S01]  /*3e60*/  HMMA.16816.F32.BF16 R132, R4.reuse, R40, R48 ;  /* 0x000000280484723c */ /* 0x040fe20000041830 */
[----:B------:R-:W-:Y:S07]  /*3e70*/  LDSM.16.MT88.4 R48, [R252+0x900] ;  /* 0x00090000fc30783b */ /* 0x000fee0000004200 */
[C---:B------:R-:W-:Y:S01]  /*3e80*/  HMMA.16816.F32.BF16 R140, R4.reuse, R42, R44 ;  /* 0x0000002a048c723c */ /* 0x040fe2000004182c */
[----:B------:R-:W1:Y:S04]  /*3e90*/  LDSM.16.MT88.4 R40, [R250+0x2900] ;  /* 0x00290000fa28783b */ /* 0x000e680000004200 */
[----:B------:R-:W2:Y:S03]  /*3ea0*/  LDSM.16.MT88.4 R44, [R249+0x2900] ;  /* 0x00290000f92c783b */ /* 0x000ea60000004200 */
[----:B------:R-:W-:Y:S01]  /*3eb0*/  HMMA.16816.F32.BF16 R16, R4, R72, R16 ;  /* 0x000000480410723c */ /* 0x000fe20000041810 */
[----:B------:R-:W-:Y:S01]  /*3ec0*/  IMAD.MOV.U32 R114, RZ, RZ, R58 ;  /* 0x000000ffff727224 */ /* 0x000fe200078e003a */
[----:B------:R-:W-:Y:S01]  /*3ed0*/  MOV R110, R57 ;  /* 0x00000039006e7202 */ /* 0x000fe20000000f00 */
[----:B------:R-:W-:-:S02]  /*3ee0*/  IMAD.MOV.U32 R113, RZ, RZ, R59 ;  /* 0x000000ffff717224 */ /* 0x000fc400078e003b */
[----:B------:R-:W-:Y:S02]  /*3ef0*/  IMAD.MOV.U32 R111, RZ, RZ, R56 ;  /* 0x000000ffff6f7224 */ /* 0x000fe400078e0038 */
[----:B------:R-:W3:Y:S01]  /*3f00*/  LDSM.16.MT88.4 R56, [R124+0x2900] ;  /* 0x002900007c38783b */ /* 0x000ee20000004200 */
[----:B------:R-:W-:Y:S08]  /*3f10*/  HMMA.16816.F32.BF16 R148, R4, R34, R20 ;  /* 0x000000220494723c */ /* 0x000ff00000041814 */
[C---:B------:R-:W-:Y:S08]  /*3f20*/  HMMA.16816.F32.BF16 R24, R8.reuse, R68, RZ ;  /* 0x000000440818723c */ /* 0x040ff000000418ff */
[----:B------:R-:W-:Y:S01]  /*3f30*/  HMMA.16816.F32.BF16 R20, R8, R70, RZ ;  /* 0x000000460814723c */ /* 0x000fe200000418ff */
[----:B------:R-:W4:Y:S01]  /*3f40*/  LDSM.16.MT88.4 R68, [R252+0x2100] ;  /* 0x00210000fc44783b */ /* 0x000f220000004200 */
[----:B------:R-:W-:-:S02]  /*3f50*/  IMAD.MOV.U32 R166, RZ, RZ, R16 ;  /* 0x000000ffffa67224 */ /* 0x000fc400078e0010 */
[----:B------:R-:W-:Y:S02]  /*3f60*/  IMAD.MOV.U32 R127, RZ, RZ, R17 ;  /* 0x000000ffff7f7224 */ /* 0x000fe400078e0011 */
[----:B------:R-:W-:Y:S02]  /*3f70*/  IMAD.MOV.U32 R3, RZ, RZ, R18 ;  /* 0x000000ffff037224 */ /* 0x000fe400078e0012 */
[----:B------:R-:W-:Y:S01]  /*3f80*/  IMAD.MOV.U32 R0, RZ, RZ, R19 ;  /* 0x000000ffff007224 */ /* 0x000fe200078e0013 */
[----:B------:R-:W-:Y:S08]  /*3f90*/  HMMA.16816.F32.BF16 R32, R8, R60, RZ ;  /* 0x0000003c0820723c */ /* 0x000ff000000418ff */
[----:B------:R-:W-:Y:S01]  /*3fa0*/  HMMA.16816.F32.BF16 R156, R4, R74, R64 ;  /* 0x0000004a049c723c */ /* 0x000fe20000041840 */
[----:B------:R-:W3:Y:S07]  /*3fb0*/  LDSM.16.MT88.4 R64, [R249+0x4100] ;  /* 0x00410000f940783b */ /* 0x000eee0000004200 */
[C---:B-----5:R-:W-:Y:S08]  /*3fc0*/  HMMA.16816.F32.BF16 R16, R8.reuse, R76, RZ ;  /* 0x0000004c0810723c */ /* 0x060ff000000418ff */
[----:B------:R-:W-:Y:S08]  /*3fd0*/  HMMA.16816.F32.BF16 R60, R8, R78, RZ ;  /* 0x0000004e083c723c */ /* 0x000ff000000418ff */
[C---:B-1----:R-:W-:Y:S01]  /*3fe0*/  HMMA.16816.F32.BF16 R184, R4.reuse, R40, R24 ;  /* 0x0000002804b8723c */ /* 0x042fe20000041818 */
[----:B------:R-:W1:Y:S07]  /*3ff0*/  LDSM.16.MT88.4 R24, [R252+0x2900] ;  /* 0x00290000fc18783b */ /* 0x000e6e0000004200 */
[C---:B--2---:R-:W-:Y:S01]  /*4000*/  HMMA.16816.F32.BF16 R72, R4.reuse, R46, R28 ;  /* 0x0000002e0448723c */ /* 0x044fe2000004181c */
[----:B------:R-:W2:Y:S07]  /*4010*/  LDSM.16.MT88.4 R28, [R250+0x4100] ;  /* 0x00410000fa1c783b */ /* 0x000eae0000004200 */
[C---:B------:R-:W-:Y:S01]  /*4020*/  HMMA.16816.F32.BF16 R188, R4.reuse, R44, R32 ;  /* 0x0000002c04bc723c */ /* 0x040fe20000041820 */
[----:B------:R-:W5:Y:S07]  /*4030*/  LDSM.16.MT88.4 R44, [R249+0x4900] ;  /* 0x00490000f92c783b */ /* 0x000f6e0000004200 */
[C---:B---3--:R-:W-:Y:S08]  /*4040*/  HMMA.16816.F32.BF16 R180, R4.reuse, R56, R16 ;  /* 0x0000003804b4723c */ /* 0x048ff00000041810 */
[C---:B------:R-:W-:Y:S01]  /*4050*/  HMMA.16816.F32.BF16 R160, R4.reuse, R58, R60 ;  /* 0x0000003a04a0723c */ /* 0x040fe2000004183c */
[----:B------:R-:W3:Y:S04]  /*4060*/  LDSM.16.MT88.4 R56, [R124+0x4100] ;  /* 0x004100007c38783b */ /* 0x000ee80000004200 */
[----:B------:R-:W-:Y:S03]  /*4070*/  LDSM.16.MT88.4 R60, [R252+0x4100] ;  /* 0x00410000fc3c783b */ /* 0x000fe60000004200 */
[----:B------:R-:W-:Y:S01]  /*4080*/  HMMA.16816.F32.BF16 R76, R4, R42, R20 ;  /* 0x0000002a044c723c */ /* 0x000fe20000041814 */
[----:B------:R-:W1:Y:S07]  /*4090*/  LDSM.16.MT88.4 R40, [R250+0x4900] ;  /* 0x00490000fa28783b */ /* 0x000e6e0000004200 */
[C---:B----4-:R-:W-:Y:S07]  /*40a0*/  HMMA.16816.F32.BF16 R20, R8.reuse, R68, RZ ;  /* 0x000000440814723c */ /* 0x050fee00000418ff */
[----:B------:R-:W-:Y:S01]  /*40b0*/  IMAD.MOV.U32 R68, RZ, RZ, R95 ;  /* 0x000000ffff447224 */ /* 0x000fe200078e005f */
[----:B------:R-:W-:Y:S01]  /*40c0*/  HMMA.16816.F32.BF16 R16, R8, R70, RZ ;  /* 0x000000460810723c */ /* 0x000fe200000418ff */
[----:B------:R-:W-:-:S06]  /*40d0*/  IMAD.MOV.U32 R69, RZ, RZ, R104 ;  /* 0x000000ffff457224 */ /* 0x000fcc00078e0068 */
[----:B------:R-:W-:Y:S01]  /*40e0*/  IMAD.MOV.U32 R71, RZ, RZ, R94 ;  /* 0x000000ffff477224 */ /* 0x000fe200078e005e */
[----:B------:R-:W-:Y:S01]  /*40f0*/  HMMA.16816.F32.BF16 R176, R4, R50, R36 ;  /* 0x0000003204b0723c */ /* 0x000fe20000041824 */
[----:B------:R-:W-:-:S07]  /*4100*/  IMAD.MOV.U32 R70, RZ, RZ, R93 ;  /* 0x000000ffff467224 */ /* 0x000fce00078e005d */
[C---:B------:R-:W-:Y:S08]  /*4110*/  HMMA.16816.F32.BF16 R36, R8.reuse, R64, RZ ;  /* 0x000000400824723c */ /* 0x040ff000000418ff */
[----:B------:R-:W-:Y:S01]  /*4120*/  HMMA.16816.F32.BF16 R32, R8, R66, RZ ;  /* 0x000000420820723c */ /* 0x000fe200000418ff */
[----:B------:R-:W4:Y:S07]  /*4130*/  LDSM.16.MT88.4 R64, [R249+0x6100] ;  /* 0x00610000f940783b */ /* 0x000f2e0000004200 */
[C---:B------:R-:W-:Y:S01]  /*4140*/  HMMA.16816.F32.BF16 R116, R4.reuse, R48, R52 ;  /* 0x000000300474723c */ /* 0x040fe20000041834 */
[----:B------:R-:W3:Y:S04]  /*4150*/  LDSM.16.MT88.4 R52, [R124+0x4900] ;  /* 0x004900007c34783b */ /* 0x000ee80000004200 */
[----:B------:R-:W-:Y:S03]  /*4160*/  LDSM.16.MT88.4 R48, [R252+0x4900] ;  /* 0x00490000fc30783b */ /* 0x000fe60000004200 */
[C---:B-1----:R-:W-:Y:S08]  /*4170*/  HMMA.16816.F32.BF16 R152, R4.reuse, R24, R20 ;  /* 0x000000180498723c */ /* 0x042ff00000041814 */
[----:B------:R-:W-:Y:S08]  /*4180*/  HMMA.16816.F32.BF16 R144, R4, R26, R16 ;  /* 0x0000001a0490723c */ /* 0x000ff00000041810 */
[----:B--2---:R-:W-:Y:S01]  /*4190*/  HMMA.16816.F32.BF16 R20, R8, R28, RZ ;  /* 0x0000001c0814723c */ /* 0x004fe200000418ff */
[----:B------:R-:W-:-:S02]  /*41a0*/  IMAD.MOV.U32 R112, RZ, RZ, R116 ;  /* 0x000000ffff707224 */ /* 0x000fc400078e0074 */
[----:B------:R-:W-:Y:S02]  /*41b0*/  IMAD.MOV.U32 R106, RZ, RZ, R117 ;  /* 0x000000ffff6a7224 */ /* 0x000fe400078e0075 */
[----:B------:R-:W-:Y:S02]  /*41c0*/  IMAD.MOV.U32 R91, RZ, RZ, R119 ;  /* 0x000000ffff5b7224 */ /* 0x000fe400078e0077 */
[----:B------:R-:W-:Y:S01]  /*41d0*/  IMAD.MOV.U32 R89, RZ, RZ, R118 ;  /* 0x000000ffff597224 */ /* 0x000fe200078e0076 */
[----:B------:R-:W-:Y:S08]  /*41e0*/  HMMA.16816.F32.BF16 R16, R8, R30, RZ ;  /* 0x0000001e0810723c */ /* 0x000ff000000418ff */
[C---:B-----5:R-:W-:Y:S01]  /*41f0*/  HMMA.16816.F32.BF16 R136, R4.reuse, R44, R36 ;  /* 0x0000002c0488723c */ /* 0x060fe20000041824 */
[----:B------:R-:W-:Y:S07]  /*4200*/  LDSM.16.MT88.4 R36, [R250+0x6100] ;  /* 0x00610000fa24783b */ /* 0x000fee0000004200 */
[----:B------:R-:W-:Y:S01]  /*4210*/  HMMA.16816.F32.BF16 R120, R4, R46, R32 ;  /* 0x0000002e0478723c */ /* 0x000fe20000041820 */
[----:B------:R-:W1:Y:S07]  /*4220*/  LDSM.16.MT88.4 R44, [R249+0x6900] ;  /* 0x00690000f92c783b */ /* 0x000e6e0000004200 */
[C---:B---3--:R-:W-:Y:S07]  /*4230*/  HMMA.16816.F32.BF16 R28, R8.reuse, R58, RZ ;  /* 0x0000003a081c723c */ /* 0x048fee00000418ff */
[----:B------:R-:W-:Y:S01]  /*4240*/  IMAD.MOV.U32 R58, RZ, RZ, R109 ;  /* 0x000000ffff3a7224 */ /* 0x000fe200078e006d */
[----:B------:R-:W-:Y:S01]  /*4250*/  HMMA.16816.F32.BF16 R32, R8, R56, RZ ;  /* 0x000000380820723c */ /* 0x000fe200000418ff */
[----:B------:R-:W-:-:S06]  /*4260*/  IMAD.MOV.U32 R59, RZ, RZ, R108 ;  /* 0x000000ffff3b7224 */ /* 0x000fcc00078e006c */
[----:B------:R-:W-:Y:S01]  /*4270*/  MOV R56, R111 ;  /* 0x0000006f00387202 */ /* 0x000fe20000000f00 */
[----:B------:R-:W-:Y:S01]  /*4280*/  HMMA.16816.F32.BF16 R128, R4, R40, R20 ;  /* 0x000000280480723c */ /* 0x000fe20000041814 */
[----:B------:R-:W-:-:S06]  /*4290*/  IMAD.MOV.U32 R57, RZ, RZ, R110 ;  /* 0x000000ffff397224 */ /* 0x000fcc00078e006e */
[----:B------:R-:W-:Y:S01]  /*42a0*/  IMAD.MOV.U32 R40, RZ, RZ, R114 ;  /* 0x000000ffff287224 */ /* 0x000fe200078e0072 */
[----:B------:R-:W-:Y:S01]  /*42b0*/  HMMA.16816.F32.BF16 R116, R4, R42, R16 ;  /* 0x0000002a0474723c */ /* 0x000fe20000041810 */
[----:B------:R-:W-:-:S06]  /*42c0*/  IMAD.MOV.U32 R41, RZ, RZ, R106 ;  /* 0x000000ffff297224 */ /* 0x000fcc00078e006a */
[----:B------:R-:W-:Y:S01]  /*42d0*/  IMAD.MOV.U32 R42, RZ, RZ, R113 ;  /* 0x000000ffff2a7224 */ /* 0x000fe200078e0071 */
[----:B------:R-:W-:Y:S01]  /*42e0*/  HMMA.16816.F32.BF16 R20, R8, R62, RZ ;  /* 0x0000003e0814723c */ /* 0x000fe200000418ff */
[----:B------:R-:W-:-:S06]  /*42f0*/  IMAD.MOV.U32 R43, RZ, RZ, R112 ;  /* 0x000000ffff2b7224 */ /* 0x000fcc00078e0070 */
[----:B------:R-:W-:Y:S01]  /*4300*/  MOV R62, R91 ;  /* 0x0000005b003e7202 */ /* 0x000fe20000000f00 */
[----:B----4-:R-:W-:Y:S01]  /*4310*/  HMMA.16816.F32.BF16 R16, R8, R64, RZ ;  /* 0x000000400810723c */ /* 0x010fe200000418ff */
[----:B------:R-:W-:-:S06]  /*4320*/  IMAD.MOV.U32 R63, RZ, RZ, R105 ;  /* 0x000000ffff3f7224 */ /* 0x000fcc00078e0069 */
[----:B------:R-:W-:Y:S01]  /*4330*/  IMAD.MOV.U32 R64, RZ, RZ, R90 ;  /* 0x000000ffff407224 */ /* 0x000fe200078e005a */
[----:B------:R-:W-:Y:S01]  /*4340*/  HMMA.16816.F32.BF16 R108, R4, R54, R28 ;  /* 0x00000036046c723c */ /* 0x000fe2000004181c */
[----:B------:R-:W2:Y:S01]  /*4350*/  LDSM.16.MT88.4 R28, [R250+0x6900] ;  /* 0x00690000fa1c783b */ /* 0x000ea20000004200 */
[----:B------:R-:W-:-:S06]  /*4360*/  IMAD.MOV.U32 R65, RZ, RZ, R89 ;  /* 0x000000ffff417224 */ /* 0x000fcc00078e0059 */
[----:B------:R-:W-:Y:S07]  /*4370*/  HMMA.16816.F32.BF16 R112, R4, R52, R32 ;  /* 0x000000340470723c */ /* 0x000fee0000041820 */
[----:B------:R-:W-:Y:S01]  /*4380*/  IMAD.MOV.U32 R35, RZ, RZ, R88 ;  /* 0x000000ffff237224 */ /* 0x000fe200078e0058 */
[----:B------:R-:W-:Y:S07]  /*4390*/  HMMA.16816.F32.BF16 R24, R8, R60, RZ ;  /* 0x0000003c0818723c */ /* 0x000fee00000418ff */
[----:B------:R-:W-:Y:S01]  /*43a0*/  IMAD.MOV.U32 R61, RZ, RZ, R92 ;  /* 0x000000ffff3d7224 */ /* 0x000fe200078e005c */
[----:B-1----:R-:W-:Y:S01]  /*43b0*/  HMMA.16816.F32.BF16 R88, R4, R44, R16 ;  /* 0x0000002c0458723c */ /* 0x002fe20000041810 */
[----:B------:R-:W-:-:S06]  /*43c0*/  IMAD.MOV.U32 R60, RZ, RZ, R107 ;  /* 0x000000ffff3c7224 */ /* 0x000fcc00078e006b */
[----:B------:R-:W-:Y:S01]  /*43d0*/  IMAD.MOV.U32 R45, RZ, RZ, R35 ;  /* 0x000000ffff2d7224 */ /* 0x000fe200078e0023 */
[----:B------:R-:W-:Y:S01]  /*43e0*/  HMMA.16816.F32.BF16 R92, R4, R50, R20 ;  /* 0x00000032045c723c */ /* 0x000fe20000041814 */
[----:B------:R-:W1:Y:S01]  /*43f0*/  LDSM.16.MT88.4 R32, [R124+0x6100] ;  /* 0x006100007c20783b */ /* 0x000e620000004200 */
[----:B------:R-:W-:-:S06]  /*4400*/  IMAD.MOV.U32 R44, RZ, RZ, R58 ;  /* 0x000000ffff2c7224 */ /* 0x000fcc00078e003a */
[C---:B------:R-:W-:Y:S07]  /*4410*/  HMMA.16816.F32.BF16 R20, R8.reuse, R36, RZ ;  /* 0x000000240814723c */ /* 0x040fee00000418ff */
[----:B------:R-:W-:Y:S01]  /*4420*/  IMAD.MOV.U32 R37, RZ, RZ, R57 ;  /* 0x000000ffff257224 */ /* 0x000fe200078e0039 */
[----:B------:R-:W-:Y:S01]  /*4430*/  HMMA.16816.F32.BF16 R16, R8, R38, RZ ;  /* 0x000000260810723c */ /* 0x000fe200000418ff */
[----:B------:R-:W-:-:S06]  /*4440*/  IMAD.MOV.U32 R36, RZ, RZ, R42 ;  /* 0x000000ffff247224 */ /* 0x000fcc00078e002a */
[----:B------:R-:W-:Y:S01]  /*4450*/  IMAD.MOV.U32 R38, RZ, RZ, R43 ;  /* 0x000000ffff267224 */ /* 0x000fe200078e002b */
[----:B------:R-:W-:Y:S01]  /*4460*/  HMMA.16816.F32.BF16 R104, R4, R48, R24 ;  /* 0x000000300468723c */ /* 0x000fe20000041818 */
[----:B------:R-:W-:-:S07]  /*4470*/  IMAD.MOV.U32 R39, RZ, RZ, R40 ;  /* 0x000000ffff277224 */ /* 0x000fce00078e0028 */
[----:B--2---:R-:W-:Y:S01]  /*4480*/  HMMA.16816.F32.BF16 R52, R4, R28, R20 ;  /* 0x0000001c0434723c */ /* 0x004fe20000041814 */
[----:B------:R-:W2:Y:S07]  /*4490*/  LDSM.16.MT88.4 R20, [R124+0x6900] ;  /* 0x006900007c14783b */ /* 0x000eae0000004200 */
[----:B------:R-:W-:Y:S07]  /*44a0*/  HMMA.16816.F32.BF16 R24, R8, R66, RZ ;  /* 0x000000420818723c */ /* 0x000fee00000418ff */
[----:B------:R-:W-:Y:S01]  /*44b0*/  IMAD.MOV.U32 R67, RZ, RZ, R59 ;  /* 0x000000ffff437224 */ /* 0x000fe200078e003b */
[----:B------:R-:W-:Y:S01]  /*44c0*/  HMMA.16816.F32.BF16 R48, R4, R30, R16 ;  /* 0x0000001e0430723c */ /* 0x000fe20000041810 */
[----:B------:R-:W-:-:S07]  /*44d0*/  IMAD.MOV.U32 R66, RZ, RZ, R56 ;  /* 0x000000ffff427224 */ /* 0x000fce00078e0038 */
[----:B-1----:R-:W-:Y:S07]  /*44e0*/  HMMA.16816.F32.BF16 R16, R8, R32, RZ ;  /* 0x000000200810723c */ /* 0x002fee00000418ff */
[----:B------:R-:W-:Y:S01]  /*44f0*/  MOV R33, R127 ;  /* 0x0000007f00217202 */ /* 0x000fe20000000f00 */
[----:B------:R-:W-:Y:S01]  /*4500*/  HMMA.16816.F32.BF16 R56, R4, R46, R24 ;  /* 0x0000002e0438723c */ /* 0x000fe20000041818 */
[----:B------:R-:W-:-:S06]  /*4510*/  IMAD.MOV.U32 R32, RZ, RZ, R166 ;  /* 0x000000ffff207224 */ /* 0x000fcc00078e00a6 */
[----:B------:R-:W-:Y:S01]  /*4520*/  MOV R27, R41 ;  /* 0x00000029001b7202 */ /* 0x000fe20000000f00 */
[----:B------:R-:W-:Y:S02]  /*4530*/  IMAD.MOV.U32 R47, RZ, RZ, R0 ;  /* 0x000000ffff2f7224 */ /* 0x000fe400078e0000 */
[--C-:B------:R-:W-:Y:S02]  /*4540*/  FFMA.FTZ R0, R98, c[0x0][0x2d0], -R2.reuse ;  /* 0x0000b40062007a23 */ /* 0x100fe40000010802 */
[----:B------:R-:W-:Y:S02]  /*4550*/  IMAD.MOV.U32 R98, RZ, RZ, R65 ;  /* 0x000000ffff627224 */ /* 0x000fe400078e0041 */
[----:B------:R-:W-:Y:S01]  /*4560*/  IMAD.MOV.U32 R65, RZ, RZ, R63 ;  /* 0x000000ffff417224 */ /* 0x000fe200078e003f */
[----:B------:R-:W-:Y:S01]  /*4570*/  MOV R63, R15 ;  /* 0x0000000f003f7202 */ /* 0x000fe20000000f00 */
[----:B--2---:R-:W-:Y:S01]  /*4580*/  HMMA.16816.F32.BF16 R40, R4, R20, R16 ;  /* 0x000000140428723c */ /* 0x004fe20000041810 */
[----:B------:R-:W-:-:S02]  /*4590*/  FFMA.FTZ R15, R103, c[0x0][0x2d0], -R2 ;  /* 0x0000b400670f7a23 */ /* 0x000fc40000010802 */
[----:B------:R-:W-:Y:S02]  /*45a0*/  IMAD.MOV.U32 R46, RZ, RZ, R3 ;  /* 0x000000ffff2e7224 */ /* 0x000fe400078e0003 */
[----:B------:R-:W-:Y:S02]  /*45b0*/  IMAD.MOV.U32 R103, RZ, RZ, R47 ;  /* 0x000000ffff677224 */ /* 0x000fe400078e002f */
[----:B------:R-:W-:Y:S01]  /*45c0*/  FADD.FTZ R3, R82, R81 ;  /* 0x0000005152037221 */ /* 0x000fe20000010000 */
[----:B------:R-:W-:Y:S01]  /*45d0*/  HMMA.16816.F32.BF16 R16, R8, R34, RZ ;  /* 0x000000220810723c */ /* 0x000fe200000418ff */
[----:B------:R-:W-:Y:S02]  /*45e0*/  IMAD.MOV.U32 R81, RZ, RZ, R44 ;  /* 0x000000ffff517224 */ /* 0x000fe400078e002c */
[----:B------:R-:W-:Y:S02]  /*45f0*/  IMAD.MOV.U32 R82, RZ, RZ, R67 ;  /* 0x000000ffff527224 */ /* 0x000fe400078e0043 */
[----:B------:R-:W-:-:S02]  /*4600*/  FADD.FTZ R3, R83, R3 ;  /* 0x0000000353037221 */ /* 0x000fc40000010000 */
[----:B------:R-:W-:Y:S02]  /*4610*/  IMAD.MOV.U32 R34, RZ, RZ, R38 ;  /* 0x000000ffff227224 */ /* 0x000fe400078e0026 */
[----:B------:R-:W-:Y:S02]  /*4620*/  IMAD.MOV.U32 R38, RZ, RZ, R39 ;  /* 0x000000ffff267224 */ /* 0x000fe400078e0027 */
[----:B------:R-:W-:Y:S02]  /*4630*/  IMAD.MOV.U32 R35, RZ, RZ, R27 ;  /* 0x000000ffff237224 */ /* 0x000fe400078e001b */
[----:B------:R-:W-:Y:S02]  /*4640*/  IMAD.MOV.U32 R39, RZ, RZ, R36 ;  /* 0x000000ffff277224 */ /* 0x000fe400078e0024 */
[----:B------:R-:W-:Y:S02]  /*4650*/  IMAD.MOV.U32 R36, RZ, RZ, R66 ;  /* 0x000000ffff247224 */ /* 0x000fe400078e0042 */
[----:B------:R-:W-:-:S02]  /*4660*/  IMAD.MOV.U32 R66, RZ, RZ, R64 ;  /* 0x000000ffff427224 */ /* 0x000fc400078e0040 */
[----:B------:R-:W-:Y:S02]  /*4670*/  IMAD.MOV.U32 R64, RZ, RZ, R61 ;  /* 0x000000ffff407224 */ /* 0x000fe400078e003d */
[----:B------:R-:W-:Y:S02]  /*4680*/  IMAD.MOV.U32 R61, RZ, RZ, R70 ;  /* 0x000000ffff3d7224 */ /* 0x000fe400078e0046 */
[----:B------:R-:W-:Y:S01]  /*4690*/  IMAD.MOV.U32 R70, RZ, RZ, R71 ;  /* 0x000000ffff467224 */ /* 0x000fe200078e0047 */
[----:B------:R-:W-:Y:S01]  /*46a0*/  HMMA.16816.F32.BF16 R28, R4, R22, R16 ;  /* 0x00000016041c723c */ /* 0x000fe20000041810 */
[----:B------:R-:W1:Y:S01]  /*46b0*/  LDSM.16.MT88.4 R16, [R252+0x6100] ;  /* 0x00610000fc10783b */ /* 0x000e620000004200 */
[----:B------:R-:W-:Y:S02]  /*46c0*/  IMAD.MOV.U32 R71, RZ, RZ, R68 ;  /* 0x000000ffff477224 */ /* 0x000fe400078e0044 */
[----:B------:R-:W-:-:S04]  /*46d0*/  IMAD.MOV.U32 R68, RZ, RZ, R126 ;  /* 0x000000ffff447224 */ /* 0x000fc800078e007e */
[C---:B-1----:R-:W-:Y:S08]  /*46e0*/  HMMA.16816.F32.BF16 R20, R8.reuse, R16, RZ ;  /* 0x000000100814723c */ /* 0x042ff000000418ff */
[----:B------:R-:W-:Y:S01]  /*46f0*/  HMMA.16816.F32.BF16 R8, R8, R18, RZ ;  /* 0x000000120808723c */ /* 0x000fe200000418ff */
[----:B------:R-:W1:Y:S11]  /*4700*/  LDSM.16.MT88.4 R16, [R252+0x6900] ;  /* 0x00690000fc10783b */ /* 0x000e760000004200 */
[----:B------:R-:W-:Y:S04]  /*4710*/  @!UPT UIADD3 URZ, URZ, URZ, URZ ;  /* 0x0000003f3f3ff290 */ /* 0x000fe8000fffe03f */
[C---:B-1----:R-:W-:Y:S07]  /*4720*/  HMMA.16816.F32.BF16 R24, R4.reuse, R16, R20 ;  /* 0x000000100418723c */ /* 0x042fee0000041814 */
[----:B------:R-:W-:Y:S01]  /*4730*/  IMAD.MOV.U32 R16, RZ, RZ, R124 ;  /* 0x000000ffff107224 */ /* 0x000fe200078e007c */
[----:B------:R-:W-:Y:S01]  /*4740*/  HMMA.16816.F32.BF16 R20, R4, R18, R8 ;  /* 0x000000120414723c */ /* 0x000fe20000041808 */
[----:B------:R1:W-:Y:S01]  /*4750*/  MUFU.EX2 R18, R0 ;  /* 0x0000000000127308 */ /* 0x0003e20000000800 */
[----:B------:R-:W2:Y:S01]  /*4760*/  LDSM.16.MT88.4 R8, [R249+0x1100] ;  /* 0x00110000f908783b */ /* 0x000ea20000004200 */
[----:B-1----:R-:W-:-:S02]  /*4770*/  FFMA.FTZ R0, R97, c[0x0][0x2d0], -R2 ;  /* 0x0000b40061007a23 */ /* 0x002fc40000010802 */
[----:B------:R-:W-:-:S04]  /*4780*/  IMAD.MOV.U32 R97, RZ, RZ, R35 ;  /* 0x000000ffff617224 */ /* 0x000fc800078e0023 */
[----:B------:R1:W3:Y:S02]  /*4790*/  MUFU.EX2 R126, R0 ;  /* 0x00000000007e7308 */ /* 0x0002e40000000800 */
[----:B-1----:R-:W-:Y:S01]  /*47a0*/  FFMA.FTZ R0, R96, c[0x0][0x2d0], -R2 ;  /* 0x0000b40060007a23 */ /* 0x002fe20000010802 */
[----:B---3--:R-:W-:Y:S01]  /*47b0*/  F2FP.BF16.PACK_AB R4, R126, R18 ;  /* 0x000000127e04723e */ /* 0x008fe200000010ff */
[----:B------:R-:W-:-:S04]  /*47c0*/  IMAD.MOV.U32 R96, RZ, RZ, R34 ;  /* 0x000000ffff607224 */ /* 0x000fc800078e0022 */
[----:B------:R1:W-:Y:S02]  /*47d0*/  MUFU.EX2 R127, R0 ;  /* 0x00000000007f7308 */ /* 0x0003e40000000800 */
[----:B-1----:R-:W-:Y:S02]  /*47e0*/  FFMA.FTZ R0, R99, c[0x0][0x2d0], -R2 ;  /* 0x0000b40063007a23 */ /* 0x002fe40000010802 */
[----:B------:R-:W-:-:S04]  /*47f0*/  IMAD.MOV.U32 R99, RZ, RZ, R62 ;  /* 0x000000ffff637224 */ /* 0x000fc800078e003e */
[----:B------:R1:W3:Y:S01]  /*4800*/  MUFU.EX2 R166, R0 ;  /* 0x0000000000a67308 */ /* 0x0002e20000000800 */
[----:B------:R-:W-:Y:S02]  /*4810*/  IMAD.MOV.U32 R62, RZ, RZ, R60 ;  /* 0x000000ffff3e7224 */ /* 0x000fe400078e003c */
[----:B------:R-:W-:Y:S02]  /*4820*/  IMAD.MOV.U32 R60, RZ, RZ, R125 ;  /* 0x000000ffff3c7224 */ /* 0x000fe400078e007d */
[----:B-1----:R-:W-:Y:S01]  /*4830*/  FFMA.FTZ R0, R85, c[0x0][0x2d0], -R12 ;  /* 0x0000b40055007a23 */ /* 0x002fe2000001080c */
[----:B---3--:R-:W-:Y:S01]  /*4840*/  F2FP.BF16.PACK_AB R6, R166, R127 ;  /* 0x0000007fa606723e */ /* 0x008fe200000010ff */
[----:B------:R-:W-:Y:S02]  /*4850*/  IMAD.MOV.U32 R85, RZ, RZ, R64 ;  /* 0x000000ffff557224 */ /* 0x000fe400078e0040 */
[----:B------:R1:W-:Y:S02]  /*4860*/  MUFU.EX2 R124, R0 ;  /* 0x00000000007c7308 */ /* 0x0003e40000000800 */
        /* <DEDUP_REMOVED lines=9> */
[----:B------:R-:W1:Y:S02]  /*4900*/  MUFU.EX2 R125, R0 ;  /* 0x00000000007d7308 */ /* 0x000e640000000800 */
[----:B-1----:R-:W-:Y:S01]  /*4910*/  F2FP.BF16.PACK_AB R7, R125, R19 ;  /* 0x000000137d07723e */ /* 0x002fe200000010ff */
[----:B------:R-:W-:Y:S02]  /*4920*/  FADD.FTZ R0, R14, R13 ;  /* 0x0000000d0e007221 */ /* 0x000fe40000010000 */
[--C-:B------:R-:W-:Y:S02]  /*4930*/  FFMA.FTZ R14, R102, c[0x0][0x2d0], -R2.reuse ;  /* 0x0000b400660e7a23 */ /* 0x100fe40000010802 */
[--C-:B------:R-:W-:Y:S02]  /*4940*/  FFMA.FTZ R13, R101, c[0x0][0x2d0], -R2.reuse ;  /* 0x0000b400650d7a23 */ /* 0x100fe40000010802 */
[----:B------:R-:W-:Y:S01]  /*4950*/  FFMA.FTZ R2, R100, c[0x0][0x2d0], -R2 ;  /* 0x0000b40064027a23 */ /* 0x000fe20000010802 */
[----:B--2---:R-:W-:Y:S01]  /*4960*/  HMMA.16816.F32.BF16 R132, R4, R8, R132 ;  /* 0x000000080484723c */ /* 0x004fe20000041884 */
[----:B------:R-:W-:-:S02]  /*4970*/  IMAD.MOV.U32 R100, RZ, RZ, R32 ;  /* 0x000000ffff647224 */ /* 0x000fc400078e0020 */
[----:B------:R-:W-:Y:S02]  /*4980*/  IMAD.MOV.U32 R101, RZ, RZ, R33 ;  /* 0x000000ffff657224 */ /* 0x000fe400078e0021 */
[----:B------:R-:W-:Y:S02]  /*4990*/  IMAD.MOV.U32 R102, RZ, RZ, R46 ;  /* 0x000000ffff667224 */ /* 0x000fe400078e002e */
[----:B------:R-:W-:Y:S01]  /*49a0*/  FADD.FTZ R16, R80, R0 ;  /* 0x0000000050107221 */ /* 0x000fe20000010000 */
[----:B------:R-:W-:Y:S01]  /*49b0*/  HMMA.16816.F32.BF16 R32, R4, R10, R140 ;  /* 0x0000000a0420723c */ /* 0x000fe2000004188c */
[----:B------:R-:W1:Y:S01]  /*49c0*/  LDSM.16.MT88.4 R8, [R250+0x1100] ;  /* 0x00110000fa08783b */ /* 0x000e620000004200 */
[----:B------:R-:W-:-:S06]  /*49d0*/  IMAD.MOV.U32 R0, RZ, RZ, R70 ;  /* 0x000000ffff007224 */ /* 0x000fcc00078e0046 */
[C---:B-1----:R-:W-:Y:S08]  /*49e0*/  HMMA.16816.F32.BF16 R140, R4.reuse, R8, R36 ;  /* 0x00000008048c723c */ /* 0x042ff00000041824 */
[C---:B------:R-:W-:Y:S01]  /*49f0*/  HMMA.16816.F32.BF16 R36, R4.reuse, R10, R148 ;  /* 0x0000000a0424723c */ /* 0x040fe20000041894 */
[----:B------:R-:W1:Y:S07]  /*4a00*/  LDSM.16.MT88.4 R8, [R86+0x1100] ;  /* 0x001100005608783b */ /* 0x000e6e0000004200 */
[C---:B-1----:R-:W-:Y:S07]  /*4a10*/  HMMA.16816.F32.BF16 R148, R4.reuse, R8, R100 ;  /* 0x000000080494723c */ /* 0x042fee0000041864 */
[----:B------:R-:W-:Y:S01]  /*4a20*/  IMAD.MOV.U32 R103, RZ, RZ, R61 ;  /* 0x000000ffff677224 */ /* 0x000fe200078e003d */
[----:B------:R-:W-:Y:S01]  /*4a30*/  HMMA.16816.F32.BF16 R44, R4, R10, R156 ;  /* 0x0000000a042c723c */ /* 0x000fe2000004189c */
[----:B------:R-:W1:Y:S01]  /*4a40*/  LDSM.16.MT88.4 R8, [R252+0x1100] ;  /* 0x00110000fc08783b */ /* 0x000e620000004200 */
[----:B------:R-:W-:-:S02]  /*4a50*/  IMAD.MOV.U32 R100, RZ, RZ, R71 ;  /* 0x000000ffff647224 */ /* 0x000fc400078e0047 */
[----:B------:R-:W-:Y:S02]  /*4a60*/  IMAD.MOV.U32 R101, RZ, RZ, R68 ;  /* 0x000000ffff657224 */ /* 0x000fe400078e0044 */
[----:B------:R-:W-:Y:S02]  /*4a70*/  IMAD.MOV.U32 R102, RZ, RZ, R69 ;  /* 0x000000ffff667224 */ /* 0x000fe400078e0045 */
[----:B-1----:R-:W-:Y:S07]  /*4a80*/  HMMA.16816.F32.BF16 R156, R4, R8, R96 ;  /* 0x00000008049c723c */ /* 0x002fee0000041860 */
[----:B------:R-:W-:Y:S01]  /*4a90*/  MOV R97, R62 ;  /* 0x0000003e00617202 */ /* 0x000fe20000000f00 */
[----:B------:R-:W-:-:S02]  /*4aa0*/  IMAD.MOV.U32 R96, RZ, RZ, R63 ;  /* 0x000000ffff607224 */ /* 0x000fc400078e003f */
[----:B------:R-:W-:Y:S02]  /*4ab0*/  IMAD.MOV.U32 R99, RZ, RZ, R60 ;  /* 0x000000ffff637224 */ /* 0x000fe400078e003c */
[----:B------:R-:W-:Y:S01]  /*4ac0*/  HMMA.16816.F32.BF16 R60, R4, R10, R176 ;  /* 0x0000000a043c723c */ /* 0x000fe200000418b0 */
[----:B------:R-:W1:Y:S01]  /*4ad0*/  LDSM.16.MT88.4 R8, [R249+0x3100] ;  /* 0x00310000f908783b */ /* 0x000e620000004200 */
[----:B------:R-:W-:-:S06]  /*4ae0*/  IMAD.MOV.U32 R98, RZ, RZ, R65 ;  /* 0x000000ffff627224 */ /* 0x000fcc00078e0041 */
[C---:B-1----:R-:W-:Y:S07]  /*4af0*/  HMMA.16816.F32.BF16 R64, R4.reuse, R8, R188 ;  /* 0x000000080440723c */ /* 0x042fee00000418bc */
[----:B------:R-:W-:Y:S01]  /*4b00*/  IMAD.MOV.U32 R188, RZ, RZ, R87 ;  /* 0x000000ffffbc7224 */ /* 0x000fe200078e0057 */
[----:B------:R-:W-:Y:S01]  /*4b10*/  HMMA.16816.F32.BF16 R68, R4, R10, R72 ;  /* 0x0000000a0444723c */ /* 0x000fe20000041848 */
[----:B------:R-:W1:Y:S01]  /*4b20*/  LDSM.16.MT88.4 R8, [R250+0x3100] ;  /* 0x00310000fa08783b */ /* 0x000e620000004200 */
[----:B------:R-:W-:-:S02]  /*4b30*/  IMAD.MOV.U32 R189, RZ, RZ, R82 ;  /* 0x000000ffffbd7224 */ /* 0x000fc400078e0052 */
[----:B------:R-:W-:Y:S02]  /*4b40*/  IMAD.MOV.U32 R190, RZ, RZ, R81 ;  /* 0x000000ffffbe7224 */ /* 0x000fe400078e0051 */
[----:B------:R-:W-:Y:S02]  /*4b50*/  IMAD.MOV.U32 R191, RZ, RZ, R84 ;  /* 0x000000ffffbf7224 */ /* 0x000fe400078e0054 */
[C---:B-1----:R-:W-:Y:S07]  /*4b60*/  HMMA.16816.F32.BF16 R72, R4.reuse, R8, R184 ;  /* 0x000000080448723c */ /* 0x042fee00000418b8 */
[----:B------:R-:W-:Y:S01]  /*4b70*/  IMAD.MOV.U32 R186, RZ, RZ, R86 ;  /* 0x000000ffffba7224 */ /* 0x000fe200078e0056 */
[----:B------:R-:W-:Y:S01]  /*4b80*/  HMMA.16816.F32.BF16 R76, R4, R10, R76 ;  /* 0x0000000a044c723c */ /* 0x000fe2000004184c */
[----:B------:R-:W-:-:S03]  /*4b90*/  IMAD.MOV.U32 R187, RZ, RZ, R85 ;  /* 0x000000ffffbb7224 */ /* 0x000fc600078e0055 */
[----:B------:R-:W1:Y:S04]  /*4ba0*/  LDSM.16.MT88.4 R8, [R186+0x3100] ;  /* 0x00310000ba08783b */ /* 0x000e680000004200 */
[C---:B-1----:R-:W-:Y:S08]  /*4bb0*/  HMMA.16816.F32.BF16 R180, R4.reuse, R8, R180 ;  /* 0x0000000804b4723c */ /* 0x042ff000000418b4 */
[----:B------:R-:W-:Y:S11]  /*4bc0*/  HMMA.16816.F32.BF16 R8, R4, R10, R160 ;  /* 0x0000000a0408723c */ /* 0x000ff600000418a0 */
[----:B------:R-:W-:Y:S05]  /*4bd0*/  @!UPT UIADD3 URZ, URZ, URZ, URZ ;  /* 0x0000003f3f3ff290 */ /* 0x000fea000fffe03f */
[----:B------:R-:W-:Y:S01]  /*4be0*/  IMAD.MOV.U32 R179, RZ, RZ, R180 ;  /* 0x000000ffffb37224 */ /* 0x000fe200078e00b4 */
[----:B------:R-:W-:Y:S01]  /*4bf0*/  MOV R176, R183 ;  /* 0x000000b700b07202 */ /* 0x000fe20000000f00 */
[----:B------:R-:W-:Y:S02]  /*4c00*/  IMAD.MOV.U32 R178, RZ, RZ, R181 ;  /* 0x000000ffffb27224 */ /* 0x000fe400078e00b5 */
[----:B------:R-:W-:-:S04]  /*4c10*/  IMAD.MOV.U32 R177, RZ, RZ, R182 ;  /* 0x000000ffffb17224 */ /* 0x000fc800078e00b6 */
[----:B------:R-:W-:Y:S02]  /*4c20*/  IMAD.MOV.U32 R183, RZ, RZ, R8 ;  /* 0x000000ffffb77224 */ /* 0x000fe400078e0008 */
[----:B------:R-:W-:Y:S02]  /*4c30*/  IMAD.MOV.U32 R182, RZ, RZ, R9 ;  /* 0x000000ffffb67224 */ /* 0x000fe400078e0009 */
[----:B------:R-:W-:Y:S02]  /*4c40*/  IMAD.MOV.U32 R181, RZ, RZ, R10 ;  /* 0x000000ffffb57224 */ /* 0x000fe400078e000a */
[----:B------:R-:W-:Y:S02]  /*4c50*/  IMAD.MOV.U32 R180, RZ, RZ, R11 ;  /* 0x000000ffffb47224 */ /* 0x000fe400078e000b */
[----:B------:R-:W1:Y:S02]  /*4c60*/  LDSM.16.MT88.4 R8, [R252+0x3100] ;  /* 0x00310000fc08783b */ /* 0x000e640000004200 */
        /* <DEDUP_REMOVED lines=11> */
[----:B------:R-:W-:-:S02]  /*4d20*/  IMAD.MOV.U32 R0, RZ, RZ, R103 ;  /* 0x000000ffff007224 */ /* 0x000fc400078e0067 */
[----:B------:R-:W-:Y:S02]  /*4d30*/  FADD.FTZ R3, R147, R3 ;  /* 0x0000000393037221 */ /* 0x000fe40000010000 */
[----:B------:R-:W-:Y:S02]  /*4d40*/  FFMA.FTZ R0, R0, c[0x0][0x2d0], -R12 ;  /* 0x0000b40000007a23 */ /* 0x000fe4000001080c */
[----:B------:R-:W-:Y:S01]  /*4d50*/  FADD.FTZ R3, R154, R3 ;  /* 0x000000039a037221 */ /* 0x000fe20000010000 */
[C---:B-1----:R-:W-:Y:S08]  /*4d60*/  HMMA.16816.F32.BF16 R96, R4.reuse, R8, R136 ;  /* 0x000000080460723c */ /* 0x042ff00000041888 */
[C---:B------:R-:W-:Y:S01]  /*4d70*/  HMMA.16816.F32.BF16 R100, R4.reuse, R10, R120 ;  /* 0x0000000a0464723c */ /* 0x040fe20000041878 */
[----:B------:R-:W1:Y:S07]  /*4d80*/  LDSM.16.MT88.4 R8, [R250+0x5100] ;  /* 0x00510000fa08783b */ /* 0x000e6e0000004200 */
[----:B-1----:R-:W-:Y:S11]  /*4d90*/  HMMA.16816.F32.BF16 R128, R4, R8, R128 ;  /* 0x000000080480723c */ /* 0x002ff60000041880 */
[----:B------:R-:W-:Y:S11]  /*4da0*/  @!UPT UIADD3 URZ, URZ, URZ, URZ ;  /* 0x0000003f3f3ff290 */ /* 0x000ff6000fffe03f */
[----:B------:R-:W-:Y:S02]  /*4db0*/  @!UPT UIADD3 URZ, URZ, URZ, URZ ;  /* 0x0000003f3f3ff290 */ /* 0x000fe4000fffe03f */
[----:B------:R-:W-:Y:S02]  /*4dc0*/  IMAD.MOV.U32 R139, RZ, RZ, R128 ;  /* 0x000000ffff8b7224 */ /* 0x000fe400078e0080 */
[----:B------:R-:W-:Y:S01]  /*4dd0*/  IMAD.MOV.U32 R138, RZ, RZ, R129 ;  /* 0x000000ffff8a7224 */ /* 0x000fe200078e0081 */
[----:B------:R-:W-:Y:S01]  /*4de0*/  MOV R129, R189 ;  /* 0x000000bd00817202 */ /* 0x000fe20000000f00 */
[----:B------:R-:W-:Y:S02]  /*4df0*/  IMAD.MOV.U32 R137, RZ, RZ, R130 ;  /* 0x000000ffff897224 */ /* 0x000fe400078e0082 */
[----:B------:R-:W-:Y:S02]  /*4e00*/  IMAD.MOV.U32 R136, RZ, RZ, R131 ;  /* 0x000000ffff887224 */ /* 0x000fe400078e0083 */
[----:B------:R-:W-:Y:S02]  /*4e10*/  IMAD.MOV.U32 R128, RZ, RZ, R188 ;  /* 0x000000ffff807224 */ /* 0x000fe400078e00bc */
[----:B------:R-:W-:-:S02]  /*4e20*/  IMAD.MOV.U32 R130, RZ, RZ, R190 ;  /* 0x000000ffff827224 */ /* 0x000fc400078e00be */
[----:B------:R-:W-:Y:S02]  /*4e30*/  IMAD.MOV.U32 R131, RZ, RZ, R191 ;  /* 0x000000ffff837224 */ /* 0x000fe400078e00bf */
[----:B------:R-:W-:Y:S07]  /*4e40*/  HMMA.16816.F32.BF16 R188, R4, R10, R116 ;  /* 0x0000000a04bc723c */ /* 0x000fee0000041874 */
[----:B------:R-:W-:Y:S02]  /*4e50*/  IMAD.MOV.U32 R118, RZ, RZ, R186 ;  /* 0x000000ffff767224 */ /* 0x000fe400078e00ba */
[----:B------:R-:W-:-:S03]  /*4e60*/  IMAD.MOV.U32 R119, RZ, RZ, R187 ;  /* 0x000000ffff777224 */ /* 0x000fc600078e00bb */
[----:B------:R-:W1:Y:S02]  /*4e70*/  LDSM.16.MT88.4 R8, [R118+0x5100] ;  /* 0x005100007608783b */ /* 0x000e640000004200 */
[C---:B-1----:R-:W-:Y:S08]  /*4e80*/  HMMA.16816.F32.BF16 R120, R4.reuse, R8, R112 ;  /* 0x000000080478723c */ /* 0x042ff00000041870 */
[C---:B------:R-:W-:Y:S01]  /*4e90*/  HMMA.16816.F32.BF16 R112, R4.reuse, R10, R108 ;  /* 0x0000000a0470723c */ /* 0x040fe2000004186c */
[----:B------:R-:W1:Y:S07]  /*4ea0*/  LDSM.16.MT88.4 R8, [R252+0x5100] ;  /* 0x00510000fc08783b */ /* 0x000e6e0000004200 */
[C---:B-1----:R-:W-:Y:S08]  /*4eb0*/  HMMA.16816.F32.BF16 R108, R4.reuse, R8, R104 ;  /* 0x00000008046c723c */ /* 0x042ff00000041868 */
[----:B------:R-:W-:Y:S01]  /*4ec0*/  HMMA.16816.F32.BF16 R104, R4, R10, R92 ;  /* 0x0000000a0468723c */ /* 0x000fe2000004185c */
[----:B------:R-:W1:Y:S06]  /*4ed0*/  LDSM.16.MT88.4 R8, [R249+0x7100] ;  /* 0x00710000f908783b */ /* 0x000e6c0000004200 */
[----:B------:R-:W-:-:S02]  /*4ee0*/  IMAD.MOV.U32 R92, RZ, RZ, R144 ;  /* 0x000000ffff5c7224 */ /* 0x000fc400078e0090 */
[----:B------:R-:W-:Y:S01]  /*4ef0*/  IMAD.MOV.U32 R93, RZ, RZ, R145 ;  /* 0x000000ffff5d7224 */ /* 0x000fe200078e0091 */
[----:B------:R-:W-:Y:S01]  /*4f00*/  MOV R145, R177 ;  /* 0x000000b100917202 */ /* 0x000fe20000000f00 */
[----:B------:R-:W-:Y:S02]  /*4f10*/  IMAD.MOV.U32 R94, RZ, RZ, R146 ;  /* 0x000000ffff5e7224 */ /* 0x000fe400078e0092 */
[----:B------:R-:W-:Y:S02]  /*4f20*/  IMAD.MOV.U32 R95, RZ, RZ, R183 ;  /* 0x000000ffff5f7224 */ /* 0x000fe400078e00b7 */
[----:B------:R-:W-:Y:S02]  /*4f30*/  IMAD.MOV.U32 R144, RZ, RZ, R178 ;  /* 0x000000ffff907224 */ /* 0x000fe400078e00b2 */
[----:B------:R-:W-:Y:S01]  /*4f40*/  IMAD.MOV.U32 R146, RZ, RZ, R176 ;  /* 0x000000ffff927224 */ /* 0x000fe200078e00b0 */
[C---:B-1----:R-:W-:Y:S08]  /*4f50*/  HMMA.16816.F32.BF16 R88, R4.reuse, R8, R88 ;  /* 0x000000080458723c */ /* 0x042ff00000041858 */
[----:B------:R-:W-:Y:S01]  /*4f60*/  HMMA.16816.F32.BF16 R184, R4, R10, R56 ;  /* 0x0000000a04b8723c */ /* 0x000fe20000041838 */
[----:B------:R-:W1:Y:S06]  /*4f70*/  LDSM.16.MT88.4 R8, [R250+0x7100] ;  /* 0x00710000fa08783b */ /* 0x000e6c0000004200 */
[----:B------:R-:W-:-:S02]  /*4f80*/  IMAD.MOV.U32 R58, RZ, RZ, R118 ;  /* 0x000000ffff3a7224 */ /* 0x000fc400078e0076 */
[----:B------:R-:W-:Y:S02]  /*4f90*/  IMAD.MOV.U32 R59, RZ, RZ, R119 ;  /* 0x000000ffff3b7224 */ /* 0x000fe400078e0077 */
        /* <DEDUP_REMOVED lines=16> */
[C---:B-1----:R-:W-:Y:S07]  /*50a0*/  HMMA.16816.F32.BF16 R180, R4.reuse, R8, R52 ;  /* 0x0000000804b4723c */ /* 0x042fee0000041834 */
[----:B------:R-:W-:Y:S01]  /*50b0*/  IMAD.MOV.U32 R52, RZ, RZ, R89 ;  /* 0x000000ffff347224 */ /* 0x000fe200078e0059 */
[----:B------:R-:W-:Y:S01]  /*50c0*/  HMMA.16816.F32.BF16 R176, R4, R10, R48 ;  /* 0x0000000a04b0723c */ /* 0x000fe20000041830 */
[----:B------:R-:W1:Y:S01]  /*50d0*/  LDSM.16.MT88.4 R8, [R58+0x7100] ;  /* 0x007100003a08783b */ /* 0x000e620000004200 */
[----:B------:R-:W-:-:S02]  /*50e0*/  IMAD.MOV.U32 R53, RZ, RZ, R90 ;  /* 0x000000ffff357224 */ /* 0x000fc400078e005a */
[----:B------:R-:W-:Y:S01]  /*50f0*/  IMAD.MOV.U32 R54, RZ, RZ, R91 ;  /* 0x000000ffff367224 */ /* 0x000fe200078e005b */
[----:B------:R-:W-:Y:S01]  /*5100*/  MOV R91, R130 ;  /* 0x00000082005b7202 */ /* 0x000fe20000000f00 */
[----:B------:R-:W-:Y:S02]  /*5110*/  IMAD.MOV.U32 R89, RZ, RZ, R128 ;  /* 0x000000ffff597224 */ /* 0x000fe400078e0080 */
[----:B------:R-:W-:Y:S02]  /*5120*/  IMAD.MOV.U32 R51, RZ, RZ, R88 ;  /* 0x000000ffff337224 */ /* 0x000fe400078e0058 */
[----:B------:R-:W-:Y:S02]  /*5130*/  IMAD.MOV.U32 R90, RZ, RZ, R129 ;  /* 0x000000ffff5a7224 */ /* 0x000fe400078e0081 */
[----:B------:R-:W-:Y:S02]  /*5140*/  IMAD.MOV.U32 R128, RZ, RZ, R131 ;  /* 0x000000ffff807224 */ /* 0x000fe400078e0083 */
[----:B------:R-:W-:-:S02]  /*5150*/  IMAD.MOV.U32 R129, RZ, RZ, R144 ;  /* 0x000000ffff817224 */ /* 0x000fc400078e0090 */
[----:B------:R-:W-:Y:S02]  /*5160*/  IMAD.MOV.U32 R130, RZ, RZ, R145 ;  /* 0x000000ffff827224 */ /* 0x000fe400078e0091 */
[----:B------:R-:W-:Y:S02]  /*5170*/  IMAD.MOV.U32 R131, RZ, RZ, R146 ;  /* 0x000000ffff837224 */ /* 0x000fe400078e0092 */
[----:B------:R-:W-:Y:S01]  /*5180*/  LDSM.16.MT88.4 R144, [R250+0x1900] ;  /* 0x00190000fa90783b */ /* 0x000fe20000004200 */
[----:B------:R-:W-:Y:S02]  /*5190*/  IMAD.MOV.U32 R55, RZ, RZ, R92 ;  /* 0x000000ffff377224 */ /* 0x000fe400078e005c */
[----:B------:R-:W-:Y:S02]  /*51a0*/  IMAD.MOV.U32 R88, RZ, RZ, R95 ;  /* 0x000000ffff587224 */ /* 0x000fe400078e005f */
[----:B------:R-:W-:Y:S02]  /*51b0*/  IMAD.MOV.U32 R92, RZ, RZ, R139 ;  /* 0x000000ffff5c7224 */ /* 0x000fe400078e008b */
[----:B------:R-:W-:-:S02]  /*51c0*/  IMAD.MOV.U32 R95, RZ, RZ, R136 ;  /* 0x000000ffff5f7224 */ /* 0x000fc400078e0088 */
[----:B------:R-:W-:Y:S01]  /*51d0*/  LDSM.16.MT88.4 R136, [R249+0x1900] ;  /* 0x00190000f988783b */ /* 0x000fe20000004200 */
[C---:B-1----:R-:W-:Y:S03]  /*51e0*/  HMMA.16816.F32.BF16 R116, R4.reuse, R8, R40 ;  /* 0x000000080474723c */ /* 0x042fe60000041828 */
[----:B------:R-:W-:Y:S05]  /*51f0*/  LDSM.16.MT88.4 R40, [R249+0x3900] ;  /* 0x00390000f928783b */ /* 0x000fea0000004200 */
[C---:B------:R-:W-:Y:S01]  /*5200*/  HMMA.16816.F32.BF16 R28, R4.reuse, R10, R28 ;  /* 0x0000000a041c723c */ /* 0x040fe2000004181c */
[----:B------:R-:W1:Y:S07]  /*5210*/  LDSM.16.MT88.4 R8, [R252+0x7100] ;  /* 0x00710000fc08783b */ /* 0x000e6e0000004200 */
[C---:B-1----:R-:W-:Y:S01]  /*5220*/  HMMA.16816.F32.BF16 R24, R4.reuse, R8, R24 ;  /* 0x000000080418723c */ /* 0x042fe20000041818 */
[----:B------:R1:W-:Y:S07]  /*5230*/  MUFU.EX2 R8, R15 ;  /* 0x0000000f00087308 */ /* 0x0003ee0000000800 */
[----:B------:R-:W-:Y:S01]  /*5240*/  HMMA.16816.F32.BF16 R20, R4, R10, R20 ;  /* 0x0000000a0414723c */ /* 0x000fe20000041814 */
[----:B------:R2:W-:Y:S06]  /*5250*/  MUFU.EX2 R5, R0 ;  /* 0x0000000000057308 */ /* 0x0005ec0000000800 */
[----:B------:R-:W-:-:S02]  /*5260*/  FFMA.FTZ R4, R152, c[0x0][0x2d0], -R12 ;  /* 0x0000b40098047a23 */ /* 0x000fc4000001080c */
[----:B------:R3:W-:Y:S01]  /*5270*/  MUFU.EX2 R11, R2 ;  /* 0x00000002000b7308 */ /* 0x0007e20000000800 */
[----:B-1----:R-:W-:Y:S02]  /*5280*/  IMAD.MOV.U32 R15, RZ, RZ, R160 ;  /* 0x000000ffff0f7224 */ /* 0x002fe400078e00a0 */
[----:B--2---:R-:W-:-:S05]  /*5290*/  FFMA.FTZ R0, R59, c[0x0][0x2d0], -R12 ;  /* 0x0000b4003b007a23 */ /* 0x004fca000001080c */
[----:B------:R1:W2:Y:S01]  /*52a0*/  MUFU.EX2 R10, R14 ;  /* 0x0000000e000a7308 */ /* 0x0002a20000000800 */
[----:B------:R-:W-:Y:S02]  /*52b0*/  IMAD.MOV.U32 R59, RZ, RZ, R155 ;  /* 0x000000ffff3b7224 */ /* 0x000fe400078e009b */
[----:B---3--:R-:W-:-:S05]  /*52c0*/  FFMA.FTZ R2, R153, c[0x0][0x2d0], -R12 ;  /* 0x0000b40099027a23 */ /* 0x008fca000001080c */
[----:B------:R3:W4:Y:S01]  /*52d0*/  MUFU.EX2 R7, R0 ;  /* 0x0000000000077308 */ /* 0x0007220000000800 */
[----:B------:R-:W5:Y:S01]  /*52e0*/  LDSM.16.MT88.4 R152, [R58+0x1900] ;  /* 0x001900003a98783b */ /* 0x000f620000004200 */
[----:B------:R-:W-:-:S06]  /*52f0*/  IMAD.MOV.U32 R12, RZ, RZ, R163 ;  /* 0x000000ffff0c7224 */ /* 0x000fcc00078e00a3 */
[----:B------:R2:W-:Y:S01]  /*5300*/  MUFU.EX2 R6, R2 ;  /* 0x0000000200067308 */ /* 0x0005e20000000800 */
[----:B-1----:R-:W-:Y:S02]  /*5310*/  IMAD.MOV.U32 R14, RZ, RZ, R161 ;  /* 0x000000ffff0e7224 */ /* 0x002fe400078e00a1 */
[----:B---3--:R-:W-:-:S05]  /*5320*/  FADD.FTZ R0, R167, R16 ;  /* 0x00000010a7007221 */ /* 0x008fca0000010000 */
[----:B------:R-:W1:Y:S01]  /*5330*/  MUFU.EX2 R9, R13 ;  /* 0x0000000d00097308 */ /* 0x000e620000000800 */
[----:B------:R-:W-:Y:S01]  /*5340*/  IMAD.MOV.U32 R167, RZ, RZ, R55 ;  /* 0x000000ffffa77224 */ /* 0x000fe200078e0037 */
[----:B------:R-:W-:Y:S01]  /*5350*/  MOV R16, R57 ;  /* 0x0000003900107202 */ /* 0x000fe20000000f00 */
[----:B------:R-:W-:Y:S02]  /*5360*/  IMAD.MOV.U32 R55, RZ, RZ, R131 ;  /* 0x000000ffff377224 */ /* 0x000fe400078e0083 */
[----:B--2---:R-:W-:-:S03]  /*5370*/  FADD.FTZ R2, R51, R0 ;  /* 0x0000000033027221 */ /* 0x004fc60000010000 */
[----:B------:R-:W2:Y:S01]  /*5380*/  MUFU.EX2 R4, R4 ;  /* 0x0000000400047308 */ /* 0x000ea20000000800 */
[----:B------:R-:W3:Y:S01]  /*5390*/  LDSM.16.MT88.4 R48, [R250+0x3900] ;  /* 0x00390000fa30783b */ /* 0x000ee20000004200 */
[----:B------:R-:W-:Y:S02]  /*53a0*/  FADD.FTZ R0, R52, R3 ;  /* 0x0000000334007221 */ /* 0x000fe40000010000 */
[----:B------:R-:W-:Y:S02]  /*53b0*/  FADD.FTZ R2, R53, R2 ;  /* 0x0000000235027221 */ /* 0x000fe40000010000 */
[----:B------:R-:W-:Y:S02]  /*53c0*/  FADD.FTZ R0, R54, R0 ;  /* 0x0000000036007221 */ /* 0x000fe40000010000 */
[----:B------:R-:W-:Y:S01]  /*53d0*/  IMAD.MOV.U32 R52, RZ, RZ, R128 ;  /* 0x000000ffff347224 */ /* 0x000fe200078e0080 */
[----:B------:R-:W-:Y:S01]  /*53e0*/  F2FP.BF16.PACK_AB R128, R10, R8 ;  /* 0x000000080a80723e */ /* 0x000fe200000010ff */
[----:B------:R-:W-:Y:S01]  /*53f0*/  IMAD.MOV.U32 R53, RZ, RZ, R129 ;  /* 0x000000ffff357224 */ /* 0x000fe200078e0081 */
[----:B----4-:R-:W-:Y:S01]  /*5400*/  F2FP.BF16.PACK_AB R129, R7, R5 ;  /* 0x000000050781723e */ /* 0x010fe200000010ff */
[----:B------:R-:W-:Y:S01]  /*5410*/  IMAD.MOV.U32 R54, RZ, RZ, R130 ;  /* 0x000000ffff367224 */ /* 0x000fe200078e0082 */
[----:B-1----:R-:W-:Y:S01]  /*5420*/  F2FP.BF16.PACK_AB R130, R11, R9 ;  /* 0x000000090b82723e */ /* 0x002fe200000010ff */
[----:B------:R-:W-:Y:S01]  /*5430*/  IMAD.MOV.U32 R13, RZ, RZ, R162 ;  /* 0x000000ffff0d7224 */ /* 0x000fe200078e00a2 */
[----:B--2---:R-:W-:Y:S01]  /*5440*/  F2FP.BF16.PACK_AB R131, R6, R4 ;  /* 0x000000040683723e */ /* 0x004fe200000010ff */
[----:B------:R-:W1:Y:S01]  /*5450*/  LDSM.16.MT88.4 R160, [R252+0x1900] ;  /* 0x00190000fca0783b */ /* 0x000e620000004200 */
[----:B------:R-:W-:-:S04]  /*5460*/  IMAD.MOV.U32 R3, RZ, RZ, R56 ;  /* 0x000000ffff037224 */ /* 0x000fc800078e0038 */
[----:B------:R-:W-:Y:S01]  /*5470*/  FADD.FTZ R0, R3, R0 ;  /* 0x0000000003007221 */ /* 0x000fe20000010000 */
[----:B------:R-:W-:Y:S03]  /*5480*/  HMMA.16816.F32.BF16 R140, R128, R144, R140 ;  /* 0x00000090808c723c */ /* 0x000fe6000004188c */
[----:B------:R-:W-:-:S04]  /*5490*/  FADD.FTZ R0, R18, R0 ;  /* 0x0000000012007221 */ /* 0x000fc80000010000 */
[----:B------:R-:W-:Y:S01]  /*54a0*/  FADD.FTZ R0, R126, R0 ;  /* 0x000000007e007221 */ /* 0x000fe20000010000 */
[----:B------:R-:W-:Y:S03]  /*54b0*/  HMMA.16816.F32.BF16 R144, R128, R146, R36 ;  /* 0x000000928090723c */ /* 0x000fe60000041824 */
[----:B------:R-:W-:-:S05]  /*54c0*/  FADD.FTZ R0, R127, R0 ;  /* 0x000000007f007221 */ /* 0x000fca0000010000 */
[C---:B-----5:R-:W-:Y:S08]  /*54d0*/  HMMA.16816.F32.BF16 R148, R128.reuse, R152, R148 ;  /* 0x000000988094723c */ /* 0x060ff00000041894 */
[C---:B------:R-:W-:Y:S08]  /*54e0*/  HMMA.16816.F32.BF16 R152, R128.reuse, R154, R44 ;  /* 0x0000009a8098723c */ /* 0x040ff0000004182c */
[C---:B------:R-:W-:Y:S01]  /*54f0*/  HMMA.16816.F32.BF16 R36, R128.reuse, R40, R64 ;  /* 0x000000288024723c */ /* 0x040fe20000041840 */
[----:B------:R-:W2:Y:S07]  /*5500*/  LDSM.16.MT88.4 R64, [R252+0x3900] ;  /* 0x00390000fc40783b */ /* 0x000eae0000004200 */
[C---:B---3--:R-:W-:Y:S01]  /*5510*/  HMMA.16816.F32.BF16 R44, R128.reuse, R48, R72 ;  /* 0x00000030802c723c */ /* 0x048fe20000041848 */
[----:B------:R-:W3:Y:S07]  /*5520*/  LDSM.16.MT88.4 R72, [R249+0x5900] ;  /* 0x00590000f948783b */ /* 0x000eee0000004200 */
[C---:B------:R-:W-:Y:S08]  /*5530*/  HMMA.16816.F32.BF16 R132, R128.reuse, R136, R132 ;  /* 0x000000888084723c */ /* 0x040ff00000041884 */
[C---:B------:R-:W-:Y:S07]  /*5540*/  HMMA.16816.F32.BF16 R136, R128.reuse, R138, R32 ;  /* 0x0000008a8088723c */ /* 0x040fee0000041820 */
[----:B------:R-:W-:Y:S01]  /*5550*/  IMAD.MOV.U32 R34, RZ, RZ, R58 ;  /* 0x000000ffff227224 */ /* 0x000fe200078e003a */
[----:B-1----:R-:W-:Y:S01]  /*5560*/  HMMA.16816.F32.BF16 R156, R128, R160, R156 ;  /* 0x000000a0809c723c */ /* 0x002fe2000004189c */
[----:B------:R-:W-:-:S03]  /*5570*/  IMAD.MOV.U32 R35, RZ, RZ, R59 ;  /* 0x000000ffff237224 */ /* 0x000fc600078e003b */
[----:B------:R-:W1:Y:S01]  /*5580*/  LDSM.16.MT88.4 R56, [R34+0x3900] ;  /* 0x003900002238783b */ /* 0x000e620000004200 */
[----:B------:R-:W-:-:S03]  /*5590*/  FADD.FTZ R2, R35, R2 ;  /* 0x0000000223027221 */ /* 0x000fc60000010000 */
[----:B------:R-:W-:Y:S01]  /*55a0*/  HMMA.16816.F32.BF16 R160, R128, R162, R60 ;  /* 0x000000a280a0723c */ /* 0x000fe2000004183c */
[----:B------:R-:W-:-:S04]  /*55b0*/  FADD.FTZ R2, R167, R2 ;  /* 0x00000002a7027221 */ /* 0x000fc80000010000 */
[----:B------:R-:W-:Y:S02]  /*55c0*/  FADD.FTZ R3, R124, R2 ;  /* 0x000000027c037221 */ /* 0x000fe40000010000 */
[----:B------:R-:W-:Y:S01]  /*55d0*/  FADD.FTZ R2, R166, R0 ;  /* 0x00000000a6027221 */ /* 0x000fe20000010000 */
[C---:B------:R-:W-:Y:S01]  /*55e0*/  HMMA.16816.F32.BF16 R40, R128.reuse, R42, R68 ;  /* 0x0000002a8028723c */ /* 0x040fe20000041844 */
[----:B------:R-:W-:Y:S02]  /*55f0*/  FADD.FTZ R3, R17, R3 ;  /* 0x0000000311037221 */ /* 0x000fe40000010000 */
[----:B------:R-:W-:Y:S02]  /*5600*/  FADD.FTZ R2, R8, R2 ;  /* 0x0000000208027221 */ /* 0x000fe40000010000 */
[----:B------:R-:W-:Y:S02]  /*5610*/  FADD.FTZ R3, R19, R3 ;  /* 0x0000000313037221 */ /* 0x000fe40000010000 */
[----:B------:R-:W-:Y:S01]  /*5620*/  FADD.FTZ R2, R10, R2 ;  /* 0x000000020a027221 */ /* 0x000fe20000010000 */
[----:B--2---:R-:W-:Y:S01]  /*5630*/  HMMA.16816.F32.BF16 R60, R128, R64, R80 ;  /* 0x00000040803c723c */ /* 0x004fe20000041850 */
[----:B------:R-:W2:Y:S01]  /*5640*/  LDSM.16.MT88.4 R80, [R250+0x5900] ;  /* 0x00590000fa50783b */ /* 0x000ea20000004200 */
[----:B------:R-:W-:-:S02]  /*5650*/  FADD.FTZ R0, R125, R3 ;  /* 0x000000037d007221 */ /* 0x000fc40000010000 */
[----:B------:R-:W-:Y:S02]  /*5660*/  FADD.FTZ R2, R9, R2 ;  /* 0x0000000209027221 */ /* 0x000fe40000010000 */
[----:B------:R-:W-:Y:S02]  /*5670*/  FADD.FTZ R0, R5, R0 ;  /* 0x0000000005007221 */ /* 0x000fe40000010000 */
[----:B---3--:R-:W-:Y:S01]  /*5680*/  HMMA.16816.F32.BF16 R68, R128, R72, R96 ;  /* 0x000000488044723c */ /* 0x008fe20000041860 */
[----:B------:R-:W3:Y:S01]  /*5690*/  LDSM.16.MT88.4 R96, [R252+0x5900] ;  /* 0x00590000fc60783b */ /* 0x000ee20000004200 */
[----:B------:R-:W-:Y:S02]  /*56a0*/  FADD.FTZ R0, R7, R0 ;  /* 0x0000000007007221 */ /* 0x000fe40000010000 */
[----:B------:R-:W-:Y:S02]  /*56b0*/  FADD.FTZ R3, R11, R2 ;  /* 0x000000020b037221 */ /* 0x000fe40000010000 */
[----:B------:R-:W-:-:S02]  /*56c0*/  FADD.FTZ R0, R4, R0 ;  /* 0x0000000004007221 */ /* 0x000fc40000010000 */
[----:B------:R-:W-:Y:S01]  /*56d0*/  HMMA.16816.F32.BF16 R48, R128, R50, R76 ;  /* 0x000000328030723c */ /* 0x000fe2000004184c */
[----:B------:R4:W-:Y:S01]  /*56e0*/  STL [R1+0x64], R3 ;  /* 0x0000640301007387 */ /* 0x0009e20000100800 */
[----:B------:R-:W-:Y:S01]  /*56f0*/  FADD.FTZ R2, R6, R0 ;  /* 0x0000000006027221 */ /* 0x000fe20000010000 */
[----:B------:R-:W-:-:S04]  /*5700*/  IADD3 R0, R16, 0x800, RZ ;  /* 0x0000080010007810 */ /* 0x000fc80007ffe0ff */
[----:B------:R5:W-:Y:S01]  /*5710*/  STL [R1+0x68], R2 ;  /* 0x0000680201007387 */ /* 0x000be20000100800 */
[C---:B-1----:R-:W-:Y:S03]  /*5720*/  HMMA.16816.F32.BF16 R52, R128.reuse, R56, R52 ;  /* 0x000000388034723c */ /* 0x042fe60000041834 */
[----:B------:R1:W-:Y:S05]  /*5730*/  STL [R1+0x44], R0 ;  /* 0x0000440001007387 */ /* 0x0003ea0000100800 */
[C---:B------:R-:W-:Y:S01]  /*5740*/  HMMA.16816.F32.BF16 R56, R128.reuse, R58, R88 ;  /* 0x0000003a8038723c */ /* 0x040fe20000041858 */
[----:B------:R-:W3:Y:S07]  /*5750*/  LDSM.16.MT88.4 R88, [R34+0x5900] ;  /* 0x005900002258783b */ /* 0x000eee0000004200 */
[----:B------:R-:W-:Y:S01]  /*5760*/  HMMA.16816.F32.BF16 R64, R128, R66, R84 ;  /* 0x000000428040723c */ /* 0x000fe20000041854 */
[----:B----4-:R-:W-:-:S05]  /*5770*/  IADD3 R3, R16, 0x1000, RZ ;  /* 0x0000100010037810 */ /* 0x010fca0007ffe0ff */
[----:B------:R4:W-:Y:S02]  /*5780*/  STL [R1+0x40], R3 ;  /* 0x0000400301007387 */ /* 0x0009e40000100800 */
[----:B--2---:R-:W-:Y:S01]  /*5790*/  HMMA.16816.F32.BF16 R76, R128, R80, R92 ;  /* 0x00000050804c723c */ /* 0x004fe2000004185c */
[C---:B-----5:R-:W-:Y:S02]  /*57a0*/  IADD3 R2, R16.reuse, 0x1800, RZ ;  /* 0x0000180010027810 */ /* 0x060fe40007ffe0ff */
[----:B-1----:R-:W-:-:S03]  /*57b0*/  IADD3 R0, R16, 0x2000, RZ ;  /* 0x0000200010007810 */ /* 0x002fc60007ffe0ff */
[----:B------:R1:W-:Y:S02]  /*57c0*/  STL [R1+0x3c], R2 ;  /* 0x00003c0201007387 */ /* 0x0003e40000100800 */
[C---:B---3--:R-:W-:Y:S02]  /*57d0*/  HMMA.16816.F32.BF16 R92, R128.reuse, R96, R108 ;  /* 0x00000060805c723c */ /* 0x048fe4000004186c */
[----:B------:R2:W-:Y:S06]  /*57e0*/  STL [R1+0x38], R0 ;  /* 0x0000380001007387 */ /* 0x0005ec0000100800 */
[C---:B------:R-:W-:Y:S01]  /*57f0*/  HMMA.16816.F32.BF16 R96, R128.reuse, R98, R104 ;  /* 0x000000628060723c */ /* 0x040fe20000041868 */
[----:B------:R-:W3:Y:S07]  /*5800*/  LDSM.16.MT88.4 R104, [R249+0x7900] ;  /* 0x00790000f968783b */ /* 0x000eee0000004200 */
[----:B------:R-:W-:Y:S01]  /*5810*/  HMMA.16816.F32.BF16 R72, R128, R74, R100 ;  /* 0x0000004a8048723c */ /* 0x000fe20000041864 */
[----:B----4-:R-:W-:-:S02]  /*5820*/  IADD3 R3, R16, 0x3800, RZ ;  /* 0x0000380010037810 */ /* 0x010fc40007ffe0ff */
[----:B-1----:R-:W-:-:S05]  /*5830*/  IADD3 R2, R16, 0x2800, RZ ;  /* 0x0000280010027810 */ /* 0x002fca0007ffe0ff */
[----:B------:R-:W-:Y:S01]  /*5840*/  HMMA.16816.F32.BF16 R84, R128, R88, R120 ;  /* 0x000000588054723c */ /* 0x000fe20000041878 */
[----:B------:R-:W1:Y:S01]  /*5850*/  LDSM.16.MT88.4 R120, [R34+0x7900] ;  /* 0x007900002278783b */ /* 0x000e620000004200 */
[----:B--2---:R-:W-:-:S03]  /*5860*/  IADD3 R0, R16, 0x3000, RZ ;  /* 0x0000300010007810 */ /* 0x004fc60007ffe0ff */
[----:B------:R2:W-:Y:S03]  /*5870*/  STL [R1+0x34], R2 ;  /* 0x0000340201007387 */ /* 0x0005e60000100800 */
[C---:B------:R-:W-:Y:S01]  /*5880*/  HMMA.16816.F32.BF16 R88, R128.reuse, R90, R112 ;  /* 0x0000005a8058723c */ /* 0x040fe20000041870 */
[----:B------:R-:W4:Y:S04]  /*5890*/  LDSM.16.MT88.4 R112, [R250+0x7900] ;  /* 0x00790000fa70783b */ /* 0x000f280000004200 */
[----:B------:R5:W-:Y:S03]  /*58a0*/  STL [R1+0x30], R0 ;  /* 0x0000300001007387 */ /* 0x000be60000100800 */
[C---:B------:R-:W-:Y:S01]  /*58b0*/  HMMA.16816.F32.BF16 R80, R128.reuse, R82, R188 ;  /* 0x000000528050723c */ /* 0x040fe200000418bc */
[----:B------:R1:W-:Y:S07]  /*58c0*/  STL [R1+0x2c], R3 ;  /* 0x00002c0301007387 */ /* 0x0003ee0000100800 */
[----:B---3--:R-:W-:Y:S01]  /*58d0*/  HMMA.16816.F32.BF16 R100, R128, R104, R12 ;  /* 0x000000688064723c */ /* 0x008fe2000004180c */
[----:B------:R-:W3:Y:S01]  /*58e0*/  LDSM.16.MT88.4 R12, [R252+0x7900] ;  /* 0x00790000fc0c783b */ /* 0x000ee20000004200 */
[----:B--2---:R-:W-:-:S06]  /*58f0*/  IADD3 R2, R16, 0x4000, RZ ;  /* 0x0000400010027810 */ /* 0x004fcc0007ffe0ff */
[----:B------:R-:W-:Y:S01]  /*5900*/  HMMA.16816.F32.BF16 R104, R128, R106, R184 ;  /* 0x0000006a8068723c */ /* 0x000fe200000418b8 */
[----:B------:R2:W-:Y:S01]  /*5910*/  STL [R1+0x28], R2 ;  /* 0x0000280201007387 */ /* 0x0005e20000100800 */
[----:B-----5:R-:W-:-:S06]  /*5920*/  IADD3 R0, R16, 0x4800, RZ ;  /* 0x0000480010007810 */ /* 0x020fcc0007ffe0ff */
[C---:B-1----:R-:W-:Y:S01]  /*5930*/  HMMA.16816.F32.BF16 R116, R128.reuse, R120, R116 ;  /* 0x000000788074723c */ /* 0x042fe20000041874 */
[C---:B------:R-:W-:Y:S01]  /*5940*/  IADD3 R3, R16.reuse, 0x5000, RZ ;  /* 0x0000500010037810 */ /* 0x040fe20007ffe0ff */
[----:B------:R1:W-:Y:S04]  /*5950*/  STL [R1+0x24], R0 ;  /* 0x0000240001007387 */ /* 0x0003e80000100800 */
[----:B------:R5:W-:Y:S02]  /*5960*/  STL [R1+0x20], R3 ;  /* 0x0000200301007387 */ /* 0x000be40000100800 */
[C---:B----4-:R-:W-:Y:S08]  /*5970*/  HMMA.16816.F32.BF16 R108, R128.reuse, R112, R180 ;  /* 0x00000070806c723c */ /* 0x050ff000000418b4 */
[----:B------:R-:W-:Y:S01]  /*5980*/  HMMA.16816.F32.BF16 R112, R128, R114, R176 ;  /* 0x000000728070723c */ /* 0x000fe200000418b0 */
[----:B--2---:R-:W-:-:S05]  /*5990*/  IADD3 R2, R16, 0x5800, RZ ;  /* 0x0000580010027810 */ /* 0x004fca0007ffe0ff */
[----:B------:R2:W-:Y:S02]  /*59a0*/  STL [R1+0x1c], R2 ;  /* 0x00001c0201007387 */ /* 0x0005e40000100800 */
[----:B------:R-:W-:Y:S01]  /*59b0*/  HMMA.16816.F32.BF16 R120, R128, R122, R28 ;  /* 0x0000007a8078723c */ /* 0x000fe2000004181c */
[C---:B-1----:R-:W-:Y:S02]  /*59c0*/  IADD3 R0, R16.reuse, 0x6000, RZ ;  /* 0x0000600010007810 */ /* 0x042fe40007ffe0ff */
[----:B-----5:R-:W-:-:S03]  /*59d0*/  IADD3 R3, R16, 0x6800, RZ ;  /* 0x0000680010037810 */ /* 0x020fc60007ffe0ff */
[----:B------:R1:W-:Y:S02]  /*59e0*/  STL [R1+0x18], R0 ;  /* 0x0000180001007387 */ /* 0x0003e40000100800 */
[C---:B---3--:R-:W-:Y:S02]  /*59f0*/  HMMA.16816.F32.BF16 R124, R128.reuse, R12, R24 ;  /* 0x0000000c807c723c */ /* 0x048fe40000041818 */
[----:B------:R3:W-:Y:S06]  /*5a00*/  STL [R1+0x14], R3 ;  /* 0x0000140301007387 */ /* 0x0007ec0000100800 */
[----:B------:R-:W-:Y:S01]  /*5a10*/  HMMA.16816.F32.BF16 R128, R128, R14, R20 ;  /* 0x0000000e8080723c */ /* 0x000fe20000041814 */
[----:B--2---:R-:W-:-:S02]  /*5a20*/  IADD3 R2, R16, 0x7000, RZ ;  /* 0x0000700010027810 */ /* 0x004fc40007ffe0ff */
[----:B-1----:R-:W-:-:S05]  /*5a30*/  IADD3 R0, R16, 0x7800, RZ ;  /* 0x0000780010007810 */ /* 0x002fca0007ffe0ff */
[----:B------:R3:W-:Y:S04]  /*5a40*/  STL [R1+0xc], R0 ;  /* 0x00000c0001007387 */ /* 0x0007e80000100800 */
[----:B------:R3:W-:Y:S01]  /*5a50*/  STL [R1+0x10], R2 ;  /* 0x0000100201007387 */ /* 0x0007e20000100800 */
[----:B------:R-:W-:Y:S05]  /*5a60*/  @!P0 BRA `(.L_x_534) ;  /* 0x000040c000008947 */ /* 0x000fea0003800000 */
[----:B------:R-:W2:Y:S04]  /*5a70*/  LDL R16, [R1+0xc4] ;  /* 0x0000c40001107983 */ /* 0x000ea80000100800 */
[----:B------:R-:W4:Y:S04]  /*5a80*/  LDL.64 R188, [R1+0xb8] ;  /* 0x0000b80001bc7983 */ /* 0x000f280000100a00 */
[----:B------:R-:W5:Y:S04]  /*5a90*/  LDL.64 R190, [R1+0x90] ;  /* 0x0000900001be7983 */ /* 0x000f680000100a00 */
[----:B---3--:R-:W3:Y:S04]  /*5aa0*/  LDL.64 R32, [R1+0xb0] ;  /* 0x0000b00001207983 */ /* 0x008ee80000100a00 */
[----:B------:R-:W3:Y:S01]  /*5ab0*/  LDL.64 R34, [R1+0x70] ;  /* 0x0000700001227983 */ /* 0x000ee20000100a00 */
[----:B------:R-:W-:-:S02]  /*5ac0*/  PLOP3.LUT P1, PT, PT, PT, UP1, 0x80, 0x0 ;  /* 0x000000000000781c */ /* 0x000fc40003f2f018 */
[----:B------:R-:W-:Y:S01]  /*5ad0*/  PLOP3.LUT P0, PT, PT, PT, UP1, 0x80, 0x0 ;  /* 0x000000000000781c */ /* 0x000fe20003f0f018 */
[----:B------:R-:W-:Y:S01]  /*5ae0*/  IMAD.MOV.U32 R166, RZ, RZ, R164 ;  /* 0x000000ffffa67224 */ /* 0x000fe200078e00a4 */
[----:B------:R-:W-:Y:S02]  /*5af0*/  UMOV UR18, UR17 ;  /* 0x0000001100127c82 */ /* 0x000fe40008000000 */
[----:B------:R-:W-:Y:S02]  /*5b00*/  UMOV UR8, 0xffffffc0 ;  /* 0xffffffc000087882 */ /* 0x000fe40000000000 */
[----:B------:R-:W-:Y:S02]  /*5b10*/  ULDC.64 UR6, c[0x0][0x208] ;  /* 0x0000820000067ab9 */ /* 0x000fe40000000a00 */
[----:B------:R-:W-:-:S03]  /*5b20*/  ULDC.64 UR4, c[0x0][0x1e0] ;  /* 0x0000780000047ab9 */ /* 0x000fc60000000a00 */
[----:B--2---:R-:W-:Y:S01]  /*5b30*/  @P1 IMAD.HI.U32 R0, R16, c[0x0][0x2c8], RZ ;  /* 0x0000b20010001a27 */ /* 0x004fe200078e00ff */
[----:B----4-:R-:W-:-:S04]  /*5b40*/  IADD3 R3, P6, R188, 0x40, RZ ;  /* 0x00000040bc037810 */ /* 0x010fc80007fde0ff */
[----:B------:R-:W-:Y:S02]  /*5b50*/  @P0 SHF.R.U32.HI R0, RZ, c[0x0][0x2cc], R0 ;  /* 0x0000b300ff000a19 */ /* 0x000fe40000011600 */
[C---:B------:R-:W-:Y:S01]  /*5b60*/  IADD3 R2, P1, R188.reuse, 0x80, RZ ;  /* 0x00000080bc027810 */ /* 0x040fe20007f3e0ff */
[----:B------:R5:W-:Y:S04]  /*5b70*/  STL [R1+0xac], R3 ;  /* 0x0000ac0301007387 */ /* 0x000be80000100800 */
[----:B------:R1:W-:Y:S04]  /*5b80*/  @P0 STL [R1+0xc0], R0 ;  /* 0x0000c00001000387 */ /* 0x0003e80000100800 */
[----:B------:R3:W-:Y:S01]  /*5b90*/  STL [R1+0xa4], R2 ;  /* 0x0000a40201007387 */ /* 0x0007e20000100800 */
[----:B-----5:R-:W-:Y:S01]  /*5ba0*/  IMAD.X R3, RZ, RZ, R191, P6 ;  /* 0x000000ffff037224 */ /* 0x020fe200030e06bf */
[----:B-1----:R-:W-:-:S02]  /*5bb0*/  IADD3 R0, P0, R188, 0xc0, RZ ;  /* 0x000000c0bc007810 */ /* 0x002fc40007f1e0ff */
[----:B---3--:R-:W-:-:S03]  /*5bc0*/  IADD3 R2, P6, R32, 0x40, RZ ;  /* 0x0000004020027810 */ /* 0x008fc60007fde0ff */
[----:B------:R1:W-:Y:S04]  /*5bd0*/  STL [R1+0x9c], R0 ;  /* 0x00009c0001007387 */ /* 0x0003e80000100800 */
[----:B------:R2:W-:Y:S04]  /*5be0*/  STL [R1+0xa8], R3 ;  /* 0x0000a80301007387 */ /* 0x0005e80000100800 */
[----:B------:R3:W-:Y:S01]  /*5bf0*/  STL [R1+0x8c], R2 ;  /* 0x00008c0201007387 */ /* 0x0007e20000100800 */
[----:B------:R-:W-:Y:S02]  /*5c00*/  IMAD.X R4, RZ, RZ, R35, P6 ;  /* 0x000000ffff047224 */ /* 0x000fe400030e0623 */
[----:B-1----:R-:W-:Y:S01]  /*5c10*/  IMAD.X R0, RZ, RZ, R191, P1 ;  /* 0x000000ffff007224 */ /* 0x002fe200008e06bf */
[----:B--2---:R-:W-:-:S04]  /*5c20*/  IADD3 R3, P1, R32, 0x80, RZ ;  /* 0x0000008020037810 */ /* 0x004fc80007f3e0ff */
[----:B------:R1:W-:Y:S01]  /*5c30*/  STL [R1+0xa0], R0 ;  /* 0x0000a00001007387 */ /* 0x0003e20000100800 */
[----:B---3--:R-:W-:-:S03]  /*5c40*/  IMAD.X R2, RZ, RZ, R191, P0 ;  /* 0x000000ffff027224 */ /* 0x008fc600000e06bf */
[----:B------:R-:W-:Y:S04]  /*5c50*/  STL [R1+0x84], R3 ;  /* 0x0000840301007387 */ /* 0x000fe80000100800 */
[----:B------:R2:W-:Y:S01]  /*5c60*/  STL [R1+0x98], R2 ;  /* 0x0000980201007387 */ /* 0x0005e20000100800 */
[----:B-1----:R-:W-:-:S05]  /*5c70*/  IADD3 R0, P0, R32, 0xc0, RZ ;  /* 0x000000c020007810 */ /* 0x002fca0007f1e0ff */
[----:B------:R1:W-:Y:S01]  /*5c80*/  STL [R1+0x7c], R0 ;  /* 0x00007c0001007387 */ /* 0x0003e20000100800 */
[----:B--2---:R-:W-:-:S03]  /*5c90*/  IMAD.X R2, RZ, RZ, R35, P1 ;  /* 0x000000ffff027224 */ /* 0x004fc600008e0623 */
[----:B------:R2:W-:Y:S04]  /*5ca0*/  STL [R1+0x88], R4 ;  /* 0x0000880401007387 */ /* 0x0005e80000100800 */
[----:B------:R2:W-:Y:S01]  /*5cb0*/  STL [R1+0x80], R2 ;  /* 0x0000800201007387 */ /* 0x0005e20000100800 */
[----:B-1----:R-:W-:-:S05]  /*5cc0*/  IMAD.X R0, RZ, RZ, R35, P0 ;  /* 0x000000ffff007224 */ /* 0x002fca00000e0623 */
[----:B------:R2:W-:Y:S01]  /*5cd0*/  STL [R1+0x78], R0 ;  /* 0x0000780001007387 */ /* 0x0005e20000100800 */
[----:B------:R-:W-:-:S03]  /*5ce0*/  IMAD.MOV.U32 R3, RZ, RZ, R165 ;  /* 0x000000ffff037224 */ /* 0x000fc600078e00a5 */
.L_x_535:
[----:B------:R-:W3:Y:S01]  /*5cf0*/  LDL.64 R28, [R1+0xb8] ;  /* 0x0000b800011c7983 */ /* 0x000ee20000100a00 */
[----:B------:R-:W-:Y:S01]  /*5d00*/  UISETP.GE.AND UP2, UPT, UR18, URZ, UPT ;  /* 0x0000003f1200728c */ /* 0x000fe2000bf46270 */
[----:B------:R-:W-:Y:S04]  /*5d10*/  DEPBAR.LE SB0, 0x0 ;  /* 0x000080000000791a */ /* 0x000fe80000000000 */
[----:B------:R-:W4:Y:S01]  /*5d20*/  LDL R27, [R1+0xac] ;  /* 0x0000ac00011b7983 */ /* 0x000f220000100800 */
[----:B------:R-:W-:Y:S01]  /*5d30*/  PLOP3.LUT P0, PT, PT, PT, UP2, 0x80, 0x0 ;  /* 0x000000000000781c */ /* 0x000fe20003f0f028 */
[----:B------:R-:W-:Y:S03]  /*5d40*/  UIADD3 UR17, UR18, -0x1, URZ ;  /* 0xffffffff12117890 */ /* 0x000fe6000fffe03f */
[----:B--2---:R-:W2:Y:S01]  /*5d50*/  LDL.64 R22, [R1+0x90] ;  /* 0x0000900001167983 */ /* 0x004ea20000100a00 */
[----:B------:R-:W-:Y:S02]  /*5d60*/  @UP2 USHF.R.S32.HI UR11, URZ, 0x1f, UR18 ;  /* 0x0000001f3f0b2899 */ /* 0x000fe40008011412 */
[----:B------:R-:W-:Y:S02]  /*5d70*/  @UP2 UIMAD.WIDE.U32 UR20, UR18, UR6, URZ ;  /* 0x00000006121422a5 */ /* 0x000fe4000f8e003f */
[----:B------:R-:W2:Y:S01]  /*5d80*/  LDL R26, [R1+0xa8] ;  /* 0x0000a800011a7983 */ /* 0x000ea20000100800 */
[----:B------:R-:W-:Y:S02]  /*5d90*/  @UP2 UIMAD UR11, UR11, UR6, URZ ;  /* 0x000000060b0b22a4 */ /* 0x000fe4000f8e023f */
[----:B------:R-:W-:Y:S02]  /*5da0*/  @UP2 USHF.L.U32 UR14, UR20, 0x6, URZ ;  /* 0x00000006140e2899 */ /* 0x000fe4000800063f */
[----:B------:R-:W2:Y:S01]  /*5db0*/  LDL R25, [R1+0xa4] ;  /* 0x0000a40001197983 */ /* 0x000ea20000100800 */
[----:B------:R-:W-:Y:S04]  /*5dc0*/  @UP2 UIMAD UR11, UR18, UR7, UR11 ;  /* 0x00000007120b22a4 */ /* 0x000fe8000f8e020b */
[----:B------:R-:W2:Y:S01]  /*5dd0*/  LDL R24, [R1+0x9c] ;  /* 0x00009c0001187983 */ /* 0x000ea20000100800 */
[----:B------:R-:W-:Y:S04]  /*5de0*/  @UP2 UIADD3 UR11, UR21, UR11, URZ ;  /* 0x0000000b150b2290 */ /* 0x000fe8000fffe03f */
[----:B------:R-:W2:Y:S01]  /*5df0*/  LDL R30, [R1+0xa0] ;  /* 0x0000a000011e7983 */ /* 0x000ea20000100800 */
[----:B------:R-:W-:Y:S04]  /*5e00*/  @UP2 USHF.L.U64.HI UR11, UR20, 0x6, UR11 ;  /* 0x00000006140b2899 */ /* 0x000fe8000801020b */
[----:B------:R-:W2:Y:S05]  /*5e10*/  LDL R32, [R1+0x98] ;  /* 0x0000980001207983 */ /* 0x000eaa0000100800 */
[----:B------:R-:W2:Y:S05]  /*5e20*/  LDL R176, [R1+0x8] ;  /* 0x0000080001b07983 */ /* 0x000eaa0000100800 */
[----:B------:R-:W2:Y:S05]  /*5e30*/  LDL R167, [R1+0x44] ;  /* 0x0000440001a77983 */ /* 0x000eaa0000100800 */
[----:B------:R-:W-:Y:S05]  /*5e40*/  STL [R1+0x12c], R128 ;  /* 0x00012c8001007387 */ /* 0x000fea0000100800 */
[----:B------:R-:W-:Y:S05]  /*5e50*/  STL [R1+0x128], R129 ;  /* 0x0001288101007387 */ /* 0x000fea0000100800 */
[----:B------:R1:W-:Y:S05]  /*5e60*/  STL [R1+0x124], R130 ;  /* 0x0001248201007387 */ /* 0x0003ea0000100800 */
[----:B------:R1:W-:Y:S05]  /*5e70*/  STL [R1+0x120], R131 ;  /* 0x0001208301007387 */ /* 0x0003ea0000100800 */
[----:B------:R-:W-:Y:S06]  /*5e80*/  BAR.SYNC.DEFER_BLOCKING 0x0 ;  /* 0x0000000000007b1d */ /* 0x000fec0000010000 */
[----:B------:R-:W2:Y:S05]  /*5e90*/  LDSM.16.M88.4 R8, [R248+0x10100] ;  /* 0x01010000f808783b */ /* 0x000eaa0000000200 */
[----:B-1----:R-:W2:Y:S05]  /*5ea0*/  LDL R130, [R1+0x40] ;  /* 0x0000400001827983 */ /* 0x002eaa0000100800 */
[----:B------:R-:W2:Y:S05]  /*5eb0*/  LDL R129, [R1+0x3c] ;  /* 0x00003c0001817983 */ /* 0x000eaa0000100800 */
[----:B------:R-:W2:Y:S05]  /*5ec0*/  LDL R128, [R1+0x48] ;  /* 0x0000480001807983 */ /* 0x000eaa0000100800 */
[----:B------:R-:W1:Y:S05]  /*5ed0*/  LDSM.16.M88.4 R16, [R248+0x10900] ;  /* 0x01090000f810783b */ /* 0x000e6a0000000200 */
[----:B------:R-:W2:Y:S01]  /*5ee0*/  LDL R131, [R1+0x38] ;  /* 0x0000380001837983 */ /* 0x000ea20000100800 */
[----:B---3--:R-:W-:Y:S02]  /*5ef0*/  @P0 IADD3 R0, P6, R28, UR14, RZ ;  /* 0x0000000e1c000c10 */ /* 0x008fe4000ffde0ff */
[----:B----4-:R-:W-:Y:S02]  /*5f00*/  @P0 IADD3 R2, P1, R27, UR14, RZ ;  /* 0x0000000e1b020c10 */ /* 0x010fe4000ff3e0ff */
[----:B--2---:R-:W-:Y:S02]  /*5f10*/  @P0 IADD3.X R4, R23, UR11, RZ, P6, !PT ;  /* 0x0000000b17040c10 */ /* 0x004fe4000b7fe4ff */
[----:B------:R-:W-:Y:S02]  /*5f20*/  @P0 LEA R14, P6, R0, c[0x0][0x1f8], 0x1 ;  /* 0x00007e00000e0a11 */ /* 0x000fe400078c08ff */
[----:B------:R-:W-:Y:S02]  /*5f30*/  @P0 IADD3.X R5, R26, UR11, RZ, P1, !PT ;  /* 0x0000000b1a050c10 */ /* 0x000fe40008ffe4ff */
[----:B------:R-:W-:Y:S02]  /*5f40*/  @P0 LEA R12, P1, R2, c[0x0][0x1f8], 0x1 ;  /* 0x00007e00020c0a11 */ /* 0x000fe400078208ff */
[----:B------:R-:W-:Y:S02]  /*5f50*/  @P0 LEA.HI.X R15, R0, c[0x0][0x1fc], R4, 0x1, P6 ;  /* 0x00007f00000f0a11 */ /* 0x000fe400030f0c04 */
[----:B------:R-:W-:Y:S02]  /*5f60*/  @P0 IADD3 R0, P6, R25, UR14, RZ ;  /* 0x0000000e19000c10 */ /* 0x000fe4000ffde0ff */
[----:B------:R-:W-:Y:S02]  /*5f70*/  @P0 LEA.HI.X R13, R2, c[0x0][0x1fc], R5, 0x1, P1 ;  /* 0x00007f00020d0a11 */ /* 0x000fe400008f0c05 */
[----:B------:R-:W-:Y:S01]  /*5f80*/  @P0 IADD3 R2, P1, R24, UR14, RZ ;  /* 0x0000000e18020c10 */ /* 0x000fe2000ff3e0ff */
[----:B------:R-:W-:Y:S01]  /*5f90*/  @UP2 ULEA UR14, UP0, UR6, UR14, 0x5 ;  /* 0x0000000e060e2291 */ /* 0x000fe2000f80283f */
[----:B------:R-:W-:Y:S02]  /*5fa0*/  @P0 IADD3.X R4, R30, UR11, RZ, P6, !PT ;  /* 0x0000000b1e040c10 */ /* 0x000fe4000b7fe4ff */
[----:B------:R-:W-:Y:S02]  /*5fb0*/  @P0 LEA R6, P6, R0, c[0x0][0x1f8], 0x1 ;  /* 0x00007e0000060a11 */ /* 0x000fe400078c08ff */
[----:B------:R-:W-:Y:S01]  /*5fc0*/  @P0 IADD3.X R5, R32, UR11, RZ, P1, !PT ;  /* 0x0000000b20050c10 */ /* 0x000fe20008ffe4ff */
[----:B------:R-:W-:Y:S01]  /*5fd0*/  @UP2 ULEA.HI.X UR11, UR6, UR11, UR7, 0x5, UP0 ;  /* 0x0000000b060b2291 */ /* 0x000fe200080f2c07 */
[----:B------:R-:W-:Y:S01]  /*5fe0*/  @P0 LEA R20, P1, R2, c[0x0][0x1f8], 0x1 ;  /* 0x00007e0002140a11 */ /* 0x000fe200078208ff */
[----:B------:R-:W-:Y:S01]  /*5ff0*/  UISETP.GE.AND UP2, UPT, UR18, 0x1, UPT ;  /* 0x000000011200788c */ /* 0x000fe2000bf46270 */
[----:B------:R-:W-:Y:S01]  /*6000*/  @P0 LEA.HI.X R7, R0, c[0x0][0x1fc], R4, 0x1, P6 ;  /* 0x00007f0000070a11 */ /* 0x000fe200030f0c04 */
[----:B------:R-:W-:Y:S01]  /*6010*/  LDSM.16.M88.4 R176, [R176] ;  /* 0x00000000b0b0783b */ /* 0x000fe20000000200 */
[----:B------:R-:W-:Y:S02]  /*6020*/  @P0 LEA.HI.X R21, R2, c[0x0][0x1fc], R5, 0x1, P1 ;  /* 0x00007f0002150a11 */ /* 0x000fe400008f0c05 */
[----:B------:R-:W-:Y:S02]  /*6030*/  @P0 IADD3 R0, P1, R27, UR14, RZ ;  /* 0x0000000e1b000c10 */ /* 0x000fe4000ff3e0ff */
[----:B------:R-:W-:Y:S01]  /*6040*/  @P0 IADD3 R4, P6, R28, UR14, RZ ;  /* 0x0000000e1c040c10 */ /* 0x000fe2000ffde0ff */
[----:B------:R-:W-:Y:S01]  /*6050*/  LDSM.16.M88.4 R180, [R167] ;  /* 0x00000000a7b4783b */ /* 0x000fe20000000200 */
[----:B------:R-:W-:Y:S02]  /*6060*/  @P0 IADD3.X R5, R26, UR11, RZ, P1, !PT ;  /* 0x0000000b1a050c10 */ /* 0x000fe40008ffe4ff */
[C---:B------:R-:W-:Y:S01]  /*6070*/  @P0 LEA R28, P1, R0.reuse, c[0x0][0x1f8], 0x1 ;  /* 0x00007e00001c0a11 */ /* 0x040fe200078208ff */
[----:B------:R-:W-:Y:S01]  /*6080*/  @UP2 UIMAD.WIDE.U32 UR20, UR17, UR4, URZ ;  /* 0x00000004111422a5 */ /* 0x000fe2000f8e003f */
[----:B------:R-:W-:Y:S02]  /*6090*/  @P0 IADD3.X R2, R23, UR11, RZ, P6, !PT ;  /* 0x0000000b17020c10 */ /* 0x000fe4000b7fe4ff */
[----:B------:R-:W-:Y:S02]  /*60a0*/  @P0 LEA.HI.X R29, R0, c[0x0][0x1fc], R5, 0x1, P1 ;  /* 0x00007f00001d0a11 */ /* 0x000fe400008f0c05 */
[----:B------:R-:W-:Y:S02]  /*60b0*/  @P0 IADD3 R0, P1, R24, UR14, RZ ;  /* 0x0000000e18000c10 */ /* 0x000fe4000ff3e0ff */
[----:B------:R-:W-:Y:S02]  /*60c0*/  @P0 LEA R22, P6, R4, c[0x0][0x1f8], 0x1 ;  /* 0x00007e0004160a11 */ /* 0x000fe400078c08ff */
[----:B------:R-:W-:Y:S02]  /*60d0*/  @P0 IADD3.X R5, R32, UR11, RZ, P1, !PT ;  /* 0x0000000b20050c10 */ /* 0x000fe40008ffe4ff */
[----:B------:R-:W-:Y:S01]  /*60e0*/  @P0 LEA R164, P1, R0, c[0x0][0x1f8], 0x1 ;  /* 0x00007e0000a40a11 */ /* 0x000fe200078208ff */
[----:B------:R-:W-:Y:S01]  /*60f0*/  LDSM.16.M88.4 R32, [R248+0x11900] ;  /* 0x01190000f820783b */ /* 0x000fe20000000200 */
[----:B------:R-:W-:Y:S02]  /*6100*/  @P0 LEA.HI.X R23, R4, c[0x0][0x1fc], R2, 0x1, P6 ;  /* 0x00007f0004170a11 */ /* 0x000fe400030f0c02 */
[----:B------:R-:W-:Y:S02]  /*6110*/  @P0 LEA.HI.X R165, R0, c[0x0][0x1fc], R5, 0x1, P1 ;  /* 0x00007f0000a50a11 */ /* 0x000fe400008f0c05 */
[----:B------:R-:W2:Y:S01]  /*6120*/  LDL R0, [R1+0x4] ;  /* 0x0000040001007983 */ /* 0x000ea20000100800 */
[----:B------:R-:W-:Y:S01]  /*6130*/  @P0 IADD3 R2, P6, R25, UR14, RZ ;  /* 0x0000000e19020c10 */ /* 0x000fe2000ffde0ff */
[----:B------:R-:W-:Y:S03]  /*6140*/  @UP2 USHF.L.U32 UR14, UR20, 0x6, URZ ;  /* 0x00000006140e2899 */ /* 0x000fe6000800063f */
[----:B------:R-:W3:Y:S01]  /*6150*/  LDSM.16.M88.4 R24, [R248+0x11100] ;  /* 0x01110000f818783b */ /* 0x000ee20000000200 */
[----:B------:R-:W-:Y:S01]  /*6160*/  @P0 IADD3.X R4, R30, UR11, RZ, P6, !PT ;  /* 0x0000000b1e040c10 */ /* 0x000fe2000b7fe4ff */
[----:B------:R-:W-:Y:S01]  /*6170*/  UIMAD UR11, UR18, UR8, 0x1 ;  /* 0x00000001120b74a4 */ /* 0x000fe2000f8e0208 */
[C---:B------:R-:W-:Y:S04]  /*6180*/  @P0 LEA R30, P6, R2.reuse, c[0x0][0x1f8], 0x1 ;  /* 0x00007e00021e0a11 */ /* 0x040fe800078c08ff */
[----:B------:R-:W-:Y:S02]  /*6190*/  @P0 LEA.HI.X R31, R2, c[0x0][0x1fc], R4, 0x1, P6 ;  /* 0x00007f00021f0a11 */ /* 0x000fe400030f0c04 */
[----:B------:R-:W4:Y:S05]  /*61a0*/  LDL R2, [R1+0x2c] ;  /* 0x00002c0001027983 */ /* 0x000f2a0000100800 */
[----:B------:R1:W3:Y:S05]  /*61b0*/  LDSM.16.M88.4 R184, [R130] ;  /* 0x0000000082b8783b */ /* 0x0002ea0000000200 */
[----:B------:R1:W3:Y:S05]  /*61c0*/  LDSM.16.M88.4 R188, [R129] ;  /* 0x0000000081bc783b */ /* 0x0002ea0000000200 */
[----:B------:R-:W-:Y:S01]  /*61d0*/  @!PT LDS RZ, [RZ] ;  /* 0x00000000fffff984 */ /* 0x000fe20000000800 */
[----:B------:R-:W-:Y:S01]  /*61e0*/  @!PT LDS RZ, [RZ] ;  /* 0x00000000fffff984 */ /* 0x000fe20000000800 */
[----:B------:R-:W-:Y:S01]  /*61f0*/  @!PT LDS RZ, [RZ] ;  /* 0x00000000fffff984 */ /* 0x000fe20000000800 */
[----:B------:R3:W-:Y:S05]  /*6200*/  @P0 LDGSTS.E.BYPASS.LTC128B.128 [R128+0x100], [R14.64], !P5 ;  /* 0x001000000e800fae */ /* 0x0007ea000e901d56 */
[----:B------:R3:W-:Y:S05]  /*6210*/  @P0 LDGSTS.E.BYPASS.LTC128B.128 [R128+0x2100], [R12.64], !P4 ;  /* 0x021000000c800fae */ /* 0x0007ea000e101d56 */
[----:B------:R3:W-:Y:S05]  /*6220*/  @P0 LDGSTS.E.BYPASS.LTC128B.128 [R128+0x4100], [R6.64], !P3 ;  /* 0x0410000006800fae */ /* 0x0007ea000d901d56 */
[----:B-1----:R-:W4:Y:S05]  /*6230*/  LDL R130, [R1+0x34] ;  /* 0x0000340001827983 */ /* 0x002f2a0000100800 */
[----:B------:R-:W4:Y:S05]  /*6240*/  LDL R129, [R1+0x30] ;  /* 0x0000300001817983 */ /* 0x000f2a0000100800 */
[----:B------:R1:W-:Y:S05]  /*6250*/  @P0 LDGSTS.E.BYPASS.LTC128B.128 [R128+0x6100], [R20.64], !P2 ;  /* 0x0610000014800fae */ /* 0x0003ea000d101d56 */
[----:B------:R1:W-:Y:S05]  /*6260*/  @P0 LDGSTS.E.BYPASS.LTC128B.128 [R128+0x1100], [R22.64], !P5 ;  /* 0x0110000016800fae */ /* 0x0003ea000e901d56 */
[----:B------:R1:W-:Y:S01]  /*6270*/  @P0 LDGSTS.E.BYPASS.LTC128B.128 [R128+0x3100], [R28.64], !P4 ;  /* 0x031000001c800fae */ /* 0x0003e2000e101d56 */
[C---:B---3-5:R-:W-:Y:S04]  /*6280*/  HMMA.16816.F32.BF16 R4, R168.reuse, R8, RZ ;  /* 0x00000008a804723c */ /* 0x068fe800000418ff */
[----:B------:R3:W-:Y:S04]  /*6290*/  @P0 LDGSTS.E.BYPASS.LTC128B.128 [R128+0x5100], [R30.64], !P3 ;  /* 0x051000001e800fae */ /* 0x0007e8000d901d56 */
[C---:B------:R-:W-:Y:S01]  /*62a0*/  HMMA.16816.F32.BF16 R8, R168.reuse, R10, RZ ;  /* 0x0000000aa808723c */ /* 0x040fe200000418ff */
[----:B------:R2:W-:Y:S01]  /*62b0*/  @P0 LDGSTS.E.BYPASS.LTC128B.128 [R128+0x7100], [R164.64], !P2 ;  /* 0x07100000a4800fae */ /* 0x0005e2000d101d56 */
[----:B------:R-:W-:Y:S04]  /*62c0*/  PLOP3.LUT P0, PT, PT, PT, UP1, 0x80, 0x0 ;  /* 0x000000000000781c */ /* 0x000fe80003f0f018 */
[----:B------:R-:W0:Y:S02]  /*62d0*/  LDGDEPBAR ;  /* 0x00000000000079af */ /* 0x000e240000000000 */
[C---:B------:R-:W-:Y:S03]  /*62e0*/  HMMA.16816.F32.BF16 R12, R168.reuse, R16, RZ ;  /* 0x00000010a80c723c */ /* 0x040fe600000418ff */
[----:B------:R-:W-:Y:S05]  /*62f0*/  STL [R1+0xdc], R168 ;  /* 0x0000dca801007387 */ /* 0x000fea0000100800 */
[C---:B------:R-:W-:Y:S01]  /*6300*/  HMMA.16816.F32.BF16 R16, R168.reuse, R18, RZ ;  /* 0x00000012a810723c */ /* 0x040fe200000418ff */
[----:B------:R-:W-:Y:S05]  /*6310*/  STL [R1+0xd8], R169 ;  /* 0x0000d8a901007387 */ /* 0x000fea0000100800 */
[----:B------:R-:W-:Y:S02]  /*6320*/  STL [R1+0xd4], R170 ;  /* 0x0000d4aa01007387 */ /* 0x000fe40000100800 */
[C---:B-1----:R-:W-:Y:S03]  /*6330*/  HMMA.16816.F32.BF16 R20, R168.reuse, R24, RZ ;  /* 0x00000018a814723c */ /* 0x042fe600000418ff */
[----:B------:R-:W-:Y:S05]  /*6340*/  STL [R1+0xd0], R171 ;  /* 0x0000d0ab01007387 */ /* 0x000fea0000100800 */
[C---:B------:R-:W-:Y:S01]  /*6350*/  HMMA.16816.F32.BF16 R24, R168.reuse, R26, RZ ;  /* 0x0000001aa818723c */ /* 0x040fe200000418ff */
[----:B------:R-:W-:Y:S05]  /*6360*/  STL [R1+0xec], R172 ;  /* 0x0000ecac01007387 */ /* 0x000fea0000100800 */
[----:B------:R-:W-:Y:S02]  /*6370*/  STL [R1+0xe8], R173 ;  /* 0x0000e8ad01007387 */ /* 0x000fe40000100800 */
[C---:B---3--:R-:W-:Y:S03]  /*6380*/  HMMA.16816.F32.BF16 R28, R168.reuse, R32, RZ ;  /* 0x00000020a81c723c */ /* 0x048fe600000418ff */
        /* <DEDUP_REMOVED lines=23> */
[----:B--2---:R-:W1:Y:S05]  /*6500*/  LDSM.16.M88.4 R176, [R0+0x10100] ;  /* 0x0101000000b0783b */ /* 0x004e6a0000000200 */
[----:B------:R-:W2:Y:S05]  /*6510*/  LDSM.16.M88.4 R180, [R0+0x10900] ;  /* 0x0109000000b4783b */ /* 0x000eaa0000000200 */
[----:B------:R-:W3:Y:S01]  /*6520*/  LDSM.16.M88.4 R184, [R0+0x11100] ;  /* 0x0111000000b8783b */ /* 0x000ee20000000200 */
[C---:B-1----:R-:W-:Y:S08]  /*6530*/  HMMA.16816.F32.BF16 R4, R192.reuse, R176, R4 ;  /* 0x000000b0c004723c */ /* 0x042ff00000041804 */
[C---:B------:R-:W-:Y:S01]  /*6540*/  HMMA.16816.F32.BF16 R8, R192.reuse, R178, R8 ;  /* 0x000000b2c008723c */ /* 0x040fe20000041808 */
[----:B------:R-:W1:Y:S07]  /*6550*/  LDSM.16.M88.4 R176, [R0+0x11900] ;  /* 0x0119000000b0783b */ /* 0x000e6e0000000200 */
[C---:B--2---:R-:W-:Y:S08]  /*6560*/  HMMA.16816.F32.BF16 R12, R192.reuse, R180, R12 ;  /* 0x000000b4c00c723c */ /* 0x044ff0000004180c */
[C---:B------:R-:W-:Y:S01]  /*6570*/  HMMA.16816.F32.BF16 R16, R192.reuse, R182, R16 ;  /* 0x000000b6c010723c */ /* 0x040fe20000041810 */
[----:B------:R-:W2:Y:S07]  /*6580*/  LDSM.16.M88.4 R180, [R251] ;  /* 0x00000000fbb4783b */ /* 0x000eae0000000200 */
[C---:B---3--:R-:W-:Y:S08]  /*6590*/  HMMA.16816.F32.BF16 R20, R192.reuse, R184, R20 ;  /* 0x000000b8c014723c */ /* 0x048ff00000041814 */
        /* <DEDUP_REMOVED lines=22> */
[----:B------:R1:W1:Y:S07]  /*6700*/  LDSM.16.M88.4 R176, [R131] ;  /* 0x0000000083b0783b */ /* 0x00026e0000000200 */
[C---:B--2---:R-:W-:Y:S08]  /*6710*/  HMMA.16816.F32.BF16 R20, R200.reuse, R180, R20 ;  /* 0x000000b4c814723c */ /* 0x044ff00000041814 */
[C---:B------:R-:W-:Y:S01]  /*6720*/  HMMA.16816.F32.BF16 R24, R200.reuse, R182, R24 ;  /* 0x000000b6c818723c */ /* 0x040fe20000041818 */
[----:B----4-:R2:W4:Y:S07]  /*6730*/  LDSM.16.M88.4 R180, [R130] ;  /* 0x0000000082b4783b */ /* 0x01052e0000000200 */
[C---:B---3--:R-:W-:Y:S01]  /*6740*/  HMMA.16816.F32.BF16 R28, R200.reuse, R184, R28 ;  /* 0x000000b8c81c723c */ /* 0x048fe2000004181c */
[----:B-1----:R-:W3:Y:S07]  /*6750*/  LDL R131, [R1+0x28] ;  /* 0x0000280001837983 */ /* 0x002eee0000100800 */
[----:B------:R-:W-:Y:S01]  /*6760*/  HMMA.16816.F32.BF16 R32, R200, R186, R32 ;  /* 0x000000bac820723c */ /* 0x000fe20000041820 */
[----:B------:R1:W4:Y:S05]  /*6770*/  LDSM.16.M88.4 R184, [R129] ;  /* 0x0000000081b8783b */ /* 0x00032a0000000200 */
[----:B--2---:R-:W2:Y:S02]  /*6780*/  LDL R130, [R1+0x24] ;  /* 0x0000240001827983 */ /* 0x004ea40000100800 */
[C---:B------:R-:W-:Y:S08]  /*6790*/  HMMA.16816.F32.BF16 R4, R204.reuse, R176, R4 ;  /* 0x000000b0cc04723c */ /* 0x040ff00000041804 */
[C---:B------:R-:W-:Y:S01]  /*67a0*/  HMMA.16816.F32.BF16 R8, R204.reuse, R178, R8 ;  /* 0x000000b2cc08723c */ /* 0x040fe20000041808 */
[----:B------:R4:W4:Y:S05]  /*67b0*/  LDSM.16.M88.4 R176, [R2] ;  /* 0x0000000002b0783b */ /* 0x00092a0000000200 */
[----:B-1----:R-:W2:Y:S02]  /*67c0*/  LDL R129, [R1+0x20] ;  /* 0x0000200001817983 */ /* 0x002ea40000100800 */
[C---:B----4-:R-:W-:Y:S08]  /*67d0*/  HMMA.16816.F32.BF16 R12, R204.reuse, R180, R12 ;  /* 0x000000b4cc0c723c */ /* 0x050ff0000004180c */
[C---:B------:R-:W-:Y:S01]  /*67e0*/  HMMA.16816.F32.BF16 R16, R204.reuse, R182, R16 ;  /* 0x000000b6cc10723c */ /* 0x040fe20000041810 */
[----:B------:R-:W1:Y:S07]  /*67f0*/  LDSM.16.M88.4 R180, [R0+0x12100] ;  /* 0x0121000000b4783b */ /* 0x000e6e0000000200 */
[C---:B------:R-:W-:Y:S01]  /*6800*/  HMMA.16816.F32.BF16 R20, R204.reuse, R184, R20 ;  /* 0x000000b8cc14723c */ /* 0x040fe20000041814 */
[----:B------:R-:W2:Y:S07]  /*6810*/  LDL R2, [R1+0x1c] ;  /* 0x00001c0001027983 */ /* 0x000eae0000100800 */
        /* <DEDUP_REMOVED lines=51> */
[----:B---3--:R-:W3:Y:S07]  /*6b50*/  LDL R2, [R1+0x18] ;  /* 0x0000180001027983 */ /* 0x008eee0000100800 */
        /* <DEDUP_REMOVED lines=38> */
[----:B----4-:R-:W-:Y:S05]  /*6dc0*/  LDSM.16.M88.4 R176, [R131] ;  /* 0x0000000083b0783b */ /* 0x010fea0000000200 */
[----:B--2---:R1:W-:Y:S05]  /*6dd0*/  LDSM.16.M88.4 R180, [R129] ;  /* 0x0000000081b4783b */ /* 0x0043ea0000000200 */
[----:B---3--:R2:W3:Y:S05]  /*6de0*/  LDSM.16.M88.4 R184, [R2] ;  /* 0x0000000002b8783b */ /* 0x0084ea0000000200 */
[----:B-1----:R-:W4:Y:S05]  /*6df0*/  LDL R129, [R1+0xc8] ;  /* 0x0000c80001817983 */ /* 0x002f2a0000100800 */
[----:B--2---:R-:W2:Y:S01]  /*6e00*/  LDL R2, [R1+0xc0] ;  /* 0x0000c00001027983 */ /* 0x004ea20000100800 */
[C---:B---3--:R-:W-:Y:S08]  /*6e10*/  HMMA.16816.F32.BF16 R4, R236.reuse, R184, R4 ;  /* 0x000000b8ec04723c */ /* 0x048ff00000041804 */
[C---:B------:R-:W-:Y:S01]  /*6e20*/  HMMA.16816.F32.BF16 R8, R236.reuse, R186, R8 ;  /* 0x000000baec08723c */ /* 0x040fe20000041808 */
[----:B------:R-:W1:Y:S07]  /*6e30*/  LDSM.16.M88.4 R184, [R130] ;  /* 0x0000000082b8783b */ /* 0x000e6e0000000200 */
[C---:B------:R-:W-:Y:S08]  /*6e40*/  HMMA.16816.F32.BF16 R12, R236.reuse, R176, R12 ;  /* 0x000000b0ec0c723c */ /* 0x040ff0000004180c */
[C---:B------:R-:W-:Y:S01]  /*6e50*/  HMMA.16816.F32.BF16 R16, R236.reuse, R178, R16 ;  /* 0x000000b2ec10723c */ /* 0x040fe20000041810 */
[----:B------:R-:W3:Y:S07]  /*6e60*/  LDSM.16.M88.4 R176, [R0+0x16100] ;  /* 0x0161000000b0783b */ /* 0x000eee0000000200 */
[C---:B------:R-:W-:Y:S08]  /*6e70*/  HMMA.16816.F32.BF16 R20, R236.reuse, R180, R20 ;  /* 0x000000b4ec14723c */ /* 0x040ff00000041814 */
[C---:B------:R-:W-:Y:S01]  /*6e80*/  HMMA.16816.F32.BF16 R24, R236.reuse, R182, R24 ;  /* 0x000000b6ec18723c */ /* 0x040fe20000041818 */
[----:B------:R-:W3:Y:S07]  /*6e90*/  LDSM.16.M88.4 R180, [R0+0x16900] ;  /* 0x0169000000b4783b */ /* 0x000eee0000000200 */
[C---:B-1----:R-:W-:Y:S08]  /*6ea0*/  HMMA.16816.F32.BF16 R28, R236.reuse, R184, R28 ;  /* 0x000000b8ec1c723c */ /* 0x042ff0000004181c */
[----:B------:R-:W-:Y:S01]  /*6eb0*/  HMMA.16816.F32.BF16 R32, R236, R186, R32 ;  /* 0x000000baec20723c */ /* 0x000fe20000041820 */
[----:B------:R-:W1:Y:S07]  /*6ec0*/  LDSM.16.M88.4 R184, [R0+0x17100] ;  /* 0x0171000000b8783b */ /* 0x000e6e0000000200 */
[C---:B---3--:R-:W-:Y:S08]  /*6ed0*/  HMMA.16816.F32.BF16 R4, R240.reuse, R176, R4 ;  /* 0x000000b0f004723c */ /* 0x048ff00000041804 */
[C---:B------:R-:W-:Y:S01]  /*6ee0*/  HMMA.16816.F32.BF16 R8, R240.reuse, R178, R8 ;  /* 0x000000b2f008723c */ /* 0x040fe20000041808 */
[----:B------:R3:W1:Y:S07]  /*6ef0*/  LDSM.16.M88.4 R176, [R0+0x17900] ;  /* 0x0179000000b0783b */ /* 0x00066e0000000200 */
[C---:B------:R-:W-:Y:S08]  /*6f00*/  HMMA.16816.F32.BF16 R12, R240.reuse, R180, R12 ;  /* 0x000000b4f00c723c */ /* 0x040ff0000004180c */
[C---:B------:R-:W-:Y:S01]  /*6f10*/  HMMA.16816.F32.BF16 R16, R240.reuse, R182, R16 ;  /* 0x000000b6f010723c */ /* 0x040fe20000041810 */
[----:B------:R-:W1:Y:S05]  /*6f20*/  LDSM.16.M88.4 R180, [R251+0x6000] ;  /* 0x00600000fbb4783b */ /* 0x000e6a0000000200 */
[----:B---3--:R3:W2:Y:S02]  /*6f30*/  LDL R0, [R1+0xc4] ;  /* 0x0000c40001007983 */ /* 0x0086a40000100800 */
[C---:B-1----:R-:W-:Y:S08]  /*6f40*/  HMMA.16816.F32.BF16 R20, R240.reuse, R184, R20 ;  /* 0x000000b8f014723c */ /* 0x042ff00000041814 */
[C---:B------:R-:W-:Y:S01]  /*6f50*/  HMMA.16816.F32.BF16 R24, R240.reuse, R186, R24 ;  /* 0x000000baf018723c */ /* 0x040fe20000041818 */
[----:B------:R-:W1:Y:S07]  /*6f60*/  LDSM.16.M88.4 R184, [R251+0x6800] ;  /* 0x00680000fbb8783b */ /* 0x000e6e0000000200 */
[C---:B------:R-:W-:Y:S08]  /*6f70*/  HMMA.16816.F32.BF16 R28, R240.reuse, R176, R28 ;  /* 0x000000b0f01c723c */ /* 0x040ff0000004181c */
[----:B------:R-:W-:Y:S01]  /*6f80*/  HMMA.16816.F32.BF16 R32, R240, R178, R32 ;  /* 0x000000b2f020723c */ /* 0x000fe20000041820 */
[----:B------:R-:W3:Y:S07]  /*6f90*/  LDSM.16.M88.4 R176, [R251+0x7000] ;  /* 0x00700000fbb0783b */ /* 0x000eee0000000200 */
[C---:B------:R-:W-:Y:S08]  /*6fa0*/  HMMA.16816.F32.BF16 R4, R244.reuse, R180, R4 ;  /* 0x000000b4f404723c */ /* 0x040ff00000041804 */
[C---:B------:R-:W-:Y:S01]  /*6fb0*/  HMMA.16816.F32.BF16 R8, R244.reuse, R182, R8 ;  /* 0x000000b6f408723c */ /* 0x040fe20000041808 */
[----:B------:R-:W3:Y:S01]  /*6fc0*/  LDSM.16.M88.4 R180, [R251+0x7800] ;  /* 0x00780000fbb4783b */ /* 0x000ee20000000200 */
[----:B------:R-:W-:Y:S04]  /*6fd0*/  DEPBAR.LE SB0, 0x0 ;  /* 0x000080000000791a */ /* 0x000fe80000000000 */
[----:B------:R-:W-:Y:S02]  /*6fe0*/  BAR.SYNC.DEFER_BLOCKING 0x0 ;  /* 0x0000000000007b1d */ /* 0x000fe40000010000 */
[C---:B-1----:R-:W-:Y:S08]  /*6ff0*/  HMMA.16816.F32.BF16 R12, R244.reuse, R184, R12 ;  /* 0x000000b8f40c723c */ /* 0x042ff0000004180c */
[C---:B------:R-:W-:Y:S08]  /*7000*/  HMMA.16816.F32.BF16 R16, R244.reuse, R186, R16 ;  /* 0x000000baf410723c */ /* 0x040ff00000041810 */
[C---:B---3--:R-:W-:Y:S08]  /*7010*/  HMMA.16816.F32.BF16 R20, R244.reuse, R176, R20 ;  /* 0x000000b0f414723c */ /* 0x048ff00000041814 */
[C---:B------:R-:W-:Y:S08]  /*7020*/  HMMA.16816.F32.BF16 R24, R244.reuse, R178, R24 ;  /* 0x000000b2f418723c */ /* 0x040ff00000041818 */
[C---:B------:R-:W-:Y:S08]  /*7030*/  HMMA.16816.F32.BF16 R28, R244.reuse, R180, R28 ;  /* 0x000000b4f41c723c */ /* 0x040ff0000004181c */
[----:B------:R-:W-:Y:S04]  /*7040*/  HMMA.16816.F32.BF16 R32, R244, R182, R32 ;  /* 0x000000b6f420723c */ /* 0x000fe80000041820 */
[----:B--2---:R-:W-:Y:S05]  /*7050*/  @P0 MOV R0, R2 ;  /* 0x0000000200000202 */ /* 0x004fea0000000f00 */
[----:B------:R-:W-:Y:S05]  /*7060*/  SHFL.IDX PT, R164, R0, 0x1, 0x1c1f ;  /* 0x003c1f0000a47f89 */ /* 0x000fea00000e0000 */
[----:B------:R1:W2:Y:S02]  /*7070*/  SHFL.IDX PT, R2, R0, RZ, 0x1c1f ;  /* 0x001c1fff00027589 */ /* 0x0002a400000e0000 */
[----:B-1----:R-:W-:Y:S05]  /*7080*/  IMAD.U32 R0, RZ, RZ, UR10 ;  /* 0x0000000aff007e24 */ /* 0x002fea000f8e00ff */
[----:B----4-:R-:W-:Y:S01]  /*7090*/  IADD3 R0, R0, UR11, -R129 ;  /* 0x0000000b00007c10 */ /* 0x010fe2000fffe881 */
[----:B------:R-:W-:Y:S03]  /*70a0*/  @UP2 USHF.R.S32.HI UR11, URZ, 0x1f, UR17 ;  /* 0x0000001f3f0b2899 */ /* 0x000fe60008011411 */
[----:B------:R-:W-:Y:S01]  /*70b0*/  IADD3 R0, R0, -UR19, RZ ;  /* 0x8000001300007c10 */ /* 0x000fe2000fffe0ff */
[----:B------:R-:W-:Y:S03]  /*70c0*/  @UP2 UIMAD UR11, UR11, UR4, URZ ;  /* 0x000000040b0b22a4 */ /* 0x000fe6000f8e023f */
[C---:B--2---:R-:W-:Y:S01]  /*70d0*/  IADD3 R2, R0.reuse, R2, RZ ;  /* 0x0000000200027210 */ /* 0x044fe20007ffe0ff */
[----:B------:R-:W-:Y:S01]  /*70e0*/  IMAD.IADD R0, R0, 0x1, R164 ;  /* 0x0000000100007824 */ /* 0x000fe200078e02a4 */
[----:B------:R-:W-:Y:S02]  /*70f0*/  @UP2 UIMAD UR11, UR17, UR5, UR11 ;  /* 0x00000005110b22a4 */ /* 0x000fe4000f8e020b */
[C---:B------:R-:W-:Y:S02]  /*7100*/  ISETP.GT.AND P0, PT, R2.reuse, RZ, PT ;  /* 0x000000ff0200720c */ /* 0x040fe40003f04270 */
[----:B------:R-:W-:Y:S01]  /*7110*/  ISETP.GT.AND P6, PT, R2, 0x1, PT ;  /* 0x000000010200780c */ /* 0x000fe20003fc4270 */
[----:B------:R-:W-:Y:S01]  /*7120*/  @UP2 UIADD3 UR11, UR21, UR11, URZ ;  /* 0x0000000b150b2290 */ /* 0x000fe2000fffe03f */
[----:B------:R-:W-:Y:S02]  /*7130*/  FSEL R188, R4, -INF , P0 ;  /* 0xff80000004bc7808 */ /* 0x000fe40000000000 */
[----:B------:R-:W-:Y:S01]  /*7140*/  ISETP.GT.AND P0, PT, R0, 0x1, PT ;  /* 0x000000010000780c */ /* 0x000fe20003f04270 */
[----:B------:R-:W-:Y:S01]  /*7150*/  @UP2 USHF.L.U64.HI UR11, UR20, 0x6, UR11 ;  /* 0x00000006140b2899 */ /* 0x000fe2000801020b */
[----:B------:R-:W-:Y:S02]  /*7160*/  FSEL R189, R5, -INF , P6 ;  /* 0xff80000005bd7808 */ /* 0x000fe40003000000 */
[----:B------:R-:W-:Y:S02]  /*7170*/  FSEL R190, R7, -INF , P0 ;  /* 0xff80000007be7808 */ /* 0x000fe40000000000 */
[C---:B------:R-:W-:Y:S02]  /*7180*/  ISETP.GT.AND P0, PT, R2.reuse, 0x8, PT ;  /* 0x000000080200780c */ /* 0x040fe40003f04270 */
[----:B------:R-:W-:Y:S02]  /*7190*/  ISETP.GT.AND P6, PT, R2, 0x9, PT ;  /* 0x000000090200780c */ /* 0x000fe40003fc4270 */
[----:B------:R-:W-:Y:S02]  /*71a0*/  FSEL R164, R8, -INF , P0 ;  /* 0xff80000008a47808 */ /* 0x000fe40000000000 */
[----:B------:R-:W-:Y:S02]  /*71b0*/  ISETP.GT.AND P0, PT, R0, 0x9, PT ;  /* 0x000000090000780c */ /* 0x000fe40003f04270 */
        /* <DEDUP_REMOVED lines=8> */
[----:B------:R-:W-:Y:S02]  /*7240*/  ISETP.GT.AND P0, PT, R2, 0x18, PT ;  /* 0x000000180200780c */ /* 0x000fe40003f04270 */
[----:B------:R-:W-:Y:S02]  /*7250*/  ISETP.GT.AND P1, PT, R0, RZ, PT ;  /* 0x000000ff0000720c */ /* 0x000fe40003f24270 */
[----:B------:R-:W-:Y:S02]  /*7260*/  FSEL R187, R16, -INF , P0 ;  /* 0xff80000010bb7808 */ /* 0x000fe40000000000 */
[----:B------:R-:W-:Y:S01]  /*7270*/  ISETP.GT.AND P0, PT, R0, 0x19, PT ;  /* 0x000000190000780c */ /* 0x000fe20003f04270 */
[----:B------:R-:W2:Y:S01]  /*7280*/  LDL R16, [R1+0x78] ;  /* 0x0000780001107983 */ /* 0x000ea20000100800 */
[----:B------:R-:W-:Y:S02]  /*7290*/  ISETP.GT.AND P6, PT, R2, 0x19, PT ;  /* 0x000000190200780c */ /* 0x000fe40003fc4270 */
[----:B------:R-:W-:Y:S02]  /*72a0*/  FSEL R167, R19, -INF , P0 ;  /* 0xff80000013a77808 */ /* 0x000fe40000000000 */
[----:B------:R-:W-:Y:S01]  /*72b0*/  FSEL R200, R17, -INF , P6 ;  /* 0xff80000011c87808 */ /* 0x000fe20003000000 */
[----:B------:R-:W3:Y:S01]  /*72c0*/  LDL R19, [R1+0x84] ;  /* 0x0000840001137983 */ /* 0x000ee20000100800 */
[----:B------:R-:W-:Y:S02]  /*72d0*/  FSEL R191, R6, -INF , P1 ;  /* 0xff80000006bf7808 */ /* 0x000fe40000800000 */
[----:B------:R-:W-:Y:S02]  /*72e0*/  ISETP.GT.AND P0, PT, R2, 0x20, PT ;  /* 0x000000200200780c */ /* 0x000fe40003f04270 */
[----:B------:R-:W-:Y:S01]  /*72f0*/  ISETP.GT.AND P1, PT, R0, 0x8, PT ;  /* 0x000000080000780c */ /* 0x000fe20003f24270 */
[----:B------:R-:W4:Y:S01]  /*7300*/  LDL R17, [R1+0x7c] ;  /* 0x00007c0001117983 */ /* 0x000f220000100800 */
[----:B------:R-:W-:Y:S02]  /*7310*/  ISETP.GT.AND P6, PT, R2, 0x21, PT ;  /* 0x000000210200780c */ /* 0x000fe40003fc4270 */
[----:B------:R-:W-:Y:S02]  /*7320*/  FSEL R201, R20, -INF , P0 ;  /* 0xff80000014c97808 */ /* 0x000fe40000000000 */
[----:B------:R-:W-:Y:S01]  /*7330*/  FSEL R202, R21, -INF , P6 ;  /* 0xff80000015ca7808 */ /* 0x000fe20003000000 */
[----:B------:R-:W2:Y:S01]  /*7340*/  LDL R20, [R1+0x88] ;  /* 0x0000880001147983 */ /* 0x000ea20000100800 */
[----:B------:R-:W-:Y:S02]  /*7350*/  ISETP.GT.AND P6, PT, R2, 0x28, PT ;  /* 0x000000280200780c */ /* 0x000fe40003fc4270 */
[----:B------:R-:W-:Y:S02]  /*7360*/  ISETP.GT.AND P0, PT, R0, 0x21, PT ;  /* 0x000000210000780c */ /* 0x000fe40003f04270 */
[----:B------:R-:W-:Y:S01]  /*7370*/  FSEL R184, R10, -INF , P1 ;  /* 0xff8000000ab87808 */ /* 0x000fe20000800000 */
[----:B------:R-:W2:Y:S01]  /*7380*/  LDL R21, [R1+0x8c] ;  /* 0x00008c0001157983 */ /* 0x000ea20000100800 */
[----:B------:R-:W-:Y:S02]  /*7390*/  ISETP.GT.AND P1, PT, R0, 0x10, PT ;  /* 0x000000100000780c */ /* 0x000fe40003f24270 */
[----:B------:R-:W-:Y:S02]  /*73a0*/  FSEL R196, R23, -INF , P0 ;  /* 0xff80000017c47808 */ /* 0x000fe40000000000 */
[----:B------:R-:W-:Y:S02]  /*73b0*/  FSEL R131, R14, -INF , P1 ;  /* 0xff8000000e837808 */ /* 0x000fe40000800000 */
[----:B------:R-:W-:Y:S02]  /*73c0*/  FSEL R197, R24, -INF , P6 ;  /* 0xff80000018c57808 */ /* 0x000fe40003000000 */
[----:B------:R-:W-:Y:S02]  /*73d0*/  ISETP.GT.AND P1, PT, R0, 0x18, PT ;  /* 0x000000180000780c */ /* 0x000fe40003f24270 */
[C---:B------:R-:W-:Y:S02]  /*73e0*/  ISETP.GT.AND P6, PT, R2.reuse, 0x31, PT ;  /* 0x000000310200780c */ /* 0x040fe40003fc4270 */
[----:B------:R-:W-:Y:S02]  /*73f0*/  ISETP.GT.AND P0, PT, R2, 0x30, PT ;  /* 0x000000300200780c */ /* 0x000fe40003f04270 */
[----:B------:R-:W-:Y:S02]  /*7400*/  FSEL R193, R29, -INF , P6 ;  /* 0xff8000001dc17808 */ /* 0x000fe40003000000 */
[----:B------:R-:W-:Y:S02]  /*7410*/  FSEL R168, R18, -INF , P1 ;  /* 0xff80000012a87808 */ /* 0x000fe40000800000 */
[----:B------:R-:W-:Y:S01]  /*7420*/  FSEL R192, R28, -INF , P0 ;  /* 0xff8000001cc07808 */ /* 0x000fe20000000000 */
[----:B------:R-:W2:Y:S01]  /*7430*/  LDL R18, [R1+0x80] ;  /* 0x0000800001127983 */ /* 0x000ea20000100800 */
[----:B------:R-:W-:Y:S02]  /*7440*/  ISETP.GT.AND P1, PT, R0, 0x20, PT ;  /* 0x000000200000780c */ /* 0x000fe40003f24270 */
[----:B------:R-:W-:Y:S02]  /*7450*/  FMNMX.FTZ R4, R188, R3, !PT ;  /* 0x00000003bc047209 */ /* 0x000fe40007810000 */
[----:B------:R-:W2:Y:S01]  /*7460*/  LDL.64 R28, [R1+0xb0] ;  /* 0x0000b000011c7983 */ /* 0x000ea20000100a00 */
[----:B------:R-:W-:Y:S02]  /*7470*/  FSEL R203, R22, -INF , P1 ;  /* 0xff80000016cb7808 */ /* 0x000fe40000800000 */
[----:B------:R-:W-:Y:S02]  /*7480*/  FMNMX.FTZ R4, R189, R4, !PT ;  /* 0x00000004bd047209 */ /* 0x000fe40007810000 */
[----:B------:R-:W3:Y:S01]  /*7490*/  LDL.64 R22, [R1+0x70] ;  /* 0x0000700001167983 */ /* 0x000ee20000100a00 */
[----:B------:R-:W-:Y:S02]  /*74a0*/  FMNMX.FTZ R5, R191, R166, !PT ;  /* 0x000000a6bf057209 */ /* 0x000fe40007810000 */
[----:B------:R-:W-:Y:S02]  /*74b0*/  FMNMX.FTZ R4, R164, R4, !PT ;  /* 0x00000004a4047209 */ /* 0x000fe40007810000 */
[----:B------:R-:W-:Y:S02]  /*74c0*/  ISETP.GT.AND P1, PT, R2, 0x29, PT ;  /* 0x000000290200780c */ /* 0x000fe40003f24270 */
[----:B------:R-:W-:Y:S02]  /*74d0*/  FMNMX.FTZ R4, R185, R4, !PT ;  /* 0x00000004b9047209 */ /* 0x000fe40007810000 */
[----:B------:R-:W-:Y:S02]  /*74e0*/  MOV R24, R169 ;  /* 0x000000a900187202 */ /* 0x000fe40000000f00 */
[----:B------:R-:W-:Y:S02]  /*74f0*/  FMNMX.FTZ R4, R129, R4, !PT ;  /* 0x0000000481047209 */ /* 0x000fe40007810000 */
[----:B------:R-:W-:Y:S01]  /*7500*/  FSEL R198, R25, -INF , P1 ;  /* 0xff80000019c67808 */ /* 0x000fe20000800000 */
[----:B------:R-:W-:Y:S01]  /*7510*/  IMAD.MOV.U32 R25, RZ, RZ, R168 ;  /* 0x000000ffff197224 */ /* 0x000fe200078e00a8 */
[----:B------:R-:W-:Y:S02]  /*7520*/  FMNMX.FTZ R4, R130, R4, !PT ;  /* 0x0000000482047209 */ /* 0x000fe40007810000 */
[C---:B------:R-:W-:Y:S02]  /*7530*/  ISETP.GT.AND P1, PT, R2.reuse, 0x38, PT ;  /* 0x000000380200780c */ /* 0x040fe40003f24270 */
[----:B------:R-:W-:Y:S02]  /*7540*/  FMNMX.FTZ R4, R187, R4, !PT ;  /* 0x00000004bb047209 */ /* 0x000fe40007810000 */
[----:B------:R-:W-:Y:S02]  /*7550*/  ISETP.GT.AND P0, PT, R2, 0x39, PT ;  /* 0x000000390200780c */ /* 0x000fe40003f04270 */
[----:B------:R-:W-:Y:S02]  /*7560*/  FMNMX.FTZ R165, R200, R4, !PT ;  /* 0x00000004c8a57209 */ /* 0x000fe40007810000 */
[----:B------:R-:W-:Y:S02]  /*7570*/  FMNMX.FTZ R4, R190, R5, !PT ;  /* 0x00000005be047209 */ /* 0x000fe40007810000 */
[----:B------:R-:W-:Y:S02]  /*7580*/  FMNMX.FTZ R165, R201, R165, !PT ;  /* 0x000000a5c9a57209 */ /* 0x000fe40007810000 */
[----:B------:R-:W-:Y:S02]  /*7590*/  FMNMX.FTZ R4, R184, R4, !PT ;  /* 0x00000004b8047209 */ /* 0x000fe40007810000 */
[----:B------:R-:W-:Y:S02]  /*75a0*/  FMNMX.FTZ R165, R202, R165, !PT ;  /* 0x000000a5caa57209 */ /* 0x000fe40007810000 */
[----:B------:R-:W-:Y:S02]  /*75b0*/  FMNMX.FTZ R4, R186, R4, !PT ;  /* 0x00000004ba047209 */ /* 0x000fe40007810000 */
[----:B------:R-:W-:Y:S02]  /*75c0*/  FSEL R194, R32, -INF , P1 ;  /* 0xff80000020c27808 */ /* 0x000fe40000800000 */
[----:B------:R-:W-:Y:S02]  /*75d0*/  FMNMX.FTZ R4, R131, R4, !PT ;  /* 0x0000000483047209 */ /* 0x000fe40007810000 */
[----:B------:R-:W-:Y:S02]  /*75e0*/  FMNMX.FTZ R165, R197, R165, !PT ;  /* 0x000000a5c5a57209 */ /* 0x000fe40007810000 */
[----:B------:R-:W-:Y:S02]  /*75f0*/  FMNMX.FTZ R2, R24, R4, !PT ;  /* 0x0000000418027209 */ /* 0x000fe40007810000 */
[----:B------:R-:W-:Y:S02]  /*7600*/  MOV R32, R167 ;  /* 0x000000a700207202 */ /* 0x000fe40000000f00 */
[----:B------:R-:W-:Y:S02]  /*7610*/  FMNMX.FTZ R2, R25, R2, !PT ;  /* 0x0000000219027209 */ /* 0x000fe40007810000 */
[----:B------:R-:W-:Y:S02]  /*7620*/  FMNMX.FTZ R165, R198, R165, !PT ;  /* 0x000000a5c6a57209 */ /* 0x000fe40007810000 */
[----:B------:R-:W-:Y:S02]  /*7630*/  FMNMX.FTZ R2, R32, R2, !PT ;  /* 0x0000000220027209 */ /* 0x000fe40007810000 */
[----:B------:R-:W-:Y:S02]  /*7640*/  FMNMX.FTZ R165, R192, R165, !PT ;  /* 0x000000a5c0a57209 */ /* 0x000fe40007810000 */
[----:B------:R-:W-:Y:S02]  /*7650*/  FMNMX.FTZ R2, R203, R2, !PT ;  /* 0x00000002cb027209 */ /* 0x000fe40007810000 */
[----:B------:R-:W-:Y:S02]  /*7660*/  ISETP.GT.AND P1, PT, R0, 0x28, PT ;  /* 0x000000280000780c */ /* 0x000fe40003f24270 */
[----:B------:R-:W-:Y:S02]  /*7670*/  FMNMX.FTZ R165, R193, R165, !PT ;  /* 0x000000a5c1a57209 */ /* 0x000fe40007810000 */
[----:B------:R-:W-:Y:S02]  /*7680*/  FSEL R195, R33, -INF , P0 ;  /* 0xff80000021c37808 */ /* 0x000fe40000000000 */
[----:B------:R-:W-:Y:S02]  /*7690*/  FSEL R183, R26, -INF , P1 ;  /* 0xff8000001ab77808 */ /* 0x000fe40000800000 */
[----:B------:R-:W-:Y:S02]  /*76a0*/  FMNMX.FTZ R2, R196, R2, !PT ;  /* 0x00000002c4027209 */ /* 0x000fe40007810000 */
[----:B------:R-:W-:Y:S02]  /*76b0*/  ISETP.GT.AND P0, PT, R0, 0x29, PT ;  /* 0x000000290000780c */ /* 0x000fe40003f04270 */
[----:B------:R-:W-:Y:S02]  /*76c0*/  FMNMX.FTZ R165, R194, R165, !PT ;  /* 0x000000a5c2a57209 */ /* 0x000fe40007810000 */
[----:B------:R-:W-:Y:S02]  /*76d0*/  FSEL R199, R27, -INF , P0 ;  /* 0xff8000001bc77808 */ /* 0x000fe40000000000 */
[----:B------:R-:W-:Y:S02]  /*76e0*/  ISETP.GT.AND P1, PT, R0, 0x30, PT ;  /* 0x000000300000780c */ /* 0x000fe40003f24270 */
[----:B------:R-:W-:Y:S02]  /*76f0*/  FMNMX.FTZ R2, R183, R2, !PT ;  /* 0x00000002b7027209 */ /* 0x000fe40007810000 */
[----:B------:R-:W-:Y:S02]  /*7700*/  FMNMX.FTZ R165, R195, R165, !PT ;  /* 0x000000a5c3a57209 */ /* 0x000fe40007810000 */
[----:B------:R-:W-:Y:S02]  /*7710*/  FMNMX.FTZ R2, R199, R2, !PT ;  /* 0x00000002c7027209 */ /* 0x000fe40007810000 */
[----:B------:R-:W-:Y:S01]  /*7720*/  FSEL R172, R30, -INF , P1 ;  /* 0xff8000001eac7808 */ /* 0x000fe20000800000 */
[----:B------:R-:W1:Y:S01]  /*7730*/  SHFL.BFLY PT, R4, R165, 0x2, 0x1f ;  /* 0x0c401f00a5047f89 */ /* 0x000e6200000e0000 */
[----:B------:R-:W-:Y:S02]  /*7740*/  ISETP.GT.AND P0, PT, R0, 0x31, PT ;  /* 0x000000310000780c */ /* 0x000fe40003f04270 */
[----:B------:R-:W-:Y:S02]  /*7750*/  FMNMX.FTZ R2, R172, R2, !PT ;  /* 0x00000002ac027209 */ /* 0x000fe40007810000 */
[----:B------:R-:W-:Y:S02]  /*7760*/  FSEL R173, R31, -INF , P0 ;  /* 0xff8000001fad7808 */ /* 0x000fe40000000000 */
[C---:B------:R-:W-:Y:S02]  /*7770*/  ISETP.GT.AND P1, PT, R0.reuse, 0x38, PT ;  /* 0x000000380000780c */ /* 0x040fe40003f24270 */
[----:B------:R-:W-:Y:S02]  /*7780*/  ISETP.GT.AND P0, PT, R0, 0x39, PT ;  /* 0x000000390000780c */ /* 0x000fe40003f04270 */
[----:B------:R-:W-:Y:S02]  /*7790*/  FSEL R174, R34, -INF , P1 ;  /* 0xff80000022ae7808 */ /* 0x000fe40000800000 */
[----:B------:R-:W-:Y:S02]  /*77a0*/  FMNMX.FTZ R0, R173, R2, !PT ;  /* 0x00000002ad007209 */ /* 0x000fe40007810000 */
[----:B------:R-:W-:Y:S02]  /*77b0*/  PLOP3.LUT P6, PT, PT, PT, UP2, 0x80, 0x0 ;  /* 0x000000000000781c */ /* 0x000fe40003fcf028 */
[----:B------:R-:W-:Y:S02]  /*77c0*/  FMNMX.FTZ R0, R174, R0, !PT ;  /* 0x00000000ae007209 */ /* 0x000fe40007810000 */
[----:B------:R-:W-:Y:S04]  /*77d0*/  FSEL R167, R35, -INF , P0 ;  /* 0xff80000023a77808 */ /* 0x000fe80000000000 */
[----:B------:R-:W-:Y:S02]  /*77e0*/  FMNMX.FTZ R0, R167, R0, !PT ;  /* 0x00000000a7007209 */ /* 0x000fe40007810000 */
[----:B-1----:R-:W-:Y:S03]  /*77f0*/  FMNMX.FTZ R165, R165, R4, !PT ;  /* 0x00000004a5a57209 */ /* 0x002fe60007810000 */
[----:B------:R-:W1:Y:S05]  /*7800*/  SHFL.BFLY PT, R2, R0, 0x2, 0x1f ;  /* 0x0c401f0000027f89 */ /* 0x000e6a00000e0000 */
[----:B------:R-:W1:Y:S02]  /*7810*/  SHFL.BFLY PT, R11, R165, 0x1, 0x1f ;  /* 0x0c201f00a50b7f89 */ /* 0x000e6400000e0000 */
[----:B-1----:R-:W-:Y:S05]  /*7820*/  FMNMX.FTZ R0, R0, R2, !PT ;  /* 0x0000000200007209 */ /* 0x002fea0007810000 */
[----:B------:R-:W1:Y:S01]  /*7830*/  SHFL.BFLY PT, R2, R0, 0x1, 0x1f ;  /* 0x0c201f0000027f89 */ /* 0x000e6200000e0000 */
[----:B------:R-:W-:Y:S05]  /*7840*/  FMNMX.FTZ R165, R165, R11, !PT ;  /* 0x0000000ba5a57209 */ /* 0x000fea0007810000 */
[----:B------:R-:W-:Y:S01]  /*7850*/  FMUL.FTZ R180, R165, c[0x0][0x2d0] ;  /* 0x0000b400a5b47a20 */ /* 0x000fe20000410000 */
[----:B--2---:R-:W-:Y:S04]  /*7860*/  @P6 IADD3 R5, P1, R28, UR14, RZ ;  /* 0x0000000e1c056c10 */ /* 0x004fe8000ff3e0ff */
[----:B------:R-:W-:Y:S02]  /*7870*/  @P6 LEA R6, P0, R5, c[0x0][0x1c8], 0x1 ;  /* 0x0000720005066a11 */ /* 0x000fe400078008ff */
[----:B---3--:R-:W-:Y:S02]  /*7880*/  @P6 IADD3.X R7, R23, UR11, RZ, P1, !PT ;  /* 0x0000000b17076c10 */ /* 0x008fe40008ffe4ff */
[----:B------:R-:W-:Y:S02]  /*7890*/  @P6 IADD3 R4, P1, R21, UR14, RZ ;  /* 0x0000000e15046c10 */ /* 0x000fe4000ff3e0ff */
[----:B------:R-:W-:Y:S02]  /*78a0*/  @P6 LEA.HI.X R7, R5, c[0x0][0x1cc], R7, 0x1, P0 ;  /* 0x0000730005076a11 */ /* 0x000fe400000f0c07 */
[----:B------:R-:W-:Y:S02]  /*78b0*/  @P6 IADD3.X R9, R20, UR11, RZ, P1, !PT ;  /* 0x0000000b14096c10 */ /* 0x000fe40008ffe4ff */
[C---:B------:R-:W-:Y:S01]  /*78c0*/  @P6 LEA R8, P0, R4.reuse, c[0x0][0x1c8], 0x1 ;  /* 0x0000720004086a11 */ /* 0x040fe200078008ff */
[----:B------:R2:W-:Y:S01]  /*78d0*/  @P6 LDGSTS.E.BYPASS.LTC128B.128 [R128+0x10100], [R6.64], !P5 ;  /* 0x1010000006806fae */ /* 0x0005e2000e901d56 */
[----:B------:R-:W-:Y:S02]  /*78e0*/  @P6 IADD3 R5, P1, R19, UR14, RZ ;  /* 0x0000000e13056c10 */ /* 0x000fe4000ff3e0ff */
[----:B------:R-:W-:Y:S02]  /*78f0*/  @P6 LEA.HI.X R9, R4, c[0x0][0x1cc], R9, 0x1, P0 ;  /* 0x0000730004096a11 */ /* 0x000fe400000f0c09 */
[----:B------:R-:W-:Y:S02]  /*7900*/  @P6 LEA R12, P0, R5, c[0x0][0x1c8], 0x1 ;  /* 0x00007200050c6a11 */ /* 0x000fe400078008ff */
[----:B------:R-:W-:Y:S01]  /*7910*/  @P6 IADD3.X R10, R18, UR11, RZ, P1, !PT ;  /* 0x0000000b120a6c10 */ /* 0x000fe20008ffe4ff */
[----:B------:R3:W-:Y:S01]  /*7920*/  @P6 LDGSTS.E.BYPASS.LTC128B.128 [R128+0x12100], [R8.64], !P4 ;  /* 0x1210000008806fae */ /* 0x0007e2000e101d56 */
[----:B----4-:R-:W-:Y:S01]  /*7930*/  @P6 IADD3 R4, P1, R17, UR14, RZ ;  /* 0x0000000e11046c10 */ /* 0x010fe2000ff3e0ff */
[----:B------:R-:W-:Y:S01]  /*7940*/  @UP2 UIADD3 UR14, UP0, UR16, UR14, URZ ;  /* 0x0000000e100e2290 */ /* 0x000fe2000ff1e03f */
[----:B------:R-:W-:Y:S02]  /*7950*/  @P6 LEA.HI.X R13, R5, c[0x0][0x1cc], R10, 0x1, P0 ;  /* 0x00007300050d6a11 */ /* 0x000fe400000f0c0a */
[----:B------:R-:W-:Y:S02]  /*7960*/  @P6 LEA R14, P0, R4, c[0x0][0x1c8], 0x1 ;  /* 0x00007200040e6a11 */ /* 0x000fe400078008ff */
[----:B------:R-:W-:Y:S01]  /*7970*/  @P6 IADD3.X R5, R16, UR11, RZ, P1, !PT ;  /* 0x0000000b10056c10 */ /* 0x000fe20008ffe4ff */
[----:B------:R4:W-:Y:S01]  /*7980*/  @P6 LDGSTS.E.BYPASS.LTC128B.128 [R128+0x14100], [R12.64], !P3 ;  /* 0x141000000c806fae */ /* 0x0009e2000d901d56 */
[----:B------:R-:W-:Y:S01]  /*7990*/  @UP2 UIADD3.X UR11, UR15, UR11, URZ, UP0, !UPT ;  /* 0x0000000b0f0b2290 */ /* 0x000fe200087fe43f */
[----:B------:R-:W-:Y:S01]  /*79a0*/  FSETP.NEU.FTZ.AND P1, PT, R165, -INF , PT ;  /* 0xff800000a500780b */ /* 0x000fe20003f3d000 */
[----:B------:R-:W-:Y:S01]  /*79b0*/  UISETP.GT.AND UP0, UPT, UR18, UR9, UPT ;  /* 0x000000091200728c */ /* 0x000fe2000bf04270 */
[----:B------:R-:W-:Y:S02]  /*79c0*/  @P6 LEA.HI.X R15, R4, c[0x0][0x1cc], R5, 0x1, P0 ;  /* 0x00007300040f6a11 */ /* 0x000fe400000f0c05 */
[----:B------:R-:W-:Y:S01]  /*79d0*/  @P6 IADD3 R4, P0, R28, UR14, RZ ;  /* 0x0000000e1c046c10 */ /* 0x000fe2000ff1e0ff */
[----:B------:R-:W-:Y:S01]  /*79e0*/  UMOV UR18, UR17 ;  /* 0x0000001100127c82 */ /* 0x000fe20008000000 */
[----:B------:R-:W-:Y:S01]  /*79f0*/  FSEL R180, R180, RZ, P1 ;  /* 0x000000ffb4b47208 */ /* 0x000fe20000800000 */
[----:B------:R3:W-:Y:S01]  /*7a00*/  @P6 LDGSTS.E.BYPASS.LTC128B.128 [R128+0x16100], [R14.64], !P2 ;  /* 0x161000000e806fae */ /* 0x0007e2000d101d56 */
[----:B------:R-:W-:Y:S02]  /*7a10*/  @P6 IADD3.X R5, R23, UR11, RZ, P0, !PT ;  /* 0x0000000b17056c10 */ /* 0x000fe400087fe4ff */
[----:B------:R-:W-:Y:S01]  /*7a20*/  @P6 LEA R10, P0, R4, c[0x0][0x1c8], 0x1 ;  /* 0x00007200040a6a11 */ /* 0x000fe200078008ff */
[--C-:B------:R-:W-:Y:S02]  /*7a30*/  FFMA.FTZ R188, R188, c[0x0][0x2d0], -R180.reuse ;  /* 0x0000b400bcbc7a23 */ /* 0x100fe400000108b4 */
[--C-:B------:R-:W-:Y:S01]  /*7a40*/  FFMA.FTZ R189, R189, c[0x0][0x2d0], -R180.reuse ;  /* 0x0000b400bdbd7a23 */ /* 0x100fe200000108b4 */
[----:B------:R-:W-:Y:S01]  /*7a50*/  @P6 LEA.HI.X R11, R4, c[0x0][0x1cc], R5, 0x1, P0 ;  /* 0x00007300040b6a11 */ /* 0x000fe200000f0c05 */
[--C-:B------:R-:W-:Y:S01]  /*7a60*/  FFMA.FTZ R185, R185, c[0x0][0x2d0], -R180.reuse ;  /* 0x0000b400b9b97a23 */ /* 0x100fe200000108b4 */
[----:B------:R-:W-:Y:S01]  /*7a70*/  @P6 IADD3 R4, P0, R21, UR14, RZ ;  /* 0x0000000e15046c10 */ /* 0x000fe2000ff1e0ff */
[----:B------:R3:W-:Y:S02]  /*7a80*/  MUFU.EX2 R175, R189 ;  /* 0x000000bd00af7308 */ /* 0x0007e40000000800 */
[----:B------:R3:W-:Y:S01]  /*7a90*/  @P6 LDGSTS.E.BYPASS.LTC128B.128 [R128+0x11100], [R10.64], !P5 ;  /* 0x111000000a806fae */ /* 0x0007e2000e901d56 */
[----:B------:R-:W-:Y:S02]  /*7aa0*/  @P6 IADD3.X R5, R20, UR11, RZ, P0, !PT ;  /* 0x0000000b14056c10 */ /* 0x000fe400087fe4ff */
[----:B--2---:R-:W-:Y:S01]  /*7ab0*/  @P6 LEA R6, P0, R4, c[0x0][0x1c8], 0x1 ;  /* 0x0000720004066a11 */ /* 0x004fe200078008ff */
[----:B----4-:R-:W-:Y:S03]  /*7ac0*/  FFMA.FTZ R12, R164, c[0x0][0x2d0], -R180 ;  /* 0x0000b400a40c7a23 */ /* 0x010fe600000108b4 */
[----:B------:R-:W-:Y:S01]  /*7ad0*/  @P6 LEA.HI.X R7, R4, c[0x0][0x1cc], R5, 0x1, P0 ;  /* 0x0000730004076a11 */ /* 0x000fe200000f0c05 */
[----:B------:R2:W-:Y:S01]  /*7ae0*/  MUFU.EX2 R171, R185 ;  /* 0x000000b900ab7308 */ /* 0x0005e20000000800 */
[----:B------:R-:W-:Y:S02]  /*7af0*/  @P6 IADD3 R4, P0, R19, UR14, RZ ;  /* 0x0000000e13046c10 */ /* 0x000fe4000ff1e0ff */
[----:B-1----:R-:W-:Y:S01]  /*7b00*/  FMNMX.FTZ R164, R0, R2, !PT ;  /* 0x0000000200a47209 */ /* 0x002fe20007810000 */
[----:B------:R1:W-:Y:S01]  /*7b10*/  @P6 LDGSTS.E.BYPASS.LTC128B.128 [R128+0x13100], [R6.64], !P4 ;  /* 0x1310000006806fae */ /* 0x0003e2000e101d56 */
[----:B------:R-:W-:Y:S02]  /*7b20*/  @P6 IADD3.X R5, R18, UR11, RZ, P0, !PT ;  /* 0x0000000b12056c10 */ /* 0x000fe400087fe4ff */
[----:B---3--:R-:W-:Y:S01]  /*7b30*/  @P6 LEA R8, P0, R4, c[0x0][0x1c8], 0x1 ;  /* 0x0000720004086a11 */ /* 0x008fe200078008ff */
[----:B------:R-:W-:Y:S01]  /*7b40*/  FMUL.FTZ R181, R164, c[0x0][0x2d0] ;  /* 0x0000b400a4b57a20 */ /* 0x000fe20000410000 */
[----:B------:R-:W-:Y:S01]  /*7b50*/  FSEL R0, R165, RZ, P1 ;  /* 0x000000ffa5007208 */ /* 0x000fe20000800000 */
[----:B------:R-:W3:Y:S01]  /*7b60*/  MUFU.EX2 R169, R12 ;  /* 0x0000000c00a97308 */ /* 0x000ee20000000800 */
[----:B------:R-:W-:Y:S02]  /*7b70*/  @P6 LEA.HI.X R9, R4, c[0x0][0x1cc], R5, 0x1, P0 ;  /* 0x0000730004096a11 */ /* 0x000fe400000f0c05 */
[----:B------:R-:W-:Y:S01]  /*7b80*/  @P6 IADD3 R2, P0, R17, UR14, RZ ;  /* 0x0000000e11026c10 */ /* 0x000fe2000ff1e0ff */
[----:B------:R-:W-:Y:S02]  /*7b90*/  FADD.FTZ R0, -R0, R3 ;  /* 0x0000000300007221 */ /* 0x000fe40000010100 */
[----:B------:R1:W-:Y:S01]  /*7ba0*/  @P6 LDGSTS.E.BYPASS.LTC128B.128 [R128+0x15100], [R8.64], !P3 ;  /* 0x1510000008806fae */ /* 0x0003e2000d901d56 */
[----:B------:R-:W-:Y:S01]  /*7bb0*/  @P6 LEA R4, P1, R2, c[0x0][0x1c8], 0x1 ;  /* 0x0000720002046a11 */ /* 0x000fe200078208ff */
[----:B------:R-:W-:Y:S01]  /*7bc0*/  FMUL.FTZ R0, R0, c[0x0][0x2d0] ;  /* 0x0000b40000007a20 */ /* 0x000fe20000410000 */
[----:B------:R-:W-:Y:S01]  /*7bd0*/  @P6 IADD3.X R5, R16, UR11, RZ, P0, !PT ;  /* 0x0000000b10056c10 */ /* 0x000fe200087fe4ff */
[----:B------:R-:W4:Y:S01]  /*7be0*/  MUFU.EX2 R188, R188 ;  /* 0x000000bc00bc7308 */ /* 0x000f220000000800 */
[----:B------:R-:W-:Y:S01]  /*7bf0*/  FSETP.NEU.FTZ.AND P0, PT, R164, -INF , PT ;  /* 0xff800000a400780b */ /* 0x000fe20003f1d000 */
[----:B------:R-:W-:Y:S01]  /*7c00*/  IMAD.MOV.U32 R189, RZ, RZ, R32 ;  /* 0x000000ffffbd7224 */ /* 0x000fe200078e0020 */
[----:B------:R-:W-:Y:S02]  /*7c10*/  @P6 LEA.HI.X R5, R2, c[0x0][0x1cc], R5, 0x1, P1 ;  /* 0x0000730002056a11 */ /* 0x000fe400008f0c05 */
[----:B------:R-:W-:Y:S02]  /*7c20*/  FSEL R181, R181, RZ, P0 ;  /* 0x000000ffb5b57208 */ /* 0x000fe40000000000 */
[----:B------:R-:W-:Y:S01]  /*7c30*/  FSEL R2, R164, RZ, P0 ;  /* 0x000000ffa4027208 */ /* 0x000fe20000000000 */
[----:B------:R1:W-:Y:S01]  /*7c40*/  @P6 LDGSTS.E.BYPASS.LTC128B.128 [R128+0x17100], [R4.64], !P2 ;  /* 0x1710000004806fae */ /* 0x0003e2000d101d56 */
[----:B--2---:R-:W-:Y:S01]  /*7c50*/  MOV R185, R25 ;  /* 0x0000001900b97202 */ /* 0x004fe20000000f00 */
[--C-:B------:R-:W-:Y:S01]  /*7c60*/  FFMA.FTZ R186, R186, c[0x0][0x2d0], -R181.reuse ;  /* 0x0000b400baba7a23 */ /* 0x100fe200000108b5 */
[----:B------:R2:W1:Y:S01]  /*7c70*/  MUFU.EX2 R3, R0 ;  /* 0x0000000000037308 */ /* 0x0004620000000800 */
[--C-:B------:R-:W-:Y:S01]  /*7c80*/  FFMA.FTZ R190, R190, c[0x0][0x2d0], -R181.reuse ;  /* 0x0000b400bebe7a23 */ /* 0x100fe200000108b5 */
[----:B------:R-:W-:Y:S01]  /*7c90*/  LDSM.16.MT88.4 R20, [R250+0x100] ;  /* 0x00010000fa14783b */ /* 0x000fe20000004200 */
[--C-:B------:R-:W-:Y:S01]  /*7ca0*/  FFMA.FTZ R184, R184, c[0x0][0x2d0], -R181.reuse ;  /* 0x0000b400b8b87a23 */ /* 0x100fe200000108b5 */
[----:B---3--:R-:W-:Y:S01]  /*7cb0*/  F2FP.BF16.PACK_AB R178, R171, R169 ;  /* 0x000000a9abb2723e */ /* 0x008fe200000010ff */
[--C-:B------:R-:W-:Y:S01]  /*7cc0*/  FFMA.FTZ R191, R191, c[0x0][0x2d0], -R181.reuse ;  /* 0x0000b400bfbf7a23 */ /* 0x100fe200000108b5 */
[----:B------:R-:W-:Y:S01]  /*7cd0*/  PLOP3.LUT P0, PT, PT, PT, UP0, 0x80, 0x0 ;  /* 0x000000000000781c */ /* 0x000fe20003f0f008 */
[----:B------:R-:W0:Y:S03]  /*7ce0*/  LDGDEPBAR ;  /* 0x00000000000079af */ /* 0x000e260000000000 */
[----:B------:R-:W3:Y:S01]  /*7cf0*/  MUFU.EX2 R12, R186 ;  /* 0x000000ba000c7308 */ /* 0x000ee20000000800 */
[----:B----4-:R-:W-:Y:S09]  /*7d00*/  F2FP.BF16.PACK_AB R176, R175, R188 ;  /* 0x000000bcafb0723e */ /* 0x010ff200000010ff */
[----:B------:R-:W-:Y:S01]  /*7d10*/  MUFU.EX2 R168, R190 ;  /* 0x000000be00a87308 */ /* 0x000fe20000000800 */
[----:B-1----:R-:W4:Y:S01]  /*7d20*/  LDL.LU R128, [R1+0x12c] ;  /* 0x00012c0001807983 */ /* 0x002f220000300800 */
[----:B--2---:R-:W-:Y:S02]  /*7d30*/  FADD.FTZ R0, -R2, R166 ;  /* 0x000000a602007221 */ /* 0x004fe40000010100 */
[C---:B------:R-:W-:Y:S02]  /*7d40*/  FMUL.FTZ R4, R3.reuse, R132 ;  /* 0x0000008403047220 */ /* 0x040fe40000410000 */
[----:B------:R-:W2:Y:S01]  /*7d50*/  LDL R26, [R1] ;  /* 0x00000000011a7983 */ /* 0x000ea20000100800 */
[----:B------:R-:W-:Y:S03]  /*7d60*/  FMUL.FTZ R0, R0, c[0x0][0x2d0] ;  /* 0x0000b40000007a20 */ /* 0x000fe60000410000 */
[----:B------:R-:W1:Y:S01]  /*7d70*/  MUFU.EX2 R170, R184 ;  /* 0x000000b800aa7308 */ /* 0x000e620000000800 */
[C---:B------:R-:W-:Y:S02]  /*7d80*/  FMUL.FTZ R5, R3.reuse, R133 ;  /* 0x0000008503057220 */ /* 0x040fe40000410000 */
[----:B---3--:R-:W-:Y:S02]  /*7d90*/  IMAD.MOV.U32 R166, RZ, RZ, R12 ;  /* 0x000000ffffa67224 */ /* 0x008fe400078e000c */
[----:B------:R-:W3:Y:S01]  /*7da0*/  LDSM.16.MT88.4 R12, [R249+0x100] ;  /* 0x00010000f90c783b */ /* 0x000ee20000004200 */
[C---:B------:R-:W-:Y:S02]  /*7db0*/  FMUL.FTZ R8, R3.reuse, R136 ;  /* 0x0000008803087220 */ /* 0x040fe40000410000 */
[C---:B------:R-:W-:Y:S02]  /*7dc0*/  FMUL.FTZ R9, R3.reuse, R137 ;  /* 0x0000008903097220 */ /* 0x040fe40000410000 */
[----:B------:R-:W1:Y:S01]  /*7dd0*/  MUFU.EX2 R182, R191 ;  /* 0x000000bf00b67308 */ /* 0x000e620000000800 */
[C---:B------:R-:W-:Y:S02]  /*7de0*/  FMUL.FTZ R16, R3.reuse, R144 ;  /* 0x0000009003107220 */ /* 0x040fe40000410000 */
[C---:B------:R-:W-:Y:S01]  /*7df0*/  FMUL.FTZ R17, R3.reuse, R145 ;  /* 0x0000009103117220 */ /* 0x040fe20000410000 */
[----:B------:R-:W-:Y:S01]  /*7e00*/  MOV R145, R188 ;  /* 0x000000bc00917202 */ /* 0x000fe20000000f00 */
[C---:B------:R-:W-:Y:S02]  /*7e10*/  FMUL.FTZ R25, R3.reuse, R153 ;  /* 0x0000009903197220 */ /* 0x040fe40000410000 */
[C---:B------:R-:W-:Y:S02]  /*7e20*/  FMUL.FTZ R32, R3.reuse, R160 ;  /* 0x000000a003207220 */ /* 0x040fe40000410000 */
[C---:B------:R-:W-:Y:S01]  /*7e30*/  FMUL.FTZ R33, R3.reuse, R161 ;  /* 0x000000a103217220 */ /* 0x040fe20000410000 */
[----:B------:R-:W3:Y:S01]  /*7e40*/  MUFU.EX2 R0, R0 ;  /* 0x0000000000007308 */ /* 0x000ee20000000800 */
[C---:B------:R-:W-:Y:S02]  /*7e50*/  FMUL.FTZ R36, R3.reuse, R36 ;  /* 0x0000002403247220 */ /* 0x040fe40000410000 */
[C---:B------:R-:W-:Y:S01]  /*7e60*/  FMUL.FTZ R37, R3.reuse, R37 ;  /* 0x0000002503257220 */ /* 0x040fe20000410000 */
[----:B-1----:R-:W-:Y:S01]  /*7e70*/  F2FP.BF16.PACK_AB R179, R166, R170 ;  /* 0x000000aaa6b3723e */ /* 0x002fe200000010ff */
[C---:B------:R-:W-:Y:S02]  /*7e80*/  FMUL.FTZ R40, R3.reuse, R40 ;  /* 0x0000002803287220 */ /* 0x040fe40000410000 */
[C---:B------:R-:W-:Y:S02]  /*7e90*/  FMUL.FTZ R41, R3.reuse, R41 ;  /* 0x0000002903297220 */ /* 0x040fe40000410000 */
[C---:B------:R-:W-:Y:S02]  /*7ea0*/  FMUL.FTZ R44, R3.reuse, R44 ;  /* 0x0000002c032c7220 */ /* 0x040fe40000410000 */
[C---:B------:R-:W-:Y:S02]  /*7eb0*/  FMUL.FTZ R45, R3.reuse, R45 ;  /* 0x0000002d032d7220 */ /* 0x040fe40000410000 */
[C---:B------:R-:W-:Y:S01]  /*7ec0*/  FMUL.FTZ R48, R3.reuse, R48 ;  /* 0x0000003003307220 */ /* 0x040fe20000410000 */
[----:B------:R-:W-:Y:S01]  /*7ed0*/  F2FP.BF16.PACK_AB R177, R168, R182 ;  /* 0x000000b6a8b1723e */ /* 0x000fe200000010ff */
[----:B------:R-:W-:Y:S02]  /*7ee0*/  IMAD.MOV.U32 R191, RZ, RZ, R24 ;  /* 0x000000ffffbf7224 */ /* 0x000fe400078e0018 */
[C---:B------:R-:W-:Y:S02]  /*7ef0*/  FMUL.FTZ R24, R3.reuse, R152 ;  /* 0x0000009803187220 */ /* 0x040fe40000410000 */
[C---:B------:R-:W-:Y:S02]  /*7f00*/  FMUL.FTZ R49, R3.reuse, R49 ;  /* 0x0000003103317220 */ /* 0x040fe40000410000 */
[C---:B------:R-:W-:Y:S02]  /*7f10*/  FMUL.FTZ R52, R3.reuse, R52 ;  /* 0x0000003403347220 */ /* 0x040fe40000410000 */
[C---:B------:R-:W-:Y:S02]  /*7f20*/  FMUL.FTZ R53, R3.reuse, R53 ;  /* 0x0000003503357220 */ /* 0x040fe40000410000 */
[C---:B---3--:R-:W-:Y:S02]  /*7f30*/  FMUL.FTZ R6, R0.reuse, R134 ;  /* 0x0000008600067220 */ /* 0x048fe40000410000 */
[C---:B------:R-:W-:Y:S02]  /*7f40*/  FMUL.FTZ R7, R0.reuse, R135 ;  /* 0x0000008700077220 */ /* 0x040fe40000410000 */
[----:B------:R-:W-:Y:S01]  /*7f50*/  LDSM.16.MT88.4 R132, [R252+0x100] ;  /* 0x00010000fc84783b */ /* 0x000fe20000004200 */
[C---:B------:R-:W-:Y:S02]  /*7f60*/  FMUL.FTZ R10, R0.reuse, R138 ;  /* 0x0000008a000a7220 */ /* 0x040fe40000410000 */
[C---:B------:R-:W-:Y:S02]  /*7f70*/  FMUL.FTZ R11, R0.reuse, R139 ;  /* 0x0000008b000b7220 */ /* 0x040fe40000410000 */
[C---:B------:R-:W-:Y:S01]  /*7f80*/  HMMA.16816.F32.BF16 R4, R176.reuse, R12, R4 ;  /* 0x0000000cb004723c */ /* 0x040fe20000041804 */
[----:B------:R-:W-:Y:S04]  /*7f90*/  LDSM.16.MT88.4 R136, [R249+0x900] ;  /* 0x00090000f988783b */ /* 0x000fe80000004200 */
[C---:B------:R-:W-:Y:S02]  /*7fa0*/  FMUL.FTZ R18, R0.reuse, R146 ;  /* 0x0000009200127220 */ /* 0x040fe40000410000 */
[C---:B------:R-:W-:Y:S01]  /*7fb0*/  FMUL.FTZ R12, R3.reuse, R140 ;  /* 0x0000008c030c7220 */ /* 0x040fe20000410000 */
[C---:B------:R-:W-:Y:S04]  /*7fc0*/  HMMA.16816.F32.BF16 R8, R176.reuse, R14, R8 ;  /* 0x0000000eb008723c */ /* 0x040fe80000041808 */
[----:B------:R-:W-:Y:S02]  /*7fd0*/  FMUL.FTZ R13, R3, R141 ;  /* 0x0000008d030d7220 */ /* 0x000fe40000410000 */
[C---:B------:R-:W-:Y:S02]  /*7fe0*/  FMUL.FTZ R19, R0.reuse, R147 ;  /* 0x0000009300137220 */ /* 0x040fe40000410000 */
[C---:B------:R-:W-:Y:S04]  /*7ff0*/  FMUL.FTZ R14, R0.reuse, R142 ;  /* 0x0000008e000e7220 */ /* 0x040fe80000410000 */
[C---:B------:R-:W-:Y:S02]  /*8000*/  FMUL.FTZ R15, R0.reuse, R143 ;  /* 0x0000008f000f7220 */ /* 0x040fe40000410000 */
[----:B------:R-:W-:Y:S01]  /*8010*/  LDSM.16.MT88.4 R140, [R250+0x1100] ;  /* 0x00110000fa8c783b */ /* 0x000fe20000004200 */
[C---:B------:R-:W-:Y:S02]  /*8020*/  FMUL.FTZ R27, R0.reuse, R155 ;  /* 0x0000009b001b7220 */ /* 0x040fe40000410000 */
[C---:B------:R-:W-:Y:S02]  /*8030*/  FMUL.FTZ R35, R0.reuse, R163 ;  /* 0x000000a300237220 */ /* 0x040fe40000410000 */
[C---:B------:R-:W-:Y:S03]  /*8040*/  HMMA.16816.F32.BF16 R12, R176.reuse, R20, R12 ;  /* 0x00000014b00c723c */ /* 0x040fe6000004180c */
[--C-:B------:R-:W-:Y:S02]  /*8050*/  FFMA.FTZ R2, R129, c[0x0][0x2d0], -R180.reuse ;  /* 0x0000b40081027a23 */ /* 0x100fe400000108b4 */
[----:B------:R-:W3:Y:S01]  /*8060*/  LDL.LU R129, [R1+0x128] ;  /* 0x0001280001817983 */ /* 0x000ee20000300800 */
[--C-:B------:R-:W-:Y:S02]  /*8070*/  FFMA.FTZ R184, R193, c[0x0][0x2d0], -R180.reuse ;  /* 0x0000b400c1b87a23 */ /* 0x100fe400000108b4 */
[C---:B------:R-:W-:Y:S04]  /*8080*/  HMMA.16816.F32.BF16 R16, R176.reuse, R22, R16 ;  /* 0x00000016b010723c */ /* 0x040fe80000041810 */
[C---:B------:R-:W-:Y:S01]  /*8090*/  FMUL.FTZ R20, R3.reuse, R148 ;  /* 0x0000009403147220 */ /* 0x040fe20000410000 */
[----:B------:R-:W-:Y:S01]  /*80a0*/  MUFU.EX2 R184, R184 ;  /* 0x000000b800b87308 */ /* 0x000fe20000000800 */
[C---:B------:R-:W-:Y:S02]  /*80b0*/  FMUL.FTZ R21, R3.reuse, R149 ;  /* 0x0000009503157220 */ /* 0x040fe40000410000 */
[C---:B------:R-:W-:Y:S04]  /*80c0*/  FMUL.FTZ R22, R0.reuse, R150 ;  /* 0x0000009600167220 */ /* 0x040fe80000410000 */
[C---:B------:R-:W-:Y:S02]  /*80d0*/  FMUL.FTZ R23, R0.reuse, R151 ;  /* 0x0000009700177220 */ /* 0x040fe40000410000 */
        /* <DEDUP_REMOVED lines=33> */
[----:B------:R-:W3:Y:S01]  /*82f0*/  LDL.LU R130, [R1+0x124] ;  /* 0x0001240001827983 */ /* 0x000ee20000300800 */
        /* <DEDUP_REMOVED lines=51> */
[----:B------:R-:W-:Y:S02]  /*8630*/  FMUL.FTZ R125, R3, R125 ;  /* 0x0000007d037d7220 */ /* 0x000fe40000410000 */
[--C-:B------:R-:W-:Y:S02]  /*8640*/  FFMA.FTZ R148, R183, c[0x0][0x2d0], -R181.reuse ;  /* 0x0000b400b7947a23 */ /* 0x100fe400000108b5 */
[--C-:B------:R-:W-:Y:S02]  /*8650*/  FFMA.FTZ R183, R194, c[0x0][0x2d0], -R180.reuse ;  /* 0x0000b400c2b77a23 */ /* 0x100fe400000108b4 */
[----:B------:R-:W-:Y:S10]  /*8660*/  MUFU.EX2 R186, R148 ;  /* 0x0000009400ba7308 */ /* 0x000ff40000000800 */
[----:B------:R-:W-:Y:S01]  /*8670*/  MUFU.EX2 R183, R183 ;  /* 0x000000b700b77308 */ /* 0x000fe20000000800 */
[C---:B----4-:R-:W-:Y:S01]  /*8680*/  FMUL.FTZ R128, R3.reuse, R128 ;  /* 0x0000008003807220 */ /* 0x050fe20000410000 */
[----:B--2---:R1:W2:Y:S01]  /*8690*/  LDSM.16.MT88.4 R28, [R26+0x100] ;  /* 0x000100001a1c783b */ /* 0x0042a20000004200 */
[----:B------:R-:W-:Y:S01]  /*86a0*/  MOV R151, R26 ;  /* 0x0000001a00977202 */ /* 0x000fe20000000f00 */
[C---:B-1----:R-:W-:Y:S01]  /*86b0*/  FMUL.FTZ R26, R0.reuse, R154 ;  /* 0x0000009a001a7220 */ /* 0x042fe20000410000 */
[C---:B--2---:R-:W-:Y:S07]  /*86c0*/  HMMA.16816.F32.BF16 R20, R176.reuse, R28, R20 ;  /* 0x0000001cb014723c */ /* 0x044fee0000041814 */
[C---:B------:R-:W-:Y:S01]  /*86d0*/  FMUL.FTZ R28, R3.reuse, R156 ;  /* 0x0000009c031c7220 */ /* 0x040fe20000410000 */
[C---:B------:R-:W-:Y:S01]  /*86e0*/  HMMA.16816.F32.BF16 R24, R176.reuse, R30, R24 ;  /* 0x0000001eb018723c */ /* 0x040fe20000041818 */
[----:B------:R1:W2:Y:S03]  /*86f0*/  MUFU.EX2 R156, R2 ;  /* 0x00000002009c7308 */ /* 0x0002a60000000800 */
[----:B------:R-:W-:Y:S03]  /*8700*/  FMUL.FTZ R29, R3, R157 ;  /* 0x0000009d031d7220 */ /* 0x000fe60000410000 */
[C---:B------:R-:W-:Y:S02]  /*8710*/  FMUL.FTZ R30, R0.reuse, R158 ;  /* 0x0000009e001e7220 */ /* 0x040fe40000410000 */
[----:B------:R-:W-:Y:S07]  /*8720*/  FMUL.FTZ R31, R0, R159 ;  /* 0x0000009f001f7220 */ /* 0x000fee0000410000 */
[C---:B------:R-:W-:Y:S08]  /*8730*/  HMMA.16816.F32.BF16 R28, R176.reuse, R132, R28 ;  /* 0x00000084b01c723c */ /* 0x040ff0000004181c */
[C---:B------:R-:W-:Y:S01]  /*8740*/  HMMA.16816.F32.BF16 R32, R176.reuse, R134, R32 ;  /* 0x00000086b020723c */ /* 0x040fe20000041820 */
[----:B------:R-:W4:Y:S03]  /*8750*/  LDSM.16.MT88.4 R132, [R249+0x2100] ;  /* 0x00210000f984783b */ /* 0x000f260000004200 */
[--C-:B-1----:R-:W-:Y:S02]  /*8760*/  FFMA.FTZ R2, R131, c[0x0][0x2d0], -R181.reuse ;  /* 0x0000b40083027a23 */ /* 0x102fe400000108b5 */
[----:B------:R-:W2:Y:S02]  /*8770*/  LDL.LU R131, [R1+0x120] ;  /* 0x0001200001837983 */ /* 0x000ea40000300800 */
[----:B------:R1:W-:Y:S01]  /*8780*/  MUFU.EX2 R150, R2 ;  /* 0x0000000200967308 */ /* 0x0003e20000000800 */
[----:B---3--:R-:W-:Y:S03]  /*8790*/  FMUL.FTZ R129, R3, R129 ;  /* 0x0000008103817220 */ /* 0x008fe60000410000 */
[--C-:B-1----:R-:W-:Y:S06]  /*87a0*/  FFMA.FTZ R2, R191, c[0x0][0x2d0], -R181.reuse ;  /* 0x0000b400bf027a23 */ /* 0x102fec00000108b5 */
[----:B------:R1:W3:Y:S01]  /*87b0*/  MUFU.EX2 R157, R2 ;  /* 0x00000002009d7308 */ /* 0x0002e20000000800 */
[C---:B----4-:R-:W-:Y:S08]  /*87c0*/  HMMA.16816.F32.BF16 R36, R176.reuse, R132, R36 ;  /* 0x00000084b024723c */ /* 0x050ff00000041824 */
[C---:B------:R-:W-:Y:S01]  /*87d0*/  HMMA.16816.F32.BF16 R40, R176.reuse, R134, R40 ;  /* 0x00000086b028723c */ /* 0x040fe20000041828 */
[----:B------:R-:W4:Y:S03]  /*87e0*/  LDSM.16.MT88.4 R132, [R250+0x2100] ;  /* 0x00210000fa84783b */ /* 0x000f260000004200 */
[--C-:B-1----:R-:W-:Y:S04]  /*87f0*/  FFMA.FTZ R2, R187, c[0x0][0x2d0], -R180.reuse ;  /* 0x0000b400bb027a23 */ /* 0x102fe800000108b4 */
[----:B------:R1:W-:Y:S04]  /*8800*/  MUFU.EX2 R158, R2 ;  /* 0x00000002009e7308 */ /* 0x0003e80000000800 */
[--C-:B-1----:R-:W-:Y:S01]  /*8810*/  FFMA.FTZ R2, R200, c[0x0][0x2d0], -R180.reuse ;  /* 0x0000b400c8027a23 */ /* 0x102fe200000108b4 */
[C---:B----4-:R-:W-:Y:S01]  /*8820*/  HMMA.16816.F32.BF16 R44, R176.reuse, R132, R44 ;  /* 0x00000084b02c723c */ /* 0x050fe2000004182c */
[----:B------:R1:W5:Y:S04]  /*8830*/  LDL.LU R200, [R1+0x11c] ;  /* 0x00011c0001c87983 */ /* 0x0003680000300800 */
[----:B------:R4:W1:Y:S01]  /*8840*/  MUFU.EX2 R153, R2 ;  /* 0x0000000200997308 */ /* 0x0008620000000800 */
[----:B------:R-:W-:Y:S02]  /*8850*/  FMUL.FTZ R130, R0, R130 ;  /* 0x0000008200827220 */ /* 0x000fe40000410000 */
[C---:B------:R-:W-:Y:S01]  /*8860*/  HMMA.16816.F32.BF16 R48, R176.reuse, R134, R48 ;  /* 0x00000086b030723c */ /* 0x040fe20000041830 */
[----:B------:R-:W1:Y:S03]  /*8870*/  LDSM.16.MT88.4 R132, [R151+0x2100] ;  /* 0x002100009784783b */ /* 0x000e660000004200 */
[--C-:B----4-:R-:W-:Y:S02]  /*8880*/  FFMA.FTZ R2, R185, c[0x0][0x2d0], -R181.reuse ;  /* 0x0000b400b9027a23 */ /* 0x110fe400000108b5 */
[--C-:B------:R-:W-:Y:S02]  /*8890*/  FFMA.FTZ R185, R192, c[0x0][0x2d0], -R180.reuse ;  /* 0x0000b400c0b97a23 */ /* 0x100fe400000108b4 */
[----:B------:R4:W-:Y:S10]  /*88a0*/  MUFU.EX2 R159, R2 ;  /* 0x00000002009f7308 */ /* 0x0009f40000000800 */
[----:B------:R-:W-:Y:S01]  /*88b0*/  MUFU.EX2 R185, R185 ;  /* 0x000000b900b97308 */ /* 0x000fe20000000800 */
[C---:B-1----:R-:W-:Y:S03]  /*88c0*/  HMMA.16816.F32.BF16 R52, R176.reuse, R132, R52 ;  /* 0x00000084b034723c */ /* 0x042fe60000041834 */
[--C-:B----4-:R-:W-:Y:S05]  /*88d0*/  FFMA.FTZ R2, R189, c[0x0][0x2d0], -R181.reuse ;  /* 0x0000b400bd027a23 */ /* 0x110fea00000108b5 */
[C---:B------:R-:W-:Y:S01]  /*88e0*/  HMMA.16816.F32.BF16 R56, R176.reuse, R134, R56 ;  /* 0x00000086b038723c */ /* 0x040fe20000041838 */
[----:B------:R-:W1:Y:S01]  /*88f0*/  LDSM.16.MT88.4 R132, [R252+0x2100] ;  /* 0x00210000fc84783b */ /* 0x000e620000004200 */
[----:B------:R4:W1:Y:S02]  /*8900*/  MUFU.EX2 R160, R2 ;  /* 0x0000000200a07308 */ /* 0x0008640000000800 */
[--C-:B----4-:R-:W-:Y:S02]  /*8910*/  FFMA.FTZ R2, R201, c[0x0][0x2d0], -R180.reuse ;  /* 0x0000b400c9027a23 */ /* 0x110fe400000108b4 */
[----:B------:R4:W5:Y:S06]  /*8920*/  LDL.LU R201, [R1+0x118] ;  /* 0x0001180001c97983 */ /* 0x00096c0000300800 */
[----:B------:R3:W-:Y:S01]  /*8930*/  MUFU.EX2 R189, R2 ;  /* 0x0000000200bd7308 */ /* 0x0007e20000000800 */
[----:B------:R-:W4:Y:S01]  /*8940*/  LDL.LU R144, [R1+0x64] ;  /* 0x0000640001907983 */ /* 0x000f220000300800 */
[C---:B-1----:R-:W-:Y:S08]  /*8950*/  HMMA.16816.F32.BF16 R60, R176.reuse, R132, R60 ;  /* 0x00000084b03c723c */ /* 0x042ff0000004183c */
[C---:B------:R-:W-:Y:S01]  /*8960*/  HMMA.16816.F32.BF16 R64, R176.reuse, R134, R64 ;  /* 0x00000086b040723c */ /* 0x040fe20000041840 */
[----:B------:R-:W1:Y:S03]  /*8970*/  LDSM.16.MT88.4 R132, [R249+0x4100] ;  /* 0x00410000f984783b */ /* 0x000e660000004200 */
[--C-:B---3--:R-:W-:Y:S02]  /*8980*/  FFMA.FTZ R2, R202, c[0x0][0x2d0], -R180.reuse ;  /* 0x0000b400ca027a23 */ /* 0x108fe400000108b4 */
[----:B------:R3:W5:Y:S02]  /*8990*/  LDL.LU R202, [R1+0x114] ;  /* 0x0001140001ca7983 */ /* 0x0007640000300800 */
[----:B------:R3:W-:Y:S04]  /*89a0*/  MUFU.EX2 R161, R2 ;  /* 0x0000000200a17308 */ /* 0x0007e80000000800 */
[--C-:B---3--:R-:W-:Y:S02]  /*89b0*/  FFMA.FTZ R2, R203, c[0x0][0x2d0], -R181.reuse ;  /* 0x0000b400cb027a23 */ /* 0x108fe400000108b5 */
[----:B------:R3:W5:Y:S04]  /*89c0*/  LDL.LU R203, [R1+0x110] ;  /* 0x0001100001cb7983 */ /* 0x0007680000300800 */
[----:B------:R3:W-:Y:S01]  /*89d0*/  MUFU.EX2 R188, R2 ;  /* 0x0000000200bc7308 */ /* 0x0007e20000000800 */
[C---:B-1----:R-:W-:Y:S08]  /*89e0*/  HMMA.16816.F32.BF16 R68, R176.reuse, R132, R68 ;  /* 0x00000084b044723c */ /* 0x042ff00000041844 */
[C---:B------:R-:W-:Y:S01]  /*89f0*/  HMMA.16816.F32.BF16 R72, R176.reuse, R134, R72 ;  /* 0x00000086b048723c */ /* 0x040fe20000041848 */
[----:B------:R-:W1:Y:S03]  /*8a00*/  LDSM.16.MT88.4 R132, [R250+0x4100] ;  /* 0x00410000fa84783b */ /* 0x000e660000004200 */
[--C-:B---3--:R-:W-:Y:S02]  /*8a10*/  FFMA.FTZ R2, R196, c[0x0][0x2d0], -R181.reuse ;  /* 0x0000b400c4027a23 */ /* 0x108fe400000108b5 */
[----:B------:R3:W5:Y:S02]  /*8a20*/  LDL.LU R196, [R1+0x10c] ;  /* 0x00010c0001c47983 */ /* 0x0007640000300800 */
[----:B------:R3:W-:Y:S04]  /*8a30*/  MUFU.EX2 R190, R2 ;  /* 0x0000000200be7308 */ /* 0x0007e80000000800 */
[--C-:B---3--:R-:W-:Y:S01]  /*8a40*/  FFMA.FTZ R2, R197, c[0x0][0x2d0], -R180.reuse ;  /* 0x0000b400c5027a23 */ /* 0x108fe200000108b4 */
[C---:B-1----:R-:W-:Y:S01]  /*8a50*/  HMMA.16816.F32.BF16 R76, R176.reuse, R132, R76 ;  /* 0x00000084b04c723c */ /* 0x042fe2000004184c */
[----:B------:R1:W5:Y:S04]  /*8a60*/  LDL.LU R197, [R1+0x108] ;  /* 0x0001080001c57983 */ /* 0x0003680000300800 */
[----:B------:R3:W-:Y:S01]  /*8a70*/  MUFU.EX2 R191, R2 ;  /* 0x0000000200bf7308 */ /* 0x0007e20000000800 */
[----:B------:R-:W4:Y:S02]  /*8a80*/  LDL.LU R152, [R1+0x68] ;  /* 0x0000680001987983 */ /* 0x000f240000300800 */
[C---:B------:R-:W-:Y:S03]  /*8a90*/  HMMA.16816.F32.BF16 R80, R176.reuse, R134, R80 ;  /* 0x00000086b050723c */ /* 0x040fe60000041850 */
[----:B------:R-:W1:Y:S01]  /*8aa0*/  LDSM.16.MT88.4 R132, [R151+0x4100] ;  /* 0x004100009784783b */ /* 0x000e620000004200 */
[----:B--2---:R-:W-:Y:S02]  /*8ab0*/  FMUL.FTZ R131, R0, R131 ;  /* 0x0000008300837220 */ /* 0x004fe40000410000 */
[--C-:B---3--:R-:W-:Y:S02]  /*8ac0*/  FFMA.FTZ R2, R198, c[0x0][0x2d0], -R180.reuse ;  /* 0x0000b400c6027a23 */ /* 0x108fe400000108b4 */
[----:B------:R2:W5:Y:S01]  /*8ad0*/  LDL.LU R198, [R1+0x104] ;  /* 0x0001040001c67983 */ /* 0x0005620000300800 */
[----:B------:R-:W-:Y:S01]  /*8ae0*/  FFMA.FTZ R180, R195, c[0x0][0x2d0], -R180 ;  /* 0x0000b400c3b47a23 */ /* 0x000fe200000108b4 */
[----:B------:R3:W-:Y:S10]  /*8af0*/  MUFU.EX2 R162, R2 ;  /* 0x0000000200a27308 */ /* 0x0007f40000000800 */
[----:B------:R-:W2:Y:S01]  /*8b00*/  MUFU.EX2 R180, R180 ;  /* 0x000000b400b47308 */ /* 0x000ea20000000800 */
[C---:B-1----:R-:W-:Y:S03]  /*8b10*/  HMMA.16816.F32.BF16 R84, R176.reuse, R132, R84 ;  /* 0x00000084b054723c */ /* 0x042fe60000041854 */
[----:B---3--:R-:W-:Y:S02]  /*8b20*/  FFMA.FTZ R2, R199, c[0x0][0x2d0], -R181 ;  /* 0x0000b400c7027a23 */ /* 0x008fe400000108b5 */
[----:B------:R1:W5:Y:S03]  /*8b30*/  LDL.LU R199, [R1+0x100] ;  /* 0x0001000001c77983 */ /* 0x0003660000300800 */
[C---:B------:R-:W-:Y:S01]  /*8b40*/  HMMA.16816.F32.BF16 R88, R176.reuse, R134, R88 ;  /* 0x00000086b058723c */ /* 0x040fe20000041858 */
[----:B------:R4:W-:Y:S01]  /*8b50*/  MUFU.EX2 R187, R2 ;  /* 0x0000000200bb7308 */ /* 0x0009e20000000800 */
[----:B------:R-:W3:Y:S05]  /*8b60*/  LDSM.16.MT88.4 R132, [R252+0x4100] ;  /* 0x00410000fc84783b */ /* 0x000eea0000004200 */
[----:B------:R1:W5:Y:S05]  /*8b70*/  LDL.LU R192, [R1+0xfc] ;  /* 0x0000fc0001c07983 */ /* 0x00036a0000300800 */
[----:B------:R1:W5:Y:S05]  /*8b80*/  LDL.LU R193, [R1+0xf8] ;  /* 0x0000f80001c17983 */ /* 0x00036a0000300800 */
[----:B------:R1:W5:Y:S05]  /*8b90*/  LDL.LU R194, [R1+0xf4] ;  /* 0x0000f40001c27983 */ /* 0x00036a0000300800 */
[----:B------:R1:W5:Y:S01]  /*8ba0*/  LDL.LU R195, [R1+0xf0] ;  /* 0x0000f00001c37983 */ /* 0x0003620000300800 */
[C---:B---3--:R-:W-:Y:S08]  /*8bb0*/  HMMA.16816.F32.BF16 R92, R176.reuse, R132, R92 ;  /* 0x00000084b05c723c */ /* 0x048ff0000004185c */
[C---:B------:R-:W-:Y:S01]  /*8bc0*/  HMMA.16816.F32.BF16 R96, R176.reuse, R134, R96 ;  /* 0x00000086b060723c */ /* 0x040fe20000041860 */
[----:B------:R-:W3:Y:S07]  /*8bd0*/  LDSM.16.MT88.4 R132, [R249+0x6100] ;  /* 0x00610000f984783b */ /* 0x000eee0000004200 */
[C---:B---3--:R-:W-:Y:S08]  /*8be0*/  HMMA.16816.F32.BF16 R100, R176.reuse, R132, R100 ;  /* 0x00000084b064723c */ /* 0x048ff00000041864 */
[C---:B------:R-:W-:Y:S01]  /*8bf0*/  HMMA.16816.F32.BF16 R104, R176.reuse, R134, R104 ;  /* 0x00000086b068723c */ /* 0x040fe20000041868 */
[----:B------:R-:W3:Y:S03]  /*8c00*/  LDSM.16.MT88.4 R132, [R250+0x6100] ;  /* 0x00610000fa84783b */ /* 0x000ee60000004200 */
[----:B----4-:R-:W-:Y:S02]  /*8c10*/  FFMA.FTZ R2, R3, R144, R145 ;  /* 0x0000009003027223 */ /* 0x010fe40000010091 */
[----:B------:R-:W-:Y:S02]  /*8c20*/  LDSM.16.MT88.4 R144, [R151+0x1100] ;  /* 0x001100009790783b */ /* 0x000fe40000004200 */
[C---:B---3--:R-:W-:Y:S08]  /*8c30*/  HMMA.16816.F32.BF16 R108, R176.reuse, R132, R108 ;  /* 0x00000084b06c723c */ /* 0x048ff0000004186c */
[C---:B------:R-:W-:Y:S01]  /*8c40*/  HMMA.16816.F32.BF16 R112, R176.reuse, R134, R112 ;  /* 0x00000086b070723c */ /* 0x040fe20000041870 */
[----:B------:R-:W3:Y:S07]  /*8c50*/  LDSM.16.MT88.4 R132, [R151+0x6100] ;  /* 0x006100009784783b */ /* 0x000eee0000004200 */
[C---:B---3--:R-:W-:Y:S08]  /*8c60*/  HMMA.16816.F32.BF16 R116, R176.reuse, R132, R116 ;  /* 0x00000084b074723c */ /* 0x048ff00000041874 */
[C---:B------:R-:W-:Y:S01]  /*8c70*/  HMMA.16816.F32.BF16 R120, R176.reuse, R134, R120 ;  /* 0x00000086b078723c */ /* 0x040fe20000041878 */
[----:B------:R-:W3:Y:S07]  /*8c80*/  LDSM.16.MT88.4 R132, [R252+0x6100] ;  /* 0x00610000fc84783b */ /* 0x000eee0000004200 */
[C---:B---3--:R-:W-:Y:S07]  /*8c90*/  HMMA.16816.F32.BF16 R124, R176.reuse, R132, R124 ;  /* 0x00000084b07c723c */ /* 0x048fee000004187c */
[----:B------:R-:W-:Y:S01]  /*8ca0*/  F2FP.BF16.PACK_AB R132, R156, R149 ;  /* 0x000000959c84723e */ /* 0x000fe200000010ff */
[----:B------:R-:W-:Y:S04]  /*8cb0*/  HMMA.16816.F32.BF16 R128, R176, R134, R128 ;  /* 0x00000086b080723c */ /* 0x000fe80000041880 */
[----:B------:R-:W-:Y:S01]  /*8cc0*/  F2FP.BF16.PACK_AB R133, R157, R150 ;  /* 0x000000969d85723e */ /* 0x000fe200000010ff */
[----:B------:R-:W-:Y:S02]  /*8cd0*/  FFMA.FTZ R148, R0, R152, R182 ;  /* 0x0000009800947223 */ /* 0x000fe400000100b6 */
[----:B------:R-:W-:Y:S01]  /*8ce0*/  F2FP.BF16.PACK_AB R134, R153, R158 ;  /* 0x0000009e9986723e */ /* 0x000fe200000010ff */
[--C-:B------:R-:W-:Y:S01]  /*8cf0*/  FFMA.FTZ R0, R172, c[0x0][0x2d0], -R181.reuse ;  /* 0x0000b400ac007a23 */ /* 0x100fe200000108b5 */
[----:B------:R-:W-:Y:S01]  /*8d00*/  F2FP.BF16.PACK_AB R135, R160, R159 ;  /* 0x0000009fa087723e */ /* 0x000fe200000010ff */
[----:B------:R1:W5:Y:S02]  /*8d10*/  LDL.LU R172, [R1+0xec] ;  /* 0x0000ec0001ac7983 */ /* 0x0003640000300800 */
[----:B------:R-:W-:Y:S01]  /*8d20*/  IMAD.MOV.U32 R152, RZ, RZ, R166 ;  /* 0x000000ffff987224 */ /* 0x000fe200078e00a6 */
[----:B------:R3:W-:Y:S01]  /*8d30*/  MUFU.EX2 R3, R0 ;  /* 0x0000000000037308 */ /* 0x0007e20000000800 */
[----:B------:R-:W-:Y:S02]  /*8d40*/  F2FP.BF16.PACK_AB R176, R184, R185 ;  /* 0x000000b9b8b0723e */ /* 0x000fe400000010ff */
[C---:B------:R-:W-:Y:S05]  /*8d50*/  HMMA.16816.F32.BF16 R4, R132.reuse, R136, R4 ;  /* 0x000000888404723c */ /* 0x040fea0000041804 */
[----:B--2---:R-:W-:Y:S03]  /*8d60*/  F2FP.BF16.PACK_AB R178, R180, R183 ;  /* 0x000000b7b4b2723e */ /* 0x004fe600000010ff */
[C---:B------:R-:W-:Y:S01]  /*8d70*/  HMMA.16816.F32.BF16 R8, R132.reuse, R138, R8 ;  /* 0x0000008a8408723c */ /* 0x040fe20000041808 */
[----:B------:R-:W2:Y:S03]  /*8d80*/  LDSM.16.MT88.4 R136, [R250+0x900] ;  /* 0x00090000fa88783b */ /* 0x000ea60000004200 */
[--C-:B---3--:R-:W-:Y:S02]  /*8d90*/  FFMA.FTZ R0, R173, c[0x0][0x2d0], -R181.reuse ;  /* 0x0000b400ad007a23 */ /* 0x108fe400000108b5 */
[----:B------:R1:W5:Y:S02]  /*8da0*/  LDL.LU R173, [R1+0xe8] ;  /* 0x0000e80001ad7983 */ /* 0x0003640000300800 */
[----:B------:R3:W4:Y:S01]  /*8db0*/  MUFU.EX2 R182, R0 ;  /* 0x0000000000b67308 */ /* 0x0007220000000800 */
[C---:B--2---:R-:W-:Y:S03]  /*8dc0*/  HMMA.16816.F32.BF16 R12, R132.reuse, R136, R12 ;  /* 0x00000088840c723c */ /* 0x044fe6000004180c */
[--C-:B---3--:R-:W-:Y:S01]  /*8dd0*/  FFMA.FTZ R0, R174, c[0x0][0x2d0], -R181.reuse ;  /* 0x0000b400ae007a23 */ /* 0x108fe200000108b5 */
[----:B----4-:R-:W-:Y:S01]  /*8de0*/  F2FP.BF16.PACK_AB R177, R182, R3 ;  /* 0x00000003b6b1723e */ /* 0x010fe200000010ff */
[----:B------:R1:W5:Y:S01]  /*8df0*/  LDL.LU R174, [R1+0xe4] ;  /* 0x0000e40001ae7983 */ /* 0x0003620000300800 */
[----:B------:R-:W-:Y:S03]  /*8e00*/  FFMA.FTZ R181, R167, c[0x0][0x2d0], -R181 ;  /* 0x0000b400a7b57a23 */ /* 0x000fe600000108b5 */
[----:B------:R2:W-:Y:S01]  /*8e10*/  MUFU.EX2 R166, R0 ;  /* 0x0000000000a67308 */ /* 0x0005e20000000800 */
[C---:B------:R-:W-:Y:S01]  /*8e20*/  HMMA.16816.F32.BF16 R16, R132.reuse, R138, R16 ;  /* 0x0000008a8410723c */ /* 0x040fe20000041810 */
[----:B------:R-:W3:Y:S08]  /*8e30*/  LDSM.16.MT88.4 R136, [R151+0x900] ;  /* 0x000900009788783b */ /* 0x000ef00000004200 */
[----:B------:R-:W4:Y:S03]  /*8e40*/  MUFU.EX2 R181, R181 ;  /* 0x000000b500b57308 */ /* 0x000f260000000800 */
[----:B--2---:R-:W-:Y:S02]  /*8e50*/  FADD.FTZ R0, R175, R2 ;  /* 0x00000002af007221 */ /* 0x004fe40000010000 */
[----:B------:R1:W5:Y:S01]  /*8e60*/  LDL.LU R175, [R1+0xe0] ;  /* 0x0000e00001af7983 */ /* 0x0003620000300800 */
[----:B------:R-:W-:Y:S01]  /*8e70*/  FADD.FTZ R2, R168, R148 ;  /* 0x00000094a8027221 */ /* 0x000fe20000010000 */
[----:B------:R-:W-:Y:S01]  /*8e80*/  MOV R148, R153 ;  /* 0x0000009900947202 */ /* 0x000fe20000000f00 */
[----:B------:R-:W-:Y:S02]  /*8e90*/  FADD.FTZ R0, R169, R0 ;  /* 0x00000000a9007221 */ /* 0x000fe40000010000 */
[----:B------:R1:W5:Y:S01]  /*8ea0*/  LDL.LU R168, [R1+0xdc] ;  /* 0x0000dc0001a87983 */ /* 0x0003620000300800 */
[----:B------:R-:W-:Y:S02]  /*8eb0*/  FADD.FTZ R167, R170, R2 ;  /* 0x00000002aaa77221 */ /* 0x000fe40000010000 */
[----:B------:R-:W-:Y:S01]  /*8ec0*/  FADD.FTZ R2, R171, R0 ;  /* 0x00000000ab027221 */ /* 0x000fe20000010000 */
[----:B----4-:R-:W-:Y:S01]  /*8ed0*/  F2FP.BF16.PACK_AB R179, R181, R166 ;  /* 0x000000a6b5b3723e */ /* 0x010fe200000010ff */
[----:B------:R1:W5:Y:S01]  /*8ee0*/  LDL.LU R169, [R1+0xd8] ;  /* 0x0000d80001a97983 */ /* 0x0003620000300800 */
[----:B------:R-:W-:Y:S04]  /*8ef0*/  IMAD.MOV.U32 R0, RZ, RZ, R152 ;  /* 0x000000ffff007224 */ /* 0x000fe800078e0098 */
[----:B------:R-:W-:Y:S01]  /*8f00*/  LDSM.16.MT88.4 R152, [R151+0x1900] ;  /* 0x001900009798783b */ /* 0x000fe20000004200 */
[----:B------:R-:W-:Y:S01]  /*8f10*/  FADD.FTZ R0, R0, R167 ;  /* 0x000000a700007221 */ /* 0x000fe20000010000 */
[C---:B---3--:R-:W-:Y:S03]  /*8f20*/  HMMA.16816.F32.BF16 R20, R132.reuse, R136, R20 ;  /* 0x000000888414723c */ /* 0x048fe60000041814 */
[----:B------:R1:W5:Y:S05]  /*8f30*/  LDL.LU R170, [R1+0xd4] ;  /* 0x0000d40001aa7983 */ /* 0x00036a0000300800 */
[C---:B------:R-:W-:Y:S01]  /*8f40*/  HMMA.16816.F32.BF16 R24, R132.reuse, R138, R24 ;  /* 0x0000008a8418723c */ /* 0x040fe20000041818 */
[----:B------:R-:W2:Y:S05]  /*8f50*/  LDSM.16.MT88.4 R136, [R252+0x900] ;  /* 0x00090000fc88783b */ /* 0x000eaa0000004200 */
[----:B------:R1:W5:Y:S02]  /*8f60*/  LDL.LU R171, [R1+0xd0] ;  /* 0x0000d00001ab7983 */ /* 0x0003640000300800 */
        /* <DEDUP_REMOVED lines=37> */
[----:B------:R-:W-:Y:S01]  /*91c0*/  HMMA.16816.F32.BF16 R128, R132, R138, R128 ;  /* 0x0000008a8480723c */ /* 0x000fe20000041880 */
[----:B------:R-:W2:Y:S06]  /*91d0*/  LDSM.16.MT88.4 R136, [R249+0x1100] ;  /* 0x00110000f988783b */ /* 0x000eac0000004200 */
[----:B------:R-:W-:Y:S02]  /*91e0*/  F2FP.BF16.PACK_AB R132, R161, R189 ;  /* 0x000000bda184723e */ /* 0x000fe400000010ff */
[----:B------:R-:W-:Y:S03]  /*91f0*/  F2FP.BF16.PACK_AB R134, R162, R191 ;  /* 0x000000bfa286723e */ /* 0x000fe600000010ff */
[----:B------:R-:W-:Y:S02]  /*9200*/  F2FP.BF16.PACK_AB R133, R190, R188 ;  /* 0x000000bcbe85723e */ /* 0x000fe400000010ff */
[----:B------:R-:W-:Y:S07]  /*9210*/  F2FP.BF16.PACK_AB R135, R187, R186 ;  /* 0x000000babb87723e */ /* 0x000fee00000010ff */
[C---:B--2---:R-:W-:Y:S08]  /*9220*/  HMMA.16816.F32.BF16 R4, R132.reuse, R136, R4 ;  /* 0x000000888404723c */ /* 0x044ff00000041804 */
[C---:B------:R-:W-:Y:S01]  /*9230*/  HMMA.16816.F32.BF16 R8, R132.reuse, R138, R8 ;  /* 0x0000008a8408723c */ /* 0x040fe20000041808 */
[----:B------:R-:W2:Y:S07]  /*9240*/  LDSM.16.MT88.4 R136, [R252+0x1100] ;  /* 0x00110000fc88783b */ /* 0x000eae0000004200 */
[C---:B------:R-:W-:Y:S08]  /*9250*/  HMMA.16816.F32.BF16 R12, R132.reuse, R140, R12 ;  /* 0x0000008c840c723c */ /* 0x040ff0000004180c */
[C---:B------:R-:W-:Y:S01]  /*9260*/  HMMA.16816.F32.BF16 R16, R132.reuse, R142, R16 ;  /* 0x0000008e8410723c */ /* 0x040fe20000041810 */
[----:B------:R-:W3:Y:S07]  /*9270*/  LDSM.16.MT88.4 R140, [R249+0x3100] ;  /* 0x00310000f98c783b */ /* 0x000eee0000004200 */
[C---:B------:R-:W-:Y:S08]  /*9280*/  HMMA.16816.F32.BF16 R20, R132.reuse, R144, R20 ;  /* 0x000000908414723c */ /* 0x040ff00000041814 */
        /* <DEDUP_REMOVED lines=39> */
[----:B------:R-:W-:Y:S08]  /*9500*/  HMMA.16816.F32.BF16 R128, R132, R138, R128 ;  /* 0x0000008a8480723c */ /* 0x000ff00000041880 */
[C---:B---3--:R-:W-:Y:S07]  /*9510*/  HMMA.16816.F32.BF16 R132, R176.reuse, R140, R4 ;  /* 0x0000008cb084723c */ /* 0x048fee0000041804 */
[----:B------:R-:W-:Y:S01]  /*9520*/  IMAD.MOV.U32 R6, RZ, RZ, R161 ;  /* 0x000000ffff067224 */ /* 0x000fe200078e00a1 */
[C---:B------:R-:W-:Y:S04]  /*9530*/  HMMA.16816.F32.BF16 R136, R176.reuse, R142, R8 ;  /* 0x0000008eb088723c */ /* 0x040fe80000041808 */
[----:B------:R-:W-:Y:S02]  /*9540*/  MOV R5, R162 ;  /* 0x000000a200057202 */ /* 0x000fe40000000f00 */
[----:B------:R-:W-:Y:S02]  /*9550*/  MOV R7, R160 ;  /* 0x000000a000077202 */ /* 0x000fe40000000f00 */
[C---:B----4-:R-:W-:Y:S01]  /*9560*/  HMMA.16816.F32.BF16 R140, R176.reuse, R144, R12 ;  /* 0x00000090b08c723c */ /* 0x050fe2000004180c */
[----:B------:R-:W2:Y:S03]  /*9570*/  LDSM.16.MT88.4 R160, [R252+0x1900] ;  /* 0x00190000fca0783b */ /* 0x000ea60000004200 */
[----:B------:R-:W-:Y:S01]  /*9580*/  IMAD.MOV.U32 R9, RZ, RZ, R5 ;  /* 0x000000ffff097224 */ /* 0x000fe200078e0005 */
[----:B------:R-:W-:Y:S01]  /*9590*/  MOV R10, R6 ;  /* 0x00000006000a7202 */ /* 0x000fe20000000f00 */
[----:B------:R-:W-:Y:S02]  /*95a0*/  IMAD.MOV.U32 R11, RZ, RZ, R7 ;  /* 0x000000ffff0b7224 */ /* 0x000fe400078e0007 */
[C---:B------:R-:W-:Y:S01]  /*95b0*/  HMMA.16816.F32.BF16 R144, R176.reuse, R146, R16 ;  /* 0x00000092b090723c */ /* 0x040fe20000041810 */
[----:B------:R-:W3:Y:S03]  /*95c0*/  LDSM.16.MT88.4 R4, [R249+0x3900] ;  /* 0x00390000f904783b */ /* 0x000ee60000004200 */
[----:B------:R-:W-:Y:S01]  /*95d0*/  IMAD.MOV.U32 R15, RZ, RZ, R148 ;  /* 0x000000ffff0f7224 */ /* 0x000fe200078e0094 */
[----:B------:R-:W-:Y:S01]  /*95e0*/  MOV R12, R9 ;  /* 0x00000009000c7202 */ /* 0x000fe20000000f00 */
[----:B------:R-:W-:Y:S01]  /*95f0*/  IMAD.MOV.U32 R13, RZ, RZ, R10 ;  /* 0x000000ffff0d7224 */ /* 0x000fe200078e000a */
[----:B------:R-:W-:Y:S01]  /*9600*/  MOV R17, R151 ;  /* 0x0000009700117202 */ /* 0x000fe20000000f00 */
[----:B------:R-:W-:Y:S01]  /*9610*/  IMAD.MOV.U32 R18, RZ, RZ, R150 ;  /* 0x000000ffff127224 */ /* 0x000fe200078e0096 */
[----:B------:R-:W-:Y:S02]  /*9620*/  MOV R19, R149 ;  /* 0x0000009500137202 */ /* 0x000fe40000000f00 */
[C---:B------:R-:W-:Y:S03]  /*9630*/  HMMA.16816.F32.BF16 R148, R176.reuse, R152, R20 ;  /* 0x00000098b094723c */ /* 0x040fe60000041814 */
[----:B------:R-:W-:Y:S02]  /*9640*/  MOV R14, R11 ;  /* 0x0000000b000e7202 */ /* 0x000fe40000000f00 */
[----:B------:R-:W4:Y:S02]  /*9650*/  LDSM.16.MT88.4 R8, [R250+0x3900] ;  /* 0x00390000fa08783b */ /* 0x000f240000004200 */
[----:B------:R-:W-:Y:S01]  /*9660*/  MOV R23, R12 ;  /* 0x0000000c00177202 */ /* 0x000fe20000000f00 */
[C---:B------:R-:W-:Y:S04]  /*9670*/  HMMA.16816.F32.BF16 R152, R176.reuse, R154, R24 ;  /* 0x0000009ab098723c */ /* 0x040fe80000041818 */
[----:B------:R-:W-:Y:S01]  /*9680*/  IMAD.MOV.U32 R22, RZ, RZ, R13 ;  /* 0x000000ffff167224 */ /* 0x000fe200078e000d */
[----:B------:R-:W-:Y:S02]  /*9690*/  MOV R21, R14 ;  /* 0x0000000e00157202 */ /* 0x000fe40000000f00 */
[----:B------:R-:W-:Y:S01]  /*96a0*/  IMAD.MOV.U32 R27, RZ, RZ, R159 ;  /* 0x000000ffff1b7224 */ /* 0x000fe200078e009f */
[----:B------:R-:W-:Y:S01]  /*96b0*/  MOV R26, R158 ;  /* 0x0000009e001a7202 */ /* 0x000fe20000000f00 */
[----:B------:R-:W-:Y:S03]  /*96c0*/  IMAD.MOV.U32 R24, RZ, RZ, R156 ;  /* 0x000000ffff187224 */ /* 0x000fe600078e009c */
[----:B------:R-:W-:Y:S02]  /*96d0*/  MOV R25, R157 ;  /* 0x0000009d00197202 */ /* 0x000fe40000000f00 */
[C---:B--2---:R-:W-:Y:S03]  /*96e0*/  HMMA.16816.F32.BF16 R156, R176.reuse, R160, R28 ;  /* 0x000000a0b09c723c */ /* 0x044fe6000004181c */
[----:B------:R-:W-:Y:S02]  /*96f0*/  MOV R20, R15 ;  /* 0x0000000f00147202 */ /* 0x000fe40000000f00 */
[----:B------:R-:W2:Y:S02]  /*9700*/  LDSM.16.MT88.4 R12, [R17+0x3900] ;  /* 0x00390000110c783b */ /* 0x000ea40000004200 */
[----:B------:R-:W-:Y:S01]  /*9710*/  MOV R29, R17 ;  /* 0x00000011001d7202 */ /* 0x000fe20000000f00 */
[C---:B------:R-:W-:Y:S04]  /*9720*/  HMMA.16816.F32.BF16 R160, R176.reuse, R162, R32 ;  /* 0x000000a2b0a0723c */ /* 0x040fe80000041820 */
[----:B------:R-:W-:Y:S01]  /*9730*/  MOV R31, R18 ;  /* 0x00000012001f7202 */ /* 0x000fe20000000f00 */
[----:B------:R-:W-:Y:S02]  /*9740*/  IMAD.MOV.U32 R30, RZ, RZ, R19 ;  /* 0x000000ffff1e7224 */ /* 0x000fe400078e0013 */
[----:B------:R-:W1:Y:S01]  /*9750*/  LDSM.16.MT88.4 R16, [R252+0x3900] ;  /* 0x00390000fc10783b */ /* 0x000e620000004200 */
[C---:B---3--:R-:W-:Y:S04]  /*9760*/  HMMA.16816.F32.BF16 R36, R176.reuse, R4, R36 ;  /* 0x00000004b024723c */ /* 0x048fe80000041824 */
[----:B------:R-:W-:Y:S02]  /*9770*/  FADD.FTZ R2, R30, R2 ;  /* 0x000000021e027221 */ /* 0x000fe40000010000 */
[----:B------:R-:W-:Y:S02]  /*9780*/  FADD.FTZ R0, R31, R0 ;  /* 0x000000001f007221 */ /* 0x000fe40000010000 */
[C---:B------:R-:W-:Y:S01]  /*9790*/  HMMA.16816.F32.BF16 R40, R176.reuse, R6, R40 ;  /* 0x00000006b028723c */ /* 0x040fe20000041828 */
[----:B------:R-:W3:Y:S03]  /*97a0*/  LDSM.16.MT88.4 R4, [R249+0x5900] ;  /* 0x00590000f904783b */ /* 0x000ee60000004200 */
[----:B------:R-:W-:Y:S02]  /*97b0*/  FADD.FTZ R2, R24, R2 ;  /* 0x0000000218027221 */ /* 0x000fe40000010000 */
[----:B------:R-:W-:Y:S02]  /*97c0*/  FADD.FTZ R0, R25, R0 ;  /* 0x0000000019007221 */ /* 0x000fe40000010000 */
[C---:B----4-:R-:W-:Y:S04]  /*97d0*/  HMMA.16816.F32.BF16 R44, R176.reuse, R8, R44 ;  /* 0x00000008b02c723c */ /* 0x050fe8000004182c */
[----:B------:R-:W-:Y:S02]  /*97e0*/  FADD.FTZ R2, R26, R2 ;  /* 0x000000021a027221 */ /* 0x000fe40000010000 */
[----:B------:R-:W-:Y:S02]  /*97f0*/  FADD.FTZ R0, R27, R0 ;  /* 0x000000001b007221 */ /* 0x000fe40000010000 */
[C---:B------:R-:W-:Y:S01]  /*9800*/  HMMA.16816.F32.BF16 R48, R176.reuse, R10, R48 ;  /* 0x0000000ab030723c */ /* 0x040fe20000041830 */
[----:B------:R-:W4:Y:S03]  /*9810*/  LDSM.16.MT88.4 R8, [R250+0x5900] ;  /* 0x00590000fa08783b */ /* 0x000f260000004200 */
[----:B------:R-:W-:Y:S02]  /*9820*/  FADD.FTZ R2, R20, R2 ;  /* 0x0000000214027221 */ /* 0x000fe40000010000 */
[----:B------:R-:W-:Y:S02]  /*9830*/  FADD.FTZ R0, R21, R0 ;  /* 0x0000000015007221 */ /* 0x000fe40000010000 */
[C---:B--2---:R-:W-:Y:S04]  /*9840*/  HMMA.16816.F32.BF16 R52, R176.reuse, R12, R52 ;  /* 0x0000000cb034723c */ /* 0x044fe80000041834 */
[----:B------:R-:W-:Y:S02]  /*9850*/  FADD.FTZ R2, R189, R2 ;  /* 0x00000002bd027221 */ /* 0x000fe40000010000 */
[----:B------:R-:W-:Y:S02]  /*9860*/  FADD.FTZ R0, R188, R0 ;  /* 0x00000000bc007221 */ /* 0x000fe40000010000 */
[C---:B------:R-:W-:Y:S01]  /*9870*/  HMMA.16816.F32.BF16 R56, R176.reuse, R14, R56 ;  /* 0x0000000eb038723c */ /* 0x040fe20000041838 */
[----:B------:R-:W2:Y:S03]  /*9880*/  LDSM.16.MT88.4 R12, [R29+0x5900] ;  /* 0x005900001d0c783b */ /* 0x000ea60000004200 */
[----:B------:R-:W-:Y:S02]  /*9890*/  FADD.FTZ R2, R22, R2 ;  /* 0x0000000216027221 */ /* 0x000fe40000010000 */
[----:B------:R-:W-:Y:S02]  /*98a0*/  FADD.FTZ R0, R190, R0 ;  /* 0x00000000be007221 */ /* 0x000fe40000010000 */
[C---:B-1----:R-:W-:Y:S04]  /*98b0*/  HMMA.16816.F32.BF16 R60, R176.reuse, R16, R60 ;  /* 0x00000010b03c723c */ /* 0x042fe8000004183c */
[----:B------:R-:W-:Y:S02]  /*98c0*/  FADD.FTZ R2, R191, R2 ;  /* 0x00000002bf027221 */ /* 0x000fe40000010000 */
[----:B------:R-:W-:Y:S02]  /*98d0*/  FADD.FTZ R0, R186, R0 ;  /* 0x00000000ba007221 */ /* 0x000fe40000010000 */
[C---:B------:R-:W-:Y:S01]  /*98e0*/  HMMA.16816.F32.BF16 R64, R176.reuse, R18, R64 ;  /* 0x00000012b040723c */ /* 0x040fe20000041840 */
[----:B------:R-:W1:Y:S03]  /*98f0*/  LDSM.16.MT88.4 R16, [R252+0x5900] ;  /* 0x00590000fc10783b */ /* 0x000e660000004200 */
[----:B------:R-:W-:Y:S02]  /*9900*/  FADD.FTZ R2, R23, R2 ;  /* 0x0000000217027221 */ /* 0x000fe40000010000 */
[----:B------:R-:W-:Y:S02]  /*9910*/  FADD.FTZ R0, R187, R0 ;  /* 0x00000000bb007221 */ /* 0x000fe40000010000 */
        /* <DEDUP_REMOVED lines=9> */
[----:B------:R-:W-:Y:S01]  /*99b0*/  FADD.FTZ R0, R166, R3 ;  /* 0x00000003a6007221 */ /* 0x000fe20000010000 */
[----:B------:R-:W-:Y:S01]  /*99c0*/  MOV R166, R164 ;  /* 0x000000a400a67202 */ /* 0x000fe20000000f00 */
[C---:B------:R-:W-:Y:S01]  /*99d0*/  HMMA.16816.F32.BF16 R80, R176.reuse, R10, R80 ;  /* 0x0000000ab050723c */ /* 0x040fe20000041850 */
[----:B------:R-:W4:Y:S03]  /*99e0*/  LDSM.16.MT88.4 R8, [R250+0x7900] ;  /* 0x00790000fa08783b */ /* 0x000f260000004200 */
[----:B------:R-:W-:Y:S01]  /*99f0*/  FADD.FTZ R2, R180, R2 ;  /* 0x00000002b4027221 */ /* 0x000fe20000010000 */
[----:B------:R-:W-:Y:S01]  /*9a00*/  MOV R3, R165 ;  /* 0x000000a500037202 */ /* 0x000fe20000000f00 */
[----:B------:R-:W-:Y:S02]  /*9a10*/  FADD.FTZ R0, R181, R0 ;  /* 0x00000000b5007221 */ /* 0x000fe40000010000 */
[C---:B--2---:R-:W-:Y:S01]  /*9a20*/  HMMA.16816.F32.BF16 R84, R176.reuse, R12, R84 ;  /* 0x0000000cb054723c */ /* 0x044fe20000041854 */
[----:B------:R-:W-:Y:S05]  /*9a30*/  STL [R1+0x64], R2 ;  /* 0x0000640201007387 */ /* 0x000fea0000100800 */
[----:B------:R-:W-:Y:S02]  /*9a40*/  STL [R1+0x68], R0 ;  /* 0x0000680001007387 */ /* 0x000fe40000100800 */
[C---:B------:R-:W-:Y:S03]  /*9a50*/  HMMA.16816.F32.BF16 R88, R176.reuse, R14, R88 ;  /* 0x0000000eb058723c */ /* 0x040fe60000041858 */
[----:B------:R-:W2:Y:S05]  /*9a60*/  LDSM.16.MT88.4 R12, [R29+0x7900] ;  /* 0x007900001d0c783b */ /* 0x000eaa0000004200 */
[C---:B-1----:R-:W-:Y:S08]  /*9a70*/  HMMA.16816.F32.BF16 R92, R176.reuse, R16, R92 ;  /* 0x00000010b05c723c */ /* 0x042ff0000004185c */
[C---:B------:R-:W-:Y:S01]  /*9a80*/  HMMA.16816.F32.BF16 R96, R176.reuse, R18, R96 ;  /* 0x00000012b060723c */ /* 0x040fe20000041860 */
[----:B------:R-:W1:Y:S07]  /*9a90*/  LDSM.16.MT88.4 R16, [R252+0x7900] ;  /* 0x00790000fc10783b */ /* 0x000e6e0000004200 */
[C---:B---3--:R-:W-:Y:S08]  /*9aa0*/  HMMA.16816.F32.BF16 R100, R176.reuse, R4, R100 ;  /* 0x00000004b064723c */ /* 0x048ff00000041864 */
[C---:B------:R-:W-:Y:S08]  /*9ab0*/  HMMA.16816.F32.BF16 R104, R176.reuse, R6, R104 ;  /* 0x00000006b068723c */ /* 0x040ff00000041868 */
[C---:B----4-:R-:W-:Y:S08]  /*9ac0*/  HMMA.16816.F32.BF16 R108, R176.reuse, R8, R108 ;  /* 0x00000008b06c723c */ /* 0x050ff0000004186c */
[C---:B------:R-:W-:Y:S08]  /*9ad0*/  HMMA.16816.F32.BF16 R112, R176.reuse, R10, R112 ;  /* 0x0000000ab070723c */ /* 0x040ff00000041870 */
[C---:B--2---:R-:W-:Y:S08]  /*9ae0*/  HMMA.16816.F32.BF16 R116, R176.reuse, R12, R116 ;  /* 0x0000000cb074723c */ /* 0x044ff00000041874 */
[C---:B------:R-:W-:Y:S08]  /*9af0*/  HMMA.16816.F32.BF16 R120, R176.reuse, R14, R120 ;  /* 0x0000000eb078723c */ /* 0x040ff00000041878 */
[C---:B-1----:R-:W-:Y:S08]  /*9b00*/  HMMA.16816.F32.BF16 R124, R176.reuse, R16, R124 ;  /* 0x00000010b07c723c */ /* 0x042ff0000004187c */
[----:B------:R-:W-:Y:S01]  /*9b10*/  HMMA.16816.F32.BF16 R128, R176, R18, R128 ;  /* 0x00000012b080723c */ /* 0x000fe20000041880 */
[----:B------:R-:W-:-:S07]  /*9b20*/  @P0 BRA `(.L_x_535) ;  /* 0xffffc1c000000947 */ /* 0x000fce000383ffff */
.L_x_534:
[----:B------:R-:W-:-:S13]  /*9b30*/  ISETP.LE.AND P0, PT, RZ, UR17, PT ;  /* 0x00000011ff007c0c */ /* 0x000fda000bf03270 */
[----:B------:R-:W-:Y:S05]  /*9b40*/  @!P0 BRA `(.L_x_536) ;  /* 0x000035b000008947 */ /* 0x000fea0003800000 */
[----:B------:R-:W2:Y:S01]  /*9b50*/  LDL.64 R6, [R1+0xb8] ;  /* 0x0000b80001067983 */ /* 0x000ea20000100a00 */
[----:B------:R-:W-:-:S03]  /*9b60*/  ULDC.64 UR4, c[0x0][0x208] ;  /* 0x0000820000047ab9 */ /* 0x000fc60000000a00 */
[----:B------:R-:W4:Y:S04]  /*9b70*/  LDL.64 R4, [R1+0x90] ;  /* 0x0000900001047983 */ /* 0x000f280000100a00 */
[----:B---3--:R-:W3:Y:S04]  /*9b80*/  LDL.64 R10, [R1+0xb0] ;  /* 0x0000b000010a7983 */ /* 0x008ee80000100a00 */
[----:B------:R-:W3:Y:S01]  /*9b90*/  LDL.64 R8, [R1+0x70] ;  /* 0x0000700001087983 */ /* 0x000ee20000100a00 */
[----:B------:R-:W-:Y:S01]  /*9ba0*/  MOV R3, R164 ;  /* 0x000000a400037202 */ /* 0x000fe20000000f00 */
[----:B------:R-:W-:-:S02]  /*9bb0*/  USHF.L.U64.HI UR9, UR4, 0x5, UR5 ;  /* 0x0000000504097899 */ /* 0x000fc40008010205 */
[----:B------:R-:W-:-:S03]  /*9bc0*/  USHF.L.U32 UR8, UR4, 0x5, URZ ;  /* 0x0000000504087899 */ /* 0x000fc6000800063f */
[----:B------:R-:W-:Y:S01]  /*9bd0*/  ULDC.64 UR4, c[0x0][0x1e0] ;  /* 0x0000780000047ab9 */ /* 0x000fe20000000a00 */
[C---:B--2---:R-:W-:Y:S02]  /*9be0*/  IADD3 R188, P6, R6.reuse, 0x40, RZ ;  /* 0x0000004006bc7810 */ /* 0x044fe40007fde0ff */
[C---:B------:R-:W-:Y:S02]  /*9bf0*/  IADD3 R186, P1, R6.reuse, 0x80, RZ ;  /* 0x0000008006ba7810 */ /* 0x040fe40007f3e0ff */
[----:B------:R-:W-:Y:S01]  /*9c00*/  IADD3 R184, P0, R6, 0xc0, RZ ;  /* 0x000000c006b87810 */ /* 0x000fe20007f1e0ff */
[--C-:B----4-:R-:W-:Y:S01]  /*9c10*/  IMAD.X R189, RZ, RZ, R5.reuse, P6 ;  /* 0x000000ffffbd7224 */ /* 0x110fe200030e0605 */
[C---:B---3--:R-:W-:Y:S01]  /*9c20*/  IADD3 R2, P6, R10.reuse, 0x40, RZ ;  /* 0x000000400a027810 */ /* 0x048fe20007fde0ff */
[--C-:B------:R-:W-:Y:S01]  /*9c30*/  IMAD.X R187, RZ, RZ, R5.reuse, P1 ;  /* 0x000000ffffbb7224 */ /* 0x100fe200008e0605 */
[----:B------:R-:W-:Y:S01]  /*9c40*/  IADD3 R0, P1, R10, 0x80, RZ ;  /* 0x000000800a007810 */ /* 0x000fe20007f3e0ff */
[----:B------:R-:W-:-:S02]  /*9c50*/  IMAD.X R185, RZ, RZ, R5, P0 ;  /* 0x000000ffffb97224 */ /* 0x000fc400000e0605 */
[----:B------:R1:W-:Y:S01]  /*9c60*/  STL [R1+0x60], R2 ;  /* 0x0000600201007387 */ /* 0x0003e20000100800 */
[----:B------:R-:W-:-:S03]  /*9c70*/  IMAD.X R11, RZ, RZ, R9, P6 ;  /* 0x000000ffff0b7224 */ /* 0x000fc600030e0609 */
[----:B------:R-:W-:Y:S01]  /*9c80*/  STL [R1+0x58], R0 ;  /* 0x0000580001007387 */ /* 0x000fe20000100800 */
[----:B------:R-:W-:Y:S02]  /*9c90*/  MOV R4, R6 ;  /* 0x0000000600047202 */ /* 0x000fe40000000f00 */
[----:B-1----:R-:W-:Y:S02]  /*9ca0*/  IADD3 R2, P0, R10, 0xc0, RZ ;  /* 0x000000c00a027810 */ /* 0x002fe40007f1e0ff */
[----:B------:R-:W-:-:S03]  /*9cb0*/  IADD3.X R10, RZ, R9, RZ, P1, !PT ;  /* 0x00000009ff0a7210 */ /* 0x000fc60000ffe4ff */
[----:B------:R1:W-:Y:S04]  /*9cc0*/  STL [R1+0x50], R2 ;  /* 0x0000500201007387 */ /* 0x0003e80000100800 */
[----:B------:R2:W-:Y:S04]  /*9cd0*/  STL [R1+0x5c], R11 ;  /* 0x00005c0b01007387 */ /* 0x0005e80000100800 */
[----:B------:R2:W-:Y:S01]  /*9ce0*/  STL [R1+0x54], R10 ;  /* 0x0000540a01007387 */ /* 0x0005e20000100800 */
[----:B-1----:R-:W-:-:S05]  /*9cf0*/  IMAD.X R2, RZ, RZ, R9, P0 ;  /* 0x000000ffff027224 */ /* 0x002fca00000e0609 */
[----:B------:R2:W-:Y:S04]  /*9d00*/  STL [R1+0x4c], R2 ;  /* 0x00004c0201007387 */ /* 0x0005e80000100800 */
[----:B------:R2:W-:Y:S01]  /*9d10*/  STL.64 [R1+0x90], R4 ;  /* 0x0000900401007387 */ /* 0x0005e20000100a00 */
[----:B------:R-:W-:-:S03]  /*9d20*/  IMAD.MOV.U32 R0, RZ, RZ, R165 ;  /* 0x000000ffff007224 */ /* 0x000fc600078e00a5 */
.L_x_537:
[----:B--2---:R-:W2:Y:S01]  /*9d30*/  LDL R4, [R1+0x8] ;  /* 0x0000080001047983 */ /* 0x004ea20000100800 */
[----:B------:R-:W-:Y:S04]  /*9d40*/  DEPBAR.LE SB0, 0x0 ;  /* 0x000080000000791a */ /* 0x000fe80000000000 */
[----:B------:R-:W-:Y:S01]  /*9d50*/  USHF.R.S32.HI UR7, URZ, 0x1f, UR17 ;  /* 0x0000001f3f077899 */ /* 0x000fe20008011411 */
[----:B------:R-:W3:Y:S01]  /*9d60*/  LDL R177, [R1+0x44] ;  /* 0x0000440001b17983 */ /* 0x000ee20000100800 */
[----:B------:R-:W-:Y:S02]  /*9d70*/  UIMAD UR6, UR12, UR17, URZ ;  /* 0x000000110c0672a4 */ /* 0x000fe4000f8e023f */
[----:B------:R-:W-:Y:S02]  /*9d80*/  UIMAD.WIDE.U32 UR10, UR17, UR13, UR8 ;  /* 0x0000000d110a72a5 */ /* 0x000fe4000f8e0008 */
[----:B------:R-:W-:Y:S01]  /*9d90*/  UIMAD UR6, UR7, UR13, UR6 ;  /* 0x0000000d070672a4 */ /* 0x000fe2000f8e0206 */
[----:B------:R-:W-:Y:S01]  /*9da0*/  BAR.SYNC.DEFER_BLOCKING 0x0 ;  /* 0x0000000000007b1d */ /* 0x000fe20000010000 */
[----:B------:R-:W-:Y:S05]  /*9db0*/  UISETP.GT.AND UP0, UPT, UR17, URZ, UPT ;  /* 0x0000003f1100728c */ /* 0x000fea000bf04270 */
[----:B------:R-:W1:Y:S06]  /*9dc0*/  LDSM.16.M88.4 R8, [R248+0x10100] ;  /* 0x01010000f808783b */ /* 0x000e6c0000000200 */
[----:B------:R-:W4:Y:S06]  /*9dd0*/  LDSM.16.M88.4 R16, [R248+0x10900] ;  /* 0x01090000f810783b */ /* 0x000f2c0000000200 */
[----:B------:R-:W3:Y:S06]  /*9de0*/  LDL R176, [R1+0x40] ;  /* 0x0000400001b07983 */ /* 0x000eec0000100800 */
[----:B------:R-:W1:Y:S06]  /*9df0*/  LDSM.16.M88.4 R24, [R248+0x11100] ;  /* 0x01110000f818783b */ /* 0x000e6c0000000200 */
[----:B------:R-:W1:Y:S06]  /*9e00*/  LDSM.16.M88.4 R32, [R248+0x11900] ;  /* 0x01190000f820783b */ /* 0x000e6c0000000200 */
[----:B------:R-:W3:Y:S06]  /*9e10*/  LDL R2, [R1+0x3c] ;  /* 0x00003c0001027983 */ /* 0x000eec0000100800 */
[----:B------:R-:W3:Y:S06]  /*9e20*/  LDL.64 R178, [R1+0x90] ;  /* 0x0000900001b27983 */ /* 0x000eec0000100a00 */
[----:B-----5:R-:W-:Y:S06]  /*9e30*/  STL [R1+0xdc], R168 ;  /* 0x0000dca801007387 */ /* 0x020fec0000100800 */
[----:B------:R-:W-:Y:S06]  /*9e40*/  STL [R1+0xd8], R169 ;  /* 0x0000d8a901007387 */ /* 0x000fec0000100800 */
[----:B------:R-:W-:Y:S06]  /*9e50*/  STL [R1+0xd4], R170 ;  /* 0x0000d4aa01007387 */ /* 0x000fec0000100800 */
[----:B------:R-:W-:Y:S06]  /*9e60*/  STL [R1+0xd0], R171 ;  /* 0x0000d0ab01007387 */ /* 0x000fec0000100800 */
[----:B--2---:R1:W2:Y:S02]  /*9e70*/  LDSM.16.M88.4 R164, [R4] ;  /* 0x0000000004a4783b */ /* 0x0042a40000000200 */
[C---:B-1----:R-:W-:Y:S08]  /*9e80*/  HMMA.16816.F32.BF16 R4, R168.reuse, R8, RZ ;  /* 0x00000008a804723c */ /* 0x042ff000000418ff */
[C---:B------:R-:W-:Y:S08]  /*9e90*/  HMMA.16816.F32.BF16 R8, R168.reuse, R10, RZ ;  /* 0x0000000aa808723c */ /* 0x040ff000000418ff */
[C---:B----4-:R-:W-:Y:S08]  /*9ea0*/  HMMA.16816.F32.BF16 R12, R168.reuse, R16, RZ ;  /* 0x00000010a80c723c */ /* 0x050ff000000418ff */
[C---:B------:R-:W-:Y:S08]  /*9eb0*/  HMMA.16816.F32.BF16 R16, R168.reuse, R18, RZ ;  /* 0x00000012a810723c */ /* 0x040ff000000418ff */
[C---:B------:R-:W-:Y:S08]  /*9ec0*/  HMMA.16816.F32.BF16 R20, R168.reuse, R24, RZ ;  /* 0x00000018a814723c */ /* 0x040ff000000418ff */
[C---:B------:R-:W-:Y:S08]  /*9ed0*/  HMMA.16816.F32.BF16 R24, R168.reuse, R26, RZ ;  /* 0x0000001aa818723c */ /* 0x040ff000000418ff */
[C---:B------:R-:W-:Y:S08]  /*9ee0*/  HMMA.16816.F32.BF16 R28, R168.reuse, R32, RZ ;  /* 0x00000020a81c723c */ /* 0x040ff000000418ff */
[----:B------:R-:W-:Y:S01]  /*9ef0*/  HMMA.16816.F32.BF16 R32, R168, R34, RZ ;  /* 0x00000022a820723c */ /* 0x000fe200000418ff */
[----:B------:R-:W4:Y:S07]  /*9f00*/  LDL.64 R168, [R1+0xb8] ;  /* 0x0000b80001a87983 */ /* 0x000f2e0000100a00 */
[C---:B--2---:R-:W-:Y:S08]  /*9f10*/  HMMA.16816.F32.BF16 R4, R172.reuse, R164, R4 ;  /* 0x000000a4ac04723c */ /* 0x044ff00000041804 */
[C---:B------:R-:W-:Y:S01]  /*9f20*/  HMMA.16816.F32.BF16 R8, R172.reuse, R166, R8 ;  /* 0x000000a6ac08723c */ /* 0x040fe20000041808 */
[----:B---3--:R1:W2:Y:S06]  /*9f30*/  LDSM.16.M88.4 R164, [R177] ;  /* 0x00000000b1a4783b */ /* 0x0082ac0000000200 */
[----:B-1----:R-:W3:Y:S06]  /*9f40*/  LDL R177, [R1+0x48] ;  /* 0x0000480001b17983 */ /* 0x002eec0000100800 */
[----:B------:R-:W-:Y:S06]  /*9f50*/  STL [R1+0xe0], R175 ;  /* 0x0000e0af01007387 */ /* 0x000fec0000100800 */
[----:B------:R-:W3:Y:S01]  /*9f60*/  LDL R171, [R1+0x34] ;  /* 0x0000340001ab7983 */ /* 0x000ee20000100800 */
[C---:B--2---:R-:W-:Y:S05]  /*9f70*/  HMMA.16816.F32.BF16 R12, R172.reuse, R164, R12 ;  /* 0x000000a4ac0c723c */ /* 0x044fea000004180c */
[----:B------:R-:W2:Y:S03]  /*9f80*/  LDL R170, [R1+0x30] ;  /* 0x0000300001aa7983 */ /* 0x000ea60000100800 */
[C---:B------:R-:W-:Y:S03]  /*9f90*/  HMMA.16816.F32.BF16 R16, R172.reuse, R166, R16 ;  /* 0x000000a6ac10723c */ /* 0x040fe60000041810 */
[----:B------:R-:W1:Y:S05]  /*9fa0*/  LDSM.16.M88.4 R164, [R176] ;  /* 0x00000000b0a4783b */ /* 0x000e6a0000000200 */
[C---:B-1----:R-:W-:Y:S08]  /*9fb0*/  HMMA.16816.F32.BF16 R20, R172.reuse, R164, R20 ;  /* 0x000000a4ac14723c */ /* 0x042ff00000041814 */
[C---:B------:R-:W-:Y:S01]  /*9fc0*/  HMMA.16816.F32.BF16 R24, R172.reuse, R166, R24 ;  /* 0x000000a6ac18723c */ /* 0x040fe20000041818 */
[----:B------:R-:W1:Y:S07]  /*9fd0*/  LDSM.16.M88.4 R164, [R2] ;  /* 0x0000000002a4783b */ /* 0x000e6e0000000200 */
[C---:B-1----:R-:W-:Y:S07]  /*9fe0*/  HMMA.16816.F32.BF16 R28, R172.reuse, R164, R28 ;  /* 0x000000a4ac1c723c */ /* 0x042fee000004181c */
[----:B------:R-:W-:Y:S01]  /*9ff0*/  MOV R164, UR17 ;  /* 0x0000001100a47c02 */ /* 0x000fe20008000f00 */
[----:B------:R-:W-:Y:S01]  /*a000*/  HMMA.16816.F32.BF16 R32, R172, R166, R32 ;  /* 0x000000a6ac20723c */ /* 0x000fe20000041820 */
[----:B------:R-:W2:Y:S03]  /*a010*/  LDL R175, [R1+0x38] ;  /* 0x0000380001af7983 */ /* 0x000ea60000100800 */
[----:B------:R-:W-:Y:S05]  /*a020*/  IMAD.WIDE.U32 R164, R164, UR13, R178 ;  /* 0x0000000da4a47c25 */ /* 0x000fea000f8e00b2 */
[C---:B------:R-:W-:Y:S03]  /*a030*/  LEA R166, P0, R164.reuse, c[0x0][0x1f8], 0x1 ;  /* 0x00007e00a4a67a11 */ /* 0x040fe600078008ff */
[----:B------:R-:W-:Y:S04]  /*a040*/  IADD3 R2, R165, UR6, RZ ;  /* 0x00000006a5027c10 */ /* 0x000fe8000fffe0ff */
[----:B------:R-:W-:Y:S02]  /*a050*/  LEA.HI.X R167, R164, c[0x0][0x1fc], R2, 0x1, P0 ;  /* 0x00007f00a4a77a11 */ /* 0x000fe400000f0c02 */
[----:B------:R-:W-:Y:S05]  /*a060*/  MOV R164, UR17 ;  /* 0x0000001100a47c02 */ /* 0x000fea0008000f00 */
[----:B------:R-:W-:Y:S05]  /*a070*/  IMAD.WIDE.U32 R164, R164, UR13, R188 ;  /* 0x0000000da4a47c25 */ /* 0x000fea000f8e00bc */
[----:B------:R-:W-:Y:S01]  /*a080*/  IADD3 R2, R165, UR6, RZ ;  /* 0x00000006a5027c10 */ /* 0x000fe2000fffe0ff */
[----:B----4-:R-:W4:Y:S06]  /*a090*/  LDL R169, [R1+0x2c] ;  /* 0x00002c0001a97983 */ /* 0x010f2c0000100800 */
[----:B------:R-:W-:Y:S01]  /*a0a0*/  @!PT LDS RZ, [RZ] ;  /* 0x00000000fffff984 */ /* 0x000fe20000000800 */
[----:B------:R-:W-:Y:S01]  /*a0b0*/  @!PT LDS RZ, [RZ] ;  /* 0x00000000fffff984 */ /* 0x000fe20000000800 */
[----:B------:R-:W-:Y:S01]  /*a0c0*/  @!PT LDS RZ, [RZ] ;  /* 0x00000000fffff984 */ /* 0x000fe20000000800 */
[----:B---3--:R1:W-:Y:S02]  /*a0d0*/  LDGSTS.E.BYPASS.LTC128B.128 [R177+0x100], [R166.64], !P5 ;  /* 0x00100000a6b17fae */ /* 0x0083e4000e901d56 */
[C---:B-1----:R-:W-:Y:S04]  /*a0e0*/  LEA R166, P0, R164.reuse, c[0x0][0x1f8], 0x1 ;  /* 0x00007e00a4a67a11 */ /* 0x042fe800078008ff */
[----:B------:R-:W-:Y:S02]  /*a0f0*/  LEA.HI.X R167, R164, c[0x0][0x1fc], R2, 0x1, P0 ;  /* 0x00007f00a4a77a11 */ /* 0x000fe400000f0c02 */
[----:B------:R-:W-:Y:S03]  /*a100*/  MOV R164, UR17 ;  /* 0x0000001100a47c02 */ /* 0x000fe60008000f00 */
[----:B------:R1:W-:Y:S02]  /*a110*/  LDGSTS.E.BYPASS.LTC128B.128 [R177+0x2100], [R166.64], !P4 ;  /* 0x02100000a6b17fae */ /* 0x0003e4000e101d56 */
[----:B------:R-:W-:Y:S05]  /*a120*/  IMAD.WIDE.U32 R164, R164, UR13, R186 ;  /* 0x0000000da4a47c25 */ /* 0x000fea000f8e00ba */
[----:B------:R-:W-:Y:S02]  /*a130*/  IADD3 R2, R165, UR6, RZ ;  /* 0x00000006a5027c10 */ /* 0x000fe4000fffe0ff */
[C---:B-1----:R-:W-:Y:S04]  /*a140*/  LEA R166, P0, R164.reuse, c[0x0][0x1f8], 0x1 ;  /* 0x00007e00a4a67a11 */ /* 0x042fe800078008ff */
[----:B------:R-:W-:Y:S02]  /*a150*/  LEA.HI.X R167, R164, c[0x0][0x1fc], R2, 0x1, P0 ;  /* 0x00007f00a4a77a11 */ /* 0x000fe400000f0c02 */
[----:B------:R-:W-:Y:S01]  /*a160*/  MOV R164, UR17 ;  /* 0x0000001100a47c02 */ /* 0x000fe20008000f00 */
[----:B------:R-:W-:Y:S02]  /*a170*/  UIADD3 UR17, UR17, -0x1, URZ ;  /* 0xffffffff11117890 */ /* 0x000fe4000fffe03f */
[----:B------:R1:W-:Y:S02]  /*a180*/  LDGSTS.E.BYPASS.LTC128B.128 [R177+0x4100], [R166.64], !P3 ;  /* 0x04100000a6b17fae */ /* 0x0003e4000d901d56 */
[----:B------:R-:W-:Y:S05]  /*a190*/  IMAD.WIDE.U32 R164, R164, UR13, R184 ;  /* 0x0000000da4a47c25 */ /* 0x000fea000f8e00b8 */
[----:B------:R-:W-:Y:S01]  /*a1a0*/  IADD3 R2, R165, UR6, RZ ;  /* 0x00000006a5027c10 */ /* 0x000fe2000fffe0ff */
[----:B------:R-:W-:Y:S01]  /*a1b0*/  UIADD3 UR6, UR6, UR11, URZ ;  /* 0x0000000b06067290 */ /* 0x000fe2000fffe03f */
[C---:B-1----:R-:W-:Y:S04]  /*a1c0*/  LEA R166, P0, R164.reuse, c[0x0][0x1f8], 0x1 ;  /* 0x00007e00a4a67a11 */ /* 0x042fe800078008ff */
[----:B------:R-:W-:Y:S02]  /*a1d0*/  LEA.HI.X R167, R164, c[0x0][0x1fc], R2, 0x1, P0 ;  /* 0x00007f00a4a77a11 */ /* 0x000fe400000f0c02 */
[----:B------:R-:W-:Y:S02]  /*a1e0*/  IADD3 R2, P1, R168, UR10, RZ ;  /* 0x0000000aa8027c10 */ /* 0x000fe4000ff3e0ff */
[----:B------:R-:W3:Y:S02]  /*a1f0*/  LDL R168, [R1+0x4] ;  /* 0x0000040001a87983 */ /* 0x000ee40000100800 */
[----:B------:R-:W-:Y:S02]  /*a200*/  IADD3.X R165, R179, UR6, RZ, P1, !PT ;  /* 0x00000006b3a57c10 */ /* 0x000fe40008ffe4ff */
[C---:B------:R-:W-:Y:S02]  /*a210*/  LEA R164, P0, R2.reuse, c[0x0][0x1f8], 0x1 ;  /* 0x00007e0002a47a11 */ /* 0x040fe400078008ff */
[----:B------:R3:W-:Y:S02]  /*a220*/  LDGSTS.E.BYPASS.LTC128B.128 [R177+0x6100], [R166.64], !P2 ;  /* 0x06100000a6b17fae */ /* 0x0007e4000d101d56 */
[----:B------:R-:W-:Y:S02]  /*a230*/  LEA.HI.X R165, R2, c[0x0][0x1fc], R165, 0x1, P0 ;  /* 0x00007f0002a57a11 */ /* 0x000fe400000f0ca5 */
[----:B------:R-:W-:Y:S03]  /*a240*/  IADD3 R2, P1, R188, UR10, RZ ;  /* 0x0000000abc027c10 */ /* 0x000fe6000ff3e0ff */
[----:B------:R1:W-:Y:S02]  /*a250*/  LDGSTS.E.BYPASS.LTC128B.128 [R177+0x1100], [R164.64], !P5 ;  /* 0x01100000a4b17fae */ /* 0x0003e4000e901d56 */
[C---:B-1----:R-:W-:Y:S02]  /*a260*/  LEA R164, P0, R2.reuse, c[0x0][0x1f8], 0x1 ;  /* 0x00007e0002a47a11 */ /* 0x042fe400078008ff */
[----:B------:R-:W-:Y:S04]  /*a270*/  IADD3.X R165, R189, UR6, RZ, P1, !PT ;  /* 0x00000006bda57c10 */ /* 0x000fe80008ffe4ff */
[----:B------:R-:W-:Y:S02]  /*a280*/  LEA.HI.X R165, R2, c[0x0][0x1fc], R165, 0x1, P0 ;  /* 0x00007f0002a57a11 */ /* 0x000fe400000f0ca5 */
[----:B------:R-:W-:Y:S03]  /*a290*/  IADD3 R2, P1, R186, UR10, RZ ;  /* 0x0000000aba027c10 */ /* 0x000fe6000ff3e0ff */
[----:B------:R1:W-:Y:S02]  /*a2a0*/  LDGSTS.E.BYPASS.LTC128B.128 [R177+0x3100], [R164.64], !P4 ;  /* 0x03100000a4b17fae */ /* 0x0003e4000e101d56 */
[C---:B-1----:R-:W-:Y:S02]  /*a2b0*/  LEA R164, P0, R2.reuse, c[0x0][0x1f8], 0x1 ;  /* 0x00007e0002a47a11 */ /* 0x042fe400078008ff */
[----:B------:R-:W-:Y:S04]  /*a2c0*/  IADD3.X R165, R187, UR6, RZ, P1, !PT ;  /* 0x00000006bba57c10 */ /* 0x000fe80008ffe4ff */
[----:B------:R-:W-:Y:S02]  /*a2d0*/  LEA.HI.X R165, R2, c[0x0][0x1fc], R165, 0x1, P0 ;  /* 0x00007f0002a57a11 */ /* 0x000fe400000f0ca5 */
[----:B------:R-:W-:Y:S01]  /*a2e0*/  IADD3 R2, P1, R184, UR10, RZ ;  /* 0x0000000ab8027c10 */ /* 0x000fe2000ff3e0ff */
[----:B------:R-:W-:Y:S02]  /*a2f0*/  @UP0 UIMAD.WIDE.U32 UR10, UR17, UR4, URZ ;  /* 0x00000004110a02a5 */ /* 0x000fe4000f8e003f */
[----:B------:R1:W-:Y:S02]  /*a300*/  LDGSTS.E.BYPASS.LTC128B.128 [R177+0x5100], [R164.64], !P3 ;  /* 0x05100000a4b17fae */ /* 0x0003e4000d901d56 */
[----:B------:R-:W-:Y:S01]  /*a310*/  @UP0 USHF.L.U32 UR7, UR10, 0x6, URZ ;  /* 0x000000060a070899 */ /* 0x000fe2000800063f */
[C---:B-1----:R-:W-:Y:S02]  /*a320*/  LEA R164, P0, R2.reuse, c[0x0][0x1f8], 0x1 ;  /* 0x00007e0002a47a11 */ /* 0x042fe400078008ff */
[----:B------:R-:W-:Y:S01]  /*a330*/  IADD3.X R165, R185, UR6, RZ, P1, !PT ;  /* 0x00000006b9a57c10 */ /* 0x000fe20008ffe4ff */
[----:B------:R-:W-:Y:S03]  /*a340*/  @UP0 USHF.R.S32.HI UR6, URZ, 0x1f, UR17 ;  /* 0x0000001f3f060899 */ /* 0x000fe60008011411 */
[----:B------:R-:W-:Y:S01]  /*a350*/  LEA.HI.X R165, R2, c[0x0][0x1fc], R165, 0x1, P0 ;  /* 0x00007f0002a57a11 */ /* 0x000fe200000f0ca5 */
[----:B------:R-:W-:Y:S01]  /*a360*/  @UP0 UIMAD UR6, UR6, UR4, URZ ;  /* 0x00000004060602a4 */ /* 0x000fe2000f8e023f */
[----:B------:R-:W2:Y:S01]  /*a370*/  LDL R2, [R1+0x1c] ;  /* 0x00001c0001027983 */ /* 0x000ea20000100800 */
[----:B------:R-:W-:Y:S02]  /*a380*/  PLOP3.LUT P0, PT, PT, PT, UP0, 0x80, 0x0 ;  /* 0x000000000000781c */ /* 0x000fe40003f0f008 */
[----:B------:R-:W-:Y:S03]  /*a390*/  @UP0 UIMAD UR6, UR17, UR5, UR6 ;  /* 0x00000005110602a4 */ /* 0x000fe6000f8e0206 */
[----:B------:R3:W-:Y:S01]  /*a3a0*/  LDGSTS.E.BYPASS.LTC128B.128 [R177+0x7100], [R164.64], !P2 ;  /* 0x07100000a4b17fae */ /* 0x0007e2000d101d56 */
[----:B------:R-:W-:Y:S04]  /*a3b0*/  @UP0 UIADD3 UR6, UR11, UR6, URZ ;  /* 0x000000060b060290 */ /* 0x000fe8000fffe03f */
[----:B------:R-:W-:Y:S01]  /*a3c0*/  @UP0 USHF.L.U64.HI UR6, UR10, 0x6, UR6 ;  /* 0x000000060a060899 */ /* 0x000fe20008010206 */
[----:B------:R-:W0:Y:S06]  /*a3d0*/  LDGDEPBAR ;  /* 0x00000000000079af */ /* 0x000e2c0000000000 */
[----:B---3--:R-:W1:Y:S02]  /*a3e0*/  LDSM.16.M88.4 R164, [R168+0x10100] ;  /* 0x01010000a8a4783b */ /* 0x008e640000000200 */
[C---:B-1----:R-:W-:Y:S08]  /*a3f0*/  HMMA.16816.F32.BF16 R4, R192.reuse, R164, R4 ;  /* 0x000000a4c004723c */ /* 0x042ff00000041804 */
[C---:B------:R-:W-:Y:S01]  /*a400*/  HMMA.16816.F32.BF16 R8, R192.reuse, R166, R8 ;  /* 0x000000a6c008723c */ /* 0x040fe20000041808 */
[----:B------:R-:W1:Y:S07]  /*a410*/  LDSM.16.M88.4 R164, [R168+0x10900] ;  /* 0x01090000a8a4783b */ /* 0x000e6e0000000200 */
[C---:B-1----:R-:W-:Y:S08]  /*a420*/  HMMA.16816.F32.BF16 R12, R192.reuse, R164, R12 ;  /* 0x000000a4c00c723c */ /* 0x042ff0000004180c */
[C---:B------:R-:W-:Y:S01]  /*a430*/  HMMA.16816.F32.BF16 R16, R192.reuse, R166, R16 ;  /* 0x000000a6c010723c */ /* 0x040fe20000041810 */
[----:B------:R-:W1:Y:S07]  /*a440*/  LDSM.16.M88.4 R164, [R168+0x11100] ;  /* 0x01110000a8a4783b */ /* 0x000e6e0000000200 */
[C---:B-1----:R-:W-:Y:S08]  /*a450*/  HMMA.16816.F32.BF16 R20, R192.reuse, R164, R20 ;  /* 0x000000a4c014723c */ /* 0x042ff00000041814 */
[C---:B------:R-:W-:Y:S01]  /*a460*/  HMMA.16816.F32.BF16 R24, R192.reuse, R166, R24 ;  /* 0x000000a6c018723c */ /* 0x040fe20000041818 */
[----:B------:R-:W1:Y:S07]  /*a470*/  LDSM.16.M88.4 R164, [R168+0x11900] ;  /* 0x01190000a8a4783b */ /* 0x000e6e0000000200 */
[C---:B-1----:R-:W-:Y:S08]  /*a480*/  HMMA.16816.F32.BF16 R28, R192.reuse, R164, R28 ;  /* 0x000000a4c01c723c */ /* 0x042ff0000004181c */
[----:B------:R-:W-:Y:S01]  /*a490*/  HMMA.16816.F32.BF16 R32, R192, R166, R32 ;  /* 0x000000a6c020723c */ /* 0x000fe20000041820 */
[----:B------:R-:W1:Y:S07]  /*a4a0*/  LDSM.16.M88.4 R164, [R251] ;  /* 0x00000000fba4783b */ /* 0x000e6e0000000200 */
        /* <DEDUP_REMOVED lines=23> */
[----:B--2---:R-:W1:Y:S07]  /*a620*/  LDSM.16.M88.4 R164, [R175] ;  /* 0x00000000afa4783b */ /* 0x004e6e0000000200 */
[C---:B-1----:R-:W-:Y:S08]  /*a630*/  HMMA.16816.F32.BF16 R4, R204.reuse, R164, R4 ;  /* 0x000000a4cc04723c */ /* 0x042ff00000041804 */
[C---:B------:R-:W-:Y:S01]  /*a640*/  HMMA.16816.F32.BF16 R8, R204.reuse, R166, R8 ;  /* 0x000000a6cc08723c */ /* 0x040fe20000041808 */
[----:B------:R1:W2:Y:S06]  /*a650*/  LDSM.16.M88.4 R164, [R171] ;  /* 0x00000000aba4783b */ /* 0x0002ac0000000200 */
[----:B-1----:R-:W3:Y:S01]  /*a660*/  LDL R171, [R1+0x28] ;  /* 0x0000280001ab7983 */ /* 0x002ee20000100800 */
[C---:B--2---:R-:W-:Y:S08]  /*a670*/  HMMA.16816.F32.BF16 R12, R204.reuse, R164, R12 ;  /* 0x000000a4cc0c723c */ /* 0x044ff0000004180c */
[C---:B------:R-:W-:Y:S01]  /*a680*/  HMMA.16816.F32.BF16 R16, R204.reuse, R166, R16 ;  /* 0x000000a6cc10723c */ /* 0x040fe20000041810 */
[----:B------:R1:W2:Y:S06]  /*a690*/  LDSM.16.M88.4 R164, [R170] ;  /* 0x00000000aaa4783b */ /* 0x0002ac0000000200 */
[----:B-1----:R-:W3:Y:S01]  /*a6a0*/  LDL R170, [R1+0x24] ;  /* 0x0000240001aa7983 */ /* 0x002ee20000100800 */
[C---:B--2---:R-:W-:Y:S08]  /*a6b0*/  HMMA.16816.F32.BF16 R20, R204.reuse, R164, R20 ;  /* 0x000000a4cc14723c */ /* 0x044ff00000041814 */
[C---:B------:R-:W-:Y:S01]  /*a6c0*/  HMMA.16816.F32.BF16 R24, R204.reuse, R166, R24 ;  /* 0x000000a6cc18723c */ /* 0x040fe20000041818 */
[----:B----4-:R1:W2:Y:S06]  /*a6d0*/  LDSM.16.M88.4 R164, [R169] ;  /* 0x00000000a9a4783b */ /* 0x0102ac0000000200 */
[----:B-1----:R-:W4:Y:S01]  /*a6e0*/  LDL R169, [R1+0x20] ;  /* 0x0000200001a97983 */ /* 0x002f220000100800 */
[C---:B--2---:R-:W-:Y:S08]  /*a6f0*/  HMMA.16816.F32.BF16 R28, R204.reuse, R164, R28 ;  /* 0x000000a4cc1c723c */ /* 0x044ff0000004181c */
        /* <DEDUP_REMOVED lines=37> */
[----:B---3--:R1:W2:Y:S06]  /*a950*/  LDSM.16.M88.4 R164, [R171] ;  /* 0x00000000aba4783b */ /* 0x0082ac0000000200 */
        /* <DEDUP_REMOVED lines=10> */
[C---:B------:R-:W-:Y:S01]  /*aa00*/  HMMA.16816.F32.BF16 R24, R220.reuse, R166, R24 ;  /* 0x000000a6dc18723c */ /* 0x040fe20000041818 */
[----:B------:R1:W2:Y:S06]  /*aa10*/  LDSM.16.M88.4 R164, [R2] ;  /* 0x0000000002a4783b */ /* 0x0002ac0000000200 */
[----:B-1----:R-:W3:Y:S06]  /*aa20*/  LDL R2, [R1+0xc] ;  /* 0x00000c0001027983 */ /* 0x002eec0000100800 */
[----:B------:R-:W3:Y:S01]  /*aa30*/  LDL.LU R178, [R1+0x64] ;  /* 0x0000640001b27983 */ /* 0x000ee20000300800 */
        /* <DEDUP_REMOVED lines=38> */
[----:B---3--:R-:W1:Y:S07]  /*aca0*/  LDSM.16.M88.4 R164, [R171] ;  /* 0x00000000aba4783b */ /* 0x008e6e0000000200 */
[C---:B-1----:R-:W-:Y:S08]  /*acb0*/  HMMA.16816.F32.BF16 R4, R236.reuse, R164, R4 ;  /* 0x000000a4ec04723c */ /* 0x042ff00000041804 */
[C---:B------:R-:W-:Y:S01]  /*acc0*/  HMMA.16816.F32.BF16 R8, R236.reuse, R166, R8 ;  /* 0x000000a6ec08723c */ /* 0x040fe20000041808 */
[----:B------:R-:W1:Y:S07]  /*acd0*/  LDSM.16.M88.4 R164, [R170] ;  /* 0x00000000aaa4783b */ /* 0x000e6e0000000200 */
[C---:B-1----:R-:W-:Y:S08]  /*ace0*/  HMMA.16816.F32.BF16 R12, R236.reuse, R164, R12 ;  /* 0x000000a4ec0c723c */ /* 0x042ff0000004180c */
[C---:B------:R-:W-:Y:S01]  /*acf0*/  HMMA.16816.F32.BF16 R16, R236.reuse, R166, R16 ;  /* 0x000000a6ec10723c */ /* 0x040fe20000041810 */
[----:B----4-:R-:W1:Y:S07]  /*ad00*/  LDSM.16.M88.4 R164, [R169] ;  /* 0x00000000a9a4783b */ /* 0x010e6e0000000200 */
[C---:B-1----:R-:W-:Y:S08]  /*ad10*/  HMMA.16816.F32.BF16 R20, R236.reuse, R164, R20 ;  /* 0x000000a4ec14723c */ /* 0x042ff00000041814 */
[C---:B------:R-:W-:Y:S01]  /*ad20*/  HMMA.16816.F32.BF16 R24, R236.reuse, R166, R24 ;  /* 0x000000a6ec18723c */ /* 0x040fe20000041818 */
[----:B------:R-:W1:Y:S07]  /*ad30*/  LDSM.16.M88.4 R164, [R2] ;  /* 0x0000000002a4783b */ /* 0x000e6e0000000200 */
        /* <DEDUP_REMOVED lines=23> */
[----:B------:R-:W1:Y:S01]  /*aeb0*/  LDSM.16.M88.4 R164, [R251+0x7800] ;  /* 0x00780000fba4783b */ /* 0x000e620000000200 */
[----:B------:R-:W-:Y:S05]  /*aec0*/  DEPBAR.LE SB0, 0x0 ;  /* 0x000080000000791a */ /* 0x000fea0000000000 */
[----:B------:R-:W-:Y:S01]  /*aed0*/  BAR.SYNC.DEFER_BLOCKING 0x0 ;  /* 0x0000000000007b1d */ /* 0x000fe20000010000 */
[C---:B-1----:R-:W-:Y:S07]  /*aee0*/  HMMA.16816.F32.BF16 R28, R244.reuse, R164, R28 ;  /* 0x000000a4f41c723c */ /* 0x042fee000004181c */
[----:B------:R-:W-:Y:S01]  /*aef0*/  FMNMX.FTZ R165, R4, R0, !PT ;  /* 0x0000000004a57209 */ /* 0x000fe20007810000 */
[----:B------:R-:W-:Y:S04]  /*af00*/  HMMA.16816.F32.BF16 R32, R244, R166, R32 ;  /* 0x000000a6f420723c */ /* 0x000fe80000041820 */
        /* <DEDUP_REMOVED lines=16> */
[----:B-1----:R-:W-:Y:S05]  /*b010*/  FMNMX.FTZ R165, R165, R2, !PT ;  /* 0x00000002a5a57209 */ /* 0x002fea0007810000 */
[----:B------:R-:W1:Y:S02]  /*b020*/  SHFL.BFLY PT, R2, R165, 0x1, 0x1f ;  /* 0x0c201f00a5027f89 */ /* 0x000e6400000e0000 */
[----:B-1----:R-:W-:Y:S05]  /*b030*/  FMNMX.FTZ R165, R165, R2, !PT ;  /* 0x00000002a5a57209 */ /* 0x002fea0007810000 */
[C---:B------:R-:W-:Y:S02]  /*b040*/  FMUL.FTZ R2, R165.reuse, c[0x0][0x2d0] ;  /* 0x0000b400a5027a20 */ /* 0x040fe40000410000 */
[----:B------:R-:W-:Y:S02]  /*b050*/  FADD.FTZ R0, -R165, R0 ;  /* 0x00000000a5007221 */ /* 0x000fe40000010100 */
[--C-:B------:R-:W-:Y:S02]  /*b060*/  FFMA.FTZ R4, R4, c[0x0][0x2d0], -R2.reuse ;  /* 0x0000b40004047a23 */ /* 0x100fe40000010802 */
[--C-:B------:R-:W-:Y:S02]  /*b070*/  FFMA.FTZ R180, R13, c[0x0][0x2d0], -R2.reuse ;  /* 0x0000b4000db47a23 */ /* 0x100fe40000010802 */
[----:B------:R1:W-:Y:S01]  /*b080*/  MUFU.EX2 R13, R4 ;  /* 0x00000004000d7308 */ /* 0x0003e20000000800 */
[--C-:B------:R-:W-:Y:S02]  /*b090*/  FFMA.FTZ R170, R32, c[0x0][0x2d0], -R2.reuse ;  /* 0x0000b40020aa7a23 */ /* 0x100fe40000010802 */
[--C-:B------:R-:W-:Y:S02]  /*b0a0*/  FFMA.FTZ R171, R33, c[0x0][0x2d0], -R2.reuse ;  /* 0x0000b40021ab7a23 */ /* 0x100fe40000010802 */
[--C-:B------:R-:W-:Y:S02]  /*b0b0*/  FFMA.FTZ R168, R28, c[0x0][0x2d0], -R2.reuse ;  /* 0x0000b4001ca87a23 */ /* 0x100fe40000010802 */
[--C-:B------:R-:W-:Y:S02]  /*b0c0*/  FFMA.FTZ R169, R29, c[0x0][0x2d0], -R2.reuse ;  /* 0x0000b4001da97a23 */ /* 0x100fe40000010802 */
[--C-:B------:R-:W-:Y:S02]  /*b0d0*/  FFMA.FTZ R183, R25, c[0x0][0x2d0], -R2.reuse ;  /* 0x0000b40019b77a23 */ /* 0x100fe40000010802 */
[--C-:B------:R-:W-:Y:S02]  /*b0e0*/  FFMA.FTZ R181, R17, c[0x0][0x2d0], -R2.reuse ;  /* 0x0000b40011b57a23 */ /* 0x100fe40000010802 */
[--C-:B------:R-:W-:Y:S02]  /*b0f0*/  FFMA.FTZ R176, R9, c[0x0][0x2d0], -R2.reuse ;  /* 0x0000b40009b07a23 */ /* 0x100fe40000010802 */
[--C-:B------:R-:W-:Y:S02]  /*b100*/  FFMA.FTZ R190, R24, c[0x0][0x2d0], -R2.reuse ;  /* 0x0000b40018be7a23 */ /* 0x100fe40000010802 */
[--C-:B------:R-:W-:Y:S01]  /*b110*/  FFMA.FTZ R191, R21, c[0x0][0x2d0], -R2.reuse ;  /* 0x0000b40015bf7a23 */ /* 0x100fe20000010802 */
[----:B------:R-:W-:Y:S01]  /*b120*/  MUFU.EX2 R181, R181 ;  /* 0x000000b500b57308 */ /* 0x000fe20000000800 */
[--C-:B------:R-:W-:Y:S02]  /*b130*/  FFMA.FTZ R175, R20, c[0x0][0x2d0], -R2.reuse ;  /* 0x0000b40014af7a23 */ /* 0x100fe40000010802 */
[----:B------:R-:W-:Y:S02]  /*b140*/  FMUL.FTZ R0, R0, c[0x0][0x2d0] ;  /* 0x0000b40000007a20 */ /* 0x000fe40000410000 */
[--C-:B------:R-:W-:Y:S01]  /*b150*/  FFMA.FTZ R182, R12, c[0x0][0x2d0], -R2.reuse ;  /* 0x0000b4000cb67a23 */ /* 0x100fe20000010802 */
[----:B-1----:R-:W2:Y:S01]  /*b160*/  LDL.LU R4, [R1+0x68] ;  /* 0x0000680001047983 */ /* 0x002ea20000300800 */
[--C-:B------:R-:W-:Y:S02]  /*b170*/  FFMA.FTZ R166, R5, c[0x0][0x2d0], -R2.reuse ;  /* 0x0000b40005a67a23 */ /* 0x100fe40000010802 */
[--C-:B------:R-:W-:Y:S01]  /*b180*/  FFMA.FTZ R167, R8, c[0x0][0x2d0], -R2.reuse ;  /* 0x0000b40008a77a23 */ /* 0x100fe20000010802 */
[----:B------:R-:W1:Y:S01]  /*b190*/  MUFU.EX2 R0, R0 ;  /* 0x0000000000007308 */ /* 0x000e620000000800 */
[----:B------:R-:W-:Y:S01]  /*b1a0*/  FFMA.FTZ R16, R16, c[0x0][0x2d0], -R2 ;  /* 0x0000b40010107a23 */ /* 0x000fe20000010802 */
[----:B------:R-:W3:Y:S06]  /*b1b0*/  LDL.64 R32, [R1+0xb0] ;  /* 0x0000b00001207983 */ /* 0x000eec0000100a00 */
[----:B------:R-:W4:Y:S06]  /*b1c0*/  LDL.64 R28, [R1+0x70] ;  /* 0x00007000011c7983 */ /* 0x000f2c0000100a00 */
[----:B------:R-:W2:Y:S06]  /*b1d0*/  LDL R25, [R1+0x60] ;  /* 0x0000600001197983 */ /* 0x000eac0000100800 */
[----:B------:R-:W2:Y:S01]  /*b1e0*/  LDL R17, [R1+0x5c] ;  /* 0x00005c0001117983 */ /* 0x000ea20000100800 */
[C---:B-1----:R-:W-:Y:S05]  /*b1f0*/  FFMA.FTZ R12, R0.reuse, R178, R13 ;  /* 0x000000b2000c7223 */ /* 0x042fea000001000d */
[----:B------:R-:W3:Y:S01]  /*b200*/  LDL R9, [R1+0x58] ;  /* 0x0000580001097983 */ /* 0x000ee20000100800 */
[C---:B------:R-:W-:Y:S02]  /*b210*/  FMUL.FTZ R140, R0.reuse, R140 ;  /* 0x0000008c008c7220 */ /* 0x040fe40000410000 */
[C---:B------:R-:W-:Y:S02]  /*b220*/  FMUL.FTZ R141, R0.reuse, R141 ;  /* 0x0000008d008d7220 */ /* 0x040fe40000410000 */
[C---:B------:R-:W-:Y:S01]  /*b230*/  FMUL.FTZ R144, R0.reuse, R144 ;  /* 0x0000009000907220 */ /* 0x040fe20000410000 */
        /* <DEDUP_REMOVED lines=63> */
[----:B------:R-:W-:Y:S01]  /*b630*/  FMUL.FTZ R137, R0, R137 ;  /* 0x0000008900897220 */ /* 0x000fe20000410000 */
        /* <DEDUP_REMOVED lines=28> */
[--C-:B------:R-:W-:Y:S02]  /*b800*/  FFMA.FTZ R14, R14, c[0x0][0x2d0], -R2.reuse ;  /* 0x0000b4000e0e7a23 */ /* 0x100fe40000010802 */
[--C-:B------:R-:W-:Y:S02]  /*b810*/  FFMA.FTZ R15, R15, c[0x0][0x2d0], -R2.reuse ;  /* 0x0000b4000f0f7a23 */ /* 0x100fe40000010802 */
[--C-:B------:R-:W-:Y:S01]  /*b820*/  FFMA.FTZ R19, R19, c[0x0][0x2d0], -R2.reuse ;  /* 0x0000b40013137a23 */ /* 0x100fe20000010802 */
[----:B------:R-:W2:Y:S01]  /*b830*/  MUFU.EX2 R0, R0 ;  /* 0x0000000000007308 */ /* 0x000ea20000000800 */
[--C-:B------:R-:W-:Y:S02]  /*b840*/  FFMA.FTZ R22, R22, c[0x0][0x2d0], -R2.reuse ;  /* 0x0000b40016167a23 */ /* 0x100fe40000010802 */
[--C-:B------:R-:W-:Y:S02]  /*b850*/  FFMA.FTZ R23, R23, c[0x0][0x2d0], -R2.reuse ;  /* 0x0000b40017177a23 */ /* 0x100fe40000010802 */
[--C-:B------:R-:W-:Y:S02]  /*b860*/  FFMA.FTZ R26, R26, c[0x0][0x2d0], -R2.reuse ;  /* 0x0000b4001a1a7a23 */ /* 0x100fe40000010802 */
[----:B------:R-:W-:Y:S03]  /*b870*/  FFMA.FTZ R27, R27, c[0x0][0x2d0], -R2 ;  /* 0x0000b4001b1b7a23 */ /* 0x000fe60000010802 */
[----:B------:R-:W-:Y:S10]  /*b880*/  MUFU.EX2 R18, R18 ;  /* 0x0000001200127308 */ /* 0x000ff40000000800 */
[----:B----4-:R-:W-:Y:S01]  /*b890*/  MUFU.EX2 R28, R176 ;  /* 0x000000b0001c7308 */ /* 0x010fe20000000800 */
[C---:B--2---:R-:W-:Y:S02]  /*b8a0*/  FFMA.FTZ R8, R0.reuse, R4, R6 ;  /* 0x0000000400087223 */ /* 0x044fe40000010006 */
[C---:B------:R-:W-:Y:S02]  /*b8b0*/  FMUL.FTZ R142, R0.reuse, R142 ;  /* 0x0000008e008e7220 */ /* 0x040fe40000410000 */
[C---:B------:R-:W-:Y:S02]  /*b8c0*/  FMUL.FTZ R143, R0.reuse, R143 ;  /* 0x0000008f008f7220 */ /* 0x040fe40000410000 */
[C---:B------:R-:W-:Y:S03]  /*b8d0*/  FMUL.FTZ R146, R0.reuse, R146 ;  /* 0x0000009200927220 */ /* 0x040fe60000410000 */
[----:B---3--:R1:W-:Y:S01]  /*b8e0*/  MUFU.EX2 R33, R26 ;  /* 0x0000001a00217308 */ /* 0x0083e20000000800 */
        /* <DEDUP_REMOVED lines=61> */
[----:B------:R-:W-:Y:S01]  /*bcc0*/  @P0 IADD3 R0, P6, R32, UR7, RZ ;  /* 0x0000000720000c10 */ /* 0x000fe2000ffde0ff */
[--C-:B-1----:R-:W-:Y:S02]  /*bcd0*/  FFMA.FTZ R26, R34, c[0x0][0x2d0], -R2.reuse ;  /* 0x0000b400221a7a23 */ /* 0x102fe40000010802 */
[----:B------:R-:W-:Y:S01]  /*bce0*/  MUFU.EX2 R34, R170 ;  /* 0x000000aa00227308 */ /* 0x000fe20000000800 */
[C---:B------:R-:W-:Y:S02]  /*bcf0*/  @P0 LEA R4, P1, R0.reuse, c[0x0][0x1c8], 0x1 ;  /* 0x0000720000040a11 */ /* 0x040fe400078208ff */
[----:B------:R-:W-:Y:S04]  /*bd00*/  @P0 IADD3.X R3, R29, UR6, RZ, P6, !PT ;  /* 0x000000061d030c10 */ /* 0x000fe8000b7fe4ff */
[----:B------:R-:W-:Y:S02]  /*bd10*/  @P0 LEA.HI.X R5, R0, c[0x0][0x1cc], R3, 0x1, P1 ;  /* 0x0000730000050a11 */ /* 0x000fe400008f0c03 */
[----:B------:R-:W-:Y:S01]  /*bd20*/  @P0 IADD3 R0, P6, R25, UR7, RZ ;  /* 0x0000000719000c10 */ /* 0x000fe2000ffde0ff */
[----:B------:R-:W-:Y:S02]  /*bd30*/  MUFU.EX2 R26, R26 ;  /* 0x0000001a001a7308 */ /* 0x000fe40000000800 */
        /* <DEDUP_REMOVED lines=16> */
[----:B------:R-:W-:Y:S02]  /*be40*/  @P0 IADD3 R0, P6, R32, UR7, RZ ;  /* 0x0000000720000c10 */ /* 0x000fe4000ffde0ff */
[----:B------:R1:W-:Y:S01]  /*be50*/  MUFU.EX2 R32, R27 ;  /* 0x0000001b00207308 */ /* 0x0003e20000000800 */
[----:B------:R2:W-:Y:S01]  /*be60*/  @P0 LDGSTS.E.BYPASS.LTC128B.128 [R177+0x16100], [R4.64], !P2 ;  /* 0x1610000004b10fae */ /* 0x0005e2000d101d56 */
[----:B------:R-:W-:Y:S08]  /*be70*/  @P0 IADD3.X R3, R29, UR6, RZ, P6, !PT ;  /* 0x000000061d030c10 */ /* 0x000ff0000b7fe4ff */
[----:B------:R-:W-:Y:S01]  /*be80*/  MUFU.EX2 R29, R22 ;  /* 0x00000016001d7308 */ /* 0x000fe20000000800 */
[--C-:B-1----:R-:W-:Y:S09]  /*be90*/  FFMA.FTZ R27, R31, c[0x0][0x2d0], -R2.reuse ;  /* 0x0000b4001f1b7a23 */ /* 0x102ff20000010802 */
[----:B------:R-:W-:Y:S01]  /*bea0*/  MUFU.EX2 R31, R169 ;  /* 0x000000a9001f7308 */ /* 0x000fe20000000800 */
[C---:B--2---:R-:W-:Y:S04]  /*beb0*/  @P0 LEA R4, P1, R0.reuse, c[0x0][0x1c8], 0x1 ;  /* 0x0000720000040a11 */ /* 0x044fe800078208ff */
[----:B------:R-:W-:Y:S02]  /*bec0*/  @P0 LEA.HI.X R5, R0, c[0x0][0x1cc], R3, 0x1, P1 ;  /* 0x0000730000050a11 */ /* 0x000fe400008f0c03 */
[----:B------:R-:W-:Y:S03]  /*bed0*/  @P0 IADD3 R0, P6, R25, UR7, RZ ;  /* 0x0000000719000c10 */ /* 0x000fe6000ffde0ff */
[----:B------:R-:W-:Y:S01]  /*bee0*/  MUFU.EX2 R25, R180 ;  /* 0x000000b400197308 */ /* 0x000fe20000000800 */
[----:B------:R1:W-:Y:S01]  /*bef0*/  @P0 LDGSTS.E.BYPASS.LTC128B.128 [R177+0x11100], [R4.64], !P5 ;  /* 0x1110000004b10fae */ /* 0x0003e2000e901d56 */
[----:B------:R-:W-:Y:S05]  /*bf00*/  @P0 IADD3.X R3, R17, UR6, RZ, P6, !PT ;  /* 0x0000000611030c10 */ /* 0x000fea000b7fe4ff */
[----:B------:R-:W2:Y:S03]  /*bf10*/  LDL R17, [R1] ;  /* 0x0000000001117983 */ /* 0x000ea60000100800 */
[----:B------:R-:W-:Y:S10]  /*bf20*/  MUFU.EX2 R180, R183 ;  /* 0x000000b700b47308 */ /* 0x000ff40000000800 */
[----:B------:R-:W-:Y:S01]  /*bf30*/  MUFU.EX2 R27, R27 ;  /* 0x0000001b001b7308 */ /* 0x000fe20000000800 */
[C---:B-1----:R-:W-:Y:S04]  /*bf40*/  @P0 LEA R4, P1, R0.reuse, c[0x0][0x1c8], 0x1 ;  /* 0x0000720000040a11 */ /* 0x042fe800078208ff */
[----:B------:R-:W-:Y:S01]  /*bf50*/  @P0 LEA.HI.X R5, R0, c[0x0][0x1cc], R3, 0x1, P1 ;  /* 0x0000730000050a11 */ /* 0x000fe200008f0c03 */
[----:B------:R-:W-:Y:S01]  /*bf60*/  FFMA.FTZ R3, R7, c[0x0][0x2d0], -R2 ;  /* 0x0000b40007037a23 */ /* 0x000fe20000010802 */
[----:B------:R-:W-:Y:S03]  /*bf70*/  @P0 IADD3 R0, P6, R9, UR7, RZ ;  /* 0x0000000709000c10 */ /* 0x000fe6000ffde0ff */
[----:B------:R-:W1:Y:S01]  /*bf80*/  MUFU.EX2 R9, R166 ;  /* 0x000000a600097308 */ /* 0x000e620000000800 */
[----:B------:R3:W-:Y:S09]  /*bf90*/  @P0 LDGSTS.E.BYPASS.LTC128B.128 [R177+0x13100], [R4.64], !P4 ;  /* 0x1310000004b10fae */ /* 0x0007f2000e101d56 */
[----:B------:R-:W4:Y:S10]  /*bfa0*/  MUFU.EX2 R3, R3 ;  /* 0x0000000300037308 */ /* 0x000f340000000800 */
[----:B------:R-:W-:Y:S01]  /*bfb0*/  MUFU.EX2 R166, R23 ;  /* 0x0000001700a67308 */ /* 0x000fe20000000800 */
[----:B---3--:R-:W-:Y:S02]  /*bfc0*/  @P0 LEA R4, P1, R0, c[0x0][0x1c8], 0x1 ;  /* 0x0000720000040a11 */ /* 0x008fe400078208ff */
[----:B------:R-:W-:Y:S07]  /*bfd0*/  @P0 IADD3.X R5, R24, UR6, RZ, P6, !PT ;  /* 0x0000000618050c10 */ /* 0x000fee000b7fe4ff */
[----:B------:R-:W-:Y:S01]  /*bfe0*/  MUFU.EX2 R24, R182 ;  /* 0x000000b600187308 */ /* 0x000fe20000000800 */
[----:B------:R-:W-:Y:S02]  /*bff0*/  @P0 LEA.HI.X R5, R0, c[0x0][0x1cc], R5, 0x1, P1 ;  /* 0x0000730000050a11 */ /* 0x000fe400008f0c05 */
[----:B------:R-:W-:Y:S03]  /*c000*/  @P0 IADD3 R0, P6, R21, UR7, RZ ;  /* 0x0000000715000c10 */ /* 0x000fe6000ffde0ff */
[----:B------:R3:W-:Y:S04]  /*c010*/  @P0 LDGSTS.E.BYPASS.LTC128B.128 [R177+0x15100], [R4.64], !P3 ;  /* 0x1510000004b10fae */ /* 0x0007e8000d901d56 */
[----:B------:R-:W-:Y:S10]  /*c020*/  MUFU.EX2 R21, R167 ;  /* 0x000000a700157308 */ /* 0x000ff40000000800 */
[----:B------:R-:W-:Y:S01]  /*c030*/  MUFU.EX2 R167, R19 ;  /* 0x0000001300a77308 */ /* 0x000fe20000000800 */
[----:B---3--:R-:W-:Y:S02]  /*c040*/  @P0 LEA R4, P1, R0, c[0x0][0x1c8], 0x1 ;  /* 0x0000720000040a11 */ /* 0x008fe400078208ff */
[----:B------:R-:W-:Y:S01]  /*c050*/  @P0 IADD3.X R5, R20, UR6, RZ, P6, !PT ;  /* 0x0000000614050c10 */ /* 0x000fe2000b7fe4ff */
[C---:B-1----:R-:W-:Y:S06]  /*c060*/  FADD.FTZ R20, R9.reuse, R12 ;  /* 0x0000000c09147221 */ /* 0x042fec0000010000 */
[----:B------:R-:W-:Y:S01]  /*c070*/  MUFU.EX2 R12, R11 ;  /* 0x0000000b000c7308 */ /* 0x000fe20000000800 */
[----:B------:R-:W-:Y:S05]  /*c080*/  @P0 LEA.HI.X R5, R0, c[0x0][0x1cc], R5, 0x1, P1 ;  /* 0x0000730000050a11 */ /* 0x000fea00008f0c05 */
[----:B------:R1:W-:Y:S04]  /*c090*/  @P0 LDGSTS.E.BYPASS.LTC128B.128 [R177+0x17100], [R4.64], !P2 ;  /* 0x1710000004b10fae */ /* 0x0003e8000d101d56 */
[----:B------:R-:W3:Y:S02]  /*c0a0*/  MUFU.EX2 R0, R10 ;  /* 0x0000000a00007308 */ /* 0x000ee40000000800 */
[----:B------:R-:W0:Y:S06]  /*c0b0*/  LDGDEPBAR ;  /* 0x00000000000079af */ /* 0x000e2c0000000000 */
[----:B-1----:R-:W1:Y:S01]  /*c0c0*/  LDSM.16.MT88.4 R176, [R249+0x100] ;  /* 0x00010000f9b0783b */ /* 0x002e620000004200 */
[----:B------:R-:W-:Y:S01]  /*c0d0*/  F2FP.BF16.PACK_AB R4, R9, R13 ;  /* 0x0000000d0904723e */ /* 0x000fe200000010ff */
[C---:B----4-:R-:W-:Y:S01]  /*c0e0*/  FADD.FTZ R13, R3.reuse, R8 ;  /* 0x00000008030d7221 */ /* 0x050fe20000010000 */
[----:B---3--:R-:W-:Y:S02]  /*c0f0*/  F2FP.BF16.PACK_AB R7, R12, R0 ;  /* 0x000000000c07723e */ /* 0x008fe400000010ff */
[----:B------:R-:W-:Y:S01]  /*c100*/  F2FP.BF16.PACK_AB R5, R3, R6 ;  /* 0x000000060305723e */ /* 0x000fe200000010ff */
[----:B------:R-:W3:Y:S01]  /*c110*/  LDSM.16.MT88.4 R8, [R250+0x100] ;  /* 0x00010000fa08783b */ /* 0x000ee20000004200 */
[----:B------:R-:W-:Y:S01]  /*c120*/  F2FP.BF16.PACK_AB R6, R28, R21 ;  /* 0x000000151c06723e */ /* 0x000fe200000010ff */
[----:B------:R-:W-:Y:S02]  /*c130*/  FADD.FTZ R3, R21, R20 ;  /* 0x0000001415037221 */ /* 0x000fe40000010000 */
[----:B------:R-:W-:Y:S02]  /*c140*/  FADD.FTZ R13, R0, R13 ;  /* 0x0000000d000d7221 */ /* 0x000fe40000010000 */
[----:B------:R-:W-:Y:S01]  /*c150*/  LDSM.16.MT88.4 R20, [R252+0x1900] ;  /* 0x00190000fc14783b */ /* 0x000fe20000004200 */
[----:B------:R-:W-:Y:S02]  /*c160*/  FADD.FTZ R0, R28, R3 ;  /* 0x000000031c007221 */ /* 0x000fe40000010000 */
[----:B------:R-:W-:Y:S02]  /*c170*/  FADD.FTZ R3, R12, R13 ;  /* 0x0000000d0c037221 */ /* 0x000fe40000010000 */
[--C-:B------:R-:W-:Y:S02]  /*c180*/  FFMA.FTZ R28, R30, c[0x0][0x2d0], -R2.reuse ;  /* 0x0000b4001e1c7a23 */ /* 0x100fe40000010802 */
[----:B------:R-:W-:Y:S01]  /*c190*/  MUFU.EX2 R30, R168 ;  /* 0x000000a8001e7308 */ /* 0x000fe20000000800 */
[----:B------:R-:W-:Y:S02]  /*c1a0*/  FFMA.FTZ R2, R35, c[0x0][0x2d0], -R2 ;  /* 0x0000b40023027a23 */ /* 0x000fe40000010802 */
[----:B------:R-:W-:Y:S07]  /*c1b0*/  FADD.FTZ R0, R24, R0 ;  /* 0x0000000018007221 */ /* 0x000fee0000010000 */
[----:B------:R-:W-:Y:S10]  /*c1c0*/  MUFU.EX2 R35, R171 ;  /* 0x000000ab00237308 */ /* 0x000ff40000000800 */
[----:B------:R-:W-:Y:S01]  /*c1d0*/  MUFU.EX2 R28, R28 ;  /* 0x0000001c001c7308 */ /* 0x000fe20000000800 */
[C---:B-1----:R-:W-:Y:S08]  /*c1e0*/  HMMA.16816.F32.BF16 R132, R4.reuse, R176, R132 ;  /* 0x000000b00484723c */ /* 0x042ff00000041884 */
[C---:B------:R-:W-:Y:S01]  /*c1f0*/  HMMA.16816.F32.BF16 R136, R4.reuse, R178, R136 ;  /* 0x000000b20488723c */ /* 0x040fe20000041888 */
[----:B------:R1:W-:Y:S07]  /*c200*/  MUFU.EX2 R176, R175 ;  /* 0x000000af00b07308 */ /* 0x0003ee0000000800 */
[C---:B---3--:R-:W-:Y:S03]  /*c210*/  HMMA.16816.F32.BF16 R140, R4.reuse, R8, R140 ;  /* 0x00000008048c723c */ /* 0x048fe6000004188c */
[----:B------:R-:W-:Y:S05]  /*c220*/  MUFU.EX2 R178, R16 ;  /* 0x0000001000b27308 */ /* 0x000fea0000000800 */
[C---:B------:R-:W-:Y:S05]  /*c230*/  HMMA.16816.F32.BF16 R144, R4.reuse, R10, R144 ;  /* 0x0000000a0490723c */ /* 0x040fea0000041890 */
[----:B------:R-:W-:Y:S01]  /*c240*/  MUFU.EX2 R16, R14 ;  /* 0x0000000e00107308 */ /* 0x000fe20000000800 */
[----:B-1----:R1:W5:Y:S06]  /*c250*/  LDL.LU R175, [R1+0xe0] ;  /* 0x0000e00001af7983 */ /* 0x00236c0000300800 */
[----:B------:R1:W5:Y:S03]  /*c260*/  LDL.LU R168, [R1+0xdc] ;  /* 0x0000dc0001a87983 */ /* 0x0003660000300800 */
[----:B------:R-:W-:Y:S03]  /*c270*/  MUFU.EX2 R177, R191 ;  /* 0x000000bf00b17308 */ /* 0x000fe60000000800 */
[----:B------:R1:W5:Y:S07]  /*c280*/  LDL.LU R169, [R1+0xd8] ;  /* 0x0000d80001a97983 */ /* 0x00036e0000300800 */
[----:B------:R-:W-:Y:S01]  /*c290*/  MUFU.EX2 R179, R190 ;  /* 0x000000be00b37308 */ /* 0x000fe20000000800 */
[----:B------:R1:W5:Y:S06]  /*c2a0*/  LDL.LU R170, [R1+0xd4] ;  /* 0x0000d40001aa7983 */ /* 0x00036c0000300800 */
[----:B------:R1:W5:Y:S06]  /*c2b0*/  LDL.LU R171, [R1+0xd0] ;  /* 0x0000d00001ab7983 */ /* 0x00036c0000300800 */
[----:B--2---:R-:W2:Y:S01]  /*c2c0*/  LDSM.16.MT88.4 R8, [R17+0x100] ;  /* 0x000100001108783b */ /* 0x004ea20000004200 */
[----:B------:R-:W-:Y:S01]  /*c2d0*/  MOV R182, R17 ;  /* 0x0000001100b67202 */ /* 0x000fe20000000f00 */
        /* <DEDUP_REMOVED lines=35> */
[----:B------:R2:W3:Y:S02]  /*c510*/  LDSM.16.MT88.4 R8, [R17+0x6100] ;  /* 0x006100001108783b */ /* 0x0004e40000004200 */
[----:B--2---:R2:W4:Y:S05]  /*c520*/  MUFU.EX2 R17, R15 ;  /* 0x0000000f00117308 */ /* 0x00452a0000000800 */
[C---:B---3--:R-:W-:Y:S01]  /*c530*/  HMMA.16816.F32.BF16 R116, R4.reuse, R8, R116 ;  /* 0x000000080474723c */ /* 0x048fe20000041874 */
[----:B--2---:R-:W-:Y:S07]  /*c540*/  LDSM.16.MT88.4 R12, [R250+0x1100] ;  /* 0x00110000fa0c783b */ /* 0x004fee0000004200 */
[C---:B------:R-:W-:Y:S01]  /*c550*/  HMMA.16816.F32.BF16 R120, R4.reuse, R10, R120 ;  /* 0x0000000a0478723c */ /* 0x040fe20000041878 */
[----:B------:R-:W2:Y:S07]  /*c560*/  LDSM.16.MT88.4 R8, [R252+0x6100] ;  /* 0x00610000fc08783b */ /* 0x000eae0000004200 */
[C---:B--2---:R-:W-:Y:S08]  /*c570*/  HMMA.16816.F32.BF16 R124, R4.reuse, R8, R124 ;  /* 0x00000008047c723c */ /* 0x044ff0000004187c */
[----:B------:R-:W-:Y:S01]  /*c580*/  HMMA.16816.F32.BF16 R128, R4, R10, R128 ;  /* 0x0000000a0480723c */ /* 0x000fe20000041880 */
[----:B------:R-:W2:Y:S06]  /*c590*/  LDSM.16.MT88.4 R8, [R249+0x900] ;  /* 0x00090000f908783b */ /* 0x000eac0000004200 */
[----:B----4-:R-:W-:Y:S01]  /*c5a0*/  F2FP.BF16.PACK_AB R5, R17, R16 ;  /* 0x000000101105723e */ /* 0x010fe200000010ff */
[----:B------:R-:W-:Y:S01]  /*c5b0*/  FADD.FTZ R16, R16, R3 ;  /* 0x0000000310107221 */ /* 0x000fe20000010000 */
[----:B------:R-:W-:Y:S03]  /*c5c0*/  F2FP.BF16.PACK_AB R7, R167, R18 ;  /* 0x00000012a707723e */ /* 0x000fe600000010ff */
[C---:B------:R-:W-:Y:S01]  /*c5d0*/  F2FP.BF16.PACK_AB R4, R25.reuse, R24 ;  /* 0x000000181904723e */ /* 0x040fe200000010ff */
[----:B------:R-:W-:Y:S01]  /*c5e0*/  FADD.FTZ R3, R25, R0 ;  /* 0x0000000019037221 */ /* 0x000fe20000010000 */
[----:B------:R-:W-:Y:S01]  /*c5f0*/  F2FP.BF16.PACK_AB R6, R181, R178 ;  /* 0x000000b2b506723e */ /* 0x000fe200000010ff */
[----:B------:R-:W-:Y:S01]  /*c600*/  FADD.FTZ R0, R17, R16 ;  /* 0x0000001011007221 */ /* 0x000fe20000010000 */
[----:B------:R3:W4:Y:S01]  /*c610*/  MUFU.EX2 R25, R2 ;  /* 0x0000000200197308 */ /* 0x0007220000000800 */
[----:B------:R-:W-:Y:S02]  /*c620*/  FADD.FTZ R3, R178, R3 ;  /* 0x00000003b2037221 */ /* 0x000fe40000010000 */
[----:B------:R-:W-:Y:S02]  /*c630*/  FADD.FTZ R24, R18, R0 ;  /* 0x0000000012187221 */ /* 0x000fe40000010000 */
[----:B------:R-:W-:Y:S01]  /*c640*/  LDSM.16.MT88.4 R16, [R250+0x1900] ;  /* 0x00190000fa10783b */ /* 0x000fe20000004200 */
[----:B------:R-:W-:Y:S04]  /*c650*/  FADD.FTZ R0, R181, R3 ;  /* 0x00000003b5007221 */ /* 0x000fe80000010000 */
[----:B------:R-:W-:Y:S04]  /*c660*/  FADD.FTZ R0, R176, R0 ;  /* 0x00000000b0007221 */ /* 0x000fe80000010000 */
[----:B------:R-:W-:Y:S02]  /*c670*/  FADD.FTZ R3, R177, R0 ;  /* 0x00000000b1037221 */ /* 0x000fe40000010000 */
[----:B---3--:R-:W-:Y:S01]  /*c680*/  FADD.FTZ R2, R167, R24 ;  /* 0x00000018a7027221 */ /* 0x008fe20000010000 */
[C---:B--2---:R-:W-:Y:S03]  /*c690*/  HMMA.16816.F32.BF16 R132, R4.reuse, R8, R132 ;  /* 0x000000080484723c */ /* 0x044fe60000041884 */
[----:B------:R-:W-:Y:S04]  /*c6a0*/  FADD.FTZ R2, R29, R2 ;  /* 0x000000021d027221 */ /* 0x000fe80000010000 */
[----:B------:R-:W-:Y:S01]  /*c6b0*/  FADD.FTZ R0, R166, R2 ;  /* 0x00000002a6007221 */ /* 0x000fe20000010000 */
[C---:B------:R-:W-:Y:S01]  /*c6c0*/  HMMA.16816.F32.BF16 R136, R4.reuse, R10, R136 ;  /* 0x0000000a0488723c */ /* 0x040fe20000041888 */
[----:B------:R-:W2:Y:S03]  /*c6d0*/  LDSM.16.MT88.4 R8, [R250+0x900] ;  /* 0x00090000fa08783b */ /* 0x000ea60000004200 */
[----:B------:R-:W-:Y:S02]  /*c6e0*/  FADD.FTZ R2, R179, R3 ;  /* 0x00000003b3027221 */ /* 0x000fe40000010000 */
[----:B------:R-:W-:Y:S02]  /*c6f0*/  FADD.FTZ R0, R33, R0 ;  /* 0x0000000021007221 */ /* 0x000fe40000010000 */
[----:B------:R-:W-:Y:S04]  /*c700*/  FADD.FTZ R2, R180, R2 ;  /* 0x00000002b4027221 */ /* 0x000fe80000010000 */
[----:B------:R-:W-:Y:S02]  /*c710*/  FADD.FTZ R3, R32, R0 ;  /* 0x0000000020037221 */ /* 0x000fe40000010000 */
[----:B------:R-:W-:Y:S02]  /*c720*/  FADD.FTZ R0, R30, R2 ;  /* 0x000000021e007221 */ /* 0x000fe40000010000 */
[----:B------:R-:W-:Y:S02]  /*c730*/  FADD.FTZ R3, R28, R3 ;  /* 0x000000031c037221 */ /* 0x000fe40000010000 */
[----:B------:R-:W-:Y:S02]  /*c740*/  FADD.FTZ R0, R31, R0 ;  /* 0x000000001f007221 */ /* 0x000fe40000010000 */
[----:B------:R-:W-:Y:S02]  /*c750*/  FADD.FTZ R3, R27, R3 ;  /* 0x000000031b037221 */ /* 0x000fe40000010000 */
[----:B------:R-:W-:Y:S02]  /*c760*/  FADD.FTZ R2, R34, R0 ;  /* 0x0000000022027221 */ /* 0x000fe40000010000 */
[----:B------:R-:W-:Y:S01]  /*c770*/  FADD.FTZ R0, R26, R3 ;  /* 0x000000031a007221 */ /* 0x000fe20000010000 */
[----:B------:R-:W-:Y:S01]  /*c780*/  MOV R3, R164 ;  /* 0x000000a400037202 */ /* 0x000fe20000000f00 */
[----:B------:R-:W-:Y:S02]  /*c790*/  FADD.FTZ R2, R35, R2 ;  /* 0x0000000223027221 */ /* 0x000fe40000010000 */
[----:B----4-:R-:W-:Y:S03]  /*c7a0*/  FADD.FTZ R0, R25, R0 ;  /* 0x0000000019007221 */ /* 0x010fe60000010000 */
[----:B------:R-:W-:Y:S06]  /*c7b0*/  STL [R1+0x64], R2 ;  /* 0x0000640201007387 */ /* 0x000fec0000100800 */
[----:B------:R3:W-:Y:S01]  /*c7c0*/  STL [R1+0x68], R0 ;  /* 0x0000680001007387 */ /* 0x0007e20000100800 */
[C---:B--2---:R-:W-:Y:S08]  /*c7d0*/  HMMA.16816.F32.BF16 R140, R4.reuse, R8, R140 ;  /* 0x00000008048c723c */ /* 0x044ff0000004188c */
[C---:B------:R-:W-:Y:S01]  /*c7e0*/  HMMA.16816.F32.BF16 R144, R4.reuse, R10, R144 ;  /* 0x0000000a0490723c */ /* 0x040fe20000041890 */
[----:B------:R-:W2:Y:S03]  /*c7f0*/  LDSM.16.MT88.4 R8, [R182+0x900] ;  /* 0x00090000b608783b */ /* 0x000ea60000004200 */
[----:B---3--:R-:W-:Y:S04]  /*c800*/  MOV R0, R165 ;  /* 0x000000a500007202 */ /* 0x008fe80000000f00 */
        /* <DEDUP_REMOVED lines=92> */
[----:B------:R-:W-:Y:S01]  /*cdd0*/  HMMA.16816.F32.BF16 R128, R4, R14, R128 ;  /* 0x0000000e0480723c */ /* 0x000fe20000041880 */
[----:B------:R-:W3:Y:S06]  /*cde0*/  LDSM.16.MT88.4 R12, [R182+0x1900] ;  /* 0x00190000b60c783b */ /* 0x000eec0000004200 */
        /* <DEDUP_REMOVED lines=22> */
[C---:B------:R-:W-:Y:S08]  /*cf50*/  HMMA.16816.F32.BF16 R52, R4.reuse, R16, R52 ;  /* 0x000000100434723c */ /* 0x040ff00000041834 */
        /* <DEDUP_REMOVED lines=18> */
[C---:B------:R-:W-:Y:S08]  /*d080*/  HMMA.16816.F32.BF16 R104, R4.reuse, R10, R104 ;  /* 0x0000000a0468723c */ /* 0x040ff00000041868 */
[C---:B---3--:R-:W-:Y:S08]  /*d090*/  HMMA.16816.F32.BF16 R108, R4.reuse, R12, R108 ;  /* 0x0000000c046c723c */ /* 0x048ff0000004186c */
[C---:B------:R-:W-:Y:S08]  /*d0a0*/  HMMA.16816.F32.BF16 R112, R4.reuse, R14, R112 ;  /* 0x0000000e0470723c */ /* 0x040ff00000041870 */
[C---:B-1----:R-:W-:Y:S08]  /*d0b0*/  HMMA.16816.F32.BF16 R116, R4.reuse, R16, R116 ;  /* 0x000000100474723c */ /* 0x042ff00000041874 */
[C---:B------:R-:W-:Y:S08]  /*d0c0*/  HMMA.16816.F32.BF16 R120, R4.reuse, R18, R120 ;  /* 0x000000120478723c */ /* 0x040ff00000041878 */
[C---:B----4-:R-:W-:Y:S08]  /*d0d0*/  HMMA.16816.F32.BF16 R124, R4.reuse, R20, R124 ;  /* 0x00000014047c723c */ /* 0x050ff0000004187c */
[----:B------:R-:W-:Y:S01]  /*d0e0*/  HMMA.16816.F32.BF16 R128, R4, R22, R128 ;  /* 0x000000160480723c */ /* 0x000fe20000041880 */
[----:B------:R-:W-:-:S07]  /*d0f0*/  @P0 BRA `(.L_x_537) ;  /* 0xffffcc3000000947 */ /* 0x000fce000383ffff */
.L_x_536:
[----:B------:R-:W2:Y:S04]  /*d100*/  LDL.LU R4, [R1+0x64] ;  /* 0x0000640001047983 */ /* 0x000ea80000300800 */
[----:B---3--:R-:W3:Y:S01]  /*d110*/  LDL.LU R2, [R1+0x68] ;  /* 0x0000680001027983 */ /* 0x008ee20000300800 */
        /* <DEDUP_REMOVED lines=85> */
[----:B------:R-:W-:Y:S02]  /*d670*/  @P2 FMUL.FTZ R4, R3, c[0x0][0x2d0] ;  /* 0x0000b40003042a20 */ /* 0x000fe40000410000 */
[----:B--2---:R-:W-:Y:S02]  /*d680*/  @P2 FMUL.FTZ R5, R5, 0.69314718246459960938 ;  /* 0x3f31721805052820 */ /* 0x004fe40000410000 */
[----:B---3--:R-:W-:Y:S02]  /*d690*/  @P0 FMUL.FTZ R3, R6, 0.69314718246459960938 ;  /* 0x3f31721806030820 */ /* 0x008fe40000410000 */
[----:B------:R-:W-:-:S02]  /*d6a0*/  @P0 FMUL.FTZ R2, R2, c[0x0][0x2d0] ;  /* 0x0000b40002020a20 */ /* 0x000fc40000410000 */
[C---:B----4-:R-:W-:Y:S02]  /*d6b0*/  FMUL.FTZ R134, R0.reuse, R134 ;  /* 0x0000008600867220 */ /* 0x050fe40000410000 */
        /* <DEDUP_REMOVED lines=62> */
[----:B------:R-:W-:Y:S02]  /*daa0*/  FMUL.FTZ R10, R0, R131 ;  /* 0x00000083000a7220 */ /* 0x000fe40000410000 */
[----:B------:R-:W-:Y:S02]  /*dab0*/  @P2 FFMA.FTZ R49, R4, R165, R5 ;  /* 0x000000a504312223 */ /* 0x000fe40000010005 */
[----:B------:R-:W-:-:S02]  /*dac0*/  @P0 FFMA.FTZ R52, R2, R164, R3 ;  /* 0x000000a402340223 */ /* 0x000fc40000010003 */
.L_x_533:
[----:B------:R-:W-:Y:S05]  /*dad0*/  @P1 BRA `(.L_x_538) ;  /* 0x00001ab000001947 */ /* 0x000fea0003800000 */
[----:B------:R-:W2:Y:S01]  /*dae0*/  LDL R57, [R1+0xcc] ;  /* 0x0000cc0001397983 */ /* 0x000ea20000100800 */
[----:B------:R-:W-:-:S02]  /*daf0*/  F2FP.BF16.PACK_AB R50, R51, R50 ;  /* 0x000000323332723e */ /* 0x000fc400000010ff */
[----:B------:R-:W-:Y:S01]  /*db00*/  F2FP.BF16.PACK_AB R46, R47, R46 ;  /* 0x0000002e2f2e723e */ /* 0x000fe200000010ff */
[----:B------:R-:W1:Y:S01]  /*db10*/  S2R R53, SR_TID.X ;  /* 0x0000000000357919 */ /* 0x000e620000002100 */
        /* <DEDUP_REMOVED lines=14> */
[CC--:B------:R-:W-:Y:S02]  /*dc00*/  LEA.HI R2, R51.reuse, R53.reuse, RZ, 0x2 ;  /* 0x0000003533027211 */ /* 0x0c0fe400078f10ff */
[----:B------:R-:W-:Y:S02]  /*dc10*/  LEA.HI R47, R51, R53, RZ, 0x5 ;  /* 0x00000035332f7211 */ /* 0x000fe400078f28ff */
[----:B------:R-:W-:-:S02]  /*dc20*/  SHF.R.S32.HI R4, RZ, 0x2, R2 ;  /* 0x00000002ff047819 */ /* 0x000fc40000011402 */
[----:B------:R-:W-:Y:S02]  /*dc30*/  SHF.R.S32.HI R0, RZ, 0x1f, R2 ;  /* 0x0000001fff007819 */ /* 0x000fe40000011402 */
[----:B------:R-:W-:Y:S02]  /*dc40*/  SHF.R.S32.HI R43, RZ, 0x5, R47 ;  /* 0x00000005ff2b7819 */ /* 0x000fe4000001142f */
[----:B------:R-:W-:Y:S02]  /*dc50*/  LEA.HI R0, R0, R4, RZ, 0x3 ;  /* 0x0000000400007211 */ /* 0x000fe400078f18ff */
[----:B------:R-:W-:Y:S02]  /*dc60*/  F2FP.BF16.PACK_AB R44, R157, R156 ;  /* 0x0000009c9d2c723e */ /* 0x000fe400000010ff */
[----:B------:R-:W-:Y:S02]  /*dc70*/  LOP3.LUT R0, R0, 0xfffffff8, RZ, 0xc0, !PT ;  /* 0xfffffff800007812 */ /* 0x000fe400078ec0ff */
[----:B------:R-:W-:-:S02]  /*dc80*/  F2FP.BF16.PACK_AB R158, R159, R158 ;  /* 0x0000009e9f9e723e */ /* 0x000fc400000010ff */
[----:B------:R-:W-:Y:S01]  /*dc90*/  F2FP.BF16.PACK_AB R41, R161, R160 ;  /* 0x000000a0a129723e */ /* 0x000fe200000010ff */
[----:B------:R-:W-:Y:S01]  /*dca0*/  IMAD.IADD R4, R4, 0x1, -R0 ;  /* 0x0000000104047824 */ /* 0x000fe200078e0a00 */
[----:B------:R-:W-:Y:S02]  /*dcb0*/  LOP3.LUT R0, R2, 0xfffffffc, RZ, 0xc0, !PT ;  /* 0xfffffffc02007812 */ /* 0x000fe400078ec0ff */
[----:B------:R-:W-:Y:S01]  /*dcc0*/  F2FP.BF16.PACK_AB R162, R163, R162 ;  /* 0x000000a2a3a2723e */ /* 0x000fe200000010ff */
[C---:B------:R-:W-:Y:S01]  /*dcd0*/  IMAD.SHL.U32 R2, R4.reuse, 0x40, RZ ;  /* 0x0000004004027824 */ /* 0x040fe200078e00ff */
[----:B------:R-:W-:Y:S01]  /*dce0*/  LOP3.LUT R3, R4, 0x1, RZ, 0xc0, !PT ;  /* 0x0000000104037812 */ /* 0x000fe200078ec0ff */
[----:B------:R-:W-:Y:S01]  /*dcf0*/  IMAD.IADD R23, R53, 0x1, -R0 ;  /* 0x0000000135177824 */ /* 0x000fe200078e0a00 */
[----:B------:R-:W-:Y:S02]  /*dd00*/  F2FP.BF16.PACK_AB R40, R37, R14 ;  /* 0x0000000e2528723e */ /* 0x000fe400000010ff */
        /* <DEDUP_REMOVED lines=13> */
[----:B------:R-:W-:Y:S02]  /*dde0*/  F2FP.BF16.PACK_AB R36, R36, R20 ;  /* 0x000000142424723e */ /* 0x000fe400000010ff */
[C---:B------:R-:W-:Y:S02]  /*ddf0*/  IADD3 R3, R0.reuse, 0x80, RZ ;  /* 0x0000008000037810 */ /* 0x040fe40007ffe0ff */
[C---:B------:R-:W-:Y:S02]  /*de00*/  IADD3 R2, R0.reuse, 0x70, RZ ;  /* 0x0000007000027810 */ /* 0x040fe40007ffe0ff */
[----:B------:R-:W-:Y:S01]  /*de10*/  @P0 IADD3 R2, R3, 0x10, RZ ;  /* 0x0000001003020810 */ /* 0x000fe20007ffe0ff */
[----:B------:R-:W-:Y:S01]  /*de20*/  IMAD.IADD R3, R0, 0x1, R4 ;  /* 0x0000000100037824 */ /* 0x000fe200078e0204 */
[----:B------:R-:W-:Y:S02]  /*de30*/  F2FP.BF16.PACK_AB R35, R35, R21 ;  /* 0x000000152323723e */ /* 0x000fe400000010ff */
[----:B------:R-:W-:-:S02]  /*de40*/  F2FP.BF16.PACK_AB R54, R55, R54 ;  /* 0x000000363736723e */ /* 0x000fc400000010ff */
        /* <DEDUP_REMOVED lines=33> */
[----:B------:R1:W-:Y:S01]  /*e060*/  STS [R8], R7 ;  /* 0x0000000708007388 */ /* 0x0003e20000000800 */
[----:B----4-:R-:W-:Y:S01]  /*e070*/  IMAD.IADD R5, R0, 0x1, R6 ;  /* 0x0000000100057824 */ /* 0x010fe200078e0206 */
        /* <DEDUP_REMOVED lines=93> */
.L_x_539:
[----:B-1----:R-:W-:Y:S01]  /*e650*/  LOP3.LUT R0, R47, 0xffffffe0, RZ, 0xc0, !PT ;  /* 0xffffffe02f007812 */ /* 0x002fe200078ec0ff */
[----:B------:R-:W1:Y:S01]  /*e660*/  S2R R28, SR_CTAID.X ;  /* 0x00000000001c7919 */ /* 0x000e620000002500 */
[----:B------:R-:W-:Y:S01]  /*e670*/  SHF.R.S32.HI R4, RZ, 0x1f, R43 ;  /* 0x0000001fff047819 */ /* 0x000fe2000001142b */
[----:B------:R-:W-:Y:S01]  /*e680*/  IMAD.MOV.U32 R7, RZ, RZ, c[0x0][0x4e8] ;  /* 0x00013a00ff077624 */ /* 0x000fe200078e00ff */
[----:B------:R-:W-:Y:S01]  /*e690*/  LEA.HI R15, R51, R53, RZ, 0x3 ;  /* 0x00000035330f7211 */ /* 0x000fe200078f18ff */
[----:B------:R-:W-:Y:S01]  /*e6a0*/  IMAD.IADD R0, R53, 0x1, -R0 ;  /* 0x0000000135007824 */ /* 0x000fe200078e0a00 */
[----:B------:R-:W2:Y:S01]  /*e6b0*/  S2R R11, SR_CTAID.Y ;  /* 0x00000000000b7919 */ /* 0x000ea20000002600 */
        /* <DEDUP_REMOVED lines=16> */
[----:B------:R-:W-:Y:S01]  /*e7c0*/  SEL R12, R57, RZ, !P0 ;  /* 0x000000ff390c7207 */ /* 0x000fe20004000000 */
[----:B------:R-:W-:Y:S01]  /*e7d0*/  IMAD R6, R2, c[0x0][0x3a4], R6 ;  /* 0x0000e90002067a24 */ /* 0x000fe200078e0206 */
[----:B------:R-:W-:Y:S01]  /*e7e0*/  IADD3 R13, -R4, R53, RZ ;  /* 0x00000035040d7210 */ /* 0x000fe20007ffe1ff */
[----:B------:R-:W-:Y:S01]  /*e7f0*/  IMAD R0, R0, 0x8, R17 ;  /* 0x0000000800007824 */ /* 0x000fe200078e0211 */
[----:B--2---:R-:W-:Y:S01]  /*e800*/  SHF.R.S32.HI R10, RZ, 0x1f, R11 ;  /* 0x0000001fff0a7819 */ /* 0x004fe2000001140b */
[----:B------:R-:W-:Y:S01]  /*e810*/  IMAD.WIDE.U32 R4, R2, c[0x0][0x3a0], RZ ;  /* 0x0000e80002047a25 */ /* 0x000fe200078e00ff */
[----:B------:R-:W-:-:S02]  /*e820*/  SHF.R.S32.HI R15, RZ, 0x3, R15 ;  /* 0x00000003ff0f7819 */ /* 0x000fc4000001140f */
[----:B------:R-:W-:Y:S01]  /*e830*/  LEA.HI R18, R51, R53, RZ, 0x6 ;  /* 0x0000003533127211 */ /* 0x000fe200078f30ff */
[----:B-1----:R-:W-:Y:S01]  /*e840*/  IMAD R7, R28, 0x80, R0 ;  /* 0x000000801c077824 */ /* 0x002fe200078e0200 */
[----:B------:R-:W-:Y:S01]  /*e850*/  LEA R14, R13, R15, 0x5 ;  /* 0x0000000f0d0e7211 */ /* 0x000fe200078e28ff */
[----:B------:R-:W-:Y:S01]  /*e860*/  IMAD.WIDE.U32 R8, R11, c[0x0][0x490], R2 ;  /* 0x000124000b087a25 */ /* 0x000fe200078e0002 */
[----:B------:R-:W-:-:S03]  /*e870*/  IADD3 R3, R5, R6, RZ ;  /* 0x0000000605037210 */ /* 0x000fc60007ffe0ff */
[----:B------:R-:W-:-:S04]  /*e880*/  @P1 IMAD.HI.U32 R0, R7, c[0x0][0x4ec], RZ ;  /* 0x00013b0007001a27 */ /* 0x000fc800078e00ff */
[C---:B------:R-:W-:Y:S02]  /*e890*/  IMAD R5, R10.reuse, c[0x0][0x490], RZ ;  /* 0x000124000a057a24 */ /* 0x040fe400078e02ff */
        /* <DEDUP_REMOVED lines=9> */
[----:B------:R-:W-:-:S03]  /*e930*/  SEL R11, R4, RZ, !P0 ;  /* 0x000000ff040b7207 */ /* 0x000fc60004000000 */
[----:B------:R-:W-:Y:S01]  /*e940*/  IMAD.MOV R0, RZ, RZ, -R6 ;  /* 0x000000ffff007224 */ /* 0x000fe200078e0a06 */
[----:B------:R-:W-:Y:S01]  /*e950*/  IADD3 R3, R3, R10, RZ ;  /* 0x0000000a03037210 */ /* 0x000fe20007ffe0ff */
[----:B------:R-:W-:Y:S02]  /*e960*/  IMAD.MOV.U32 R4, RZ, RZ, R8 ;  /* 0x000000ffff047224 */ /* 0x000fe400078e0008 */
[----:B------:R-:W-:Y:S01]  /*e970*/  IMAD R9, R0, c[0x0][0x4e8], R7 ;  /* 0x00013a0000097a24 */ /* 0x000fe200078e0207 */
[----:B------:R-:W-:Y:S01]  /*e980*/  SHF.R.S32.HI R7, RZ, 0x1f, R6 ;  /* 0x0000001fff077819 */ /* 0x000fe20000011406 */
[----:B------:R-:W-:Y:S02]  /*e990*/  IMAD R0, R11, c[0x0][0x498], RZ ;  /* 0x000126000b007a24 */ /* 0x000fe400078e02ff */
[----:B------:R-:W-:-:S04]  /*e9a0*/  IMAD.WIDE.U32 R4, R12, c[0x0][0x498], R4 ;  /* 0x000126000c047a25 */ /* 0x000fc800078e0004 */
[----:B------:R-:W-:Y:S01]  /*e9b0*/  IMAD R0, R12, c[0x0][0x49c], R0 ;  /* 0x000127000c007a24 */ /* 0x000fe200078e0200 */
[----:B------:R-:W-:Y:S01]  /*e9c0*/  IADD3 R6, P0, R6, R4, RZ ;  /* 0x0000000406067210 */ /* 0x000fe20007f1e0ff */
[----:B------:R-:W-:Y:S01]  /*e9d0*/  IMAD R14, R28, 0x80, R14 ;  /* 0x000000801c0e7824 */ /* 0x000fe200078e020e */
[----:B------:R-:W-:Y:S01]  /*e9e0*/  SHF.R.S32.HI R4, RZ, 0x1f, R9 ;  /* 0x0000001fff047819 */ /* 0x000fe20000011409 */
[----:B------:R-:W-:Y:S01]  /*e9f0*/  IMAD.SHL.U32 R16, R15, 0x40, RZ ;  /* 0x000000400f107824 */ /* 0x000fe200078e00ff */
[----:B------:R-:W-:Y:S01]  /*ea00*/  IADD3.X R7, R7, R5, R0, P0, !PT ;  /* 0x0000000507077210 */ /* 0x000fe200007fe400 */
[----:B------:R-:W-:-:S03]  /*ea10*/  @P1 IMAD.HI.U32 R10, R14, c[0x0][0x4ec], RZ ;  /* 0x00013b000e0a1a27 */ /* 0x000fc600078e00ff */
[----:B------:R-:W-:Y:S01]  /*ea20*/  LOP3.LUT R0, R16, 0x1c0, RZ, 0xc0, !PT ;  /* 0x000001c010007812 */ /* 0x000fe200078ec0ff */
[----:B------:R-:W-:Y:S02]  /*ea30*/  IMAD R5, R4, c[0x0][0x488], RZ ;  /* 0x0001220004057a24 */ /* 0x000fe400078e02ff */
        /* <DEDUP_REMOVED lines=9> */
[----:B------:R-:W-:Y:S02]  /*ead0*/  LEA R0, P0, R6, c[0x0][0x450], 0x2 ;  /* 0x0001140006007a11 */ /* 0x000fe400078010ff */
[----:B------:R-:W-:Y:S01]  /*eae0*/  IADD3 R9, R7, R9, RZ ;  /* 0x0000000907097210 */ /* 0x000fe20007ffe0ff */
[----:B------:R-:W-:Y:S01]  /*eaf0*/  IMAD R7, R12, c[0x0][0x3f4], R5 ;  /* 0x0000fd000c077a24 */ /* 0x000fe200078e0205 */
[----:B------:R-:W-:Y:S01]  /*eb00*/  LOP3.LUT R16, R10, R11, RZ, 0x3c, !PT ;  /* 0x0000000b0a107212 */ /* 0x000fe200078e3cff */
[----:B------:R-:W-:Y:S01]  /*eb10*/  SHFL.IDX PT, R12, R0, RZ, 0x1c1f ;  /* 0x001c1fff000c7589 */ /* 0x000fe200000e0000 */
[----:B------:R-:W-:Y:S01]  /*eb20*/  LEA.HI.X R6, R6, c[0x0][0x454], R9, 0x2, P0 ;  /* 0x0001150006067a11 */ /* 0x000fe200000f1409 */
[--C-:B------:R-:W-:Y:S01]  /*eb30*/  IMAD.MOV R5, RZ, RZ, -R8.reuse ;  /* 0x000000ffff057224 */ /* 0x100fe200078e0a08 */
[----:B------:R-:W-:Y:S01]  /*eb40*/  SHF.R.S32.HI R9, RZ, 0x1f, R8 ;  /* 0x0000001fff097819 */ /* 0x000fe20000011408 */
[----:B------:R1:W-:Y:S01]  /*eb50*/  SHFL.IDX PT, R10, R0, 0x1, 0x1c1f ;  /* 0x003c1f00000a7f89 */ /* 0x0003e200000e0000 */
[----:B------:R-:W-:-:S02]  /*eb60*/  IMAD.IADD R3, R3, 0x1, R7 ;  /* 0x0000000103037824 */ /* 0x000fc400078e0207 */
[----:B------:R-:W-:Y:S01]  /*eb70*/  IMAD R5, R5, c[0x0][0x4e8], R14 ;  /* 0x00013a0005057a24 */ /* 0x000fe200078e020e */
[----:B------:R-:W2:Y:S01]  /*eb80*/  SHFL.IDX PT, R13, R6, RZ, 0x1c1f ;  /* 0x001c1fff060d7589 */ /* 0x000ea200000e0000 */
[----:B------:R-:W-:-:S03]  /*eb90*/  IMAD.WIDE.U32 R2, R8, c[0x0][0x3e0], R2 ;  /* 0x0000f80008027a25 */ /* 0x000fc600078e0002 */
[----:B------:R3:W4:Y:S01]  /*eba0*/  SHFL.IDX PT, R11, R6, 0x1, 0x1c1f ;  /* 0x003c1f00060b7f89 */ /* 0x00072200000e0000 */
[C---:B-1----:R-:W-:Y:S02]  /*ebb0*/  LEA R0, R28.reuse, R17, 0x7 ;  /* 0x000000111c007211 */ /* 0x042fe400078e38ff */
[----:B------:R-:W-:Y:S02]  /*ebc0*/  LEA R28, R28, R15, 0x7 ;  /* 0x0000000f1c1c7211 */ /* 0x000fe400078e38ff */
[CC--:B------:R-:W-:Y:S01]  /*ebd0*/  ISETP.GE.OR P0, PT, R0.reuse, R29.reuse, P2 ;  /* 0x0000001d0000720c */ /* 0x0c0fe20001706670 */
[----:B---3--:R-:W-:Y:S01]  /*ebe0*/  IMAD R6, R9, c[0x0][0x3e0], RZ ;  /* 0x0000f80009067a24 */ /* 0x008fe200078e02ff */
[----:B------:R-:W-:Y:S02]  /*ebf0*/  IADD3 R9, R0, 0x8, RZ ;  /* 0x0000000800097810 */ /* 0x000fe40007ffe0ff */
[----:B------:R-:W-:Y:S01]  /*ec00*/  SHF.R.S32.HI R0, RZ, 0x1f, R5 ;  /* 0x0000001fff007819 */ /* 0x000fe20000011405 */
[----:B------:R-:W-:Y:S01]  /*ec10*/  IMAD R7, R8, c[0x0][0x3e4], R6 ;  /* 0x0000f90008077a24 */ /* 0x000fe200078e0206 */
[----:B------:R-:W-:Y:S01]  /*ec20*/  ISETP.GE.OR P2, PT, R9, R29, P2 ;  /* 0x0000001d0900720c */ /* 0x000fe20001746670 */
[----:B------:R-:W-:-:S02]  /*ec30*/  IMAD.SHL.U32 R6, R18, 0x8, RZ ;  /* 0x0000000812067824 */ /* 0x000fc400078e00ff */
[----:B------:R-:W-:-:S04]  /*ec40*/  IMAD.IADD R3, R3, 0x1, R7 ;  /* 0x0000000103037824 */ /* 0x000fc800078e0207 */
[----:B--2---:R1:W-:Y:S01]  /*ec50*/  @!P0 ST.E [R12.64], R49 ;  /* 0x000000310c008985 */ /* 0x0043e2000c101916 */
[----:B------:R-:W-:Y:S01]  /*ec60*/  IMAD R0, R0, c[0x0][0x3d8], RZ ;  /* 0x0000f60000007a24 */ /* 0x000fe200078e02ff */
[----:B------:R-:W-:Y:S01]  /*ec70*/  LOP3.LUT R7, R16, 0x7ffffe00, R6, 0xf8, !PT ;  /* 0x7ffffe0010077812 */ /* 0x000fe200078ef806 */
[----:B------:R-:W-:-:S04]  /*ec80*/  IMAD.WIDE.U32 R2, R5, c[0x0][0x3d8], R2 ;  /* 0x0000f60005027a25 */ /* 0x000fc800078e0002 */
[----:B------:R-:W-:Y:S01]  /*ec90*/  IMAD R6, R5, c[0x0][0x3dc], R0 ;  /* 0x0000f70005067a24 */ /* 0x000fe200078e0200 */
[----:B------:R-:W-:Y:S01]  /*eca0*/  SHF.L.U32 R0, R7, 0x1, RZ ;  /* 0x0000000107007819 */ /* 0x000fe200000006ff */
[----:B----4-:R1:W-:Y:S01]  /*ecb0*/  @!P2 ST.E [R10.64], R52 ;  /* 0x000000340a00a985 */ /* 0x0103e2000c101916 */
[C---:B------:R-:W-:Y:S01]  /*ecc0*/  LEA R31, P0, R2.reuse, c[0x0][0x380], 0x1 ;  /* 0x0000e000021f7a11 */ /* 0x040fe200078008ff */
[----:B------:R-:W-:Y:S02]  /*ecd0*/  IMAD.IADD R3, R3, 0x1, R6 ;  /* 0x0000000103037824 */ /* 0x000fe400078e0206 */
        /* <DEDUP_REMOVED lines=45> */
.L_x_541:
[----:B--234-:R-:W-:Y:S05]  /*efb0*/  BSYNC B0 ;  /* 0x0000000000007941 */ /* 0x01cfea0003800000 */
.L_x_540:
        /* <DEDUP_REMOVED lines=30> */
.L_x_543:
[----:B------:R-:W-:Y:S05]  /*f1a0*/  BSYNC B0 ;  /* 0x0000000000007941 */ /* 0x000fea0003800000 */
.L_x_542:
[----:B------:R-:W-:Y:S01]  /*f1b0*/  IADD3 R0, R28, 0x40, RZ ;  /* 0x000000401c007810 */ /* 0x000fe20007ffe0ff */
[----:B--2---:R2:W4:Y:S01]  /*f1c0*/  SHFL.IDX PT, R3, R30, 0x2, 0x181f ;  /* 0x00581f001e037f89 */ /* 0x00452200000e0000 */
        /* <DEDUP_REMOVED lines=28> */
.L_x_545:
[----:B------:R-:W-:Y:S05]  /*f390*/  BSYNC B0 ;  /* 0x0000000000007941 */ /* 0x000fea0003800000 */
.L_x_544:
[----:B------:R-:W-:Y:S01]  /*f3a0*/  IADD3 R0, R28, 0x60, RZ ;  /* 0x000000601c007810 */ /* 0x000fe20007ffe0ff */
[----:B---34-:R3:W4:Y:S03]  /*f3b0*/  SHFL.IDX PT, R3, R30, 0x3, 0x181f ;  /* 0x00781f001e037f89 */ /* 0x01872600000e0000 */
        /* <DEDUP_REMOVED lines=18> */
[----:B------:R-:W-:Y:S01]  /*f4e0*/  IADD3 R0, R4, 0xc0, RZ ;  /* 0x000000c004007810 */ /* 0x000fe20007ffe0ff */
        /* <DEDUP_REMOVED lines=10> */
.L_x_538:
        /* <DEDUP_REMOVED lines=19> */
.L_x_546:
[----:B-1----:R-:W1:Y:S01]  /*f6c0*/  S2R R12, SR_TID.X ;  /* 0x00000000000c7919 */ /* 0x002e620000002100 */
[----:B------:R-:W-:Y:S01]  /*f6d0*/  SHF.R.S32.HI R0, RZ, 0x1f, R8 ;  /* 0x0000001fff007819 */ /* 0x000fe20000011408 */
[----:B------:R-:W-:Y:S01]  /*f6e0*/  BSSY B0, `(.L_x_547) ;  /* 0x0000028000007945 */ /* 0x000fe20003800000 */
[----:B------:R-:W-:-:S02]  /*f6f0*/  SEL R10, R8, RZ, !P1 ;  /* 0x000000ff080a7207 */ /* 0x000fc40004800000 */
[----:B------:R-:W-:Y:S02]  /*f700*/  SEL R11, R0, RZ, !P1 ;  /* 0x000000ff000b7207 */ /* 0x000fe40004800000 */
[----:B-1----:R-:W-:-:S13]  /*f710*/  ISETP.GT.AND P0, PT, R12, 0x7f, PT ;  /* 0x0000007f0c00780c */ /* 0x002fda0003f04270 */
        /* <DEDUP_REMOVED lines=36> */
.L_x_548:
[----:B------:R-:W-:Y:S05]  /*f960*/  BSYNC B0 ;  /* 0x0000000000007941 */ /* 0x000fea0003800000 */
.L_x_547:
        /* <DEDUP_REMOVED lines=73> */
.L_x_550:
[----:B------:R-:W-:Y:S05]  /*fe00*/  BSYNC B0 ;  /* 0x0000000000007941 */ /* 0x000fea0003800000 */
.L_x_549:
        /* <DEDUP_REMOVED lines=27> */
.L_x_552:
[----:B------:R-:W-:Y:S05]  /*ffc0*/  BSYNC B0 ;  /* 0x0000000000007941 */ /* 0x000fea0003800000 */
.L_x_551:
        /* <DEDUP_REMOVED lines=27> */
.L_x_554:
[----:B------:R-:W-:Y:S05]  /*10180*/  BSYNC B0 ;  /* 0x0000000000007941 */ /* 0x000fea0003800000 */
.L_x_553:
        /* <DEDUP_REMOVED lines=28> */
.L_x_555:
        /* <DEDUP_REMOVED lines=11> */
.L_x_1537:


//--------------------- .text._ZN7cutlass13device_kernelIN5flash19enable_sm80_to_sm89INS1_16FlashAttnFwdSm80INS1_25CollectiveMainloopFwdSm80ILi8ELi1ELb0EN4cute5tupleIJNS5_1CILi128EEENS7_ILi32EEENS7_ILi256EEEEEELi256ENS_10bfloat16_tEfNS_4arch4Sm80ELb1ELb0ELb0ELb1ELb0ELb1ELb1ELb0EEENS1_21CollectiveEpilogueFwdINS6_IJS8_SA_S9_EEENS6_IJNS7_ILi1EEESI_SI_EEESC_SE_Li256ELb1ELb1ELb0ELb0EEENS1_19SingleTileSchedulerILb1ELb0ELb1ELi128EEEEEEEEEvNT_6ParamsE --------------------------
	.section	.text._ZN7cutlass13device_kernelIN5flash19enable_sm80_to_sm89INS1_16FlashAttnFwdSm80INS1_25CollectiveMainloopFwdSm80ILi8ELi1ELb0EN4cute5tupleIJNS5_1CILi128EEENS7_ILi32EEENS7_ILi256EEEEEELi256ENS_10bfloat16_tEfNS_4arch4Sm80ELb1ELb0ELb0ELb1ELb0ELb1ELb1ELb0EEENS1_21CollectiveEpilogueFwdINS6_IJS8_SA_S9_EEENS6_IJNS7_ILi1EEESI_SI_EEESC_SE_Li256ELb1ELb1ELb0ELb0EEENS1_19SingleTileSchedulerILb1ELb0ELb1ELi128EEEEEEEEEvNT_6ParamsE,"ax",@progbits
	.sectioninfo	@"SHI_REGISTERS=251"
	.align	128
.text._ZN7cutlass13device_kernelIN5flash19enable_sm80_to_sm89INS1_16FlashAttnFwdSm80INS1_25CollectiveMainloopFwdSm80ILi8ELi1ELb0EN4cute5tupleIJNS5_1CILi128EEENS7_ILi32EEENS7_ILi256EEEEEELi256ENS_10bfloat16_tEfNS_4arch4Sm80ELb1ELb0ELb0ELb1ELb0ELb1ELb1ELb0EEENS1_21CollectiveEpilogueFwdINS6_IJS8_SA_S9_EEENS6_IJNS7_ILi1EEESI_SI_EEESC_SE_Li256ELb1ELb1ELb0ELb0EEENS1_19SingleTileSchedulerILb1ELb0ELb1ELi128EEEEEEEEEvNT_6ParamsE:
        .type           _ZN7cutlass13device_kernelIN5flash19enable_sm80_to_sm89INS1_16FlashAttnFwdSm80INS1_25CollectiveMainloopFwdSm80ILi8ELi1ELb0EN4cute5tupleIJNS5_1CILi128EEENS7_ILi32EEENS7_ILi256EEEEEELi256ENS_10bfloat16_tEfNS_4arch4Sm80ELb1ELb0ELb0ELb1ELb0ELb1ELb1ELb0EEENS1_21CollectiveEpilogueFwdINS6_IJS8_SA_S9_EEENS6_IJNS7_ILi1EEESI_SI_EEESC_SE_Li256ELb1ELb1ELb0ELb0EEENS1_19SingleTileSchedulerILb1ELb0ELb1ELi128EEEEEEEEEvNT_6ParamsE,@function
        .size           _ZN7cutlass13device_kernelIN5flash19enable_sm80_to_sm89INS1_16FlashAttnFwdSm80INS1_25CollectiveMainloopFwdSm80ILi8ELi1ELb0EN4cute5tupleIJNS5_1CILi128EEENS7_ILi32EEENS7_ILi256EEEEEELi256ENS_10bfloat16_tEfNS_4arch4Sm80ELb1ELb0ELb0ELb1ELb0ELb1ELb1ELb0EEENS1_21CollectiveEpilogueFwdINS6_IJS8_SA_S9_EEENS6_IJNS7_ILi1EEESI_SI_EEESC_SE_Li256ELb1ELb1ELb0ELb0EEENS1_19SingleTileSchedulerILb1ELb0ELb1ELi128EEEEEEEEEvNT_6ParamsE,(.L_x_1538 - _ZN7cutlass13device_kernelIN5flash19enable_sm80_to_sm89INS1_16FlashAttnFwdSm80INS1_25CollectiveMainloopFwdSm80ILi8ELi1ELb0EN4cute5tupleIJNS5_1CILi128EEENS7_ILi32EEENS7_ILi256EEEEEELi256ENS_10bfloat16_tEfNS_4arch4Sm80ELb1ELb0ELb0ELb1ELb0ELb1ELb1ELb0EEENS1_21CollectiveEpilogueFwdINS6_IJS8_SA_S9_EEENS6_IJNS7_ILi1EEESI_SI_EEESC_SE_Li256ELb1ELb1ELb0ELb0EEENS1_19SingleTileSchedulerILb1ELb0ELb1ELi128EEEEEEEEEvNT_6ParamsE)
        .other          _ZN7cutlass13device_kernelIN5flash19enable_sm80_to_sm89INS1_16FlashAttnFwdSm80INS1_25CollectiveMainloopFwdSm80ILi8ELi1ELb0EN4cute5tupleIJNS5_1CILi128EEENS7_ILi32EEENS7_ILi256EEEEEELi256ENS_10bfloat16_tEfNS_4arch4Sm80ELb1ELb0ELb0ELb1ELb0ELb1ELb1ELb0EEENS1_21CollectiveEpilogueFwdINS6_IJS8_SA_S9_EEENS6_IJNS7_ILi1EEESI_SI_EEESC_SE_Li256ELb1ELb1ELb0ELb0EEENS1_19SingleTileSchedulerILb1ELb0ELb1ELi128EEEEEEEEEvNT_6ParamsE,@"STO_CUDA_ENTRY STV_DEFAULT"
_ZN7cutlass13device_kernelIN5flash19enable_sm80_to_sm89INS1_16FlashAttnFwdSm80INS1_25CollectiveMainloopFwdSm80ILi8ELi1ELb0EN4cute5tupleIJNS5_1CILi128EEENS7_ILi32EEENS7_ILi256EEEEEELi256ENS_10bfloat16_tEfNS_4arch4Sm80ELb1ELb0ELb0ELb1ELb0ELb1ELb1ELb0EEENS1_21CollectiveEpilogueFwdINS6_IJS8_SA_S9_EEENS6_IJNS7_ILi1EEESI_SI_EEESC_SE_Li256ELb1ELb1ELb0ELb0EEENS1_19SingleTileSchedulerILb1ELb0ELb1ELi128EEEEEEEEEvNT_6ParamsE:
[----:B------:R-:W-:Y:S02]  /*0000*/  MOV R1, c[0x0][0x28] ;  /* 0x00000a0000017a02 */ /* 0x000fe40000000f00 */
[----:B------:R-:W1:Y:S01]  /*0010*/  S2R R54, SR_TID.X ;  /* 0x0000000000367919 */ /* 0x000e620000002100 */
[----:B------:R-:W2:Y:S01]  /*0020*/  S2UR UR4, SR_CTAID.X ;  /* 0x00000000000479c3 */ /* 0x000ea20000002500 */
[----:B------:R-:W-:Y:S02]  /*0030*/  ULDC.64 UR8, c[0x0][0x118] ;  /* 0x0000460000087ab9 */ /* 0x000fe40000000a00 */
[----:B------:R-:W3:Y:S01]  /*0040*/  S2R R216, SR_CTAID.Z ;  /* 0x0000000000d87919 */ /* 0x000ee20000002700 */
[----:B-1----:R-:W-:-:S06]  /*0050*/  SHF.R.U32.HI R0, RZ, 0x5, R54 ;  /* 0x00000005ff007819 */ /* 0x002fcc0000011636 */
[----:B------:R-:W1:Y:S02]  /*0060*/  SHFL.IDX PT, R0, R0, RZ, 0x1f ;  /* 0x00001fff00007589 */ /* 0x000e6400000e0000 */
[----:B-1----:R-:W-:Y:S02]  /*0070*/  ISETP.NE.AND P0, PT, R0, RZ, PT ;  /* 0x000000ff0000720c */ /* 0x002fe40003f05270 */
[----:B------:R-:W-:-:S05]  /*0080*/  MOV R0, 0x4 ;  /* 0x0000000400007802 */ /* 0x000fca0000000f00 */
[----:B---3--:R-:W-:-:S06]  /*0090*/  IMAD.WIDE R2, R216, R0, c[0x0][0x568] ;  /* 0x00015a00d8027625 */ /* 0x008fcc00078e0200 */
[----:B--2---:R-:W-:Y:S05]  /*00a0*/  @!P0 BRA `(.L_x_556) ;  /* 0x0000014000008947 */ /* 0x004fea0003800000 */
[----:B------:R-:W-:-:S04]  /*00b0*/  ISETP.NE.U32.AND P0, PT, RZ, c[0x0][0x568], PT ;  /* 0x00015a00ff007a0c */ /* 0x000fc80003f05070 */
[----:B------:R-:W-:-:S13]  /*00c0*/  ISETP.NE.AND.EX P0, PT, RZ, c[0x0][0x56c], PT, P0 ;  /* 0x00015b00ff007a0c */ /* 0x000fda0003f05300 */
[----:B------:R-:W-:Y:S05]  /*00d0*/  @!P0 BRA `(.L_x_557) ;  /* 0x0000002000008947 */ /* 0x000fea0003800000 */
[----:B------:R1:W5:Y:S01]  /*00e0*/  LDG.E R2, [R2.64] ;  /* 0x0000000802027981 */ /* 0x000362000c1e1900 */
[----:B------:R-:W-:Y:S05]  /*00f0*/  BRA `(.L_x_558) ;  /* 0x0000009000007947 */ /* 0x000fea0003800000 */
.L_x_557:
        /* <DEDUP_REMOVED lines=8> */
.L_x_559:
[----:B------:R-:W-:-:S04]  /*0180*/  MOV R2, c[0x0][0x54c] ;  /* 0x0001530000027a02 */ /* 0x000fc80000000f00 */
.L_x_558:
[----:B------:R-:W-:Y:S01]  /*0190*/  USHF.L.U32 UR4, UR4, 0x7, URZ ;  /* 0x0000000704047899 */ /* 0x000fe2000800063f */
[----:B-----5:R-:W-:-:S05]  /*01a0*/  IMAD R2, R2, c[0x0][0x548], RZ ;  /* 0x0001520002027a24 */ /* 0x020fca00078e02ff */
[----:B------:R-:W-:-:S04]  /*01b0*/  MOV R5, UR4 ;  /* 0x0000000400057c02 */ /* 0x000fc80008000f00 */
[----:B------:R-:W-:-:S04]  /*01c0*/  ISETP.GE.AND P0, PT, R5, R2, PT ;  /* 0x000000020500720c */ /* 0x000fc80003f06270 */
[----:B------:R-:W-:Y:S01]  /*01d0*/  SEL R216, R216, 0xffffffff, !P0 ;  /* 0xffffffffd8d87807 */ /* 0x000fe20004000000 */
[----:B------:R-:W-:Y:S05]  /*01e0*/  BRA `(.L_x_560) ;  /* 0x0000013000007947 */ /* 0x000fea0003800000 */
.L_x_556:
[----:B------:R-:W-:-:S04]  /*01f0*/  ISETP.NE.U32.AND P0, PT, RZ, c[0x0][0x568], PT ;  /* 0x00015a00ff007a0c */ /* 0x000fc80003f05070 */
[----:B------:R-:W-:-:S13]  /*0200*/  ISETP.NE.AND.EX P0, PT, RZ, c[0x0][0x56c], PT, P0 ;  /* 0x00015b00ff007a0c */ /* 0x000fda0003f05300 */
[----:B------:R-:W-:Y:S05]  /*0210*/  @!P0 BRA `(.L_x_561) ;  /* 0x0000002000008947 */ /* 0x000fea0003800000 */
[----:B------:R1:W5:Y:S01]  /*0220*/  LDG.E R2, [R2.64] ;  /* 0x0000000802027981 */ /* 0x000362000c1e1900 */
[----:B------:R-:W-:Y:S05]  /*0230*/  BRA `(.L_x_562) ;  /* 0x0000009000007947 */ /* 0x000fea0003800000 */
.L_x_561:
        /* <DEDUP_REMOVED lines=8> */
.L_x_563:
[----:B------:R-:W-:-:S04]  /*02c0*/  MOV R2, c[0x0][0x54c] ;  /* 0x0001530000027a02 */ /* 0x000fc80000000f00 */
.L_x_562:
[----:B------:R-:W-:Y:S01]  /*02d0*/  USHF.L.U32 UR4, UR4, 0x7, URZ ;  /* 0x0000000704047899 */ /* 0x000fe2000800063f */
[----:B-----5:R-:W-:-:S05]  /*02e0*/  IMAD R2, R2, c[0x0][0x548], RZ ;  /* 0x0001520002027a24 */ /* 0x020fca00078e02ff */
[----:B------:R-:W-:-:S04]  /*02f0*/  MOV R5, UR4 ;  /* 0x0000000400057c02 */ /* 0x000fc80008000f00 */
[----:B------:R-:W-:-:S04]  /*0300*/  ISETP.GE.AND P0, PT, R5, R2, PT ;  /* 0x000000020500720c */ /* 0x000fc80003f06270 */
[----:B------:R-:W-:-:S04]  /*0310*/  SEL R216, R216, 0xffffffff, !P0 ;  /* 0xffffffffd8d87807 */ /* 0x000fc80004000000 */
.L_x_560:
        /* <DEDUP_REMOVED lines=11> */
[----:B-1----:R-:W-:Y:S01]  /*03d0*/  IMAD.WIDE R2, R216, R0, c[0x0][0x348] ;  /* 0x0000d200d8027625 */ /* 0x002fe200078e0200 */
        /* <DEDUP_REMOVED lines=14> */
[----:B------:R-:W2:Y:S01]  /*04c0*/  S2R R215, SR_CTAID.Y ;  /* 0x0000000000d77919 */ /* 0x000ea20000002600 */
[----:B------:R-:W-:-:S02]  /*04d0*/  IMAD.MOV.U32 R4, RZ, RZ, c[0x0][0x1d0] ;  /* 0x00007400ff047624 */ /* 0x000fc400078e00ff */
[----:B------:R-:W-:Y:S01]  /*04e0*/  IMAD.MOV.U32 R108, RZ, RZ, c[0x0][0x228] ;  /* 0x00008a00ff6c7624 */ /* 0x000fe200078e00ff */
[----:B--2---:R-:W-:Y:S01]  /*04f0*/  SHF.R.S32.HI R87, RZ, 0x1f, R215 ;  /* 0x0000001fff577819 */ /* 0x004fe200000114d7 */
[----:B------:R-:W-:Y:S05]  /*0500*/  @P0 BRA `(.L_x_564) ;  /* 0x0000004000000947 */ /* 0x000fea0003800000 */
[----:B-1----:R-:W-:Y:S05]  /*0510*/  @!P1 BRA `(.L_x_564) ;  /* 0x0000003000009947 */ /* 0x002fea0003800000 */
[----:B-----5:R1:W2:Y:S04]  /*0520*/  LDG.E R227, [R2.64] ;  /* 0x0000000802e37981 */ /* 0x0202a8000c1e1900 */
[----:B-1----:R-:W2:Y:S02]  /*0530*/  LDG.E R2, [R2.64+0x4] ;  /* 0x0000040802027981 */ /* 0x002ea4000c1e1900 */
[----:B--2---:R-:W-:Y:S02]  /*0540*/  IADD3 R227, -R227, R2, RZ ;  /* 0x00000002e3e37210 */ /* 0x004fe40007ffe1ff */
.L_x_564:
[----:B-1----:R-:W-:-:S04]  /*0550*/  ISETP.NE.U32.AND P0, PT, RZ, c[0x0][0x368], PT ;  /* 0x0000da00ff007a0c */ /* 0x002fc80003f05070 */
[----:B------:R-:W-:-:S13]  /*0560*/  ISETP.NE.AND.EX P0, PT, RZ, c[0x0][0x36c], PT, P0 ;  /* 0x0000db00ff007a0c */ /* 0x000fda0003f05300 */
[----:B------:R-:W-:Y:S05]  /*0570*/  @!P0 BRA `(.L_x_565) ;  /* 0x0000003000008947 */ /* 0x000fea0003800000 */
[----:B------:R-:W-:-:S05]  /*0580*/  IMAD.WIDE R2, R216, R0, c[0x0][0x368] ;  /* 0x0000da00d8027625 */ /* 0x000fca00078e0200 */
[----:B------:R1:W5:Y:S01]  /*0590*/  LDG.E R4, [R2.64] ;  /* 0x0000000802047981 */ /* 0x000362000c1e1900 */
[----:B------:R-:W-:Y:S05]  /*05a0*/  BRA `(.L_x_566) ;  /* 0x0000004000007947 */ /* 0x000fea0003800000 */
.L_x_565:
[----:B------:R-:W-:Y:S05]  /*05b0*/  @!P5 BRA `(.L_x_566) ;  /* 0x000000300000d947 */ /* 0x000fea0003800000 */
[----:B------:R1:W2:Y:S04]  /*05c0*/  LDG.E R4, [R8.64] ;  /* 0x0000000808047981 */ /* 0x0002a8000c1e1900 */
[----:B-1----:R-:W2:Y:S02]  /*05d0*/  LDG.E R8, [R8.64+0x4] ;  /* 0x0000040808087981 */ /* 0x002ea4000c1e1900 */
[----:B--2---:R-:W-:Y:S02]  /*05e0*/  IADD3 R4, -R4, R8, RZ ;  /* 0x0000000804047210 */ /* 0x004fe40007ffe1ff */
.L_x_566:
[----:B-1----:R1:W2:Y:S04]  /*05f0*/  @P4 LDG.E R2, [R6.64] ;  /* 0x0000000806024981 */ /* 0x0022a8000c1e1900 */
[----:B------:R1:W2:Y:S01]  /*0600*/  @P4 LDG.E R3, [R6.64+0x4] ;  /* 0x0000040806034981 */ /* 0x0002a2000c1e1900 */
[----:B------:R-:W-:Y:S01]  /*0610*/  ISETP.NE.U32.AND P0, PT, RZ, c[0x0][0x378], PT ;  /* 0x0000de00ff007a0c */ /* 0x000fe20003f05070 */
[----:B-----5:R-:W-:-:S03]  /*0620*/  IMAD.MOV.U32 R55, RZ, RZ, R4 ;  /* 0x000000ffff377224 */ /* 0x020fc600078e0004 */
[----:B------:R-:W-:Y:S01]  /*0630*/  ISETP.NE.AND.EX P0, PT, RZ, c[0x0][0x37c], PT, P0 ;  /* 0x0000df00ff007a0c */ /* 0x000fe20003f05300 */
[----:B------:R-:W-:Y:S02]  /*0640*/  IMAD.MOV.U32 R226, RZ, RZ, c[0x0][0x2c4] ;  /* 0x0000b100ffe27624 */ /* 0x000fe400078e00ff */
[----:B------:R-:W-:-:S10]  /*0650*/  IMAD.MOV.U32 R149, RZ, RZ, R5 ;  /* 0x000000ffff957224 */ /* 0x000fd400078e0005 */
[----:B-1----:R-:W-:-:S05]  /*0660*/  @P0 IMAD.WIDE R6, R216, R0, c[0x0][0x378] ;  /* 0x0000de00d8060625 */ /* 0x002fca00078e0200 */
[----:B------:R1:W5:Y:S01]  /*0670*/  @P0 LDG.E R55, [R6.64] ;  /* 0x0000000806370981 */ /* 0x000362000c1e1900 */
[----:B------:R-:W-:Y:S02]  /*0680*/  ISETP.NE.AND P0, PT, R226, 0x1, PT ;  /* 0x00000001e200780c */ /* 0x000fe40003f05270 */
[----:B------:R-:W-:Y:S01]  /*0690*/  IADD3 R5, R5, 0x7f, RZ ;  /* 0x0000007f05057810 */ /* 0x000fe20007ffe0ff */
[----:B--2---:R-:W-:-:S10]  /*06a0*/  @P4 IMAD.IADD R108, R3, 0x1, -R2 ;  /* 0x00000001036c4824 */ /* 0x004fd400078e0a02 */
[----:B------:R-:W-:Y:S01]  /*06b0*/  @P0 IADD3 R3, R149, 0x7f, RZ ;  /* 0x0000007f95030810 */ /* 0x000fe20007ffe0ff */
[----:B------:R-:W-:-:S04]  /*06c0*/  IMAD.IADD R2, R4, 0x1, -R106 ;  /* 0x0000000104027824 */ /* 0x000fc800078e0a6a */
[----:B------:R-:W-:Y:S02]  /*06d0*/  IMAD.IADD R220, R2, 0x1, R108 ;  /* 0x0000000102dc7824 */ /* 0x000fe400078e026c */
[----:B------:R-:W-:-:S03]  /*06e0*/  @P0 IMAD.HI.U32 R3, R3, c[0x0][0x2c8], RZ ;  /* 0x0000b20003030a27 */ /* 0x000fc600078e00ff */
[C---:B------:R-:W-:Y:S02]  /*06f0*/  IADD3 R72, R220.reuse, 0x20, -R227 ;  /* 0x00000020dc487810 */ /* 0x040fe40007ffe8e3 */
[----:B------:R-:W-:Y:S02]  /*0700*/  @P0 SHF.R.U32.HI R5, RZ, c[0x0][0x2cc], R3 ;  /* 0x0000b300ff050a19 */ /* 0x000fe40000011603 */
[----:B-1----:R-:W-:-:S03]  /*0710*/  IADD3 R7, R220, 0x1f, RZ ;  /* 0x0000001fdc077810 */ /* 0x002fc60007ffe0ff */
[----:B------:R-:W-:Y:S01]  /*0720*/  IMAD.IADD R5, R72, 0x1, R5 ;  /* 0x0000000148057824 */ /* 0x000fe200078e0205 */
[----:B------:R-:W-:-:S04]  /*0730*/  SHF.R.S32.HI R6, RZ, 0x1f, R7 ;  /* 0x0000001fff067819 */ /* 0x000fc80000011407 */
[----:B------:R-:W-:Y:S02]  /*0740*/  SHF.R.S32.HI R3, RZ, 0x1f, R5 ;  /* 0x0000001fff037819 */ /* 0x000fe40000011405 */
[----:B------:R-:W-:Y:S02]  /*0750*/  LEA.HI R6, R6, R7, RZ, 0x5 ;  /* 0x0000000706067211 */ /* 0x000fe400078f28ff */
[----:B------:R-:W-:Y:S02]  /*0760*/  LEA.HI R3, R3, R5, RZ, 0x5 ;  /* 0x0000000503037211 */ /* 0x000fe400078f28ff */
[----:B------:R-:W-:Y:S02]  /*0770*/  SHF.R.S32.HI R73, RZ, 0x5, R6 ;  /* 0x00000005ff497819 */ /* 0x000fe40000011406 */
[----:B------:R-:W-:-:S04]  /*0780*/  SHF.R.S32.HI R3, RZ, 0x5, R3 ;  /* 0x00000005ff037819 */ /* 0x000fc80000011403 */
[----:B------:R-:W-:Y:S01]  /*0790*/  IMNMX R5, R73, R3, PT ;  /* 0x0000000349057217 */ /* 0x000fe20003800200 */
[----:B------:R-:W-:-:S04]  /*07a0*/  IMAD.MOV R3, RZ, RZ, -R2 ;  /* 0x000000ffff037224 */ /* 0x000fc800078e0a02 */
[----:B------:R-:W-:Y:S01]  /*07b0*/  IMAD R2, R5, 0x20, -R2 ;  /* 0x0000002005027824 */ /* 0x000fe200078e0a02 */
[----:B------:R-:W-:-:S04]  /*07c0*/  IMNMX R3, RZ, R3, !PT ;  /* 0x00000003ff037217 */ /* 0x000fc80007800200 */
[----:B------:R-:W-:Y:S02]  /*07d0*/  IMNMX R2, R2, R108, PT ;  /* 0x0000006c02027217 */ /* 0x000fe40003800200 */
[----:B------:R-:W-:Y:S02]  /*07e0*/  SHF.R.U32.HI R71, RZ, 0x5, R3 ;  /* 0x00000005ff477819 */ /* 0x000fe40000011603 */
[----:B------:R-:W-:-:S03]  /*07f0*/  ISETP.GT.AND P0, PT, R2, R3, PT ;  /* 0x000000030200720c */ /* 0x000fc60003f04270 */
[----:B------:R-:W-:-:S10]  /*0800*/  IMAD.MOV.U32 R3, RZ, RZ, R71 ;  /* 0x000000ffff037224 */ /* 0x000fd400078e0047 */
[----:B------:R-:W-:-:S04]  /*0810*/  @P0 IADD3 R5, R2, 0x1f, RZ ;  /* 0x0000001f02050810 */ /* 0x000fc80007ffe0ff */
[----:B------:R-:W-:-:S04]  /*0820*/  @P0 SHF.R.S32.HI R2, RZ, 0x1f, R5 ;  /* 0x0000001fff020819 */ /* 0x000fc80000011405 */
[----:B------:R-:W-:-:S04]  /*0830*/  @P0 LEA.HI R2, R2, R5, RZ, 0x5 ;  /* 0x0000000502020211 */ /* 0x000fc800078f28ff */
[----:B------:R-:W-:-:S04]  /*0840*/  @P0 SHF.R.S32.HI R3, RZ, 0x5, R2 ;  /* 0x00000005ff030819 */ /* 0x000fc80000011402 */
[----:B------:R-:W-:-:S13]  /*0850*/  ISETP.GT.AND P0, PT, R3, R71, PT ;  /* 0x000000470300720c */ /* 0x000fda0003f04270 */
[----:B------:R-:W-:Y:S05]  /*0860*/  @!P0 BRA `(.L_x_567) ;  /* 0x00003b1000008947 */ /* 0x000fea0003800000 */
[----:B------:R-:W-:-:S04]  /*0870*/  ISETP.NE.U32.AND P2, PT, RZ, c[0x0][0x340], PT ;  /* 0x0000d000ff007a0c */ /* 0x000fc80003f45070 */
[----:B------:R-:W-:-:S13]  /*0880*/  ISETP.NE.AND.EX P2, PT, RZ, c[0x0][0x344], PT, P2 ;  /* 0x0000d100ff007a0c */ /* 0x000fda0003f45320 */
[----:B------:R-:W-:-:S05]  /*0890*/  @P2 IMAD.WIDE R6, R216, R0, c[0x0][0x340] ;  /* 0x0000d000d8062625 */ /* 0x000fca00078e0200 */
[----:B------:R1:W2:Y:S01]  /*08a0*/  @P2 LDG.E R0, [R6.64] ;  /* 0x0000000806002981 */ /* 0x0002a2000c1e1900 */
[----:B------:R-:W-:Y:S01]  /*08b0*/  SHF.R.S32.HI R2, RZ, 0x1f, R54 ;  /* 0x0000001fff027819 */ /* 0x000fe20000011436 */
[----:B------:R-:W-:Y:S01]  /*08c0*/  IMAD.IADD R65, R105, 0x1, R4 ;  /* 0x0000000169417824 */ /* 0x000fe200078e0204 */
[----:B------:R-:W-:Y:S01]  /*08d0*/  IADD3 R100, R3, -0x1, RZ ;  /* 0xffffffff03647810 */ /* 0x000fe20007ffe0ff */
[----:B------:R-:W-:Y:S01]  /*08e0*/  IMAD R124, R87, c[0x0][0x1e8], RZ ;  /* 0x00007a00577c7a24 */ /* 0x000fe200078e02ff */
[----:B------:R-:W-:Y:S01]  /*08f0*/  LEA.HI R14, R2, R54, RZ, 0x3 ;  /* 0x00000036020e7211 */ /* 0x000fe200078f18ff */
[----:B------:R-:W-:Y:S01]  /*0900*/  IMAD.WIDE.U32 R10, R65, c[0x0][0x1e0], RZ ;  /* 0x00007800410a7a25 */ /* 0x000fe200078e00ff */
[----:B------:R-:W-:Y:S01]  /*0910*/  SHF.R.S32.HI R64, RZ, 0x1f, R65 ;  /* 0x0000001fff407819 */ /* 0x000fe20000011441 */
[----:B------:R-:W-:Y:S01]  /*0920*/  BSSY B0, `(.L_x_568) ;  /* 0x0000069000007945 */ /* 0x000fe20003800000 */
[----:B------:R-:W-:Y:S01]  /*0930*/  SHF.R.S32.HI R104, RZ, 0x3, R14 ;  /* 0x00000003ff687819 */ /* 0x000fe2000001140e */
[----:B------:R-:W-:Y:S01]  /*0940*/  IMAD R122, R87, c[0x0][0x240], RZ ;  /* 0x00009000577a7a24 */ /* 0x000fe200078e02ff */
[----:B------:R-:W-:Y:S01]  /*0950*/  LOP3.LUT R14, R14, 0xfffffff8, RZ, 0xc0, !PT ;  /* 0xfffffff80e0e7812 */ /* 0x000fe200078ec0ff */
[----:B------:R-:W-:Y:S01]  /*0960*/  IMAD R8, R64, c[0x0][0x1e0], RZ ;  /* 0x0000780040087a24 */ /* 0x000fe200078e02ff */
[----:B------:R-:W-:Y:S01]  /*0970*/  SHF.R.S32.HI R110, RZ, 0x1f, R104 ;  /* 0x0000001fff6e7819 */ /* 0x000fe20000011468 */
[C---:B------:R-:W-:Y:S01]  /*0980*/  IMAD.SHL.U32 R88, R104.reuse, 0x40, RZ ;  /* 0x0000004068587824 */ /* 0x040fe200078e00ff */
[----:B------:R-:W-:Y:S01]  /*0990*/  IADD3 R69, P0, R104, R68, RZ ;  /* 0x0000004468457210 */ /* 0x000fe20007f1e0ff */
[----:B------:R-:W-:Y:S01]  /*09a0*/  IMAD.IADD R14, R54, 0x1, -R14 ;  /* 0x00000001360e7824 */ /* 0x000fe200078e0a0e */
[----:B------:R-:W-:Y:S01]  /*09b0*/  IADD3 R67, -R104, R108, RZ ;  /* 0x0000006c68437210 */ /* 0x000fe20007ffe1ff */
[----:B------:R-:W-:Y:S01]  /*09c0*/  IMAD R8, R65, c[0x0][0x1e4], R8 ;  /* 0x0000790041087a24 */ /* 0x000fe200078e0208 */
[----:B------:R-:W-:Y:S01]  /*09d0*/  LEA.HI.X.SX32 R68, R68, R110, 0x1, P0 ;  /* 0x0000006e44447211 */ /* 0x000fe200000f0eff */
[C---:B------:R-:W-:Y:S01]  /*09e0*/  IMAD.SHL.U32 R16, R14.reuse, 0x8, RZ ;  /* 0x000000080e107824 */ /* 0x040fe200078e00ff */
[----:B------:R-:W-:Y:S01]  /*09f0*/  SHF.R.S32.HI R66, RZ, 0x1f, R216 ;  /* 0x0000001fff427819 */ /* 0x000fe200000114d8 */
[----:B------:R-:W-:Y:S01]  /*0a00*/  IMAD.SHL.U32 R14, R14, 0x4, RZ ;  /* 0x000000040e0e7824 */ /* 0x000fe200078e00ff */
[----:B------:R-:W-:Y:S01]  /*0a10*/  LEA.HI R2, R2, R54, RZ, 0x6 ;  /* 0x0000003602027211 */ /* 0x000fe200078f30ff */
[----:B------:R-:W-:Y:S01]  /*0a20*/  IMAD.IADD R9, R11, 0x1, R8 ;  /* 0x000000010b097824 */ /* 0x000fe200078e0208 */
[----:B------:R-:W-:Y:S01]  /*0a30*/  SHF.R.S32.HI R17, RZ, 0x1f, R16 ;  /* 0x0000001fff117819 */ /* 0x000fe20000011410 */
[----:B-1----:R-:W-:Y:S01]  /*0a40*/  IMAD R6, R68, c[0x0][0x238], RZ ;  /* 0x00008e0044067a24 */ /* 0x002fe200078e02ff */
[----:B------:R-:W-:Y:S01]  /*0a50*/  IADD3 R12, R14, 0x40, RZ ;  /* 0x000000400e0c7810 */ /* 0x000fe20007ffe0ff */
[----:B------:R-:W-:Y:S01]  /*0a60*/  IMAD R3, R100, -0x20, R67 ;  /* 0xffffffe064037824 */ /* 0x000fe200078e0243 */
[C---:B------:R-:W-:Y:S01]  /*0a70*/  ISETP.GE.AND P1, PT, R16.reuse, c[0x0][0x1d4], PT ;  /* 0x0000750010007a0c */ /* 0x040fe20003f26270 */
[C---:B------:R-:W-:Y:S01]  /*0a80*/  IMAD R6, R69.reuse, c[0x0][0x23c], R6 ;  /* 0x00008f0045067a24 */ /* 0x040fe200078e0206 */
[----:B------:R-:W-:Y:S01]  /*0a90*/  IADD3 R103, R16, 0x80, RZ ;  /* 0x0000008010677810 */ /* 0x000fe20007ffe0ff */
[----:B------:R-:W-:Y:S01]  /*0aa0*/  IMAD.IADD R11, R14, 0x1, R12 ;  /* 0x000000010e0b7824 */ /* 0x000fe200078e020c */
[----:B------:R-:W-:Y:S01]  /*0ab0*/  IADD3 R102, R16, 0xc0, RZ ;  /* 0x000000c010667810 */ /* 0x000fe20007ffe0ff */
[----:B------:R-:W-:Y:S01]  /*0ac0*/  IMAD.WIDE.U32 R4, R69, c[0x0][0x238], R16 ;  /* 0x00008e0045047a25 */ /* 0x000fe200078e0010 */
[----:B------:R-:W-:-:S02]  /*0ad0*/  ISETP.GT.AND P3, PT, R3, RZ, PT ;  /* 0x000000ff0300720c */ /* 0x000fc40003f64270 */
[----:B------:R-:W-:Y:S01]  /*0ae0*/  ISETP.GE.AND P0, PT, R11, c[0x0][0x1d4], PT ;  /* 0x000075000b007a0c */ /* 0x000fe20003f06270 */
[----:B------:R-:W-:Y:S01]  /*0af0*/  IMAD.MOV.U32 R8, RZ, RZ, R10 ;  /* 0x000000ffff087224 */ /* 0x000fe200078e000a */
[----:B------:R-:W-:Y:S01]  /*0b00*/  IADD3 R7, R5, R6, RZ ;  /* 0x0000000605077210 */ /* 0x000fe20007ffe0ff */
[----:B------:R-:W-:Y:S01]  /*0b10*/  IMAD.MOV.U32 R6, RZ, RZ, R4 ;  /* 0x000000ffff067224 */ /* 0x000fe200078e0004 */
[----:B------:R-:W-:Y:S01]  /*0b20*/  SEL R4, RZ, 0xffffffff, P0 ;  /* 0xffffffffff047807 */ /* 0x000fe20000000000 */
[C---:B------:R-:W-:Y:S01]  /*0b30*/  IMAD R124, R215.reuse, c[0x0][0x1ec], R124 ;  /* 0x00007b00d77c7a24 */ /* 0x040fe200078e027c */
[----:B------:R-:W-:Y:S01]  /*0b40*/  SEL R3, RZ, 0x1, P1 ;  /* 0x00000001ff037807 */ /* 0x000fe20000800000 */
[----:B------:R-:W-:Y:S01]  /*0b50*/  IMAD R122, R215, c[0x0][0x244], R122 ;  /* 0x00009100d77a7a24 */ /* 0x000fe200078e027a */
[----:B------:R-:W-:Y:S01]  /*0b60*/  ISETP.GE.AND P1, PT, R103, c[0x0][0x1d4], PT ;  /* 0x0000750067007a0c */ /* 0x000fe20003f26270 */
[----:B------:R-:W-:Y:S01]  /*0b70*/  IMAD.SHL.U32 R4, R4, 0x2, RZ ;  /* 0x0000000204047824 */ /* 0x000fe200078e00ff */
[----:B------:R-:W-:Y:S01]  /*0b80*/  ISETP.GE.AND P0, PT, R102, c[0x0][0x1d4], PT ;  /* 0x0000750066007a0c */ /* 0x000fe20003f06270 */
[----:B------:R-:W-:Y:S01]  /*0b90*/  IMAD.WIDE.U32 R8, R215, c[0x0][0x1e8], R8 ;  /* 0x00007a00d7087a25 */ /* 0x000fe200078e0008 */
[----:B------:R-:W-:-:S02]  /*0ba0*/  LOP3.LUT R88, R88, 0x1c0, RZ, 0xc0, !PT ;  /* 0x000001c058587812 */ /* 0x000fc400078ec0ff */
[----:B------:R-:W-:Y:S01]  /*0bb0*/  LOP3.LUT R4, R4, 0x2, R3, 0xe2, !PT ;  /* 0x0000000204047812 */ /* 0x000fe200078ee203 */
[----:B------:R-:W-:Y:S01]  /*0bc0*/  IMAD.WIDE.U32 R6, R215, c[0x0][0x240], R6 ;  /* 0x00009000d7067a25 */ /* 0x000fe200078e0006 */
[----:B------:R-:W-:Y:S02]  /*0bd0*/  SEL R3, RZ, 0x4, P1 ;  /* 0x00000004ff037807 */ /* 0x000fe40000800000 */
[----:B------:R-:W-:Y:S01]  /*0be0*/  SEL R96, RZ, 0x8, P0 ;  /* 0x00000008ff607807 */ /* 0x000fe20000000000 */
[----:B------:R-:W-:Y:S01]  /*0bf0*/  IMAD.SHL.U32 R2, R2, 0x8, RZ ;  /* 0x0000000802027824 */ /* 0x000fe200078e00ff */
[----:B------:R-:W-:Y:S01]  /*0c00*/  IADD3 R125, R9, R124, RZ ;  /* 0x0000007c097d7210 */ /* 0x000fe20007ffe0ff */
[----:B------:R-:W-:Y:S01]  /*0c10*/  IMAD.IADD R123, R7, 0x1, R122 ;  /* 0x00000001077b7824 */ /* 0x000fe200078e027a */
[----:B------:R-:W-:Y:S01]  /*0c20*/  LOP3.LUT R96, R96, R4, R3, 0xfe, !PT ;  /* 0x0000000460607212 */ /* 0x000fe200078efe03 */
[----:B------:R-:W-:Y:S01]  /*0c30*/  IMAD.MOV.U32 R122, RZ, RZ, R6 ;  /* 0x000000ffff7a7224 */ /* 0x000fe200078e0006 */
[----:B------:R-:W-:Y:S01]  /*0c40*/  SEL R120, R216, RZ, !P4 ;  /* 0x000000ffd8787207 */ /* 0x000fe20006000000 */
[----:B------:R-:W-:Y:S01]  /*0c50*/  IMAD.MOV.U32 R124, RZ, RZ, R8 ;  /* 0x000000ffff7c7224 */ /* 0x000fe200078e0008 */
[----:B------:R-:W-:Y:S01]  /*0c60*/  LOP3.LUT R2, R2, 0xfffffe00, RZ, 0xc0, !PT ;  /* 0xfffffe0002027812 */ /* 0x000fe200078ec0ff */
[----:B------:R-:W-:Y:S01]  /*0c70*/  IMAD R76, R110, c[0x0][0x1e0], RZ ;  /* 0x000078006e4c7a24 */ /* 0x000fe200078e02ff */
[----:B------:R-:W-:Y:S01]  /*0c80*/  LOP3.LUT R101, R88, 0x38, R16, 0xf8, !PT ;  /* 0x0000003858657812 */ /* 0x000fe200078ef810 */
[----:B------:R-:W-:Y:S01]  /*0c90*/  IMAD.MOV.U32 R74, RZ, RZ, c[0x0][0x238] ;  /* 0x00008e00ff4a7624 */ /* 0x000fe200078e00ff */
[----:B------:R-:W-:Y:S01]  /*0ca0*/  SHF.R.U32.HI R6, RZ, 0x3, R88 ;  /* 0x00000003ff067819 */ /* 0x000fe20000011658 */
[----:B------:R-:W-:Y:S01]  /*0cb0*/  IMAD.WIDE.U32 R128, R104, c[0x0][0x1e0], RZ ;  /* 0x0000780068807a25 */ /* 0x000fe200078e00ff */
[----:B------:R-:W-:-:S02]  /*0cc0*/  MOV R81, 0x5 ;  /* 0x0000000500517802 */ /* 0x000fc40000000f00 */
[----:B------:R-:W-:Y:S01]  /*0cd0*/  LOP3.LUT R101, R2, R101, R6, 0xf6, !PT ;  /* 0x0000006502657212 */ /* 0x000fe200078ef606 */
[----:B------:R-:W-:Y:S01]  /*0ce0*/  IMAD R76, R104, c[0x0][0x1e4], R76 ;  /* 0x00007900684c7a24 */ /* 0x000fe200078e024c */
[----:B------:R-:W-:Y:S01]  /*0cf0*/  SHF.L.U32 R75, R74, 0x5, RZ ;  /* 0x000000054a4b7819 */ /* 0x000fe200000006ff */
[----:B------:R-:W-:Y:S01]  /*0d00*/  IMAD.WIDE.U32 R122, R120, c[0x0][0x248], R122 ;  /* 0x00009200787a7a25 */ /* 0x000fe200078e007a */
[----:B------:R-:W-:-:S03]  /*0d10*/  SHF.L.U64.HI R74, R74, R81, c[0x0][0x23c] ;  /* 0x00008f004a4a7619 */ /* 0x000fc60000010251 */
[----:B------:R-:W-:Y:S02]  /*0d20*/  IMAD.IADD R76, R129, 0x1, R76 ;  /* 0x00000001814c7824 */ /* 0x000fe400078e024c */
[----:B------:R-:W-:Y:S01]  /*0d30*/  IMAD.SHL.U32 R101, R101, 0x2, RZ ;  /* 0x0000000265657824 */ /* 0x000fe200078e00ff */
[----:B--2---:R-:W-:Y:S01]  /*0d40*/  @P2 SHF.R.S32.HI R5, RZ, 0x1f, R0 ;  /* 0x0000001fff052819 */ /* 0x004fe20000011400 */
[----:B------:R-:W-:Y:S01]  /*0d50*/  @!P2 IMAD.MOV.U32 R5, RZ, RZ, R66 ;  /* 0x000000ffff05a224 */ /* 0x000fe200078e0042 */
[----:B------:R-:W-:Y:S01]  /*0d60*/  @P2 MOV R4, R0 ;  /* 0x0000000000042202 */ /* 0x000fe20000000f00 */
[----:B------:R-:W-:Y:S01]  /*0d70*/  @!P2 IMAD.MOV.U32 R4, RZ, RZ, R216 ;  /* 0x000000ffff04a224 */ /* 0x000fe200078e00d8 */
[----:B------:R-:W-:Y:S02]  /*0d80*/  SEL R66, R66, RZ, !P4 ;  /* 0x000000ff42427207 */ /* 0x000fe40006000000 */
[----:B------:R-:W-:Y:S02]  /*0d90*/  SEL R0, R5, RZ, !P5 ;  /* 0x000000ff05007207 */ /* 0x000fe40006800000 */
[----:B------:R-:W-:Y:S01]  /*0da0*/  SEL R118, R4, RZ, !P5 ;  /* 0x000000ff04767207 */ /* 0x000fe20006800000 */
[----:B------:R-:W-:-:S02]  /*0db0*/  IMAD R126, R66, c[0x0][0x248], RZ ;  /* 0x00009200427e7a24 */ /* 0x000fc400078e02ff */
[----:B------:R-:W-:Y:S02]  /*0dc0*/  IMAD R70, R0, c[0x0][0x1f0], RZ ;  /* 0x00007c0000467a24 */ /* 0x000fe400078e02ff */
[----:B------:R-:W-:-:S04]  /*0dd0*/  IMAD.WIDE.U32 R124, R118, c[0x0][0x1f0], R124 ;  /* 0x00007c00767c7a25 */ /* 0x000fc800078e007c */
[----:B------:R-:W-:Y:S02]  /*0de0*/  IMAD R70, R118, c[0x0][0x1f4], R70 ;  /* 0x00007d0076467a24 */ /* 0x000fe400078e0246 */
[----:B------:R-:W-:-:S03]  /*0df0*/  IMAD R126, R120, c[0x0][0x24c], R126 ;  /* 0x00009300787e7a24 */ /* 0x000fc600078e027e */
[----:B------:R-:W-:Y:S01]  /*0e00*/  IADD3 R70, R125, R70, RZ ;  /* 0x000000467d467210 */ /* 0x000fe20007ffe0ff */
[----:B------:R-:W-:Y:S01]  /*0e10*/  IMAD.IADD R127, R123, 0x1, R126 ;  /* 0x000000017b7f7824 */ /* 0x000fe200078e027e */
[----:B------:R-:W-:Y:S05]  /*0e20*/  @!P3 BRA `(.L_x_569) ;  /* 0x000001800000b947 */ /* 0x000fea0003800000 */
[----:B------:R-:W-:Y:S01]  /*0e30*/  SHF.R.S32.HI R5, RZ, 0x1f, R100 ;  /* 0x0000001fff057819 */ /* 0x000fe20000011464 */
[----:B------:R-:W-:Y:S01]  /*0e40*/  IMAD R3, R74, R100, RZ ;  /* 0x000000644a037224 */ /* 0x000fe200078e02ff */
[C---:B------:R-:W-:Y:S01]  /*0e50*/  LOP3.LUT R4, R96.reuse, 0xff, RZ, 0xc0, !PT ;  /* 0x000000ff60047812 */ /* 0x040fe200078ec0ff */
[----:B------:R-:W-:Y:S02]  /*0e60*/  IMAD.SHL.U32 R8, R96, 0x10, RZ ;  /* 0x0000001060087824 */ /* 0x000fe400078e00ff */
[----:B------:R-:W-:Y:S02]  /*0e70*/  IMAD.MOV.U32 R126, RZ, RZ, R122 ;  /* 0x000000ffff7e7224 */ /* 0x000fe400078e007a */
[-C--:B------:R-:W-:Y:S01]  /*0e80*/  IMAD R3, R5, R75.reuse, R3 ;  /* 0x0000004b05037224 */ /* 0x080fe200078e0203 */
[C---:B------:R-:W-:Y:S01]  /*0e90*/  SHF.L.U32 R5, R4.reuse, 0x2, RZ ;  /* 0x0000000204057819 */ /* 0x040fe200000006ff */
[----:B------:R-:W-:Y:S01]  /*0ea0*/  IMAD.SHL.U32 R7, R4, 0x8, RZ ;  /* 0x0000000804077824 */ /* 0x000fe200078e00ff */
[----:B------:R-:W-:Y:S01]  /*0eb0*/  LOP3.LUT P4, RZ, R8, 0x10, RZ, 0xc0, !PT ;  /* 0x0000001008ff7812 */ /* 0x000fe2000788c0ff */
[----:B------:R-:W-:Y:S01]  /*0ec0*/  IMAD.SHL.U32 R4, R4, 0x2, RZ ;  /* 0x0000000204047824 */ /* 0x000fe200078e00ff */
[----:B------:R-:W-:Y:S01]  /*0ed0*/  LOP3.LUT P2, RZ, R5, 0x10, RZ, 0xc0, !PT ;  /* 0x0000001005ff7812 */ /* 0x000fe2000784c0ff */
[----:B------:R-:W-:Y:S01]  /*0ee0*/  IMAD.WIDE.U32 R18, R100, R75, R126 ;  /* 0x0000004b64127225 */ /* 0x000fe200078e007e */
[----:B------:R-:W-:-:S02]  /*0ef0*/  LOP3.LUT P3, RZ, R7, 0x10, RZ, 0xc0, !PT ;  /* 0x0000001007ff7812 */ /* 0x000fc4000786c0ff */
[----:B------:R-:W-:Y:S02]  /*0f00*/  LOP3.LUT P1, RZ, R4, 0x10, RZ, 0xc0, !PT ;  /* 0x0000001004ff7812 */ /* 0x000fe4000782c0ff */
[----:B------:R-:W-:Y:S02]  /*0f10*/  IADD3 R3, R19, R3, RZ ;  /* 0x0000000313037210 */ /* 0x000fe40007ffe0ff */
        /* <DEDUP_REMOVED lines=9> */
.L_x_569:
[----:B------:R-:W-:Y:S05]  /*0fb0*/  BSYNC B0 ;  /* 0x0000000000007941 */ /* 0x000fea0003800000 */
.L_x_568:
[----:B-1----:R-:W-:Y:S01]  /*0fc0*/  IMAD.MOV.U32 R5, RZ, RZ, c[0x0][0x27c] ;  /* 0x00009f00ff057624 */ /* 0x002fe200078e00ff */
[----:B------:R-:W-:Y:S01]  /*0fd0*/  ISETP.GE.AND P1, PT, R16, c[0x0][0x27c], PT ;  /* 0x00009f0010007a0c */ /* 0x000fe20003f26270 */
[----:B------:R-:W-:Y:S01]  /*0fe0*/  IMAD R18, R87, c[0x0][0x260], RZ ;  /* 0x0000980057127a24 */ /* 0x000fe200078e02ff */
[----:B------:R-:W-:Y:S01]  /*0ff0*/  ISETP.GE.AND P0, PT, R11, c[0x0][0x27c], PT ;  /* 0x00009f000b007a0c */ /* 0x000fe20003f06270 */
[----:B------:R-:W-:Y:S01]  /*1000*/  IMAD.SHL.U32 R4, R5, 0x2, RZ ;  /* 0x0000000205047824 */ /* 0x000fe200078e00ff */
[----:B------:R-:W-:Y:S01]  /*1010*/  SEL R13, RZ, c[0x0][0x27c], !P1 ;  /* 0x00009f00ff0d7a07 */ /* 0x000fe20004800000 */
[C---:B------:R-:W-:Y:S01]  /*1020*/  IMAD.WIDE.U32 R8, R215.reuse, c[0x0][0x260], R16 ;  /* 0x00009800d7087a25 */ /* 0x040fe200078e0010 */
[----:B------:R-:W-:Y:S01]  /*1030*/  SEL R10, RZ, c[0x0][0x27c], !P0 ;  /* 0x00009f00ff0a7a07 */ /* 0x000fe20004000000 */
[----:B------:R-:W0:Y:S01]  /*1040*/  LDGDEPBAR ;  /* 0x00000000000079af */ /* 0x000e220000000000 */
[----:B------:R-:W-:Y:S01]  /*1050*/  IADD3 R3, -R4, c[0x0][0x1d4], RZ ;  /* 0x0000750004037a10 */ /* 0x000fe20007ffe1ff */
[----:B------:R-:W-:Y:S01]  /*1060*/  IMAD R18, R215, c[0x0][0x264], R18 ;  /* 0x00009900d7127a24 */ /* 0x000fe200078e0212 */
[----:B------:R-:W-:Y:S01]  /*1070*/  ISETP.GE.AND P6, PT, R5, 0x1, PT ;  /* 0x000000010500780c */ /* 0x000fe20003fc6270 */
[----:B------:R-:W-:Y:S01]  /*1080*/  IMAD.IADD R13, R16, 0x1, R13 ;  /* 0x00000001100d7824 */ /* 0x000fe200078e020d */
[CC--:B------:R-:W-:Y:S01]  /*1090*/  SEL R7, R4.reuse, R3.reuse, !P1 ;  /* 0x0000000304077207 */ /* 0x0c0fe20004800000 */
[----:B------:R-:W-:Y:S01]  /*10a0*/  IMAD.IADD R19, R9, 0x1, R18 ;  /* 0x0000000109137824 */ /* 0x000fe200078e0212 */
[----:B------:R-:W-:Y:S01]  /*10b0*/  SEL R3, R4, R3, !P0 ;  /* 0x0000000304037207 */ /* 0x000fe20004000000 */
[----:B------:R-:W-:Y:S01]  /*10c0*/  IMAD.MOV.U32 R18, RZ, RZ, R8 ;  /* 0x000000ffff127224 */ /* 0x000fe200078e0008 */
[----:B------:R-:W-:Y:S01]  /*10d0*/  SHF.R.S32.HI R93, RZ, 0x1f, R7 ;  /* 0x0000001fff5d7819 */ /* 0x000fe20000011407 */
[----:B------:R-:W-:Y:S01]  /*10e0*/  IMAD R8, R87, c[0x0][0x210], RZ ;  /* 0x0000840057087a24 */ /* 0x000fe200078e02ff */
[----:B------:R-:W-:Y:S01]  /*10f0*/  SHF.R.S32.HI R92, RZ, 0x1f, R3 ;  /* 0x0000001fff5c7819 */ /* 0x000fe20000011403 */
[----:B------:R-:W-:Y:S01]  /*1100*/  IMAD.WIDE.U32 R4, R215, c[0x0][0x210], R16 ;  /* 0x00008400d7047a25 */ /* 0x000fe200078e0010 */
[----:B------:R-:W-:Y:S01]  /*1110*/  LEA.HI R93, R93, R7, RZ, 0x4 ;  /* 0x000000075d5d7211 */ /* 0x000fe200078f20ff */
[----:B------:R-:W-:Y:S01]  /*1120*/  ULDC.U8 UR4, c[0x0][0x298] ;  /* 0x0000a60000047ab9 */ /* 0x000fe20000000000 */
[----:B------:R-:W-:Y:S01]  /*1130*/  LEA.HI R92, R92, R3, RZ, 0x4 ;  /* 0x000000035c5c7211 */ /* 0x000fe200078f20ff */
[----:B------:R-:W-:Y:S01]  /*1140*/  IMAD R8, R215, c[0x0][0x214], R8 ;  /* 0x00008500d7087a24 */ /* 0x000fe200078e0208 */
[----:B------:R-:W-:Y:S01]  /*1150*/  SHF.R.S32.HI R93, RZ, 0x4, R93 ;  /* 0x00000004ff5d7819 */ /* 0x000fe2000001145d */
[----:B------:R-:W-:Y:S01]  /*1160*/  IMAD.IADD R10, R11, 0x1, R10 ;  /* 0x000000010b0a7824 */ /* 0x000fe200078e020a */
[----:B------:R-:W-:Y:S01]  /*1170*/  SHF.R.S32.HI R92, RZ, 0x4, R92 ;  /* 0x00000004ff5c7819 */ /* 0x000fe2000001145c */
[----:B------:R-:W-:Y:S01]  /*1180*/  IMAD.IADD R9, R5, 0x1, R8 ;  /* 0x0000000105097824 */ /* 0x000fe200078e0208 */
[----:B------:R-:W-:Y:S01]  /*1190*/  MOV R8, R4 ;  /* 0x0000000400087202 */ /* 0x000fe20000000f00 */
[----:B------:R-:W-:Y:S01]  /*11a0*/  IMAD R63, R0, c[0x0][0x218], RZ ;  /* 0x00008600003f7a24 */ /* 0x000fe200078e02ff */
[----:B------:R-:W-:Y:S01]  /*11b0*/  SHF.R.S32.HI R5, RZ, 0x1f, R13 ;  /* 0x0000001fff057819 */ /* 0x000fe2000001140d */
[----:B------:R-:W-:Y:S01]  /*11c0*/  IMAD R112, R110, c[0x0][0x290], RZ ;  /* 0x0000a4006e707a24 */ /* 0x000fe200078e02ff */
[----:B------:R-:W-:Y:S01]  /*11d0*/  SHF.R.S32.HI R4, RZ, 0x1f, R10 ;  /* 0x0000001fff047819 */ /* 0x000fe2000001140a */
[----:B------:R-:W-:Y:S01]  /*11e0*/  IMAD R66, R66, c[0x0][0x268], RZ ;  /* 0x00009a0042427a24 */ /* 0x000fe200078e02ff */
[----:B------:R-:W-:Y:S01]  /*11f0*/  LEA.HI R95, R5, R13, RZ, 0x3 ;  /* 0x0000000d055f7211 */ /* 0x000fe200078f18ff */
[----:B------:R-:W-:Y:S01]  /*1200*/  IMAD.WIDE.U32 R114, R104, c[0x0][0x280], R16 ;  /* 0x0000a00068727a25 */ /* 0x000fe200078e0010 */
[----:B------:R-:W-:-:S02]  /*1210*/  LEA.HI R94, R4, R10, RZ, 0x3 ;  /* 0x0000000a045e7211 */ /* 0x000fc400078f18ff */
[----:B------:R-:W-:Y:S01]  /*1220*/  LEA.HI.SX32 R93, R95, R93, 0x1d ;  /* 0x0000005d5f5d7211 */ /* 0x000fe200078feaff */
[----:B------:R-:W-:Y:S01]  /*1230*/  IMAD R66, R120, c[0x0][0x26c], R66 ;  /* 0x00009b0078427a24 */ /* 0x000fe200078e0242 */
[----:B------:R-:W-:Y:S01]  /*1240*/  LEA.HI.SX32 R92, R94, R92, 0x1d ;  /* 0x0000005c5e5c7211 */ /* 0x000fe200078feaff */
[----:B------:R-:W-:Y:S01]  /*1250*/  IMAD.WIDE.U32 R120, R120, c[0x0][0x268], R18 ;  /* 0x00009a0078787a25 */ /* 0x000fe200078e0012 */
[----:B------:R-:W-:Y:S02]  /*1260*/  IADD3 R65, P2, R65, R104, RZ ;  /* 0x0000006841417210 */ /* 0x000fe40007f5e0ff */
[----:B------:R-:W-:Y:S01]  /*1270*/  SHF.R.S32.HI R3, RZ, 0x1f, R93 ;  /* 0x0000001fff037819 */ /* 0x000fe2000001145d */
[----:B------:R-:W-:Y:S01]  /*1280*/  IMAD.WIDE.U32 R116, R104, c[0x0][0x290], R16 ;  /* 0x0000a40068747a25 */ /* 0x000fe200078e0010 */
[----:B------:R-:W-:Y:S02]  /*1290*/  SHF.R.S32.HI R0, RZ, 0x1f, R92 ;  /* 0x0000001fff007819 */ /* 0x000fe4000001145c */
[----:B------:R-:W-:Y:S01]  /*12a0*/  LEA.HI R3, R3, R93, RZ, 0x3 ;  /* 0x0000005d03037211 */ /* 0x000fe200078f18ff */
[----:B------:R-:W-:Y:S01]  /*12b0*/  IMAD.X R64, R64, 0x1, R110, P2 ;  /* 0x0000000140407824 */ /* 0x000fe200010e066e */
[----:B------:R-:W-:Y:S01]  /*12c0*/  LEA.HI R5, R5, R13, RZ, 0x6 ;  /* 0x0000000d05057211 */ /* 0x000fe200078f30ff */
[----:B------:R-:W-:Y:S01]  /*12d0*/  IMAD.SHL.U32 R93, R93, 0x8, RZ ;  /* 0x000000085d5d7824 */ /* 0x000fe200078e00ff */
[----:B------:R-:W-:Y:S01]  /*12e0*/  LEA.HI R0, R0, R92, RZ, 0x3 ;  /* 0x0000005c00007211 */ /* 0x000fe200078f18ff */
[----:B------:R-:W-:Y:S01]  /*12f0*/  IMAD R110, R110, c[0x0][0x280], RZ ;  /* 0x0000a0006e6e7a24 */ /* 0x000fe200078e02ff */
[----:B------:R-:W-:Y:S01]  /*1300*/  SHF.R.S32.HI R15, RZ, 0x1f, R14 ;  /* 0x0000001fff0f7819 */ /* 0x000fe2000001140e */
[----:B------:R-:W-:Y:S01]  /*1310*/  IMAD.SHL.U32 R92, R92, 0x8, RZ ;  /* 0x000000085c5c7824 */ /* 0x000fe200078e00ff */
[----:B------:R-:W-:Y:S01]  /*1320*/  LEA.HI R4, R4, R10, RZ, 0x6 ;  /* 0x0000000a04047211 */ /* 0x000fe200078f30ff */
[----:B------:R-:W-:Y:S01]  /*1330*/  IMAD R110, R104, c[0x0][0x284], R110 ;  /* 0x0000a100686e7a24 */ /* 0x000fe200078e026e */
[----:B-----5:R-:W-:Y:S01]  /*1340*/  SHF.R.S32.HI R57, RZ, 0x1f, R55 ;  /* 0x0000001fff397819 */ /* 0x020fe20000011437 */
[----:B------:R-:W-:Y:S01]  /*1350*/  IMAD.SHL.U32 R5, R5, 0x20, RZ ;  /* 0x0000002005057824 */ /* 0x000fe200078e00ff */
[C---:B------:R-:W-:Y:S01]  /*1360*/  LOP3.LUT R91, R88.reuse, 0x38, R95, 0xf8, !PT ;  /* 0x00000038585b7812 */ /* 0x040fe200078ef85f */
[----:B------:R-:W-:Y:S01]  /*1370*/  IMAD.SHL.U32 R3, R3, 0x100, RZ ;  /* 0x0000010003037824 */ /* 0x000fe200078e00ff */
[----:B------:R-:W-:Y:S01]  /*1380*/  LOP3.LUT R89, R88, 0x38, R94, 0xf8, !PT ;  /* 0x0000003858597812 */ /* 0x000fe200078ef85e */
[----:B------:R-:W-:Y:S01]  /*1390*/  IMAD.SHL.U32 R0, R0, 0x100, RZ ;  /* 0x0000010000007824 */ /* 0x000fe200078e00ff */
[----:B------:R-:W-:Y:S01]  /*13a0*/  LOP3.LUT R90, R88, 0x38, R93, 0xf8, !PT ;  /* 0x00000038585a7812 */ /* 0x000fe200078ef85d */
[----:B------:R-:W-:Y:S01]  /*13b0*/  IMAD R112, R104, c[0x0][0x294], R112 ;  /* 0x0000a50068707a24 */ /* 0x000fe200078e0270 */
[----:B------:R-:W-:Y:S01]  /*13c0*/  LOP3.LUT R88, R88, 0x38, R92, 0xf8, !PT ;  /* 0x0000003858587812 */ /* 0x000fe200078ef85c */
[----:B------:R-:W-:Y:S01]  /*13d0*/  IMAD.WIDE.U32 R20, R104, c[0x0][0x290], R14 ;  /* 0x0000a40068147a25 */ /* 0x000fe200078e000e */
[----:B------:R-:W-:-:S02]  /*13e0*/  SHF.L.U32 R4, R4, 0x5, RZ ;  /* 0x0000000504047819 */ /* 0x000fc400000006ff */
[-C--:B------:R-:W-:Y:S01]  /*13f0*/  LOP3.LUT R91, R91, R6.reuse, RZ, 0x3c, !PT ;  /* 0x000000065b5b7212 */ /* 0x080fe200078e3cff */
[----:B------:R-:W-:Y:S01]  /*1400*/  IMAD.WIDE.U32 R18, R104, c[0x0][0x280], R14 ;  /* 0x0000a00068127a25 */ /* 0x000fe200078e000e */
[-C--:B------:R-:W-:Y:S02]  /*1410*/  LOP3.LUT R89, R89, R6.reuse, RZ, 0x3c, !PT ;  /* 0x0000000659597212 */ /* 0x080fe400078e3cff */
[-C--:B------:R-:W-:Y:S01]  /*1420*/  LOP3.LUT R90, R90, R6.reuse, RZ, 0x3c, !PT ;  /* 0x000000065a5a7212 */ /* 0x080fe200078e3cff */
[C---:B------:R-:W-:Y:S01]  /*1430*/  IMAD.SHL.U32 R99, R96.reuse, 0x10, RZ ;  /* 0x0000001060637824 */ /* 0x040fe200078e00ff */
[----:B------:R-:W-:Y:S01]  /*1440*/  LOP3.LUT R96, R96, 0xff, RZ, 0xc0, !PT ;  /* 0x000000ff60607812 */ /* 0x000fe200078ec0ff */
[----:B------:R-:W-:Y:S01]  /*1450*/  IMAD R58, R57, c[0x0][0x290], RZ ;  /* 0x0000a400393a7a24 */ /* 0x000fe200078e02ff */
[----:B------:R-:W-:Y:S01]  /*1460*/  LOP3.LUT R88, R88, R6, RZ, 0x3c, !PT ;  /* 0x0000000658587212 */ /* 0x000fe200078e3cff */
[----:B------:R-:W-:Y:S01]  /*1470*/  IMAD.IADD R115, R115, 0x1, R110 ;  /* 0x0000000173737824 */ /* 0x000fe200078e026e */
[----:B------:R-:W-:Y:S01]  /*1480*/  LOP3.LUT R5, R5, 0x7ffff800, RZ, 0xc0, !PT ;  /* 0x7ffff80005057812 */ /* 0x000fe200078ec0ff */
[----:B------:R-:W-:Y:S01]  /*1490*/  IMAD R57, R57, c[0x0][0x280], RZ ;  /* 0x0000a00039397a24 */ /* 0x000fe200078e02ff */
[----:B------:R-:W-:Y:S01]  /*14a0*/  LOP3.LUT R4, R4, 0x7ffff800, RZ, 0xc0, !PT ;  /* 0x7ffff80004047812 */ /* 0x000fe200078ec0ff */
[----:B------:R-:W-:Y:S01]  /*14b0*/  IMAD.IADD R117, R117, 0x1, R112 ;  /* 0x0000000175757824 */ /* 0x000fe200078e0270 */
[----:B------:R-:W-:Y:S01]  /*14c0*/  LOP3.LUT R3, R3, 0x7ffff800, RZ, 0xc0, !PT ;  /* 0x7ffff80003037812 */ /* 0x000fe200078ec0ff */
[----:B------:R-:W-:Y:S01]  /*14d0*/  IMAD.IADD R113, R112, 0x1, R21 ;  /* 0x0000000170717824 */ /* 0x000fe200078e0215 */
[----:B------:R-:W-:Y:S01]  /*14e0*/  LOP3.LUT R0, R0, 0x7ffff800, RZ, 0xc0, !PT ;  /* 0x7ffff80000007812 */ /* 0x000fe200078ec0ff */
[----:B------:R-:W-:Y:S01]  /*14f0*/  IMAD.IADD R111, R110, 0x1, R19 ;  /* 0x000000016e6f7824 */ /* 0x000fe200078e0213 */
[----:B------:R-:W-:Y:S01]  /*1500*/  SHF.L.U32 R97, R96, 0x2, RZ ;  /* 0x0000000260617819 */ /* 0x000fe200000006ff */
[----:B------:R-:W-:Y:S01]  /*1510*/  IMAD.MOV.U32 R112, RZ, RZ, R20 ;  /* 0x000000ffff707224 */ /* 0x000fe200078e0014 */
[----:B------:R-:W-:Y:S01]  /*1520*/  IADD3 R91, R91, R5, R2 ;  /* 0x000000055b5b7210 */ /* 0x000fe20007ffe002 */
[----:B------:R-:W-:Y:S01]  /*1530*/  IMAD.MOV.U32 R110, RZ, RZ, R18 ;  /* 0x000000ffff6e7224 */ /* 0x000fe200078e0012 */
[--C-:B------:R-:W-:Y:S01]  /*1540*/  IADD3 R89, R89, R4, R2.reuse ;  /* 0x0000000459597210 */ /* 0x100fe20007ffe002 */
[----:B------:R-:W-:Y:S01]  /*1550*/  IMAD.MOV.U32 R78, RZ, RZ, c[0x0][0x290] ;  /* 0x0000a400ff4e7624 */ /* 0x000fe200078e00ff */
[--C-:B------:R-:W-:Y:S01]  /*1560*/  IADD3 R90, R90, R3, R2.reuse ;  /* 0x000000035a5a7210 */ /* 0x100fe20007ffe002 */
[----:B------:R-:W-:Y:S01]  /*1570*/  IMAD.MOV.U32 R80, RZ, RZ, c[0x0][0x280] ;  /* 0x0000a000ff507624 */ /* 0x000fe200078e00ff */
[----:B------:R-:W-:Y:S01]  /*1580*/  IADD3 R88, R88, R0, R2 ;  /* 0x0000000058587210 */ /* 0x000fe20007ffe002 */
[----:B------:R-:W-:Y:S01]  /*1590*/  IMAD.MOV.U32 R82, RZ, RZ, c[0x0][0x1e0] ;  /* 0x00007800ff527624 */ /* 0x000fe200078e00ff */
[----:B------:R-:W-:Y:S01]  /*15a0*/  IADD3 R62, P1, P0, R124, R128, R16 ;  /* 0x000000807c3e7210 */ /* 0x000fe2000783e010 */
[----:B------:R-:W-:Y:S01]  /*15b0*/  IMAD.SHL.U32 R98, R96, 0x8, RZ ;  /* 0x0000000860627824 */ /* 0x000fe200078e00ff */
[----:B------:R-:W-:Y:S01]  /*15c0*/  LOP3.LUT R95, R95, 0xfffffff8, RZ, 0xc0, !PT ;  /* 0xfffffff85f5f7812 */ /* 0x000fe200078ec0ff */
[C---:B------:R-:W-:Y:S01]  /*15d0*/  IMAD R57, R55.reuse, c[0x0][0x284], R57 ;  /* 0x0000a10037397a24 */ /* 0x040fe200078e0239 */
[----:B------:R-:W-:Y:S01]  /*15e0*/  LOP3.LUT R94, R94, 0xfffffff8, RZ, 0xc0, !PT ;  /* 0xfffffff85e5e7812 */ /* 0x000fe200078ec0ff */
[----:B------:R-:W-:Y:S01]  /*15f0*/  IMAD.WIDE.U32 R114, R55, c[0x0][0x280], R114 ;  /* 0x0000a00037727a25 */ /* 0x000fe200078e0072 */
[----:B------:R-:W-:-:S02]  /*1600*/  SHF.L.U64.HI R77, R78, R81, c[0x0][0x294] ;  /* 0x0000a5004e4d7619 */ /* 0x000fc40000010251 */
[-C--:B------:R-:W-:Y:S01]  /*1610*/  SHF.L.U64.HI R79, R80, R81.reuse, c[0x0][0x284] ;  /* 0x0000a100504f7619 */ /* 0x080fe20000010251 */
[----:B------:R-:W-:Y:S01]  /*1620*/  IMAD R63, R118, c[0x0][0x21c], R63 ;  /* 0x00008700763f7a24 */ /* 0x000fe200078e023f */
[----:B------:R-:W-:Y:S01]  /*1630*/  SHF.L.U64.HI R81, R82, R81, c[0x0][0x1e4] ;  /* 0x0000790052517619 */ /* 0x000fe20000010251 */
[----:B------:R-:W-:Y:S01]  /*1640*/  IMAD.SHL.U32 R96, R96, 0x2, RZ ;  /* 0x0000000260607824 */ /* 0x000fe200078e00ff */
[----:B------:R-:W-:Y:S01]  /*1650*/  IADD3 R59, R115, R57, RZ ;  /* 0x00000039733b7210 */ /* 0x000fe20007ffe0ff */
[C---:B------:R-:W-:Y:S01]  /*1660*/  IMAD R58, R55.reuse, c[0x0][0x294], R58 ;  /* 0x0000a500373a7a24 */ /* 0x040fe200078e023a */
[----:B------:R-:W-:Y:S01]  /*1670*/  IADD3 R10, R14, 0x20, RZ ;  /* 0x000000200e0a7810 */ /* 0x000fe20007ffe0ff */
[----:B------:R-:W-:Y:S01]  /*1680*/  IMAD.WIDE.U32 R116, R55, c[0x0][0x290], R116 ;  /* 0x0000a40037747a25 */ /* 0x000fe200078e0074 */
[----:B------:R-:W-:Y:S02]  /*1690*/  ISETP.NE.AND P5, PT, RZ, UR4, PT ;  /* 0x00000004ff007c0c */ /* 0x000fe4000bfa5270 */
[----:B------:R-:W-:Y:S01]  /*16a0*/  LOP3.LUT R99, R99, 0x10, RZ, 0xc0, !PT ;  /* 0x0000001063637812 */ /* 0x000fe200078ec0ff */
[----:B------:R-:W-:Y:S01]  /*16b0*/  IMAD.WIDE.U32 R118, R118, c[0x0][0x218], R8 ;  /* 0x0000860076767a25 */ /* 0x000fe200078e0008 */
[----:B------:R-:W-:-:S02]  /*16c0*/  IADD3 R9, R14, 0x60, RZ ;  /* 0x000000600e097810 */ /* 0x000fc40007ffe0ff */
[----:B------:R-:W-:Y:S01]  /*16d0*/  IADD3.X R61, R70, R76, R17, P1, P0 ;  /* 0x0000004c463d7210 */ /* 0x000fe20000fe0411 */
[----:B------:R-:W-:Y:S01]  /*16e0*/  IMAD.WIDE.U32 R112, R55, c[0x0][0x290], R112 ;  /* 0x0000a40037707a25 */ /* 0x000fe200078e0070 */
[----:B------:R-:W-:Y:S02]  /*16f0*/  LOP3.LUT R98, R98, 0x10, RZ, 0xc0, !PT ;  /* 0x0000001062627812 */ /* 0x000fe400078ec0ff */
[----:B------:R-:W-:Y:S01]  /*1700*/  LOP3.LUT R97, R97, 0x10, RZ, 0xc0, !PT ;  /* 0x0000001061617812 */ /* 0x000fe200078ec0ff */
[----:B------:R-:W-:Y:S01]  /*1710*/  IMAD.WIDE.U32 R110, R55, c[0x0][0x280], R110 ;  /* 0x0000a000376e7a25 */ /* 0x000fe200078e006e */
[----:B------:R-:W-:Y:S02]  /*1720*/  LOP3.LUT R96, R96, 0x10, RZ, 0xc0, !PT ;  /* 0x0000001060607812 */ /* 0x000fe400078ec0ff */
[----:B------:R-:W-:Y:S01]  /*1730*/  SHF.R.S32.HI R86, RZ, 0x1f, R95 ;  /* 0x0000001fff567819 */ /* 0x000fe2000001145f */
[----:B------:R-:W-:Y:S01]  /*1740*/  IMAD.IADD R60, R117, 0x1, R58 ;  /* 0x00000001753c7824 */ /* 0x000fe200078e023a */
[----:B------:R-:W-:Y:S01]  /*1750*/  SHF.R.S32.HI R85, RZ, 0x1f, R94 ;  /* 0x0000001fff557819 */ /* 0x000fe2000001145e */
[----:B------:R-:W-:Y:S01]  /*1760*/  IMAD.SHL.U32 R78, R78, 0x20, RZ ;  /* 0x000000204e4e7824 */ /* 0x000fe200078e00ff */
[----:B------:R-:W-:Y:S01]  /*1770*/  SHF.R.S32.HI R84, RZ, 0x1f, R93 ;  /* 0x0000001fff547819 */ /* 0x000fe2000001145d */
[----:B------:R-:W-:Y:S01]  /*1780*/  IMAD.SHL.U32 R80, R80, 0x20, RZ ;  /* 0x0000002050507824 */ /* 0x000fe200078e00ff */
[----:B------:R-:W-:Y:S01]  /*1790*/  SHF.R.S32.HI R83, RZ, 0x1f, R92 ;  /* 0x0000001fff537819 */ /* 0x000fe2000001145c */
[----:B------:R-:W-:-:S02]  /*17a0*/  IMAD.SHL.U32 R82, R82, 0x20, RZ ;  /* 0x0000002052527824 */ /* 0x000fc400078e00ff */
[----:B------:R-:W-:Y:S02]  /*17b0*/  IMAD.IADD R66, R121, 0x1, R66 ;  /* 0x0000000179427824 */ /* 0x000fe400078e0242 */
[----:B------:R-:W-:Y:S02]  /*17c0*/  IMAD.IADD R63, R119, 0x1, R63 ;  /* 0x00000001773f7824 */ /* 0x000fe400078e023f */
[----:B------:R-:W-:Y:S02]  /*17d0*/  IMAD.IADD R58, R58, 0x1, R113 ;  /* 0x000000013a3a7824 */ /* 0x000fe400078e0271 */
[----:B------:R-:W-:Y:S02]  /*17e0*/  IMAD.IADD R57, R57, 0x1, R111 ;  /* 0x0000000139397824 */ /* 0x000fe400078e026f */
[----:B------:R-:W-:Y:S02]  /*17f0*/  IMAD.SHL.U32 R91, R91, 0x2, RZ ;  /* 0x000000025b5b7824 */ /* 0x000fe400078e00ff */
[----:B------:R-:W-:-:S02]  /*1800*/  IMAD.SHL.U32 R89, R89, 0x2, RZ ;  /* 0x0000000259597824 */ /* 0x000fc400078e00ff */
[----:B------:R-:W-:Y:S02]  /*1810*/  IMAD.SHL.U32 R90, R90, 0x2, RZ ;  /* 0x000000025a5a7824 */ /* 0x000fe400078e00ff */
[----:B------:R-:W-:Y:S01]  /*1820*/  IMAD.SHL.U32 R88, R88, 0x2, RZ ;  /* 0x0000000258587824 */ /* 0x000fe200078e00ff */
[----:B------:R-:W-:Y:S06]  /*1830*/  BAR.SYNC.DEFER_BLOCKING 0x0 ;  /* 0x0000000000007b1d */ /* 0x000fec0000010000 */
.L_x_588:
[-C--:B------:R-:W-:Y:S01]  /*1840*/  IMAD R109, R81, R100.reuse, RZ ;  /* 0x00000064516d7224 */ /* 0x080fe200078e02ff */
[----:B------:R-:W-:Y:S01]  /*1850*/  SHF.R.S32.HI R56, RZ, 0x1f, R100 ;  /* 0x0000001fff387819 */ /* 0x000fe20000011464 */
[----:B------:R-:W-:Y:S04]  /*1860*/  DEPBAR.LE SB0, 0x0 ;  /* 0x000080000000791a */ /* 0x000fe80000000000 */
[----:B------:R-:W-:Y:S01]  /*1870*/  BAR.SYNC.DEFER_BLOCKING 0x0 ;  /* 0x0000000000007b1d */ /* 0x000fe20000010000 */
[----:B------:R-:W-:Y:S04]  /*1880*/  IMAD.WIDE.U32 R130, R82, R100, RZ ;  /* 0x0000006452827225 */ /* 0x000fe800078e00ff */
[----:B------:R-:W-:Y:S01]  /*1890*/  IMAD R109, R56, R82, R109 ;  /* 0x00000052386d7224 */ /* 0x000fe200078e026d */
[----:B-1----:R-:W-:Y:S03]  /*18a0*/  IADD3 R2, P1, R62, R130, RZ ;  /* 0x000000823e027210 */ /* 0x002fe60007f3e0ff */
[----:B------:R-:W-:Y:S01]  /*18b0*/  IMAD.IADD R109, R131, 0x1, R109 ;  /* 0x00000001836d7824 */ /* 0x000fe200078e026d */
[C---:B------:R-:W-:Y:S04]  /*18c0*/  LEA R44, P0, R2.reuse, c[0x0][0x1c8], 0x1 ;  /* 0x00007200022c7a11 */ /* 0x040fe800078008ff */
[----:B------:R-:W-:Y:S04]  /*18d0*/  IADD3.X R0, R109, R61, RZ, P1, !PT ;  /* 0x0000003d6d007210 */ /* 0x000fe80000ffe4ff */
[----:B------:R-:W-:Y:S01]  /*18e0*/  LEA.HI.X R45, R2, c[0x0][0x1cc], R0, 0x1, P0 ;  /* 0x00007300022d7a11 */ /* 0x000fe200000f0c00 */
[----:B------:R-:W-:Y:S01]  /*18f0*/  BSSY B1, `(.L_x_570) ;  /* 0x0000258000017945 */ /* 0x000fe20003800000 */
[----:B------:R-:W-:-:S05]  /*1900*/  @!P6 BRA `(.L_x_571) ;  /* 0x000024500000e947 */ /* 0x000fca0003800000 */
[-C--:B------:R-:W-:Y:S02]  /*1910*/  IMAD R2, R79, R100.reuse, RZ ;  /* 0x000000644f027224 */ /* 0x080fe400078e02ff */
[-C--:B------:R-:W-:Y:S02]  /*1920*/  IMAD R0, R77, R100.reuse, RZ ;  /* 0x000000644d007224 */ /* 0x080fe400078e02ff */
[----:B------:R-:W-:Y:S02]  /*1930*/  IMAD R3, R100, -0x20, R108 ;  /* 0xffffffe064037824 */ /* 0x000fe400078e026c */
[-C--:B------:R-:W-:Y:S03]  /*1940*/  IMAD.WIDE.U32 R22, R80, R100.reuse, RZ ;  /* 0x0000006450167225 */ /* 0x080fe600078e00ff */
[----:B------:R-:W-:Y:S01]  /*1950*/  IMNMX R3, R3, 0x20, PT ;  /* 0x0000002003037817 */ /* 0x000fe20003800200 */
[----:B------:R-:W-:Y:S04]  /*1960*/  IMAD.WIDE.U32 R20, R78, R100, RZ ;  /* 0x000000644e147225 */ /* 0x000fe800078e00ff */
[C---:B------:R-:W-:Y:S02]  /*1970*/  IMAD R2, R56.reuse, R80, R2 ;  /* 0x0000005038027224 */ /* 0x040fe400078e0202 */
[----:B------:R-:W-:Y:S03]  /*1980*/  IMAD R0, R56, R78, R0 ;  /* 0x0000004e38007224 */ /* 0x000fe600078e0200 */
        /* <DEDUP_REMOVED lines=42> */
.L_x_574:
[----:B------:R-:W-:Y:S05]  /*1c30*/  BSYNC B0 ;  /* 0x0000000000007941 */ /* 0x000fea0003800000 */
.L_x_573:
[----:B------:R-:W-:-:S05]  /*1c40*/  @P4 BRA `(.L_x_575) ;  /* 0x0000222000004947 */ /* 0x000fca0003800000 */
[----:B------:R-:W-:Y:S01]  /*1c50*/  ISETP.GE.AND P0, PT, R16, c[0x0][0x1d4], PT ;  /* 0x0000750010007a0c */ /* 0x000fe20003f06270 */
[----:B-1---5:R-:W-:Y:S01]  /*1c60*/  IMAD.MOV.U32 R4, RZ, RZ, R18 ;  /* 0x000000ffff047224 */ /* 0x022fe200078e0012 */
[----:B------:R-:W-:Y:S01]  /*1c70*/  MOV R0, R25 ;  /* 0x0000001900007202 */ /* 0x000fe20000000f00 */
[----:B------:R-:W-:Y:S01]  /*1c80*/  IMAD.MOV.U32 R3, RZ, RZ, R19 ;  /* 0x000000ffff037224 */ /* 0x000fe200078e0013 */
[----:B------:R-:W-:Y:S01]  /*1c90*/  BSSY B0, `(.L_x_576) ;  /* 0x0000048000007945 */ /* 0x000fe20003800000 */
[----:B------:R-:W-:Y:S03]  /*1ca0*/  IMAD.MOV.U32 R2, RZ, RZ, R24 ;  /* 0x000000ffff027224 */ /* 0x000fe600078e0018 */
[----:B------:R-:W-:Y:S01]  /*1cb0*/  PRMT R5, R3, 0x5410, R4 ;  /* 0x0000541003057816 */ /* 0x000fe20000000004 */
[----:B------:R-:W-:Y:S01]  /*1cc0*/  IMAD.MOV.U32 R3, RZ, RZ, R37 ;  /* 0x000000ffff037224 */ /* 0x000fe200078e0025 */
[----:B------:R-:W-:Y:S01]  /*1cd0*/  PRMT R6, R0, 0x5410, R2 ;  /* 0x0000541000067816 */ /* 0x000fe20000000002 */
[----:B------:R-:W-:Y:S01]  /*1ce0*/  IMAD.MOV.U32 R2, RZ, RZ, R26 ;  /* 0x000000ffff027224 */ /* 0x000fe200078e001a */
[----:B------:R-:W-:Y:S01]  /*1cf0*/  MOV R4, R36 ;  /* 0x0000002400047202 */ /* 0x000fe20000000f00 */
[----:B------:R-:W-:Y:S03]  /*1d00*/  IMAD.MOV.U32 R0, RZ, RZ, R27 ;  /* 0x000000ffff007224 */ /* 0x000fe600078e001b */
[----:B------:R-:W-:Y:S01]  /*1d10*/  PRMT R34, R3, 0x5410, R4 ;  /* 0x0000541003227816 */ /* 0x000fe20000000004 */
[----:B------:R-:W-:Y:S01]  /*1d20*/  IMAD.MOV.U32 R4, RZ, RZ, R38 ;  /* 0x000000ffff047224 */ /* 0x000fe200078e0026 */
[----:B------:R-:W-:Y:S01]  /*1d30*/  PRMT R7, R0, 0x5410, R2 ;  /* 0x0000541000077816 */ /* 0x000fe20000000002 */
[----:B------:R-:W-:Y:S01]  /*1d40*/  IMAD.MOV.U32 R2, RZ, RZ, R42 ;  /* 0x000000ffff027224 */ /* 0x000fe200078e002a */
[----:B------:R-:W-:Y:S02]  /*1d50*/  MOV R3, R39 ;  /* 0x0000002700037202 */ /* 0x000fe40000000f00 */
[----:B------:R-:W-:Y:S02]  /*1d60*/  MOV R0, R43 ;  /* 0x0000002b00007202 */ /* 0x000fe40000000f00 */
        /* <DEDUP_REMOVED lines=8> */
[----:B------:R-:W-:Y:S06]  /*1df0*/  IMAD.MOV.U32 R8, RZ, RZ, R29 ;  /* 0x000000ffff087224 */ /* 0x000fec00078e001d */
[----:B------:R-:W-:Y:S02]  /*1e00*/  @!P0 SHF.R.U64 R30, R30, 0x10, R31 ;  /* 0x000000101e1e8819 */ /* 0x000fe4000000121f */
[--C-:B------:R-:W-:Y:S02]  /*1e10*/  @!P0 SHF.R.U64 R2, R28, 0x10, R29.reuse ;  /* 0x000000101c028819 */ /* 0x100fe4000000121d */
[----:B------:R-:W-:Y:S02]  /*1e20*/  @!P0 SHF.R.U32.HI R0, RZ, 0x10, R29 ;  /* 0x00000010ff008819 */ /* 0x000fe4000001161d */
[----:B------:R-:W-:Y:S02]  /*1e30*/  @!P0 PRMT R29, R13, 0x5410, R30 ;  /* 0x000054100d1d8816 */ /* 0x000fe4000000001e */
[----:B------:R-:W-:Y:S02]  /*1e40*/  @!P0 SHF.R.U32.HI R4, RZ, 0x10, R31 ;  /* 0x00000010ff048819 */ /* 0x000fe4000001161f */
[----:B------:R-:W-:Y:S01]  /*1e50*/  @!P0 PRMT R3, R3, 0x5410, R2 ;  /* 0x0000541003038816 */ /* 0x000fe20000000002 */
[C---:B------:R-:W-:Y:S01]  /*1e60*/  @!P0 IMAD.U32 R13, R29.reuse, 0x10000, RZ ;  /* 0x000100001d0d8824 */ /* 0x040fe200078e00ff */
[----:B------:R-:W-:Y:S02]  /*1e70*/  @!P0 PRMT R32, R32, 0x5410, R4 ;  /* 0x0000541020208816 */ /* 0x000fe40000000004 */
[----:B------:R-:W-:Y:S02]  /*1e80*/  @!P0 PRMT R8, R8, 0x5410, R0 ;  /* 0x0000541008088816 */ /* 0x000fe40000000000 */
[----:B------:R-:W-:Y:S02]  /*1e90*/  @!P0 LOP3.LUT R29, R29, 0xffff0000, RZ, 0xc0, !PT ;  /* 0xffff00001d1d8812 */ /* 0x000fe400078ec0ff */
[C---:B------:R-:W-:Y:S02]  /*1ea0*/  @!P0 SHF.L.U32 R2, R3.reuse, 0x10, RZ ;  /* 0x0000001003028819 */ /* 0x040fe400000006ff */
[----:B------:R-:W-:Y:S01]  /*1eb0*/  @!P0 LOP3.LUT R3, R3, 0xffff0000, RZ, 0xc0, !PT ;  /* 0xffff000003038812 */ /* 0x000fe200078ec0ff */
[C---:B-1----:R-:W-:Y:S01]  /*1ec0*/  @!P0 IMAD.U32 R28, R20.reuse, 0x10000, RZ ;  /* 0x00010000141c8824 */ /* 0x042fe200078e00ff */
[----:B------:R-:W-:Y:S02]  /*1ed0*/  @!P0 LOP3.LUT R0, R20, 0xffff0000, RZ, 0xc0, !PT ;  /* 0xffff000014008812 */ /* 0x000fe400078ec0ff */
[C---:B------:R-:W-:Y:S02]  /*1ee0*/  @!P0 LOP3.LUT R4, R21.reuse, 0xffff0000, RZ, 0xc0, !PT ;  /* 0xffff000015048812 */ /* 0x040fe400078ec0ff */
[----:B------:R-:W-:Y:S01]  /*1ef0*/  @!P0 SHF.L.U32 R30, R21, 0x10, RZ ;  /* 0x00000010151e8819 */ /* 0x000fe200000006ff */
[----:B------:R-:W-:Y:S01]  /*1f00*/  @!P0 FMUL.FTZ R41, R0, R13 ;  /* 0x0000000d00298220 */ /* 0x000fe20000410000 */
[----:B------:R-:W-:Y:S01]  /*1f10*/  @!P0 SHF.L.U32 R31, R22, 0x10, RZ ;  /* 0x00000010161f8819 */ /* 0x000fe200000006ff */
[----:B------:R-:W-:Y:S01]  /*1f20*/  @!P0 FMUL.FTZ R46, R4, R29 ;  /* 0x0000001d042e8220 */ /* 0x000fe20000410000 */
[----:B------:R-:W-:Y:S01]  /*1f30*/  @!P0 SHF.L.U32 R33, R23, 0x10, RZ ;  /* 0x0000001017218819 */ /* 0x000fe200000006ff */
[-C--:B------:R-:W-:Y:S02]  /*1f40*/  @!P0 FMUL.FTZ R0, R0, R2.reuse ;  /* 0x0000000200008220 */ /* 0x080fe40000410000 */
[----:B------:R-:W-:Y:S02]  /*1f50*/  @!P0 FFMA.FTZ R41, R28, R2, -R41 ;  /* 0x000000021c298223 */ /* 0x000fe40000010829 */
[-C--:B------:R-:W-:Y:S02]  /*1f60*/  @!P0 FMUL.FTZ R2, R4, R3.reuse ;  /* 0x0000000304028220 */ /* 0x080fe40000410000 */
[----:B------:R-:W-:Y:S01]  /*1f70*/  @!P0 FFMA.FTZ R46, R30, R3, -R46 ;  /* 0x000000031e2e8223 */ /* 0x000fe2000001082e */
[----:B------:R-:W-:Y:S01]  /*1f80*/  @!P0 LOP3.LUT R3, R22, 0xffff0000, RZ, 0xc0, !PT ;  /* 0xffff000016038812 */ /* 0x000fe200078ec0ff */
[----:B------:R-:W-:Y:S01]  /*1f90*/  @!P0 FFMA.FTZ R0, R13, R28, R0 ;  /* 0x0000001c0d008223 */ /* 0x000fe20000010000 */
[----:B------:R-:W-:Y:S01]  /*1fa0*/  @!P0 LOP3.LUT R13, R23, 0xffff0000, RZ, 0xc0, !PT ;  /* 0xffff0000170d8812 */ /* 0x000fe200078ec0ff */
[C---:B------:R-:W-:Y:S01]  /*1fb0*/  @!P0 IMAD.U32 R28, R32.reuse, 0x10000, RZ ;  /* 0x00010000201c8824 */ /* 0x040fe200078e00ff */
[----:B------:R-:W-:Y:S01]  /*1fc0*/  @!P0 LOP3.LUT R32, R32, 0xffff0000, RZ, 0xc0, !PT ;  /* 0xffff000020208812 */ /* 0x000fe200078ec0ff */
[C---:B------:R-:W-:Y:S01]  /*1fd0*/  @!P0 IMAD.U32 R4, R8.reuse, 0x10000, RZ ;  /* 0x0001000008048824 */ /* 0x040fe200078e00ff */
[----:B------:R-:W-:Y:S01]  /*1fe0*/  @!P0 LOP3.LUT R8, R8, 0xffff0000, RZ, 0xc0, !PT ;  /* 0xffff000008088812 */ /* 0x000fe200078ec0ff */
[C---:B------:R-:W-:Y:S01]  /*1ff0*/  @!P0 FMUL.FTZ R47, R3.reuse, R28 ;  /* 0x0000001c032f8220 */ /* 0x040fe20000410000 */
[----:B------:R-:W-:Y:S01]  /*2000*/  @!P0 F2FP.BF16.PACK_AB R0, R0, R41 ;  /* 0x000000290000823e */ /* 0x000fe200000010ff */
[----:B------:R-:W-:Y:S02]  /*2010*/  @!P0 FMUL.FTZ R3, R3, R4 ;  /* 0x0000000403038220 */ /* 0x000fe40000410000 */
[----:B------:R-:W-:Y:S02]  /*2020*/  @!P0 FMUL.FTZ R48, R13, R32 ;  /* 0x000000200d308220 */ /* 0x000fe40000410000 */
[----:B------:R-:W-:Y:S02]  /*2030*/  @!P0 FFMA.FTZ R47, R31, R4, -R47 ;  /* 0x000000041f2f8223 */ /* 0x000fe4000001082f */
[----:B------:R-:W-:Y:S02]  /*2040*/  @!P0 FMUL.FTZ R4, R13, R8 ;  /* 0x000000080d048220 */ /* 0x000fe40000410000 */
[----:B------:R-:W-:Y:S02]  /*2050*/  @!P0 FFMA.FTZ R2, R29, R30, R2 ;  /* 0x0000001e1d028223 */ /* 0x000fe40000010002 */
[----:B------:R-:W-:Y:S02]  /*2060*/  @!P0 FFMA.FTZ R3, R28, R31, R3 ;  /* 0x0000001f1c038223 */ /* 0x000fe40000010003 */
[----:B------:R-:W-:Y:S01]  /*2070*/  @!P0 FFMA.FTZ R48, R33, R8, -R48 ;  /* 0x0000000821308223 */ /* 0x000fe20000010830 */
[----:B------:R-:W-:Y:S01]  /*2080*/  @!P0 F2FP.BF16.PACK_AB R2, R2, R46 ;  /* 0x0000002e0202823e */ /* 0x000fe200000010ff */
        /* <DEDUP_REMOVED lines=8> */
.L_x_577:
[----:B------:R-:W-:Y:S05]  /*2110*/  BSYNC B0 ;  /* 0x0000000000007941 */ /* 0x000fea0003800000 */
.L_x_576:
        /* <DEDUP_REMOVED lines=8> */
[--C-:B------:R-:W-:Y:S02]  /*21a0*/  @!P0 SHF.R.U64 R3, R26, 0x10, R27.reuse ;  /* 0x000000101a038819 */ /* 0x100fe4000000121b */
[----:B------:R-:W-:Y:S02]  /*21b0*/  @!P0 SHF.R.U32.HI R26, RZ, 0x10, R27 ;  /* 0x00000010ff1a8819 */ /* 0x000fe4000001161b */
[C---:B------:R-:W-:Y:S02]  /*21c0*/  @!P0 PRMT R27, R40.reuse, 0x5432, R0 ;  /* 0x00005432281b8816 */ /* 0x040fe40000000000 */
[C---:B------:R-:W-:Y:S02]  /*21d0*/  @!P0 PRMT R3, R7.reuse, 0x5432, R3 ;  /* 0x0000543207038816 */ /* 0x040fe40000000003 */
[----:B------:R-:W-:Y:S01]  /*21e0*/  @!P0 PRMT R7, R7, 0x5410, R26 ;  /* 0x0000541007078816 */ /* 0x000fe2000000001a */
[C---:B------:R-:W-:Y:S01]  /*21f0*/  @!P0 IMAD.U32 R8, R27.reuse, 0x10000, RZ ;  /* 0x000100001b088824 */ /* 0x040fe200078e00ff */
[----:B------:R-:W-:Y:S01]  /*2200*/  @!P0 LOP3.LUT R26, R27, 0xffff0000, RZ, 0xc0, !PT ;  /* 0xffff00001b1a8812 */ /* 0x000fe200078ec0ff */
[C---:B------:R-:W-:Y:S01]  /*2210*/  @!P0 IMAD.U32 R2, R3.reuse, 0x10000, RZ ;  /* 0x0001000003028824 */ /* 0x040fe200078e00ff */
[----:B------:R-:W-:Y:S02]  /*2220*/  @!P0 SHF.R.U32.HI R42, RZ, 0x10, R43 ;  /* 0x00000010ff2a8819 */ /* 0x000fe4000001162b */
[----:B------:R-:W-:Y:S02]  /*2230*/  @!P0 LOP3.LUT R3, R3, 0xffff0000, RZ, 0xc0, !PT ;  /* 0xffff000003038812 */ /* 0x000fe400078ec0ff */
[----:B------:R-:W-:Y:S04]  /*2240*/  @!P0 PRMT R40, R40, 0x5410, R42 ;  /* 0x0000541028288816 */ /* 0x000fe8000000002a */
[----:B------:R-:W-:Y:S01]  /*2250*/  @!P0 LOP3.LUT R29, R40, 0xffff0000, RZ, 0xc0, !PT ;  /* 0xffff0000281d8812 */ /* 0x000fe200078ec0ff */
[C---:B-1----:R-:W-:Y:S01]  /*2260*/  @!P0 IMAD.U32 R27, R21.reuse, 0x10000, RZ ;  /* 0x00010000151b8824 */ /* 0x042fe200078e00ff */
[C---:B------:R-:W-:Y:S02]  /*2270*/  @!P0 LOP3.LUT R0, R20.reuse, 0xffff0000, RZ, 0xc0, !PT ;  /* 0xffff000014008812 */ /* 0x040fe400078ec0ff */
[----:B------:R-:W-:Y:S02]  /*2280*/  @!P0 LOP3.LUT R4, R21, 0xffff0000, RZ, 0xc0, !PT ;  /* 0xffff000015048812 */ /* 0x000fe400078ec0ff */
        /* <DEDUP_REMOVED lines=12> */
[----:B------:R-:W-:Y:S02]  /*2350*/  @!P0 IMAD.U32 R13, R40, 0x10000, RZ ;  /* 0x00010000280d8824 */ /* 0x000fe400078e00ff */
[C---:B------:R-:W-:Y:S01]  /*2360*/  @!P0 IMAD.U32 R4, R7.reuse, 0x10000, RZ ;  /* 0x0001000007048824 */ /* 0x040fe200078e00ff */
[----:B------:R-:W-:Y:S01]  /*2370*/  @!P0 LOP3.LUT R7, R7, 0xffff0000, RZ, 0xc0, !PT ;  /* 0xffff000007078812 */ /* 0x000fe200078ec0ff */
[C---:B------:R-:W-:Y:S01]  /*2380*/  @!P0 FMUL.FTZ R33, R3.reuse, R13 ;  /* 0x0000000d03218220 */ /* 0x040fe20000410000 */
[----:B------:R-:W-:Y:S01]  /*2390*/  @!P0 F2FP.BF16.PACK_AB R0, R0, R31 ;  /* 0x0000001f0000823e */ /* 0x000fe200000010ff */
[-C--:B------:R-:W-:Y:S02]  /*23a0*/  @!P0 FMUL.FTZ R3, R3, R4.reuse ;  /* 0x0000000403038220 */ /* 0x080fe40000410000 */
        /* <DEDUP_REMOVED lines=15> */
.L_x_579:
[----:B------:R-:W-:Y:S05]  /*24a0*/  BSYNC B0 ;  /* 0x0000000000007941 */ /* 0x000fea0003800000 */
.L_x_578:
        /* <DEDUP_REMOVED lines=10> */
[C---:B------:R-:W-:Y:S02]  /*2550*/  @!P0 PRMT R3, R6.reuse, 0x5432, R3 ;  /* 0x0000543206038816 */ /* 0x040fe40000000003 */
[----:B------:R-:W-:Y:S01]  /*2560*/  @!P0 SHF.R.U32.HI R24, RZ, 0x10, R25 ;  /* 0x00000010ff188819 */ /* 0x000fe20000011619 */
[C---:B------:R-:W-:Y:S01]  /*2570*/  @!P0 IMAD.U32 R7, R13.reuse, 0x10000, RZ ;  /* 0x000100000d078824 */ /* 0x040fe200078e00ff */
[----:B------:R-:W-:Y:S01]  /*2580*/  @!P0 LOP3.LUT R13, R13, 0xffff0000, RZ, 0xc0, !PT ;  /* 0xffff00000d0d8812 */ /* 0x000fe200078ec0ff */
        /* <DEDUP_REMOVED lines=42> */
.L_x_581:
[----:B------:R-:W-:Y:S05]  /*2830*/  BSYNC B0 ;  /* 0x0000000000007941 */ /* 0x000fea0003800000 */
.L_x_580:
        /* <DEDUP_REMOVED lines=56> */
.L_x_572:
        /* <DEDUP_REMOVED lines=19> */
[C---:B------:R-:W-:Y:S01]  /*2cf0*/  LEA R20, P1, R3.reuse, c[0x0][0x270], 0x1 ;  /* 0x00009c0003147a11 */ /* 0x040fe200078208ff */
[----:B------:R-:W-:Y:S01]  /*2d00*/  CS2R R46, SRZ ;  /* 0x00000000002e7805 */ /* 0x000fe2000001ff00 */
[C---:B------:R-:W-:Y:S01]  /*2d10*/  LEA R18, P0, R8.reuse, c[0x0][0x288], 0x1 ;  /* 0x0000a20008127a11 */ /* 0x040fe200078008ff */
[----:B------:R-:W-:Y:S01]  /*2d20*/  CS2R R44, SRZ ;  /* 0x00000000002c7805 */ /* 0x000fe2000001ff00 */
[----:B------:R-:W-:Y:S02]  /*2d30*/  LEA.HI.X R21, R3, c[0x0][0x274], R2, 0x1, P1 ;  /* 0x00009d0003157a11 */ /* 0x000fe400008f0c02 */
[----:B------:R-:W-:Y:S03]  /*2d40*/  LEA.HI.X R19, R8, c[0x0][0x28c], R0, 0x1, P0 ;  /* 0x0000a30008137a11 */ /* 0x000fe600000f0c00 */
[----:B------:R1:W5:Y:S04]  /*2d50*/  @!P3 LDG.E.128 R4, [R20.64] ;  /* 0x000000081404b981 */ /* 0x000368000c1e1d00 */
[----:B------:R1:W5:Y:S04]  /*2d60*/  @!P2 LDG.E.128 R24, [R20.64+0x80] ;  /* 0x000080081418a981 */ /* 0x000368000c1e1d00 */
[----:B------:R1:W5:Y:S04]  /*2d70*/  @!P3 LDG.E.128 R28, [R18.64] ;  /* 0x00000008121cb981 */ /* 0x000368000c1e1d00 */
[----:B------:R1:W5:Y:S02]  /*2d80*/  @!P2 LDG.E.128 R44, [R18.64+0x80] ;  /* 0x00008008122ca981 */ /* 0x000364000c1e1d00 */
.L_x_583:
[----:B------:R-:W-:Y:S05]  /*2d90*/  BSYNC B0 ;  /* 0x0000000000007941 */ /* 0x000fea0003800000 */
.L_x_582:
[----:B------:R-:W-:Y:S04]  /*2da0*/  IADD3 R130, P0, R128, R130, RZ ;  /* 0x0000008280827210 */ /* 0x000fe80007f1e0ff */
[----:B------:R-:W-:Y:S01]  /*2db0*/  IADD3.X R109, R109, R76, RZ, P0, !PT ;  /* 0x0000004c6d6d7210 */ /* 0x000fe200007fe4ff */
[----:B------:R-:W-:-:S05]  /*2dc0*/  @P4 BRA `(.L_x_575) ;  /* 0x000010a000004947 */ /* 0x000fca0003800000 */
[----:B------:R-:W-:Y:S01]  /*2dd0*/  ISETP.GE.AND P0, PT, R16, c[0x0][0x1d4], PT ;  /* 0x0000750010007a0c */ /* 0x000fe20003f06270 */
[----:B-----5:R-:W-:Y:S01]  /*2de0*/  IMAD.MOV.U32 R8, RZ, RZ, R26 ;  /* 0x000000ffff087224 */ /* 0x020fe200078e001a */
[----:B------:R-:W-:Y:S01]  /*2df0*/  MOV R2, R24 ;  /* 0x0000001800027202 */ /* 0x000fe20000000f00 */
[----:B------:R-:W-:Y:S01]  /*2e00*/  IMAD.MOV.U32 R3, RZ, RZ, R27 ;  /* 0x000000ffff037224 */ /* 0x000fe200078e001b */
[----:B------:R-:W-:Y:S01]  /*2e10*/  BSSY B0, `(.L_x_584) ;  /* 0x0000081000007945 */ /* 0x000fe20003800000 */
[----:B------:R-:W-:Y:S03]  /*2e20*/  IMAD.MOV.U32 R0, RZ, RZ, R25 ;  /* 0x000000ffff007224 */ /* 0x000fe600078e0019 */
[----:B-1----:R-:W-:Y:S01]  /*2e30*/  PRMT R18, R3, 0x5410, R8 ;  /* 0x0000541003127816 */ /* 0x002fe20000000008 */
        /* <DEDUP_REMOVED lines=10> */
[----:B------:R-:W-:Y:S01]  /*2ee0*/  ISETP.GE.AND P1, PT, R93, c[0x0][0x1d4], PT ;  /* 0x000075005d007a0c */ /* 0x000fe20003f26270 */
[----:B------:R-:W-:Y:S01]  /*2ef0*/  IMAD.MOV.U32 R19, RZ, RZ, R28 ;  /* 0x000000ffff137224 */ /* 0x000fe200078e001c */
[----:B------:R-:W-:Y:S01]  /*2f00*/  MOV R38, R30 ;  /* 0x0000001e00267202 */ /* 0x000fe20000000f00 */
[----:B------:R-:W-:Y:S02]  /*2f10*/  IMAD.MOV.U32 R0, RZ, RZ, R5 ;  /* 0x000000ffff007224 */ /* 0x000fe400078e0005 */
[----:B------:R-:W-:Y:S02]  /*2f20*/  IMAD.MOV.U32 R2, RZ, RZ, R4 ;  /* 0x000000ffff027224 */ /* 0x000fe400078e0004 */
[----:B------:R-:W2:Y:S01]  /*2f30*/  LDS.128 R48, [R91+0xc080] ;  /* 0x00c080005b307984 */ /* 0x000ea20000000c00 */
[----:B------:R-:W-:Y:S02]  /*2f40*/  IMAD.MOV.U32 R34, RZ, RZ, R29 ;  /* 0x000000ffff227224 */ /* 0x000fe400078e001d */
[----:B------:R-:W-:Y:S01]  /*2f50*/  IMAD.MOV.U32 R42, RZ, RZ, R31 ;  /* 0x000000ffff2a7224 */ /* 0x000fe200078e001f */
[----:B------:R-:W-:Y:S02]  /*2f60*/  @!P0 SHF.R.U64 R28, R28, 0x10, R29 ;  /* 0x000000101c1c8819 */ /* 0x000fe4000000121d */
[----:B------:R-:W-:Y:S01]  /*2f70*/  @!P0 SHF.R.U64 R3, R4, 0x10, R5 ;  /* 0x0000001004038819 */ /* 0x000fe20000001205 */
[----:B------:R-:W-:Y:S01]  /*2f80*/  IMAD.MOV.U32 R4, RZ, RZ, R7 ;  /* 0x000000ffff047224 */ /* 0x000fe200078e0007 */
[----:B------:R-:W-:Y:S01]  /*2f90*/  @!P0 SHF.R.U32.HI R8, RZ, 0x10, R5 ;  /* 0x00000010ff088819 */ /* 0x000fe20000011605 */
[----:B------:R-:W-:Y:S01]  /*2fa0*/  IMAD.MOV.U32 R5, RZ, RZ, R6 ;  /* 0x000000ffff057224 */ /* 0x000fe200078e0006 */
[----:B------:R-:W-:Y:S02]  /*2fb0*/  @!P0 SHF.R.U64 R32, R30, 0x10, R31 ;  /* 0x000000101e208819 */ /* 0x000fe4000000121f */
[----:B------:R-:W-:Y:S02]  /*2fc0*/  @!P0 PRMT R30, R19, 0x5410, R28 ;  /* 0x00005410131e8816 */ /* 0x000fe4000000001c */
[-C--:B------:R-:W-:Y:S02]  /*2fd0*/  IADD3 R19, P3, P2, R124, R130.reuse, R95 ;  /* 0x000000827c137210 */ /* 0x080fe40007a7e05f */
[----:B------:R-:W-:Y:S02]  /*2fe0*/  @!P0 SHF.R.U32.HI R29, RZ, 0x10, R29 ;  /* 0x00000010ff1d8819 */ /* 0x000fe4000001161d */
[C---:B------:R-:W-:Y:S02]  /*2ff0*/  LEA R136, P4, R19.reuse, c[0x0][0x1c8], 0x1 ;  /* 0x0000720013887a11 */ /* 0x040fe400078808ff */
[----:B------:R-:W-:Y:S02]  /*3000*/  @!P0 SHF.R.U64 R6, R6, 0x10, R7 ;  /* 0x0000001006068819 */ /* 0x000fe40000001207 */
[----:B------:R-:W-:Y:S02]  /*3010*/  @!P0 PRMT R2, R2, 0x5410, R3 ;  /* 0x0000541002028816 */ /* 0x000fe40000000003 */
[----:B------:R-:W-:Y:S02]  /*3020*/  @!P0 PRMT R8, R0, 0x5410, R8 ;  /* 0x0000541000088816 */ /* 0x000fe40000000008 */
[-C--:B------:R-:W-:Y:S02]  /*3030*/  IADD3.X R0, R70, R109.reuse, R86, P3, P2 ;  /* 0x0000006d46007210 */ /* 0x080fe40001fe4456 */
[----:B------:R-:W-:Y:S02]  /*3040*/  @!P1 IADD3 R3, P3, P2, R124, R130, R93 ;  /* 0x000000827c039210 */ /* 0x000fe40007a7e05d */
[----:B------:R-:W-:Y:S01]  /*3050*/  LEA.HI.X R137, R19, c[0x0][0x1cc], R0, 0x1, P4 ;  /* 0x0000730013897a11 */ /* 0x000fe200020f0c00 */
[----:B------:R-:W-:Y:S01]  /*3060*/  @!P0 IMAD.U32 R19, R30, 0x10000, RZ ;  /* 0x000100001e138824 */ /* 0x000fe200078e00ff */
[----:B------:R-:W-:Y:S01]  /*3070*/  @!P0 PRMT R34, R34, 0x5410, R29 ;  /* 0x0000541022228816 */ /* 0x000fe2000000001d */
[----:B-1----:R-:W-:Y:S01]  /*3080*/  @!P0 IMAD.U32 R0, R20, 0x10000, RZ ;  /* 0x0001000014008824 */ /* 0x002fe200078e00ff */
[----:B------:R-:W-:Y:S01]  /*3090*/  @!P0 PRMT R5, R5, 0x5410, R6 ;  /* 0x0000541005058816 */ /* 0x000fe20000000006 */
[----:B------:R-:W-:Y:S01]  /*30a0*/  @!P0 IMAD.U32 R29, R23, 0x10000, RZ ;  /* 0x00010000171d8824 */ /* 0x000fe200078e00ff */
[----:B------:R-:W-:Y:S01]  /*30b0*/  @!P1 IADD3.X R6, R70, R109, R84, P3, P2 ;  /* 0x0000006d46069210 */ /* 0x000fe20001fe4454 */
[----:B------:R-:W-:Y:S01]  /*30c0*/  @!P0 FMUL.FTZ R131, R0, R19 ;  /* 0x0000001300838220 */ /* 0x000fe20000410000 */
[----:B------:R-:W-:Y:S01]  /*30d0*/  @!P1 LEA R134, P2, R3, c[0x0][0x1c8], 0x1 ;  /* 0x0000720003869a11 */ /* 0x000fe200078408ff */
[----:B--2---:R-:W-:Y:S01]  /*30e0*/  @!P0 IMAD.U32 R33, R49, 0x10000, RZ ;  /* 0x0001000031218824 */ /* 0x004fe200078e00ff */
[----:B------:R-:W-:Y:S02]  /*30f0*/  @!P0 SHF.L.U32 R28, R48, 0x10, RZ ;  /* 0x00000010301c8819 */ /* 0x000fe400000006ff */
[----:B------:R-:W-:Y:S01]  /*3100*/  @!P1 LEA.HI.X R135, R3, c[0x0][0x1cc], R6, 0x1, P2 ;  /* 0x0000730003879a11 */ /* 0x000fe200010f0c06 */
[----:B------:R-:W-:Y:S01]  /*3110*/  @!P0 IMAD.U32 R3, R2, 0x10000, RZ ;  /* 0x0001000002038824 */ /* 0x000fe200078e00ff */
[----:B------:R-:W-:Y:S02]  /*3120*/  @!P0 SHF.L.U32 R6, R21, 0x10, RZ ;  /* 0x0000001015068819 */ /* 0x000fe400000006ff */
[----:B------:R-:W-:Y:S01]  /*3130*/  @!P0 LOP3.LUT R35, R49, 0xffff0000, RZ, 0xc0, !PT ;  /* 0xffff000031238812 */ /* 0x000fe200078ec0ff */
[-C--:B------:R-:W-:Y:S01]  /*3140*/  @!P0 FMUL.FTZ R0, R0, R3.reuse ;  /* 0x0000000300008220 */ /* 0x080fe20000410000 */
[----:B------:R-:W-:Y:S01]  /*3150*/  @!P0 SHF.L.U32 R37, R50, 0x10, RZ ;  /* 0x0000001032258819 */ /* 0x000fe200000006ff */
[----:B------:R-:W-:Y:S01]  /*3160*/  @!P0 FFMA.FTZ R131, R28, R3, -R131 ;  /* 0x000000031c838223 */ /* 0x000fe20000010883 */
[----:B------:R-:W-:Y:S01]  /*3170*/  @!P0 LOP3.LUT R39, R50, 0xffff0000, RZ, 0xc0, !PT ;  /* 0xffff000032278812 */ /* 0x000fe200078ec0ff */
[----:B------:R-:W-:Y:S01]  /*3180*/  @!P0 FFMA.FTZ R0, R19, R28, R0 ;  /* 0x0000001c13008223 */ /* 0x000fe20000010000 */
[C---:B------:R-:W-:Y:S01]  /*3190*/  @!P0 SHF.L.U32 R41, R51.reuse, 0x10, RZ ;  /* 0x0000001033298819 */ /* 0x040fe200000006ff */
[----:B------:R-:W-:Y:S01]  /*31a0*/  @!P0 IMAD.U32 R28, R22, 0x10000, RZ ;  /* 0x00010000161c8824 */ /* 0x000fe200078e00ff */
[----:B------:R-:W-:Y:S02]  /*31b0*/  @!P0 LOP3.LUT R43, R51, 0xffff0000, RZ, 0xc0, !PT ;  /* 0xffff0000332b8812 */ /* 0x000fe400078ec0ff */
[----:B------:R-:W-:Y:S02]  /*31c0*/  @!P0 SHF.R.U32.HI R31, RZ, 0x10, R31 ;  /* 0x00000010ff1f8819 */ /* 0x000fe4000001161f */
[----:B------:R-:W-:Y:S02]  /*31d0*/  @!P0 LOP3.LUT R19, R2, 0xffff0000, RZ, 0xc0, !PT ;  /* 0xffff000002138812 */ /* 0x000fe400078ec0ff */
[----:B------:R-:W-:Y:S02]  /*31e0*/  @!P0 PRMT R42, R42, 0x5410, R31 ;  /* 0x000054102a2a8816 */ /* 0x000fe4000000001f */
[----:B------:R-:W-:Y:S02]  /*31f0*/  @!P0 LOP3.LUT R31, R48, 0xffff0000, RZ, 0xc0, !PT ;  /* 0xffff0000301f8812 */ /* 0x000fe400078ec0ff */
[----:B------:R-:W-:Y:S01]  /*3200*/  @!P0 LOP3.LUT R30, R30, 0xffff0000, RZ, 0xc0, !PT ;  /* 0xffff00001e1e8812 */ /* 0x000fe200078ec0ff */
[C---:B------:R-:W-:Y:S01]  /*3210*/  @!P0 IMAD.U32 R40, R42.reuse, 0x10000, RZ ;  /* 0x000100002a288824 */ /* 0x040fe200078e00ff */
[----:B------:R-:W-:Y:S02]  /*3220*/  @!P0 LOP3.LUT R42, R42, 0xffff0000, RZ, 0xc0, !PT ;  /* 0xffff00002a2a8812 */ /* 0x000fe400078ec0ff */
[----:B------:R-:W-:Y:S01]  /*3230*/  @!P0 SHF.R.U32.HI R7, RZ, 0x10, R7 ;  /* 0x00000010ff078819 */ /* 0x000fe20000011607 */
[----:B------:R-:W-:Y:S01]  /*3240*/  @!P0 FMUL.FTZ R142, R29, R40 ;  /* 0x000000281d8e8220 */ /* 0x000fe20000410000 */
[----:B------:R-:W-:Y:S01]  /*3250*/  @!P0 PRMT R38, R38, 0x5410, R32 ;  /* 0x0000541026268816 */ /* 0x000fe20000000020 */
[----:B------:R-:W-:Y:S01]  /*3260*/  @!P0 IMAD.U32 R32, R34, 0x10000, RZ ;  /* 0x0001000022208824 */ /* 0x000fe200078e00ff */
[----:B------:R-:W-:Y:S01]  /*3270*/  @!P0 PRMT R7, R4, 0x5410, R7 ;  /* 0x0000541004078816 */ /* 0x000fe20000000007 */
[----:B------:R-:W-:Y:S01]  /*3280*/  @!P0 IMAD.U32 R4, R8, 0x10000, RZ ;  /* 0x0001000008048824 */ /* 0x000fe200078e00ff */
[----:B------:R-:W-:Y:S01]  /*3290*/  @!P0 LOP3.LUT R34, R34, 0xffff0000, RZ, 0xc0, !PT ;  /* 0xffff000022228812 */ /* 0x000fe200078ec0ff */
[----:B------:R-:W-:Y:S01]  /*32a0*/  @!P0 FMUL.FTZ R132, R6, R32 ;  /* 0x0000002006848220 */ /* 0x000fe20000410000 */
[----:B------:R-:W-:Y:S01]  /*32b0*/  @!P0 LOP3.LUT R8, R8, 0xffff0000, RZ, 0xc0, !PT ;  /* 0xffff000008088812 */ /* 0x000fe200078ec0ff */
[-C--:B------:R-:W-:Y:S01]  /*32c0*/  @!P0 FMUL.FTZ R3, R6, R4.reuse ;  /* 0x0000000406038220 */ /* 0x080fe20000410000 */
[----:B------:R-:W-:Y:S01]  /*32d0*/  @!P0 LOP3.LUT R6, R20, 0xffff0000, RZ, 0xc0, !PT ;  /* 0xffff000014068812 */ /* 0x000fe200078ec0ff */
[----:B------:R-:W-:Y:S01]  /*32e0*/  @!P0 FFMA.FTZ R132, R33, R4, -R132 ;  /* 0x0000000421848223 */ /* 0x000fe20000010884 */
[----:B------:R-:W-:Y:S01]  /*32f0*/  @!P0 LOP3.LUT R4, R21, 0xffff0000, RZ, 0xc0, !PT ;  /* 0xffff000015048812 */ /* 0x000fe200078ec0ff */
[C---:B------:R-:W-:Y:S01]  /*3300*/  @!P0 IMAD.U32 R36, R38.reuse, 0x10000, RZ ;  /* 0x0001000026248824 */ /* 0x040fe200078e00ff */
[----:B------:R-:W-:Y:S01]  /*3310*/  @!P0 LOP3.LUT R38, R38, 0xffff0000, RZ, 0xc0, !PT ;  /* 0xffff000026268812 */ /* 0x000fe200078ec0ff */
[----:B------:R-:W-:Y:S02]  /*3320*/  @!P0 FMUL.FTZ R138, R6, R30 ;  /* 0x0000001e068a8220 */ /* 0x000fe40000410000 */
[----:B------:R-:W-:Y:S02]  /*3330*/  @!P0 FMUL.FTZ R133, R4, R34 ;  /* 0x0000002204858220 */ /* 0x000fe40000410000 */
[-C--:B------:R-:W-:Y:S02]  /*3340*/  @!P0 FMUL.FTZ R2, R6, R19.reuse ;  /* 0x0000001306028220 */ /* 0x080fe40000410000 */
[----:B------:R-:W-:Y:S01]  /*3350*/  @!P0 FFMA.FTZ R138, R31, R19, -R138 ;  /* 0x000000131f8a8223 */ /* 0x000fe2000001088a */
[----:B------:R-:W-:Y:S01]  /*3360*/  @!P0 LOP3.LUT R19, R22, 0xffff0000, RZ, 0xc0, !PT ;  /* 0xffff000016138812 */ /* 0x000fe200078ec0ff */
[----:B------:R-:W-:Y:S02]  /*3370*/  @!P0 IMAD.U32 R6, R5, 0x10000, RZ ;  /* 0x0001000005068824 */ /* 0x000fe400078e00ff */
[-C--:B------:R-:W-:Y:S01]  /*3380*/  @!P0 FMUL.FTZ R4, R4, R8.reuse ;  /* 0x0000000804048220 */ /* 0x080fe20000410000 */
[----:B------:R-:W-:Y:S01]  /*3390*/  @!P0 F2FP.BF16.PACK_AB R131, R138, R131 ;  /* 0x000000838a83823e */ /* 0x000fe200000010ff */
[----:B------:R-:W-:Y:S01]  /*33a0*/  @!P0 FFMA.FTZ R133, R35, R8, -R133 ;  /* 0x0000000823858223 */ /* 0x000fe20000010885 */
[----:B------:R-:W-:Y:S01]  /*33b0*/  @!P0 LOP3.LUT R8, R5, 0xffff0000, RZ, 0xc0, !PT ;  /* 0xffff000005088812 */ /* 0x000fe200078ec0ff */
[C---:B------:R-:W-:Y:S01]  /*33c0*/  @!P0 FMUL.FTZ R139, R28.reuse, R36 ;  /* 0x000000241c8b8220 */ /* 0x040fe20000410000 */
[----:B------:R-:W-:Y:S01]  /*33d0*/  @!P0 MOV R48, R131 ;  /* 0x0000008300308202 */ /* 0x000fe20000000f00 */
[----:B------:R-:W-:Y:S01]  /*33e0*/  @!P0 FMUL.FTZ R5, R28, R6 ;  /* 0x000000061c058220 */ /* 0x000fe20000410000 */
[----:B------:R-:W-:Y:S01]  /*33f0*/  @!P0 LOP3.LUT R28, R23, 0xffff0000, RZ, 0xc0, !PT ;  /* 0xffff0000171c8812 */ /* 0x000fe200078ec0ff */
[----:B------:R-:W-:Y:S01]  /*3400*/  @!P0 FMUL.FTZ R140, R19, R38 ;  /* 0x00000026138c8220 */ /* 0x000fe20000410000 */
[----:B------:R-:W-:Y:S01]  /*3410*/  @!P0 F2FP.BF16.PACK_AB R132, R133, R132 ;  /* 0x000000848584823e */ /* 0x000fe200000010ff */
[----:B------:R-:W-:Y:S02]  /*3420*/  @!P0 FFMA.FTZ R139, R37, R6, -R139 ;  /* 0x00000006258b8223 */ /* 0x000fe4000001088b */
[-C--:B------:R-:W-:Y:S01]  /*3430*/  @!P0 FMUL.FTZ R6, R19, R8.reuse ;  /* 0x0000000813068220 */ /* 0x080fe20000410000 */
[----:B------:R-:W-:Y:S01]  /*3440*/  @!P0 LOP3.LUT R19, R7, 0xffff0000, RZ, 0xc0, !PT ;  /* 0xffff000007138812 */ /* 0x000fe200078ec0ff */
[----:B------:R-:W-:Y:S02]  /*3450*/  @!P0 FFMA.FTZ R2, R30, R31, R2 ;  /* 0x0000001f1e028223 */ /* 0x000fe40000010002 */
[----:B------:R-:W-:Y:S02]  /*3460*/  @!P0 FFMA.FTZ R140, R39, R8, -R140 ;  /* 0x00000008278c8223 */ /* 0x000fe4000001088c */
[----:B------:R-:W-:Y:S01]  /*3470*/  @!P0 IMAD.U32 R8, R7, 0x10000, RZ ;  /* 0x0001000007088824 */ /* 0x000fe200078e00ff */
[----:B------:R-:W-:Y:S01]  /*3480*/  @!P0 F2FP.BF16.PACK_AB R0, R2, R0 ;  /* 0x000000000200823e */ /* 0x000fe200000010ff */
[----:B------:R-:W-:Y:S01]  /*3490*/  @!P0 FMUL.FTZ R141, R28, R42 ;  /* 0x0000002a1c8d8220 */ /* 0x000fe20000410000 */
[----:B------:R-:W-:Y:S01]  /*34a0*/  @!P0 F2FP.BF16.PACK_AB R139, R140, R139 ;  /* 0x0000008b8c8b823e */ /* 0x000fe200000010ff */
[----:B------:R-:W-:Y:S02]  /*34b0*/  @!P0 FFMA.FTZ R3, R32, R33, R3 ;  /* 0x0000002120038223 */ /* 0x000fe40000010003 */
[----:B------:R-:W-:Y:S02]  /*34c0*/  @!P0 FFMA.FTZ R4, R34, R35, R4 ;  /* 0x0000002322048223 */ /* 0x000fe40000010004 */
[-C--:B------:R-:W-:Y:S02]  /*34d0*/  @!P0 FMUL.FTZ R7, R29, R8.reuse ;  /* 0x000000081d078220 */ /* 0x080fe40000410000 */
[----:B------:R-:W-:Y:S01]  /*34e0*/  @!P0 FFMA.FTZ R29, R41, R8, -R142 ;  /* 0x00000008291d8223 */ /* 0x000fe2000001088e */
[----:B------:R-:W-:Y:S01]  /*34f0*/  @!P0 F2FP.BF16.PACK_AB R3, R4, R3 ;  /* 0x000000030403823e */ /* 0x000fe200000010ff */
[----:B------:R-:W-:Y:S02]  /*3500*/  @!P0 FFMA.FTZ R141, R43, R19, -R141 ;  /* 0x000000132b8d8223 */ /* 0x000fe4000001088d */
[----:B------:R-:W-:Y:S02]  /*3510*/  @!P0 FFMA.FTZ R5, R36, R37, R5 ;  /* 0x0000002524058223 */ /* 0x000fe40000010005 */
[----:B------:R-:W-:Y:S01]  /*3520*/  @!P0 FMUL.FTZ R8, R28, R19 ;  /* 0x000000131c088220 */ /* 0x000fe20000410000 */
[----:B------:R-:W-:Y:S01]  /*3530*/  @!P0 F2FP.BF16.PACK_AB R29, R141, R29 ;  /* 0x0000001d8d1d823e */ /* 0x000fe200000010ff */
[----:B------:R-:W-:Y:S02]  /*3540*/  @!P0 FFMA.FTZ R6, R38, R39, R6 ;  /* 0x0000002726068223 */ /* 0x000fe40000010006 */
[----:B------:R-:W-:Y:S01]  /*3550*/  @!P0 FFMA.FTZ R7, R40, R41, R7 ;  /* 0x0000002928078223 */ /* 0x000fe20000010007 */
[----:B------:R-:W-:Y:S01]  /*3560*/  @!P0 MOV R51, R29 ;  /* 0x0000001d00338202 */ /* 0x000fe20000000f00 */
[----:B------:R-:W-:Y:S01]  /*3570*/  @!P0 FFMA.FTZ R8, R42, R43, R8 ;  /* 0x0000002b2a088223 */ /* 0x000fe20000010008 */
[----:B------:R-:W-:Y:S01]  /*3580*/  @!P0 F2FP.BF16.PACK_AB R5, R6, R5 ;  /* 0x000000050605823e */ /* 0x000fe200000010ff */
[----:B------:R-:W-:Y:S02]  /*3590*/  @!P0 IMAD.MOV.U32 R49, RZ, RZ, R132 ;  /* 0x000000ffff318224 */ /* 0x000fe400078e0084 */
        /* <DEDUP_REMOVED lines=8> */
.L_x_585:
[----:B------:R-:W-:Y:S05]  /*3620*/  BSYNC B0 ;  /* 0x0000000000007941 */ /* 0x000fea0003800000 */
.L_x_584:
        /* <DEDUP_REMOVED lines=10> */
[--C-:B------:R-:W-:Y:S02]  /*36d0*/  @!P0 SHF.R.U32.HI R3, RZ, 0x10, R27.reuse ;  /* 0x00000010ff038819 */ /* 0x100fe4000001161b */
[----:B------:R-:W-:Y:S02]  /*36e0*/  @!P0 SHF.R.U64 R6, R26, 0x10, R27 ;  /* 0x000000101a068819 */ /* 0x000fe4000000121b */
[----:B------:R-:W-:Y:S02]  /*36f0*/  @!P0 SHF.R.U32.HI R32, RZ, 0x10, R45 ;  /* 0x00000010ff208819 */ /* 0x000fe4000001162d */
[----:B------:R-:W-:Y:S02]  /*3700*/  @!P0 SHF.R.U32.HI R0, RZ, 0x10, R25 ;  /* 0x00000010ff008819 */ /* 0x000fe40000011619 */
[----:B------:R-:W-:Y:S02]  /*3710*/  @!P0 SHF.R.U64 R44, R44, 0x10, R45 ;  /* 0x000000102c2c8819 */ /* 0x000fe4000000122d */
[----:B------:R-:W-:Y:S02]  /*3720*/  @!P0 PRMT R4, R13, 0x5410, R0 ;  /* 0x000054100d048816 */ /* 0x000fe40000000000 */
[--C-:B------:R-:W-:Y:S02]  /*3730*/  @!P0 SHF.R.U32.HI R40, RZ, 0x10, R47.reuse ;  /* 0x00000010ff288819 */ /* 0x100fe4000001162f */
[----:B------:R-:W-:Y:S01]  /*3740*/  @!P0 SHF.R.U64 R46, R46, 0x10, R47 ;  /* 0x000000102e2e8819 */ /* 0x000fe2000000122f */
[C---:B------:R-:W-:Y:S01]  /*3750*/  @!P0 IMAD.U32 R0, R4.reuse, 0x10000, RZ ;  /* 0x0001000004008824 */ /* 0x040fe200078e00ff */
[----:B------:R-:W-:Y:S02]  /*3760*/  @!P0 LOP3.LUT R4, R4, 0xffff0000, RZ, 0xc0, !PT ;  /* 0xffff000004048812 */ /* 0x000fe400078ec0ff */
[C---:B------:R-:W-:Y:S02]  /*3770*/  @!P0 PRMT R5, R18.reuse, 0x5410, R3 ;  /* 0x0000541012058816 */ /* 0x040fe40000000003 */
[----:B------:R-:W-:Y:S02]  /*3780*/  @!P0 PRMT R6, R18, 0x5432, R6 ;  /* 0x0000543212068816 */ /* 0x000fe40000000006 */
[C---:B------:R-:W-:Y:S02]  /*3790*/  @!P0 PRMT R32, R53.reuse, 0x5432, R32 ;  /* 0x0000543235208816 */ /* 0x040fe40000000020 */
[----:B------:R-:W-:Y:S02]  /*37a0*/  @!P0 PRMT R53, R53, 0x5410, R44 ;  /* 0x0000541035358816 */ /* 0x000fe4000000002c */
[----:B------:R-:W-:Y:S01]  /*37b0*/  @!P0 SHF.R.U64 R2, R24, 0x10, R25 ;  /* 0x0000001018028819 */ /* 0x000fe20000001219 */
[----:B-1----:R-:W-:Y:S01]  /*37c0*/  @!P0 IMAD.U32 R7, R21, 0x10000, RZ ;  /* 0x0001000015078824 */ /* 0x002fe200078e00ff */
[----:B------:R-:W-:Y:S01]  /*37d0*/  @!P0 LOP3.LUT R28, R53, 0xffff0000, RZ, 0xc0, !PT ;  /* 0xffff0000351c8812 */ /* 0x000fe200078ec0ff */
[----:B------:R-:W-:Y:S01]  /*37e0*/  @!P0 IMAD.U32 R30, R32, 0x10000, RZ ;  /* 0x00010000201e8824 */ /* 0x000fe200078e00ff */
[----:B------:R-:W-:Y:S01]  /*37f0*/  @!P0 PRMT R2, R13, 0x5432, R2 ;  /* 0x000054320d028816 */ /* 0x000fe20000000002 */
[C---:B------:R-:W-:Y:S01]  /*3800*/  @!P0 FMUL.FTZ R3, R7.reuse, R0 ;  /* 0x0000000007038220 */ /* 0x040fe20000410000 */
[----:B------:R-:W-:Y:S01]  /*3810*/  @!P0 LOP3.LUT R13, R20, 0xffff0000, RZ, 0xc0, !PT ;  /* 0xffff0000140d8812 */ /* 0x000fe200078ec0ff */
[----:B------:R-:W-:Y:S01]  /*3820*/  @!P0 FMUL.FTZ R44, R7, R30 ;  /* 0x0000001e072c8220 */ /* 0x000fe20000410000 */
[----:B------:R-:W-:Y:S01]  /*3830*/  @!P0 LOP3.LUT R7, R2, 0xffff0000, RZ, 0xc0, !PT ;  /* 0xffff000002078812 */ /* 0x000fe200078ec0ff */
[----:B--2---:R-:W-:Y:S01]  /*3840*/  @!P0 IMAD.U32 R31, R49, 0x10000, RZ ;  /* 0x00010000311f8824 */ /* 0x004fe200078e00ff */
[C---:B------:R-:W-:Y:S01]  /*3850*/  @!P0 SHF.L.U32 R27, R48.reuse, 0x10, RZ ;  /* 0x00000010301b8819 */ /* 0x040fe200000006ff */
[----:B------:R-:W-:Y:S01]  /*3860*/  @!P0 IMAD.U32 R26, R53, 0x10000, RZ ;  /* 0x00010000351a8824 */ /* 0x000fe200078e00ff */
[----:B------:R-:W-:Y:S01]  /*3870*/  @!P0 LOP3.LUT R29, R48, 0xffff0000, RZ, 0xc0, !PT ;  /* 0xffff0000301d8812 */ /* 0x000fe200078ec0ff */
        /* <DEDUP_REMOVED lines=8> */
[-C--:B------:R-:W-:Y:S01]  /*3900*/  @!P0 FMUL.FTZ R2, R13, R7.reuse ;  /* 0x000000070d028220 */ /* 0x080fe20000410000 */
[----:B------:R-:W-:Y:S01]  /*3910*/  @!P0 LOP3.LUT R25, R21, 0xffff0000, RZ, 0xc0, !PT ;  /* 0xffff000015198812 */ /* 0x000fe200078ec0ff */
[C---:B------:R-:W-:Y:S01]  /*3920*/  @!P0 IMAD.U32 R24, R22.reuse, 0x10000, RZ ;  /* 0x0001000016188824 */ /* 0x040fe200078e00ff */
[----:B------:R-:W-:Y:S01]  /*3930*/  @!P0 LOP3.LUT R19, R22, 0xffff0000, RZ, 0xc0, !PT ;  /* 0xffff000016138812 */ /* 0x000fe200078ec0ff */
[----:B------:R-:W-:Y:S01]  /*3940*/  @!P0 IMAD.U32 R18, R23, 0x10000, RZ ;  /* 0x0001000017128824 */ /* 0x000fe200078e00ff */
[----:B------:R-:W-:Y:S01]  /*3950*/  @!P0 LOP3.LUT R32, R32, 0xffff0000, RZ, 0xc0, !PT ;  /* 0xffff000020208812 */ /* 0x000fe200078ec0ff */
[-C--:B------:R-:W-:Y:S01]  /*3960*/  @!P0 FMUL.FTZ R0, R0, R8.reuse ;  /* 0x0000000800008220 */ /* 0x080fe20000410000 */
[----:B------:R-:W-:Y:S01]  /*3970*/  @!P0 PRMT R40, R52, 0x5410, R40 ;  /* 0x0000541034288816 */ /* 0x000fe20000000028 */
[----:B------:R-:W-:Y:S01]  /*3980*/  @!P0 FFMA.FTZ R45, R27, R8, -R45 ;  /* 0x000000081b2d8223 */ /* 0x000fe2000001082d */
[----:B------:R-:W-:Y:S01]  /*3990*/  @!P0 LOP3.LUT R8, R5, 0xffff0000, RZ, 0xc0, !PT ;  /* 0xffff000005088812 */ /* 0x000fe200078ec0ff */
[----:B------:R-:W-:Y:S01]  /*39a0*/  @!P0 IMAD.U32 R35, R50, 0x10000, RZ ;  /* 0x0001000032238824 */ /* 0x000fe200078e00ff */
[----:B------:R-:W-:Y:S01]  /*39b0*/  @!P0 PRMT R52, R52, 0x5432, R46 ;  /* 0x0000543234348816 */ /* 0x000fe2000000002e */
[----:B------:R-:W-:Y:S01]  /*39c0*/  @!P0 FMUL.FTZ R46, R13, R28 ;  /* 0x0000001c0d2e8220 */ /* 0x000fe20000410000 */
[----:B------:R-:W-:Y:S01]  /*39d0*/  @!P0 LOP3.LUT R13, R23, 0xffff0000, RZ, 0xc0, !PT ;  /* 0xffff0000170d8812 */ /* 0x000fe200078ec0ff */
[----:B------:R-:W-:Y:S01]  /*39e0*/  @!P0 FMUL.FTZ R132, R25, R32 ;  /* 0x0000002019848220 */ /* 0x000fe20000410000 */
[C---:B------:R-:W-:Y:S01]  /*39f0*/  @!P0 LOP3.LUT R36, R52.reuse, 0xffff0000, RZ, 0xc0, !PT ;  /* 0xffff000034248812 */ /* 0x040fe200078ec0ff */
[----:B------:R-:W-:Y:S01]  /*3a00*/  @!P0 IMAD.U32 R34, R52, 0x10000, RZ ;  /* 0x0001000034228824 */ /* 0x000fe200078e00ff */
[C---:B------:R-:W-:Y:S01]  /*3a10*/  @!P0 SHF.L.U32 R38, R40.reuse, 0x10, RZ ;  /* 0x0000001028268819 */ /* 0x040fe200000006ff */
[----:B------:R-:W-:Y:S01]  /*3a20*/  @!P0 FFMA.FTZ R46, R29, R7, -R46 ;  /* 0x000000071d2e8223 */ /* 0x000fe2000001082e */
[----:B------:R-:W-:Y:S01]  /*3a30*/  @!P0 LOP3.LUT R40, R40, 0xffff0000, RZ, 0xc0, !PT ;  /* 0xffff000028288812 */ /* 0x000fe200078ec0ff */
[----:B------:R-:W-:Y:S01]  /*3a40*/  @!P0 IMAD.U32 R7, R5, 0x10000, RZ ;  /* 0x0001000005078824 */ /* 0x000fe200078e00ff */
[----:B------:R-:W-:Y:S01]  /*3a50*/  ISETP.GE.AND P1, PT, R92, c[0x0][0x1d4], PT ;  /* 0x000075005c007a0c */ /* 0x000fe20003f26270 */
[----:B------:R-:W-:Y:S01]  /*3a60*/  @!P0 IMAD.U32 R5, R6, 0x10000, RZ ;  /* 0x0001000006058824 */ /* 0x000fe200078e00ff */
        /* <DEDUP_REMOVED lines=47> */
.L_x_571:
[----:B------:R-:W-:Y:S05]  /*3d60*/  IMAD R0, R100, -0x20, R108 ;  /* 0xffffffe064007824 */ /* 0x000fea00078e026c */
        /* <DEDUP_REMOVED lines=16> */
.L_x_575:
[----:B------:R-:W-:Y:S05]  /*3e70*/  BSYNC B1 ;  /* 0x0000000000017941 */ /* 0x000fea0003800000 */
.L_x_570:
[----:B------:R-:W-:Y:S01]  /*3e80*/  IMAD.SHL.U32 R0, R100, 0x20, RZ ;  /* 0x0000002064007824 */ /* 0x000fe200078e00ff */
[----:B------:R-:W-:Y:S03]  /*3e90*/  BSSY B0, `(.L_x_586) ;  /* 0x0000035000007945 */ /* 0x000fe60003800000 */
[--C-:B--2---:R-:W-:Y:S02]  /*3ea0*/  IMAD.IADD R2, R67, 0x1, -R0.reuse ;  /* 0x0000000143027824 */ /* 0x104fe400078e0a00 */
[----:B------:R-:W-:Y:S03]  /*3eb0*/  IMAD.IADD R0, R108, 0x1, -R0 ;  /* 0x000000016c007824 */ /* 0x000fe600078e0a00 */
[----:B------:R-:W-:Y:S02]  /*3ec0*/  ISETP.GE.AND P0, PT, R2, 0x1, PT ;  /* 0x000000010200780c */ /* 0x000fe40003f06270 */
[----:B------:R-:W-:Y:S11]  /*3ed0*/  IMNMX R0, R0, 0x20, PT ;  /* 0x0000002000007817 */ /* 0x000ff60003800200 */
[C---:B------:R-:W-:Y:S01]  /*3ee0*/  @P0 LEA R3, P1, R100.reuse, R69, 0x5 ;  /* 0x0000004564030211 */ /* 0x040fe200078228ff */
[----:B-1---5:R-:W-:Y:S01]  /*3ef0*/  @P0 IMAD.MOV.U32 R4, RZ, RZ, R120 ;  /* 0x000000ffff040224 */ /* 0x022fe200078e0078 */
[----:B------:R-:W-:Y:S01]  /*3f00*/  @P0 ISETP.NE.U32.AND P4, PT, R99, RZ, PT ;  /* 0x000000ff6300020c */ /* 0x000fe20003f85070 */
[----:B------:R-:W-:Y:S01]  /*3f10*/  @P0 IMAD.MOV.U32 R5, RZ, RZ, R66 ;  /* 0x000000ffff050224 */ /* 0x000fe200078e0042 */
[----:B------:R-:W-:Y:S02]  /*3f20*/  @P0 LEA.HI.X R2, R100, R68, R56, 0x5, P1 ;  /* 0x0000004464020211 */ /* 0x000fe400008f2c38 */
[----:B------:R-:W-:Y:S01]  /*3f30*/  @P0 ISETP.NE.U32.AND P3, PT, R98, RZ, PT ;  /* 0x000000ff6200020c */ /* 0x000fe20003f65070 */
[----:B------:R-:W-:Y:S01]  /*3f40*/  @P0 IMAD.WIDE.U32 R4, R3, c[0x0][0x258], R4 ;  /* 0x0000960003040a25 */ /* 0x000fe200078e0004 */
[----:B------:R-:W-:Y:S03]  /*3f50*/  @P0 ISETP.NE.U32.AND P2, PT, R97, RZ, PT ;  /* 0x000000ff6100020c */ /* 0x000fe60003f45070 */
        /* <DEDUP_REMOVED lines=21> */
[----:B------:R-:W-:Y:S01]  /*40b0*/  IMAD.MOV.U32 R19, RZ, RZ, R63 ;  /* 0x000000ffff137224 */ /* 0x000fe200078e003f */
[----:B------:R-:W-:Y:S02]  /*40c0*/  ISETP.GE.AND P1, PT, R103, c[0x0][0x1d4], PT ;  /* 0x0000750067007a0c */ /* 0x000fe40003f26270 */
[----:B------:R-:W-:Y:S02]  /*40d0*/  ISETP.GE.AND P0, PT, R102, c[0x0][0x1d4], PT ;  /* 0x0000750066007a0c */ /* 0x000fe40003f06270 */
[C---:B------:R-:W-:Y:S04]  /*40e0*/  LEA R0, P4, R100.reuse, R65, 0x5 ;  /* 0x0000004164007211 */ /* 0x040fe800078828ff */
[----:B------:R-:W-:Y:S01]  /*40f0*/  LEA.HI.X R2, R100, R64, R56, 0x5, P4 ;  /* 0x0000004064027211 */ /* 0x000fe200020f2c38 */
[----:B------:R-:W1:Y:S01]  /*4100*/  @!P3 LDS.128 R28, [R101+0x8080] ;  /* 0x00808000651cb984 */ /* 0x000e620000000c00 */
[----:B------:R-:W-:Y:S03]  /*4110*/  IMAD.WIDE.U32 R18, R0, c[0x0][0x208], R18 ;  /* 0x0000820000127a25 */ /* 0x000fe600078e0012 */
[----:B------:R-:W2:Y:S01]  /*4120*/  @!P2 LDS.128 R24, [R101+0x9080] ;  /* 0x009080006518a984 */ /* 0x000ea20000000c00 */
[----:B------:R-:W-:Y:S01]  /*4130*/  IMAD R2, R2, c[0x0][0x208], RZ ;  /* 0x0000820002027a24 */ /* 0x000fe200078e02ff */
[----:B------:R-:W-:Y:S02]  /*4140*/  LEA R32, P4, R18, c[0x0][0x1f8], 0x1 ;  /* 0x00007e0012207a11 */ /* 0x000fe400078808ff */
        /* <DEDUP_REMOVED lines=9> */
.L_x_587:
[----:B-1----:R-:W-:Y:S05]  /*41e0*/  BSYNC B0 ;  /* 0x0000000000007941 */ /* 0x002fea0003800000 */
.L_x_586:
[C---:B------:R-:W-:Y:S02]  /*41f0*/  ISETP.GT.AND P0, PT, R100.reuse, R71, PT ;  /* 0x000000476400720c */ /* 0x040fe40003f04270 */
[----:B------:R-:W-:Y:S11]  /*4200*/  IADD3 R100, R100, -0x1, RZ ;  /* 0xffffffff64647810 */ /* 0x000ff60007ffe0ff */
[----:B------:R-:W-:Y:S01]  /*4210*/  @P0 SHF.R.S32.HI R2, RZ, 0x1f, R100 ;  /* 0x0000001fff020819 */ /* 0x000fe20000011464 */
[----:B------:R-:W-:Y:S01]  /*4220*/  @P0 IMAD R0, R74, R100, RZ ;  /* 0x000000644a000224 */ /* 0x000fe200078e02ff */
[----:B------:R-:W-:Y:S01]  /*4230*/  @P0 ISETP.NE.U32.AND P4, PT, R99, RZ, PT ;  /* 0x000000ff6300020c */ /* 0x000fe20003f85070 */
[----:B------:R-:W-:Y:S01]  /*4240*/  @P0 IMAD.MOV.U32 R4, RZ, RZ, R122 ;  /* 0x000000ffff040224 */ /* 0x000fe200078e007a */
[----:B------:R-:W-:Y:S01]  /*4250*/  @P0 ISETP.NE.U32.AND P3, PT, R98, RZ, PT ;  /* 0x000000ff6200020c */ /* 0x000fe20003f65070 */
[----:B------:R-:W-:Y:S01]  /*4260*/  @P0 IMAD.MOV.U32 R5, RZ, RZ, R127 ;  /* 0x000000ffff050224 */ /* 0x000fe200078e007f */
[----:B------:R-:W-:Y:S01]  /*4270*/  @P0 ISETP.NE.U32.AND P2, PT, R97, RZ, PT ;  /* 0x000000ff6100020c */ /* 0x000fe20003f45070 */
[-C--:B------:R-:W-:Y:S02]  /*4280*/  @P0 IMAD R0, R2, R75.reuse, R0 ;  /* 0x0000004b02000224 */ /* 0x080fe400078e0200 */
[----:B------:R-:W-:Y:S04]  /*4290*/  @P0 IMAD.WIDE.U32 R4, R100, R75, R4 ;  /* 0x0000004b64040225 */ /* 0x000fe800078e0004 */
[----:B------:R-:W-:Y:S01]  /*42a0*/  @P0 IMAD.IADD R0, R5, 0x1, R0 ;  /* 0x0000000105000824 */ /* 0x000fe200078e0200 */
[C---:B------:R-:W-:Y:S04]  /*42b0*/  @P0 LEA R2, P1, R4.reuse, c[0x0][0x220], 0x1 ;  /* 0x0000880004020a11 */ /* 0x040fe800078208ff */
        /* <DEDUP_REMOVED lines=12> */
.L_x_567:
[----:B------:R-:W-:Y:S01]  /*4380*/  ISETP.NE.AND P1, PT, R226, 0x1, PT ;  /* 0x00000001e200780c */ /* 0x000fe20003f25270 */
[----:B-1----:R-:W-:Y:S01]  /*4390*/  IMAD.MOV.U32 R3, RZ, RZ, RZ ;  /* 0x000000ffff037224 */ /* 0x002fe200078e00ff */
[----:B------:R-:W-:Y:S01]  /*43a0*/  LOP3.LUT R0, R0, 0xffffffbf, RZ, 0xc0, !PT ;  /* 0xffffffbf00007812 */ /* 0x000fe200078ec0ff */
[----:B------:R-:W-:Y:S01]  /*43b0*/  IMAD.MOV.U32 R130, RZ, RZ, RZ ;  /* 0x000000ffff827224 */ /* 0x000fe200078e00ff */
[----:B------:R-:W-:Y:S01]  /*43c0*/  IADD3 R2, R149, 0x7f, RZ ;  /* 0x0000007f95027810 */ /* 0x000fe20007ffe0ff */
[----:B------:R-:W-:Y:S01]  /*43d0*/  CS2R R4, SRZ ;  /* 0x0000000000047805 */ /* 0x000fe2000001ff00 */
[----:B------:R-:W-:Y:S01]  /*43e0*/  PLOP3.LUT P2, PT, PT, PT, PT, 0x80, 0x0 ;  /* 0x000000000000781c */ /* 0x000fe20003f4f070 */
[----:B------:R-:W-:Y:S01]  /*43f0*/  IMAD.MOV.U32 R128, RZ, RZ, RZ ;  /* 0x000000ffff807224 */ /* 0x000fe200078e00ff */
[----:B------:R-:W-:Y:S01]  /*4400*/  CS2R R126, SRZ ;  /* 0x00000000007e7805 */ /* 0x000fe2000001ff00 */
[----:B------:R-:W-:Y:S01]  /*4410*/  CS2R R124, SRZ ;  /* 0x00000000007c7805 */ /* 0x000fe2000001ff00 */
[----:B------:R-:W-:Y:S01]  /*4420*/  CS2R R122, SRZ ;  /* 0x00000000007a7805 */ /* 0x000fe2000001ff00 */
[----:B------:R-:W-:Y:S01]  /*4430*/  CS2R R120, SRZ ;  /* 0x0000000000787805 */ /* 0x000fe2000001ff00 */
[----:B------:R-:W-:Y:S01]  /*4440*/  CS2R R118, SRZ ;  /* 0x0000000000767805 */ /* 0x000fe2000001ff00 */
[----:B------:R-:W-:Y:S01]  /*4450*/  @P1 LOP3.LUT R0, R0, 0x40, RZ, 0xfc, !PT ;  /* 0x0000004000001812 */ /* 0x000fe200078efcff */
[----:B------:R-:W-:Y:S01]  /*4460*/  CS2R R116, SRZ ;  /* 0x0000000000747805 */ /* 0x000fe2000001ff00 */
[----:B------:R-:W-:Y:S01]  /*4470*/  CS2R R114, SRZ ;  /* 0x0000000000727805 */ /* 0x000fe2000001ff00 */
[----:B------:R-:W-:Y:S01]  /*4480*/  @P1 IMAD.HI.U32 R0, R2, c[0x0][0x2c8], RZ ;  /* 0x0000b20002001a27 */ /* 0x000fe200078e00ff */
[----:B------:R-:W-:Y:S01]  /*4490*/  CS2R R112, SRZ ;  /* 0x0000000000707805 */ /* 0x000fe2000001ff00 */
[----:B------:R-:W-:Y:S01]  /*44a0*/  CS2R R110, SRZ ;  /* 0x00000000006e7805 */ /* 0x000fe2000001ff00 */
[----:B------:R-:W-:Y:S01]  /*44b0*/  CS2R R108, SRZ ;  /* 0x00000000006c7805 */ /* 0x000fe2000001ff00 */
[----:B------:R-:W-:Y:S01]  /*44c0*/  CS2R R102, SRZ ;  /* 0x0000000000667805 */ /* 0x000fe2000001ff00 */
[----:B------:R-:W-:Y:S01]  /*44d0*/  @P1 SHF.R.U32.HI R2, RZ, c[0x0][0x2cc], R0 ;  /* 0x0000b300ff021a19 */ /* 0x000fe20000011600 */
[----:B------:R-:W-:Y:S01]  /*44e0*/  CS2R R100, SRZ ;  /* 0x0000000000647805 */ /* 0x000fe2000001ff00 */
[----:B------:R-:W-:Y:S01]  /*44f0*/  CS2R R98, SRZ ;  /* 0x0000000000627805 */ /* 0x000fe2000001ff00 */
[----:B------:R-:W-:Y:S01]  /*4500*/  CS2R R96, SRZ ;  /* 0x0000000000607805 */ /* 0x000fe2000001ff00 */
[----:B------:R-:W-:Y:S01]  /*4510*/  CS2R R94, SRZ ;  /* 0x00000000005e7805 */ /* 0x000fe2000001ff00 */
[----:B------:R-:W-:Y:S01]  /*4520*/  IMAD.IADD R2, R72, 0x1, R2 ;  /* 0x0000000148027824 */ /* 0x000fe200078e0202 */
[----:B------:R-:W-:Y:S01]  /*4530*/  CS2R R92, SRZ ;  /* 0x00000000005c7805 */ /* 0x000fe2000001ff00 */
[----:B------:R-:W-:Y:S01]  /*4540*/  CS2R R90, SRZ ;  /* 0x00000000005a7805 */ /* 0x000fe2000001ff00 */
[----:B------:R-:W-:Y:S01]  /*4550*/  CS2R R88, SRZ ;  /* 0x0000000000587805 */ /* 0x000fe2000001ff00 */
[----:B------:R-:W-:Y:S01]  /*4560*/  CS2R R8, SRZ ;  /* 0x0000000000087805 */ /* 0x000fe2000001ff00 */
[----:B------:R-:W-:Y:S01]  /*4570*/  SHF.R.S32.HI R0, RZ, 0x1f, R2 ;  /* 0x0000001fff007819 */ /* 0x000fe20000011402 */
[----:B------:R-:W-:Y:S01]  /*4580*/  IMAD.MOV.U32 R86, RZ, RZ, RZ ;  /* 0x000000ffff567224 */ /* 0x000fe200078e00ff */
[----:B------:R-:W-:Y:S01]  /*4590*/  CS2R R84, SRZ ;  /* 0x0000000000547805 */ /* 0x000fe2000001ff00 */
[----:B------:R-:W-:Y:S01]  /*45a0*/  CS2R R82, SRZ ;  /* 0x0000000000527805 */ /* 0x000fe2000001ff00 */
[----:B------:R-:W-:Y:S01]  /*45b0*/  LEA.HI R0, R0, R2, RZ, 0x5 ;  /* 0x0000000200007211 */ /* 0x000fe200078f28ff */
[----:B------:R-:W-:Y:S01]  /*45c0*/  IMAD.IADD R2, R105, 0x1, R106 ;  /* 0x0000000169027824 */ /* 0x000fe200078e026a */
[----:B------:R-:W-:Y:S01]  /*45d0*/  CS2R R80, SRZ ;  /* 0x0000000000507805 */ /* 0x000fe2000001ff00 */
[----:B------:R-:W-:Y:S01]  /*45e0*/  IMAD.MOV.U32 R106, RZ, RZ, RZ ;  /* 0x000000ffff6a7224 */ /* 0x000fe200078e00ff */
[----:B------:R-:W-:Y:S01]  /*45f0*/  SHF.R.S32.HI R6, RZ, 0x5, R0 ;  /* 0x00000005ff067819 */ /* 0x000fe20000011400 */
[----:B------:R-:W-:Y:S01]  /*4600*/  CS2R R104, SRZ ;  /* 0x0000000000687805 */ /* 0x000fe2000001ff00 */
[----:B------:R-:W-:Y:S01]  /*4610*/  CS2R R78, SRZ ;  /* 0x00000000004e7805 */ /* 0x000fe2000001ff00 */
[----:B------:R-:W-:Y:S01]  /*4620*/  CS2R R76, SRZ ;  /* 0x00000000004c7805 */ /* 0x000fe2000001ff00 */
[----:B------:R-:W-:Y:S01]  /*4630*/  IMNMX R6, R73, R6, PT ;  /* 0x0000000649067217 */ /* 0x000fe20003800200 */
[----:B------:R-:W-:Y:S01]  /*4640*/  CS2R R74, SRZ ;  /* 0x00000000004a7805 */ /* 0x000fe2000001ff00 */
[----:B------:R-:W-:Y:S01]  /*4650*/  CS2R R72, SRZ ;  /* 0x0000000000487805 */ /* 0x000fe2000001ff00 */
[----:B------:R-:W-:Y:S01]  /*4660*/  CS2R R70, SRZ ;  /* 0x0000000000467805 */ /* 0x000fe2000001ff00 */
[----:B------:R-:W-:Y:S01]  /*4670*/  ISETP.GE.AND P0, PT, R6, 0x1, PT ;  /* 0x000000010600780c */ /* 0x000fe20003f06270 */
        /* <DEDUP_REMOVED lines=39> */
[----:B------:R1:W2:Y:S01]  /*48f0*/  @P2 LDG.E R4, [R4.64] ;  /* 0x0000000804042981 */ /* 0x0002a2000c1e1900 */
[----:B------:R-:W-:Y:S01]  /*4900*/  SHF.R.S32.HI R0, RZ, 0x1f, R107 ;  /* 0x0000001fff007819 */ /* 0x000fe2000001146b */
[----:B------:R-:W-:Y:S01]  /*4910*/  IMAD.WIDE.U32 R16, R107, c[0x0][0x178], RZ ;  /* 0x00005e006b107a25 */ /* 0x000fe200078e00ff */
[----:B------:R-:W-:Y:S01]  /*4920*/  SHF.R.S32.HI R52, RZ, 0x1f, R54 ;  /* 0x0000001fff347819 */ /* 0x000fe20000011436 */
[----:B------:R-:W-:Y:S01]  /*4930*/  BSSY B0, `(.L_x_590) ;  /* 0x00000bf000007945 */ /* 0x000fe20003800000 */
[----:B------:R-:W-:Y:S01]  /*4940*/  ISETP.NE.U32.AND P0, PT, RZ, c[0x0][0x348], PT ;  /* 0x0000d200ff007a0c */ /* 0x000fe20003f05070 */
[----:B------:R-:W-:Y:S01]  /*4950*/  IMAD R0, R0, c[0x0][0x178], RZ ;  /* 0x00005e0000007a24 */ /* 0x000fe200078e02ff */
[----:B------:R-:W-:Y:S01]  /*4960*/  LEA.HI R48, R52, R54, RZ, 0x3 ;  /* 0x0000003634307211 */ /* 0x000fe200078f18ff */
[----:B------:R-:W-:Y:S01]  /*4970*/  IMAD R3, R87, c[0x0][0x1b8], RZ ;  /* 0x00006e0057037a24 */ /* 0x000fe200078e02ff */
[----:B------:R-:W-:Y:S01]  /*4980*/  SHF.R.S32.HI R10, RZ, 0x1f, R216 ;  /* 0x0000001fff0a7819 */ /* 0x000fe200000114d8 */
[----:B------:R-:W-:Y:S01]  /*4990*/  IMAD R107, R107, c[0x0][0x17c], R0 ;  /* 0x00005f006b6b7a24 */ /* 0x000fe200078e0200 */
[----:B------:R-:W-:Y:S01]  /*49a0*/  LOP3.LUT R0, R48, 0xfffffff8, RZ, 0xc0, !PT ;  /* 0xfffffff830007812 */ /* 0x000fe200078ec0ff */
[----:B------:R-:W-:Y:S01]  /*49b0*/  IMAD R3, R215, c[0x0][0x1bc], R3 ;  /* 0x00006f00d7037a24 */ /* 0x000fe200078e0203 */
[----:B------:R-:W-:Y:S01]  /*49c0*/  SHF.R.S32.HI R48, RZ, 0x3, R48 ;  /* 0x00000003ff307819 */ /* 0x000fe20000011430 */
[----:B------:R-:W-:Y:S01]  /*49d0*/  IMAD.IADD R17, R17, 0x1, R107 ;  /* 0x0000000111117824 */ /* 0x000fe200078e026b */
[----:B------:R-:W-:Y:S01]  /*49e0*/  ISETP.NE.AND.EX P0, PT, RZ, c[0x0][0x34c], PT, P0 ;  /* 0x0000d300ff007a0c */ /* 0x000fe20003f05300 */
[----:B------:R-:W-:Y:S01]  /*49f0*/  IMAD.IADD R0, R54, 0x1, -R0 ;  /* 0x0000000136007824 */ /* 0x000fe200078e0a00 */
[----:B------:R-:W-:Y:S01]  /*4a00*/  SHF.R.S32.HI R26, RZ, 0x1f, R2 ;  /* 0x0000001fff1a7819 */ /* 0x000fe20000011402 */
[----:B------:R-:W-:Y:S01]  /*4a10*/  IMAD.WIDE.U32 R16, R215, c[0x0][0x1b8], R16 ;  /* 0x00006e00d7107a25 */ /* 0x000fe200078e0010 */
[----:B------:R-:W-:-:S02]  /*4a20*/  SEL R8, R10, RZ, !P0 ;  /* 0x000000ff0a087207 */ /* 0x000fc40004000000 */
[----:B------:R-:W-:Y:S01]  /*4a30*/  SEL R14, R216, RZ, !P0 ;  /* 0x000000ffd80e7207 */ /* 0x000fe20004000000 */
[----:B------:R-:W-:Y:S01]  /*4a40*/  IMAD.IADD R17, R17, 0x1, R3 ;  /* 0x0000000111117824 */ /* 0x000fe200078e0203 */
[----:B------:R-:W-:Y:S01]  /*4a50*/  IADD3 R20, P0, R48, R2, RZ ;  /* 0x0000000230147210 */ /* 0x000fe20007f1e0ff */
[----:B------:R-:W-:Y:S01]  /*4a60*/  IMAD R8, R8, c[0x0][0x1c0], RZ ;  /* 0x0000700008087a24 */ /* 0x000fe200078e02ff */
[----:B------:R-:W-:Y:S01]  /*4a70*/  LEA.HI R123, R52, R54, RZ, 0x6 ;  /* 0x00000036347b7211 */ /* 0x000fe200078f30ff */
[----:B-1----:R-:W-:Y:S01]  /*4a80*/  IMAD R5, R0, 0x20, R48 ;  /* 0x0000002000057824 */ /* 0x002fe200078e0230 */
[----:B------:R-:W-:Y:S01]  /*4a90*/  LEA.HI.X.SX32 R26, R48, R26, 0x1, P0 ;  /* 0x0000001a301a7211 */ /* 0x000fe200000f0eff */
[C---:B------:R-:W-:Y:S02]  /*4aa0*/  IMAD R8, R14.reuse, c[0x0][0x1c4], R8 ;  /* 0x000071000e087a24 */ /* 0x040fe400078e0208 */
[----:B------:R-:W-:Y:S02]  /*4ab0*/  IMAD.IADD R5, R149, 0x1, R5 ;  /* 0x0000000195057824 */ /* 0x000fe400078e0205 */
[----:B------:R-:W-:-:S04]  /*4ac0*/  IMAD.WIDE.U32 R14, R14, c[0x0][0x1c0], R16 ;  /* 0x000070000e0e7a25 */ /* 0x000fc800078e0010 */
[----:B------:R-:W-:-:S04]  /*4ad0*/  @P1 IMAD.HI.U32 R3, R5, c[0x0][0x2c8], RZ ;  /* 0x0000b20005031a27 */ /* 0x000fc800078e00ff */
[----:B------:R-:W-:Y:S01]  /*4ae0*/  IMAD.MOV.U32 R12, RZ, RZ, R5 ;  /* 0x000000ffff0c7224 */ /* 0x000fe200078e0005 */
[----:B------:R-:W-:Y:S01]  /*4af0*/  @P1 SHF.R.U32.HI R12, RZ, c[0x0][0x2cc], R3 ;  /* 0x0000b300ff0c1a19 */ /* 0x000fe20000011603 */
[----:B------:R-:W-:Y:S01]  /*4b00*/  IMAD.IADD R15, R15, 0x1, R8 ;  /* 0x000000010f0f7824 */ /* 0x000fe200078e0208 */
[----:B------:R-:W-:Y:S01]  /*4b10*/  LEA.HI R3, R52, R54, RZ, 0x4 ;  /* 0x0000003634037211 */ /* 0x000fe200078f20ff */
[C---:B------:R-:W-:Y:S01]  /*4b20*/  IMAD.SHL.U32 R79, R0.reuse, 0x8, RZ ;  /* 0x00000008004f7824 */ /* 0x040fe200078e00ff */
[--C-:B------:R-:W-:Y:S01]  /*4b30*/  SHF.R.S32.HI R7, RZ, 0x1f, R12.reuse ;  /* 0x0000001fff077819 */ /* 0x100fe2000001140c */
[----:B------:R-:W-:Y:S01]  /*4b40*/  IMAD.MOV R18, RZ, RZ, -R12 ;  /* 0x000000ffff127224 */ /* 0x000fe200078e0a0c */
[----:B------:R-:W-:Y:S01]  /*4b50*/  SHF.R.S32.HI R9, RZ, 0x4, R3 ;  /* 0x00000004ff097819 */ /* 0x000fe20000011403 */
[----:B------:R-:W-:Y:S01]  /*4b60*/  IMAD.SHL.U32 R118, R0, 0x8, RZ ;  /* 0x0000000800767824 */ /* 0x000fe200078e00ff */
[C---:B------:R-:W-:Y:S01]  /*4b70*/  LOP3.LUT R2, R3.reuse, 0xfffffff0, RZ, 0xc0, !PT ;  /* 0xfffffff003027812 */ /* 0x040fe200078ec0ff */
[----:B------:R-:W-:Y:S01]  /*4b80*/  IMAD R18, R18, c[0x0][0x2c4], R5 ;  /* 0x0000b10012127a24 */ /* 0x000fe200078e0205 */
[----:B------:R-:W-:Y:S01]  /*4b90*/  LEA.HI R51, R3, R9, RZ, 0x1 ;  /* 0x0000000903337211 */ /* 0x000fe200078f08ff */
[----:B------:R-:W-:Y:S01]  /*4ba0*/  IMAD R7, R7, c[0x0][0x1b0], RZ ;  /* 0x00006c0007077a24 */ /* 0x000fe200078e02ff */
[----:B------:R-:W-:Y:S01]  /*4bb0*/  SHF.R.S32.HI R119, RZ, 0x1f, R118 ;  /* 0x0000001fff777819 */ /* 0x000fe20000011476 */
[----:B------:R-:W-:Y:S01]  /*4bc0*/  IMAD.IADD R2, R54, 0x1, -R2 ;  /* 0x0000000136027824 */ /* 0x000fe200078e0a02 */
[----:B------:R-:W-:Y:S01]  /*4bd0*/  LOP3.LUT R51, R51, 0xfffffffe, RZ, 0xc0, !PT ;  /* 0xfffffffe33337812 */ /* 0x000fe200078ec0ff */
[----:B------:R-:W-:Y:S01]  /*4be0*/  IMAD R7, R12, c[0x0][0x1b4], R7 ;  /* 0x00006d000c077a24 */ /* 0x000fe200078e0207 */
[----:B------:R-:W-:Y:S01]  /*4bf0*/  IADD3 R59, R118, 0x40, RZ ;  /* 0x00000040763b7810 */ /* 0x000fe20007ffe0ff */
[----:B------:R-:W-:Y:S01]  /*4c00*/  IMAD.WIDE.U32 R12, R12, c[0x0][0x1b0], R14 ;  /* 0x00006c000c0c7a25 */ /* 0x000fe200078e000e */
[----:B------:R-:W-:-:S02]  /*4c10*/  ISETP.GE.AND P5, PT, R79, c[0x0][0x198], PT ;  /* 0x000066004f007a0c */ /* 0x000fc40003fa6270 */
[----:B------:R-:W-:Y:S01]  /*4c20*/  ISETP.GE.AND P6, PT, R59, c[0x0][0x1d4], PT ;  /* 0x000075003b007a0c */ /* 0x000fe20003fc6270 */
[----:B------:R-:W-:Y:S01]  /*4c30*/  IMAD.IADD R51, R9, 0x1, -R51 ;  /* 0x0000000109337824 */ /* 0x000fe200078e0a33 */
[----:B------:R-:W-:Y:S01]  /*4c40*/  SHF.R.S32.HI R9, RZ, 0x1f, R18 ;  /* 0x0000001fff097819 */ /* 0x000fe20000011412 */
[----:B------:R-:W-:Y:S01]  /*4c50*/  IMAD.IADD R13, R13, 0x1, R7 ;  /* 0x000000010d0d7824 */ /* 0x000fe200078e0207 */
[----:B------:R-:W-:Y:S01]  /*4c60*/  IADD3 R7, R79, 0x80, RZ ;  /* 0x000000804f077810 */ /* 0x000fe20007ffe0ff */
[----:B------:R-:W-:Y:S02]  /*4c70*/  IMAD.IADD R11, R149, 0x1, R48 ;  /* 0x00000001950b7824 */ /* 0x000fe400078e0230 */
[----:B------:R-:W-:Y:S01]  /*4c80*/  IMAD R9, R9, c[0x0][0x1a8], RZ ;  /* 0x00006a0009097a24 */ /* 0x000fe200078e02ff */
[----:B------:R-:W-:Y:S01]  /*4c90*/  ISETP.GE.AND P4, PT, R7, c[0x0][0x198], PT ;  /* 0x0000660007007a0c */ /* 0x000fe20003f86270 */
[----:B------:R-:W-:Y:S01]  /*4ca0*/  IMAD R8, R227, c[0x0][0x2c4], RZ ;  /* 0x0000b100e3087a24 */ /* 0x000fe200078e02ff */
[----:B------:R-:W-:Y:S01]  /*4cb0*/  IADD3 R5, R11, 0x20, RZ ;  /* 0x000000200b057810 */ /* 0x000fe20007ffe0ff */
[C---:B------:R-:W-:Y:S01]  /*4cc0*/  IMAD R9, R18.reuse, c[0x0][0x1ac], R9 ;  /* 0x00006b0012097a24 */ /* 0x040fe200078e0209 */
[----:B------:R-:W-:Y:S01]  /*4cd0*/  P2R R3, PR, RZ, 0x10 ;  /* 0x00000010ff037803 */ /* 0x000fe20000000000 */
[----:B------:R-:W-:Y:S01]  /*4ce0*/  IMAD.WIDE.U32 R18, R18, c[0x0][0x1a8], R12 ;  /* 0x00006a0012127a25 */ /* 0x000fe200078e000c */
[----:B------:R-:W-:-:S02]  /*4cf0*/  SHF.R.S32.HI R13, RZ, 0x1f, R2 ;  /* 0x0000001fff0d7819 */ /* 0x000fc40000011402 */
[----:B------:R-:W-:Y:S01]  /*4d00*/  ISETP.GE.AND P1, PT, R5, R8, PT ;  /* 0x000000080500720c */ /* 0x000fe20003f26270 */
[----:B------:R-:W-:Y:S01]  /*4d10*/  IMAD.IADD R9, R19, 0x1, R9 ;  /* 0x0000000113097824 */ /* 0x000fe200078e0209 */
[----:B------:R-:W-:Y:S01]  /*4d20*/  LEA R12, P0, R18, c[0x0][0x160], 0x1 ;  /* 0x00005800120c7a11 */ /* 0x000fe200078008ff */
[----:B------:R-:W-:Y:S01]  /*4d30*/  IMAD R16, R26, c[0x0][0x1e0], RZ ;  /* 0x000078001a107a24 */ /* 0x000fe200078e02ff */
[----:B------:R-:W-:Y:S01]  /*4d40*/  LEA.HI R13, R13, R2, RZ, 0x3 ;  /* 0x000000020d0d7211 */ /* 0x000fe200078f18ff */
[----:B------:R-:W-:Y:S01]  /*4d50*/  IMAD.WIDE.U32 R24, R20, c[0x0][0x1e0], R118 ;  /* 0x0000780014187a25 */ /* 0x000fe200078e0076 */
[----:B------:R-:W-:Y:S01]  /*4d60*/  LEA.HI.X R9, R18, c[0x0][0x164], R9, 0x1, P0 ;  /* 0x0000590012097a11 */ /* 0x000fe200000f0c09 */
[----:B------:R-:W-:Y:S01]  /*4d70*/  SHFL.IDX PT, R22, R12, RZ, 0x181f ;  /* 0x00181fff0c167589 */ /* 0x000fe200000e0000 */
[----:B------:R-:W-:Y:S01]  /*4d80*/  LOP3.LUT R3, R13, 0xfffffff8, RZ, 0xc0, !PT ;  /* 0xfffffff80d037812 */ /* 0x000fe200078ec0ff */
[----:B------:R-:W-:Y:S01]  /*4d90*/  IMAD R16, R20, c[0x0][0x1e4], R16 ;  /* 0x0000790014107a24 */ /* 0x000fe200078e0210 */
[----:B------:R-:W-:Y:S01]  /*4da0*/  P2R R15, PR, RZ, 0x2 ;  /* 0x00000002ff0f7803 */ /* 0x000fe20000000000 */
[----:B------:R-:W1:Y:S01]  /*4db0*/  SHFL.IDX PT, R23, R9, RZ, 0x181f ;  /* 0x00181fff09177589 */ /* 0x000e6200000e0000 */
[----:B------:R-:W-:Y:S01]  /*4dc0*/  ISETP.GE.AND P1, PT, R11, R8, PT ;  /* 0x000000080b00720c */ /* 0x000fe20003f26270 */
[----:B------:R-:W-:Y:S01]  /*4dd0*/  IMAD.IADD R3, R2, 0x1, -R3 ;  /* 0x0000000102037824 */ /* 0x000fe200078e0a03 */
[----:B------:R-:W-:Y:S01]  /*4de0*/  ISETP.NE.U32.AND P0, PT, RZ, c[0x0][0x350], PT ;  /* 0x0000d400ff007a0c */ /* 0x000fe20003f05070 */
[----:B------:R-:W-:Y:S01]  /*4df0*/  IMAD.IADD R17, R25, 0x1, R16 ;  /* 0x0000000119117824 */ /* 0x000fe200078e0210 */
[----:B------:R-:W-:Y:S01]  /*4e00*/  IADD3 R5, R79, 0xc0, RZ ;  /* 0x000000c04f057810 */ /* 0x000fe20007ffe0ff */
[----:B------:R-:W-:Y:S01]  /*4e10*/  IMAD.MOV.U32 R16, RZ, RZ, R24 ;  /* 0x000000ffff107224 */ /* 0x000fe200078e0018 */
[----:B------:R-:W-:Y:S01]  /*4e20*/  ISETP.NE.AND.EX P0, PT, RZ, c[0x0][0x354], PT, P0 ;  /* 0x0000d500ff007a0c */ /* 0x000fe20003f05300 */
[----:B------:R-:W-:Y:S01]  /*4e30*/  IMAD.SHL.U32 R2, R51, 0x8, RZ ;  /* 0x0000000833027824 */ /* 0x000fe200078e00ff */
[----:B------:R-:W-:Y:S01]  /*4e40*/  ISETP.GE.AND P3, PT, R5, c[0x0][0x198], PT ;  /* 0x0000660005007a0c */ /* 0x000fe20003f66270 */
[----:B------:R-:W-:-:S02]  /*4e50*/  IMAD R26, R26, c[0x0][0x208], RZ ;  /* 0x000082001a1a7a24 */ /* 0x000fc400078e02ff */
[----:B------:R-:W-:Y:S01]  /*4e60*/  IMAD.SHL.U32 R125, R48, 0x40, RZ ;  /* 0x00000040307d7824 */ /* 0x000fe200078e00ff */
[----:B------:R-:W-:Y:S01]  /*4e70*/  P2R R14, PR, RZ, 0x8 ;  /* 0x00000008ff0e7803 */ /* 0x000fe20000000000 */
[C---:B------:R-:W-:Y:S01]  /*4e80*/  IMAD R26, R20.reuse, c[0x0][0x20c], R26 ;  /* 0x00008300141a7a24 */ /* 0x040fe200078e021a */
[----:B------:R-:W-:Y:S01]  /*4e90*/  @!P1 SHF.R.S32.HI R19, RZ, 0x1f, R7 ;  /* 0x0000001fff139819 */ /* 0x000fe20000011407 */
[----:B------:R-:W-:Y:S01]  /*4ea0*/  IMAD.WIDE.U32 R20, R20, c[0x0][0x208], R118 ;  /* 0x0000820014147a25 */ /* 0x000fe200078e0076 */
[----:B------:R-:W-:Y:S02]  /*4eb0*/  LOP3.LUT R125, R125, 0x1c0, RZ, 0xc0, !PT ;  /* 0x000001c07d7d7812 */ /* 0x000fe400078ec0ff */
[----:B------:R-:W-:Y:S01]  /*4ec0*/  @!P1 SHF.R.S32.HI R18, RZ, 0x1f, R5 ;  /* 0x0000001fff129819 */ /* 0x000fe20000011405 */
[----:B------:R-:W-:Y:S01]  /*4ed0*/  IMAD R218, R87, c[0x0][0x1e8], RZ ;  /* 0x00007a0057da7a24 */ /* 0x000fe200078e02ff */
[----:B------:R-:W-:Y:S01]  /*4ee0*/  LOP3.LUT R49, R125, 0x38, R118, 0xf8, !PT ;  /* 0x000000387d317812 */ /* 0x000fe200078ef876 */
[----:B------:R-:W-:Y:S01]  /*4ef0*/  IMAD.IADD R27, R21, 0x1, R26 ;  /* 0x00000001151b7824 */ /* 0x000fe200078e021a */
[----:B------:R-:W-:Y:S01]  /*4f00*/  SHF.R.U32.HI R124, RZ, 0x3, R125 ;  /* 0x00000003ff7c7819 */ /* 0x000fe2000001167d */
[----:B------:R-:W-:Y:S01]  /*4f10*/  IMAD.SHL.U32 R123, R123, 0x8, RZ ;  /* 0x000000087b7b7824 */ /* 0x000fe200078e00ff */
[----:B------:R-:W-:Y:S01]  /*4f20*/  @!P1 LEA.HI R19, R19, R7, RZ, 0x3 ;  /* 0x0000000713139211 */ /* 0x000fe200078f18ff */
[C---:B------:R-:W-:Y:S01]  /*4f30*/  IMAD R218, R215.reuse, c[0x0][0x1ec], R218 ;  /* 0x00007b00d7da7a24 */ /* 0x040fe200078e02da */
[----:B------:R-:W-:Y:S01]  /*4f40*/  @!P1 LEA.HI R18, R18, R5, RZ, 0x3 ;  /* 0x0000000512129211 */ /* 0x000fe200078f18ff */
[----:B------:R-:W-:Y:S01]  /*4f50*/  IMAD.WIDE.U32 R16, R215, c[0x0][0x1e8], R16 ;  /* 0x00007a00d7107a25 */ /* 0x000fe200078e0010 */
[----:B------:R-:W-:-:S02]  /*4f60*/  LOP3.LUT R123, R123, 0xfffffe00, RZ, 0xc0, !PT ;  /* 0xfffffe007b7b7812 */ /* 0x000fc400078ec0ff */
[----:B------:R-:W-:Y:S01]  /*4f70*/  @!P1 LOP3.LUT R19, R19, 0xfffffff8, RZ, 0xc0, !PT ;  /* 0xfffffff813139812 */ /* 0x000fe200078ec0ff */
[----:B------:R-:W-:Y:S01]  /*4f80*/  IMAD.MOV.U32 R26, RZ, RZ, R20 ;  /* 0x000000ffff1a7224 */ /* 0x000fe200078e0014 */
[----:B------:R-:W-:Y:S01]  /*4f90*/  @!P1 SHF.R.S32.HI R20, RZ, 0x1f, R59 ;  /* 0x0000001fff149819 */ /* 0x000fe2000001143b */
[----:B------:R-:W-:Y:S01]  /*4fa0*/  IMAD.IADD R219, R218, 0x1, R17 ;  /* 0x00000001dadb7824 */ /* 0x000fe200078e0211 */
[----:B------:R-:W-:Y:S01]  /*4fb0*/  LOP3.LUT R49, R123, R49, R124, 0xf6, !PT ;  /* 0x000000317b317212 */ /* 0x000fe200078ef67c */
[----:B------:R-:W-:Y:S01]  /*4fc0*/  IMAD.MOV.U32 R218, RZ, RZ, R16 ;  /* 0x000000ffffda7224 */ /* 0x000fe200078e0010 */
[----:B------:R-:W-:Y:S01]  /*4fd0*/  @!P1 LEA.HI R20, R20, R59, RZ, 0x3 ;  /* 0x0000003b14149211 */ /* 0x000fe200078f18ff */
[----:B------:R-:W-:Y:S01]  /*4fe0*/  IMAD R16, R87, c[0x0][0x210], RZ ;  /* 0x0000840057107a24 */ /* 0x000fe200078e02ff */
[----:B------:R-:W-:Y:S01]  /*4ff0*/  P2R R14, PR, RZ, 0x20 ;  /* 0x00000020ff0e7803 */ /* 0x000fe20000000000 */
[----:B------:R-:W-:Y:S01]  /*5000*/  IMAD.WIDE.U32 R26, R215, c[0x0][0x210], R26 ;  /* 0x00008400d71a7a25 */ /* 0x000fe200078e001a */
[----:B------:R-:W-:-:S02]  /*5010*/  @!P1 LOP3.LUT R20, R20, 0xfffffff8, RZ, 0xc0, !PT ;  /* 0xfffffff814149812 */ /* 0x000fc400078ec0ff */
[----:B------:R-:W-:Y:S01]  /*5020*/  @!P1 LOP3.LUT R18, R18, 0xfffffff8, RZ, 0xc0, !PT ;  /* 0xfffffff812129812 */ /* 0x000fe200078ec0ff */
[----:B------:R-:W-:Y:S02]  /*5030*/  IMAD R16, R215, c[0x0][0x214], R16 ;  /* 0x00008500d7107a24 */ /* 0x000fe400078e0210 */
[----:B------:R-:W-:Y:S02]  /*5040*/  @!P1 IMAD.SHL.U32 R14, R49, 0x2, RZ ;  /* 0x00000002310e9824 */ /* 0x000fe400078e00ff */
[----:B------:R-:W-:Y:S02]  /*5050*/  IMAD.SHL.U32 R13, R13, 0x40, RZ ;  /* 0x000000400d0d7824 */ /* 0x000fe400078e00ff */
[----:B------:R-:W-:Y:S02]  /*5060*/  IMAD.IADD R17, R16, 0x1, R27 ;  /* 0x0000000110117824 */ /* 0x000fe400078e021b */
[----:B-1----:R-:W-:-:S04]  /*5070*/  @!P1 IMAD.WIDE R20, R20, 0x2, R22 ;  /* 0x0000000214149825 */ /* 0x002fc800078e0216 */
[----:B------:R-:W-:Y:S02]  /*5080*/  IMAD.MOV.U32 R16, RZ, RZ, R26 ;  /* 0x000000ffff107224 */ /* 0x000fe400078e001a */
[----:B------:R-:W-:-:S04]  /*5090*/  @!P1 IMAD.WIDE R26, R19, 0x2, R22 ;  /* 0x00000002131a9825 */ /* 0x000fc800078e0216 */
[----:B------:R-:W-:Y:S01]  /*50a0*/  @!P1 IMAD.WIDE R18, R18, 0x2, R22 ;  /* 0x0000000212129825 */ /* 0x000fe200078e0216 */
[----:B--2---:R-:W-:-:S03]  /*50b0*/  @P2 SHF.R.S32.HI R25, RZ, 0x1f, R4 ;  /* 0x0000001fff192819 */ /* 0x004fc60000011404 */
[----:B------:R-:W-:Y:S02]  /*50c0*/  @P2 IMAD.MOV.U32 R24, RZ, RZ, R4 ;  /* 0x000000ffff182224 */ /* 0x000fe400078e0004 */
[----:B------:R-:W-:Y:S02]  /*50d0*/  IMAD.SHL.U32 R4, R3, 0x40, RZ ;  /* 0x0000004003047824 */ /* 0x000fe400078e00ff */
[----:B------:R-:W-:Y:S02]  /*50e0*/  @!P2 IMAD.MOV.U32 R24, RZ, RZ, R216 ;  /* 0x000000ffff18a224 */ /* 0x000fe400078e00d8 */
[----:B------:R-:W-:Y:S01]  /*50f0*/  @!P2 IMAD.MOV.U32 R25, RZ, RZ, R10 ;  /* 0x000000ffff19a224 */ /* 0x000fe200078e000a */
[----:B------:R-:W-:Y:S02]  /*5100*/  LOP3.LUT R4, R4, 0x1c0, RZ, 0xc0, !PT ;  /* 0x000001c004047812 */ /* 0x000fe400078ec0ff */
[----:B------:R-:W-:Y:S02]  /*5110*/  SEL R228, R24, RZ, !P0 ;  /* 0x000000ff18e47207 */ /* 0x000fe40004000000 */
[----:B------:R-:W-:-:S02]  /*5120*/  LOP3.LUT R2, R4, 0x8, R2, 0xf8, !PT ;  /* 0x0000000804027812 */ /* 0x000fc400078ef802 */
[----:B------:R-:W-:Y:S01]  /*5130*/  SEL R10, R25, RZ, !P0 ;  /* 0x000000ff190a7207 */ /* 0x000fe20004000000 */
[----:B------:R-:W-:Y:S01]  /*5140*/  IMAD.WIDE.U32 R218, R228, c[0x0][0x1f0], R218 ;  /* 0x00007c00e4da7a25 */ /* 0x000fe200078e00da */
[----:B------:R-:W-:Y:S02]  /*5150*/  SHF.R.U32.HI R4, RZ, 0x3, R4 ;  /* 0x00000003ff047819 */ /* 0x000fe40000011604 */
[C---:B------:R-:W-:Y:S01]  /*5160*/  @!P1 LEA R24, P0, R79.reuse, R22, 0x1 ;  /* 0x000000164f189211 */ /* 0x040fe200078008ff */
[----:B------:R-:W-:Y:S01]  /*5170*/  IMAD R222, R10, c[0x0][0x1f0], RZ ;  /* 0x00007c000ade7a24 */ /* 0x000fe200078e02ff */
[----:B------:R-:W-:Y:S01]  /*5180*/  LOP3.LUT R4, R2, R4, RZ, 0x3c, !PT ;  /* 0x0000000402047212 */ /* 0x000fe200078e3cff */
[----:B------:R-:W-:Y:S01]  /*5190*/  IMAD.MOV.U32 R2, RZ, RZ, 0x20 ;  /* 0x00000020ff027424 */ /* 0x000fe200078e00ff */
[----:B------:R-:W-:Y:S01]  /*51a0*/  @!P1 LEA.HI.X R25, R79, R23, R119, 0x1, P0 ;  /* 0x000000174f199211 */ /* 0x000fe200000f0c77 */
[----:B------:R-:W-:Y:S01]  /*51b0*/  IMAD R221, R10, c[0x0][0x218], RZ ;  /* 0x000086000add7a24 */ /* 0x000fe200078e02ff */
[C---:B------:R-:W-:Y:S01]  /*51c0*/  LOP3.LUT P2, RZ, R3.reuse, 0x4, RZ, 0xc0, !PT ;  /* 0x0000000403ff7812 */ /* 0x040fe2000784c0ff */
[----:B------:R-:W-:Y:S01]  /*51d0*/  IMAD R222, R228, c[0x0][0x1f4], R222 ;  /* 0x00007d00e4de7a24 */ /* 0x000fe200078e02de */
[----:B------:R-:W-:Y:S01]  /*51e0*/  LOP3.LUT P0, RZ, R3, 0x2, RZ, 0xc0, !PT ;  /* 0x0000000203ff7812 */ /* 0x000fe2000780c0ff */
[----:B------:R-:W-:Y:S01]  /*51f0*/  IMAD.MOV.U32 R3, RZ, RZ, 0x10 ;  /* 0x00000010ff037424 */ /* 0x000fe200078e00ff */
[----:B------:R-:W-:Y:S01]  /*5200*/  SEL R2, R2, 0xffffffe0, !P2 ;  /* 0xffffffe002027807 */ /* 0x000fe20005000000 */
[----:B------:R-:W-:Y:S01]  /*5210*/  @!PT LDS RZ, [RZ] ;  /* 0x00000000fffff984 */ /* 0x000fe20000000800 */
[----:B------:R1:W-:Y:S01]  /*5220*/  @!P1 LDGSTS.E.BYPASS.LTC128B.128 [R14+0x10080], [R24.64], !P5 ;  /* 0x10080000180e9fae */ /* 0x0003e2000e901d48 */
[----:B------:R-:W-:Y:S01]  /*5230*/  ISETP.GE.AND P2, PT, R59, c[0x0][0x198], PT ;  /* 0x000066003b007a0c */ /* 0x000fe20003f46270 */
[C---:B------:R-:W-:Y:S01]  /*5240*/  IMAD R221, R228.reuse, c[0x0][0x21c], R221 ;  /* 0x00008700e4dd7a24 */ /* 0x040fe200078e02dd */
[----:B------:R-:W-:Y:S01]  /*5250*/  SEL R3, R3, 0xfffffff0, !P0 ;  /* 0xfffffff003037807 */ /* 0x000fe20004000000 */
[----:B------:R-:W-:Y:S01]  /*5260*/  IMAD.WIDE.U32 R228, R228, c[0x0][0x218], R16 ;  /* 0x00008600e4e47a25 */ /* 0x000fe200078e0010 */
[----:B------:R-:W-:-:S02]  /*5270*/  ISETP.NE.AND P0, PT, R15, RZ, PT ;  /* 0x000000ff0f00720c */ /* 0x000fc40003f05270 */
[----:B------:R-:W-:Y:S01]  /*5280*/  LOP3.LUT R4, R4, 0xfffffe00, R13, 0xf8, !PT ;  /* 0xfffffe0004047812 */ /* 0x000fe200078ef80d */
[----:B------:R-:W-:Y:S01]  /*5290*/  IMAD.IADD R223, R219, 0x1, R222 ;  /* 0x00000001dbdf7824 */ /* 0x000fe200078e02de */
[C---:B------:R-:W-:Y:S01]  /*52a0*/  IADD3 R13, R118.reuse, 0x80, RZ ;  /* 0x00000080760d7810 */ /* 0x040fe20007ffe0ff */
[----:B------:R-:W-:Y:S01]  /*52b0*/  IMAD.IADD R221, R229, 0x1, R221 ;  /* 0x00000001e5dd7824 */ /* 0x000fe200078e02dd */
[----:B------:R-:W-:Y:S02]  /*52c0*/  IADD3 R10, R118, 0xc0, RZ ;  /* 0x000000c0760a7810 */ /* 0x000fe40007ffe0ff */
[----:B------:R-:W-:Y:S01]  /*52d0*/  ISETP.GE.AND P5, PT, R13, c[0x0][0x1d4], PT ;  /* 0x000075000d007a0c */ /* 0x000fe20003fa6270 */
[----:B------:R2:W-:Y:S04]  /*52e0*/  @!P1 LDGSTS.E.BYPASS.LTC128B.128 [R14+0x14080], [R20.64], !P2 ;  /* 0x14080000140e9fae */ /* 0x0005e8000d101d48 */
[----:B------:R1:W-:Y:S01]  /*52f0*/  @!P1 LDGSTS.E.BYPASS.LTC128B.128 [R14+0x18080], [R26.64], !P4 ;  /* 0x180800001a0e9fae */ /* 0x0003e2000e101d48 */
[----:B------:R-:W-:-:S03]  /*5300*/  ISETP.GE.AND P4, PT, R10, c[0x0][0x1d4], PT ;  /* 0x000075000a007a0c */ /* 0x000fc60003f86270 */
[----:B------:R1:W-:Y:S01]  /*5310*/  @!P1 LDGSTS.E.BYPASS.LTC128B.128 [R14+0x1c080], [R18.64], !P3 ;  /* 0x1c080000120e9fae */ /* 0x0003e2000d901d48 */
[----:B------:R-:W-:-:S03]  /*5320*/  ISETP.GE.AND P3, PT, R118, c[0x0][0x1d4], PT ;  /* 0x0000750076007a0c */ /* 0x000fc60003f66270 */
[----:B--2---:R1:W2:Y:S04]  /*5330*/  SHFL.IDX PT, R20, R12, 0x1, 0x181f ;  /* 0x00381f000c147f89 */ /* 0x0042a800000e0000 */
[----:B------:R1:W3:Y:S01]  /*5340*/  SHFL.IDX PT, R21, R9, 0x1, 0x181f ;  /* 0x00381f0009157f89 */ /* 0x0002e200000e0000 */
[----:B------:R-:W-:Y:S05]  /*5350*/  @P0 BRA `(.L_x_591) ;  /* 0x000001c000000947 */ /* 0x000fea0003800000 */
[C---:B------:R-:W-:Y:S02]  /*5360*/  IADD3 R16, R79.reuse, 0x80, RZ ;  /* 0x000000804f107810 */ /* 0x040fe40007ffe0ff */
[----:B------:R-:W-:Y:S02]  /*5370*/  IADD3 R13, R79, 0xc0, RZ ;  /* 0x000000c04f0d7810 */ /* 0x000fe40007ffe0ff */
[----:B------:R-:W-:Y:S02]  /*5380*/  SHF.R.S32.HI R17, RZ, 0x1f, R59 ;  /* 0x0000001fff117819 */ /* 0x000fe4000001143b */
[----:B-1----:R-:W-:-:S02]  /*5390*/  SHF.R.S32.HI R14, RZ, 0x1f, R16 ;  /* 0x0000001fff0e7819 */ /* 0x002fc40000011410 */
[----:B--2---:R-:W-:Y:S02]  /*53a0*/  LEA R22, P0, R79, R20, 0x1 ;  /* 0x000000144f167211 */ /* 0x004fe400078008ff */
[----:B------:R-:W-:Y:S02]  /*53b0*/  SHF.R.S32.HI R10, RZ, 0x1f, R13 ;  /* 0x0000001fff0a7819 */ /* 0x000fe4000001140d */
[----:B------:R-:W-:Y:S02]  /*53c0*/  P2R R19, PR, RZ, 0x8 ;  /* 0x00000008ff137803 */ /* 0x000fe40000000000 */
[----:B------:R-:W-:Y:S02]  /*53d0*/  LEA.HI R17, R17, R59, RZ, 0x3 ;  /* 0x0000003b11117211 */ /* 0x000fe400078f18ff */
[----:B------:R-:W-:Y:S02]  /*53e0*/  ISETP.GE.AND P3, PT, R79, c[0x0][0x198], PT ;  /* 0x000066004f007a0c */ /* 0x000fe40003f66270 */
[----:B------:R-:W-:-:S02]  /*53f0*/  P2R R18, PR, RZ, 0x2 ;  /* 0x00000002ff127803 */ /* 0x000fc40000000000 */
[----:B------:R-:W-:Y:S02]  /*5400*/  LEA.HI R14, R14, R16, RZ, 0x3 ;  /* 0x000000100e0e7211 */ /* 0x000fe400078f18ff */
[----:B---3--:R-:W-:Y:S02]  /*5410*/  LEA.HI.X R23, R79, R21, R119, 0x1, P0 ;  /* 0x000000154f177211 */ /* 0x008fe400000f0c77 */
[----:B------:R-:W-:Y:S01]  /*5420*/  LEA.HI R10, R10, R13, RZ, 0x3 ;  /* 0x0000000d0a0a7211 */ /* 0x000fe200078f18ff */
[----:B------:R-:W-:Y:S01]  /*5430*/  IMAD.SHL.U32 R13, R49, 0x2, RZ ;  /* 0x00000002310d7824 */ /* 0x000fe200078e00ff */
[----:B------:R-:W-:Y:S02]  /*5440*/  ISETP.GE.AND P1, PT, R7, c[0x0][0x198], PT ;  /* 0x0000660007007a0c */ /* 0x000fe40003f26270 */
[----:B------:R-:W-:Y:S02]  /*5450*/  ISETP.GE.AND P0, PT, R5, c[0x0][0x198], PT ;  /* 0x0000660005007a0c */ /* 0x000fe40003f06270 */
[----:B------:R-:W-:Y:S01]  /*5460*/  LOP3.LUT R17, R17, 0xfffffff8, RZ, 0xc0, !PT ;  /* 0xfffffff811117812 */ /* 0x000fe200078ec0ff */
[----:B------:R1:W-:Y:S01]  /*5470*/  LDGSTS.E.BYPASS.LTC128B.128 [R13+0x11080], [R22.64], !P3 ;  /* 0x11080000160d7fae */ /* 0x0003e2000d901d48 */
[----:B------:R-:W-:-:S02]  /*5480*/  LOP3.LUT R14, R14, 0xfffffff8, RZ, 0xc0, !PT ;  /* 0xfffffff80e0e7812 */ /* 0x000fc400078ec0ff */
        /* <DEDUP_REMOVED lines=9> */
.L_x_591:
[----:B------:R-:W-:Y:S05]  /*5520*/  BSYNC B0 ;  /* 0x0000000000007941 */ /* 0x000fea0003800000 */
.L_x_590:
[----:B------:R-:W-:Y:S01]  /*5530*/  IADD3 R10, R11, 0x40, RZ ;  /* 0x000000400b0a7810 */ /* 0x000fe20007ffe0ff */
[----:B-1----:R1:W4:Y:S01]  /*5540*/  SHFL.IDX PT, R23, R9, 0x2, 0x181f ;  /* 0x00581f0009177f89 */ /* 0x00232200000e0000 */
[----:B------:R-:W-:Y:S02]  /*5550*/  BSSY B0, `(.L_x_592) ;  /* 0x0000022000007945 */ /* 0x000fe40003800000 */
[----:B------:R-:W-:Y:S01]  /*5560*/  ISETP.GE.AND P0, PT, R10, R8, PT ;  /* 0x000000080a00720c */ /* 0x000fe20003f06270 */
[----:B------:R1:W3:Y:S03]  /*5570*/  SHFL.IDX PT, R22, R12, 0x2, 0x181f ;  /* 0x00581f000c167f89 */ /* 0x0002e600000e0000 */
[----:B------:R-:W-:-:S09]  /*5580*/  P2R R10, PR, RZ, 0x1 ;  /* 0x00000001ff0a7803 */ /* 0x000fd20000000000 */
[----:B------:R-:W-:Y:S05]  /*5590*/  @P0 BRA `(.L_x_593) ;  /* 0x000001d000000947 */ /* 0x000fea0003800000 */
[C---:B------:R-:W-:Y:S02]  /*55a0*/  IADD3 R17, R79.reuse, 0x80, RZ ;  /* 0x000000804f117810 */ /* 0x040fe40007ffe0ff */
[C---:B------:R-:W-:Y:S02]  /*55b0*/  IADD3 R14, R79.reuse, 0xc0, RZ ;  /* 0x000000c04f0e7810 */ /* 0x040fe40007ffe0ff */
[----:B------:R-:W-:Y:S02]  /*55c0*/  SHF.R.S32.HI R18, RZ, 0x1f, R59 ;  /* 0x0000001fff127819 */ /* 0x000fe4000001143b */
[----:B------:R-:W-:Y:S02]  /*55d0*/  SHF.R.S32.HI R16, RZ, 0x1f, R17 ;  /* 0x0000001fff107819 */ /* 0x000fe40000011411 */
[----:B---3--:R-:W-:Y:S02]  /*55e0*/  LEA R24, P0, R79, R22, 0x1 ;  /* 0x000000164f187211 */ /* 0x008fe400078008ff */
[----:B------:R-:W-:-:S02]  /*55f0*/  SHF.R.S32.HI R13, RZ, 0x1f, R14 ;  /* 0x0000001fff0d7819 */ /* 0x000fc4000001140e */
[----:B--2---:R-:W-:Y:S02]  /*5600*/  P2R R20, PR, RZ, 0x8 ;  /* 0x00000008ff147803 */ /* 0x004fe40000000000 */
[----:B------:R-:W-:Y:S02]  /*5610*/  LEA.HI R18, R18, R59, RZ, 0x3 ;  /* 0x0000003b12127211 */ /* 0x000fe400078f18ff */
[C---:B------:R-:W-:Y:S02]  /*5620*/  ISETP.GE.AND P3, PT, R79.reuse, c[0x0][0x198], PT ;  /* 0x000066004f007a0c */ /* 0x040fe40003f66270 */
[----:B------:R-:W-:Y:S02]  /*5630*/  P2R R19, PR, RZ, 0x2 ;  /* 0x00000002ff137803 */ /* 0x000fe40000000000 */
[----:B------:R-:W-:Y:S02]  /*5640*/  LEA.HI R16, R16, R17, RZ, 0x3 ;  /* 0x0000001110107211 */ /* 0x000fe400078f18ff */
[----:B----4-:R-:W-:-:S02]  /*5650*/  LEA.HI.X R25, R79, R23, R119, 0x1, P0 ;  /* 0x000000174f197211 */ /* 0x010fc400000f0c77 */
[----:B------:R-:W-:Y:S01]  /*5660*/  LEA.HI R13, R13, R14, RZ, 0x3 ;  /* 0x0000000e0d0d7211 */ /* 0x000fe200078f18ff */
[----:B------:R-:W-:Y:S01]  /*5670*/  IMAD.SHL.U32 R14, R49, 0x2, RZ ;  /* 0x00000002310e7824 */ /* 0x000fe200078e00ff */
[----:B------:R-:W-:Y:S02]  /*5680*/  ISETP.GE.AND P1, PT, R7, c[0x0][0x198], PT ;  /* 0x0000660007007a0c */ /* 0x000fe40003f26270 */
[----:B------:R-:W-:Y:S02]  /*5690*/  ISETP.GE.AND P0, PT, R5, c[0x0][0x198], PT ;  /* 0x0000660005007a0c */ /* 0x000fe40003f06270 */
[----:B------:R-:W-:Y:S01]  /*56a0*/  LOP3.LUT R18, R18, 0xfffffff8, RZ, 0xc0, !PT ;  /* 0xfffffff812127812 */ /* 0x000fe200078ec0ff */
[----:B------:R-:W-:Y:S01]  /*56b0*/  @!PT LDS RZ, [RZ] ;  /* 0x00000000fffff984 */ /* 0x000fe20000000800 */
[----:B------:R2:W-:Y:S01]  /*56c0*/  LDGSTS.E.BYPASS.LTC128B.128 [R14+0x12080], [R24.64], !P3 ;  /* 0x12080000180e7fae */ /* 0x0005e2000d901d48 */
        /* <DEDUP_REMOVED lines=10> */
.L_x_593:
[----:B------:R-:W-:Y:S05]  /*5770*/  BSYNC B0 ;  /* 0x0000000000007941 */ /* 0x000fea0003800000 */
.L_x_592:
[----:B--2---:R2:W1:Y:S01]  /*5780*/  SHFL.IDX PT, R17, R9, 0x3, 0x181f ;  /* 0x00781f0009117f89 */ /* 0x00446200000e0000 */
[----:B------:R-:W-:Y:S03]  /*5790*/  BSSY B0, `(.L_x_594) ;  /* 0x000001f000007945 */ /* 0x000fe60003800000 */
[----:B------:R4:W3:Y:S01]  /*57a0*/  SHFL.IDX PT, R16, R12, 0x3, 0x181f ;  /* 0x00781f000c107f89 */ /* 0x0008e200000e0000 */
[----:B-12---:R-:W-:-:S04]  /*57b0*/  IADD3 R9, R11, 0x60, RZ ;  /* 0x000000600b097810 */ /* 0x006fc80007ffe0ff */
[----:B------:R-:W-:-:S04]  /*57c0*/  ISETP.GE.AND P0, PT, R9, R8, PT ;  /* 0x000000080900720c */ /* 0x000fc80003f06270 */
[----:B------:R-:W-:-:S09]  /*57d0*/  P2R R9, PR, RZ, 0x1 ;  /* 0x00000001ff097803 */ /* 0x000fd20000000000 */
[----:B------:R-:W-:Y:S05]  /*57e0*/  @P0 BRA `(.L_x_595) ;  /* 0x0000019000000947 */ /* 0x000fea0003800000 */
[----:B---34-:R-:W-:Y:S01]  /*57f0*/  LEA R12, P0, R79, R16, 0x1 ;  /* 0x000000104f0c7211 */ /* 0x018fe200078008ff */
[----:B------:R-:W-:-:S03]  /*5800*/  IMAD.SHL.U32 R14, R49, 0x2, RZ ;  /* 0x00000002310e7824 */ /* 0x000fc600078e00ff */
[C---:B------:R-:W-:Y:S02]  /*5810*/  LEA.HI.X R13, R79.reuse, R17, R119, 0x1, P0 ;  /* 0x000000114f0d7211 */ /* 0x040fe400000f0c77 */
[----:B------:R-:W-:-:S13]  /*5820*/  ISETP.GE.AND P0, PT, R79, c[0x0][0x198], PT ;  /* 0x000066004f007a0c */ /* 0x000fda0003f06270 */
[----:B------:R-:W-:Y:S01]  /*5830*/  @!PT LDS RZ, [RZ] ;  /* 0x00000000fffff984 */ /* 0x000fe20000000800 */
[----:B------:R1:W-:Y:S01]  /*5840*/  LDGSTS.E.BYPASS.LTC128B.128 [R14+0x13080], [R12.64], !P0 ;  /* 0x130800000c0e7fae */ /* 0x0003e2000c101d48 */
[----:B------:R-:W-:Y:S02]  /*5850*/  ISETP.GE.AND P0, PT, R7, c[0x0][0x198], PT ;  /* 0x0000660007007a0c */ /* 0x000fe40003f06270 */
[----:B-1----:R-:W-:-:S04]  /*5860*/  SHF.R.S32.HI R12, RZ, 0x1f, R59 ;  /* 0x0000001fff0c7819 */ /* 0x002fc8000001143b */
[----:B------:R-:W-:-:S04]  /*5870*/  LEA.HI R12, R12, R59, RZ, 0x3 ;  /* 0x0000003b0c0c7211 */ /* 0x000fc800078f18ff */
[----:B------:R-:W-:-:S05]  /*5880*/  LOP3.LUT R12, R12, 0xfffffff8, RZ, 0xc0, !PT ;  /* 0xfffffff80c0c7812 */ /* 0x000fca00078ec0ff */
[----:B------:R-:W-:-:S05]  /*5890*/  IMAD.WIDE R12, R12, 0x2, R16 ;  /* 0x000000020c0c7825 */ /* 0x000fca00078e0210 */
[----:B------:R1:W-:Y:S02]  /*58a0*/  LDGSTS.E.BYPASS.LTC128B.128 [R14+0x17080], [R12.64], !P2 ;  /* 0x170800000c0e7fae */ /* 0x0003e4000d101d48 */
[----:B-1----:R-:W-:-:S04]  /*58b0*/  IADD3 R13, R79, 0x80, RZ ;  /* 0x000000804f0d7810 */ /* 0x002fc80007ffe0ff */
[----:B------:R-:W-:-:S04]  /*58c0*/  SHF.R.S32.HI R12, RZ, 0x1f, R13 ;  /* 0x0000001fff0c7819 */ /* 0x000fc8000001140d */
[----:B------:R-:W-:-:S04]  /*58d0*/  LEA.HI R7, R12, R13, RZ, 0x3 ;  /* 0x0000000d0c077211 */ /* 0x000fc800078f18ff */
[----:B------:R-:W-:-:S05]  /*58e0*/  LOP3.LUT R7, R7, 0xfffffff8, RZ, 0xc0, !PT ;  /* 0xfffffff807077812 */ /* 0x000fca00078ec0ff */
[----:B------:R-:W-:-:S05]  /*58f0*/  IMAD.WIDE R12, R7, 0x2, R16 ;  /* 0x00000002070c7825 */ /* 0x000fca00078e0210 */
[----:B------:R1:W-:Y:S01]  /*5900*/  LDGSTS.E.BYPASS.LTC128B.128 [R14+0x1b080], [R12.64], !P0 ;  /* 0x1b0800000c0e7fae */ /* 0x0003e2000c101d48 */
[----:B------:R-:W-:Y:S02]  /*5910*/  ISETP.GE.AND P0, PT, R5, c[0x0][0x198], PT ;  /* 0x0000660005007a0c */ /* 0x000fe40003f06270 */
[----:B-1----:R-:W-:-:S04]  /*5920*/  IADD3 R12, R79, 0xc0, RZ ;  /* 0x000000c04f0c7810 */ /* 0x002fc80007ffe0ff */
[----:B------:R-:W-:-:S04]  /*5930*/  SHF.R.S32.HI R7, RZ, 0x1f, R12 ;  /* 0x0000001fff077819 */ /* 0x000fc8000001140c */
[----:B------:R-:W-:-:S04]  /*5940*/  LEA.HI R5, R7, R12, RZ, 0x3 ;  /* 0x0000000c07057211 */ /* 0x000fc800078f18ff */
[----:B------:R-:W-:-:S05]  /*5950*/  LOP3.LUT R5, R5, 0xfffffff8, RZ, 0xc0, !PT ;  /* 0xfffffff805057812 */ /* 0x000fca00078ec0ff */
[----:B------:R-:W-:-:S05]  /*5960*/  IMAD.WIDE R16, R5, 0x2, R16 ;  /* 0x0000000205107825 */ /* 0x000fca00078e0210 */
[----:B------:R1:W-:Y:S02]  /*5970*/  LDGSTS.E.BYPASS.LTC128B.128 [R14+0x1f080], [R16.64], !P0 ;  /* 0x1f080000100e7fae */ /* 0x0003e4000c101d48 */
.L_x_595:
[----:B---34-:R-:W-:Y:S05]  /*5980*/  BSYNC B0 ;  /* 0x0000000000007941 */ /* 0x018fea0003800000 */
.L_x_594:
[----:B------:R-:W-:Y:S01]  /*5990*/  IADD3 R53, R6, -0x1, RZ ;  /* 0xffffffff06357810 */ /* 0x000fe20007ffe0ff */
[----:B------:R-:W-:Y:S01]  /*59a0*/  IMAD.IADD R12, R220, 0x1, -R48 ;  /* 0x00000001dc0c7824 */ /* 0x000fe200078e0a30 */
[----:B------:R-:W0:Y:S01]  /*59b0*/  LDGDEPBAR ;  /* 0x00000000000079af */ /* 0x000e220000000000 */
[----:B------:R-:W-:Y:S01]  /*59c0*/  IMAD.MOV.U32 R5, RZ, RZ, c[0x0][0x1e0] ;  /* 0x00007800ff057624 */ /* 0x000fe200078e00ff */
[----:B------:R-:W-:Y:S01]  /*59d0*/  SHF.R.S32.HI R58, RZ, 0x1f, R53 ;  /* 0x0000001fff3a7819 */ /* 0x000fe20000011435 */
[----:B------:R-:W-:Y:S01]  /*59e0*/  IMAD R12, R53, -0x20, R12 ;  /* 0xffffffe0350c7824 */ /* 0x000fe200078e020c */
[----:B------:R-:W-:Y:S01]  /*59f0*/  LEA.HI R57, R52, R54, RZ, 0x5 ;  /* 0x0000003634397211 */ /* 0x000fe200078f28ff */
[----:B------:R-:W-:Y:S01]  /*5a00*/  IMAD.MOV.U32 R7, RZ, RZ, 0x5 ;  /* 0x00000005ff077424 */ /* 0x000fe200078e00ff */
[----:B------:R-:W-:Y:S01]  /*5a10*/  SEL R50, RZ, 0x1, P3 ;  /* 0x00000001ff327807 */ /* 0x000fe20001800000 */
[----:B------:R-:W-:Y:S01]  /*5a20*/  BAR.SYNC.DEFER_BLOCKING 0x0 ;  /* 0x0000000000007b1d */ /* 0x000fe20000010000 */
[----:B------:R-:W-:-:S02]  /*5a30*/  ISETP.GE.AND P0, PT, R12, 0x1, PT ;  /* 0x000000010c00780c */ /* 0x000fc40003f06270 */
[C---:B------:R-:W-:Y:S02]  /*5a40*/  SHF.L.U64.HI R7, R5.reuse, R7, c[0x0][0x1e4] ;  /* 0x0000790005077619 */ /* 0x040fe40000010207 */
[----:B------:R-:W-:Y:S02]  /*5a50*/  SHF.L.U32 R5, R5, 0x5, RZ ;  /* 0x0000000505057819 */ /* 0x000fe400000006ff */
[----:B------:R-:W-:-:S07]  /*5a60*/  SHF.R.S32.HI R56, RZ, 0x5, R57 ;  /* 0x00000005ff387819 */ /* 0x000fce0000011439 */
[----:B------:R-:W-:Y:S02]  /*5a70*/  @P0 IMAD R12, R7, R53, RZ ;  /* 0x00000035070c0224 */ /* 0x000fe400078e02ff */
[----:B------:R-:W-:Y:S02]  /*5a80*/  @P0 IMAD.MOV.U32 R222, RZ, RZ, R218 ;  /* 0x000000ffffde0224 */ /* 0x000fe400078e00da */
[-C--:B------:R-:W-:Y:S02]  /*5a90*/  @P0 IMAD R12, R58, R5.reuse, R12 ;  /* 0x000000053a0c0224 */ /* 0x080fe400078e020c */
[----:B-1----:R-:W-:-:S04]  /*5aa0*/  @P0 IMAD.WIDE.U32 R16, R53, R5, R222 ;  /* 0x0000000535100225 */ /* 0x002fc800078e00de */
[----:B------:R-:W-:Y:S01]  /*5ab0*/  @P0 IMAD.IADD R12, R17, 0x1, R12 ;  /* 0x00000001110c0824 */ /* 0x000fe200078e020c */
[----:B------:R-:W-:-:S04]  /*5ac0*/  @P0 LEA R18, P2, R16, c[0x0][0x1c8], 0x1 ;  /* 0x0000720010120a11 */ /* 0x000fc800078408ff */
[----:B------:R-:W-:Y:S02]  /*5ad0*/  @P0 LEA.HI.X R19, R16, c[0x0][0x1cc], R12, 0x1, P2 ;  /* 0x0000730010130a11 */ /* 0x000fe400010f0c0c */
[----:B------:R-:W-:-:S05]  /*5ae0*/  @P0 SHF.L.U32 R12, R49, 0x1, RZ ;  /* 0x00000001310c0819 */ /* 0x000fca00000006ff */
[----:B------:R-:W-:Y:S01]  /*5af0*/  @!PT LDS RZ, [RZ] ;  /* 0x00000000fffff984 */ /* 0x000fe20000000800 */
[----:B------:R-:W-:Y:S01]  /*5b00*/  @!PT LDS RZ, [RZ] ;  /* 0x00000000fffff984 */ /* 0x000fe20000000800 */
[----:B------:R-:W-:Y:S01]  /*5b10*/  @!PT LDS RZ, [RZ] ;  /* 0x00000000fffff984 */ /* 0x000fe20000000800 */
[----:B------:R1:W-:Y:S04]  /*5b20*/  @P0 LDGSTS.E.BYPASS.LTC128B.128 [R12+0xc080], [R18.64], !P3 ;  /* 0x0c080000120c0fae */ /* 0x0003e8000d901d48 */
        /* <DEDUP_REMOVED lines=8> */
.L_x_596:
[----:B------:R-:W-:Y:S01]  /*5bb0*/  ULDC.U8 UR4, c[0x0][0x298] ;  /* 0x0000a60000047ab9 */ /* 0x000fe20000000000 */
[----:B-1---5:R-:W-:Y:S01]  /*5bc0*/  SHF.R.S32.HI R12, RZ, 0x1f, R55 ;  /* 0x0000001fff0c7819 */ /* 0x022fe20000011437 */
[----:B------:R-:W-:Y:S01]  /*5bd0*/  IMAD.WIDE.U32 R20, R55, c[0x0][0x280], RZ ;  /* 0x0000a00037147a25 */ /* 0x000fe200078e00ff */
[----:B------:R-:W-:Y:S01]  /*5be0*/  ISETP.NE.AND P0, PT, RZ, UR4, PT ;  /* 0x00000004ff007c0c */ /* 0x000fe2000bf05270 */
[----:B------:R-:W-:Y:S01]  /*5bf0*/  BSSY B2, `(.L_x_597) ;  /* 0x0000973000027945 */ /* 0x000fe20003800000 */
[----:B------:R-:W-:Y:S01]  /*5c00*/  LEA R11, R0, R11, 0x5 ;  /* 0x0000000b000b7211 */ /* 0x000fe200078e28ff */
[C---:B------:R-:W-:Y:S01]  /*5c10*/  IMAD R13, R12.reuse, c[0x0][0x280], RZ ;  /* 0x0000a0000c0d7a24 */ /* 0x040fe200078e02ff */
        /* <DEDUP_REMOVED lines=8> */
[----:B------:R-:W-:Y:S01]  /*5ca0*/  ISETP.NE.AND P2, PT, R226, 0x1, PT ;  /* 0x00000001e200780c */ /* 0x000fe20003f45270 */
[----:B------:R-:W-:Y:S01]  /*5cb0*/  IMAD.MOV.U32 R18, RZ, RZ, R16 ;  /* 0x000000ffff127224 */ /* 0x000fe200078e0010 */
[----:B------:R-:W-:Y:S01]  /*5cc0*/  MOV R22, R20 ;  /* 0x0000001400167202 */ /* 0x000fe20000000f00 */
[----:B------:R-:W-:Y:S01]  /*5cd0*/  BSSY B0, `(.L_x_599) ;  /* 0x0000047000007945 */ /* 0x000fe20003800000 */
[----:B------:R-:W-:Y:S01]  /*5ce0*/  IMAD.SHL.U32 R14, R0, 0x4, RZ ;  /* 0x00000004000e7824 */ /* 0x000fe200078e00ff */
        /* <DEDUP_REMOVED lines=8> */
[----:B------:R-:W-:Y:S01]  /*5d70*/  @P2 IMAD.HI.U32 R12, R11, c[0x0][0x2c8], RZ ;  /* 0x0000b2000b0c2a27 */ /* 0x000fe200078e00ff */
[----:B------:R-:W-:-:S04]  /*5d80*/  CS2R R106, SRZ ;  /* 0x00000000006a7805 */ /* 0x000fc8000001ff00 */
[----:B------:R-:W-:-:S04]  /*5d90*/  @P2 SHF.R.U32.HI R11, RZ, c[0x0][0x2cc], R12 ;  /* 0x0000b300ff0b2a19 */ /* 0x000fc8000001160c */
[----:B------:R-:W-:Y:S01]  /*5da0*/  SHF.R.S32.HI R13, RZ, 0x1f, R11 ;  /* 0x0000001fff0d7819 */ /* 0x000fe2000001140b */
[----:B------:R-:W-:-:S04]  /*5db0*/  IMAD.WIDE.U32 R20, R11, c[0x0][0x280], R22 ;  /* 0x0000a0000b147a25 */ /* 0x000fc800078e0016 */
[C---:B------:R-:W-:Y:S02]  /*5dc0*/  IMAD R12, R13.reuse, c[0x0][0x280], RZ ;  /* 0x0000a0000d0c7a24 */ /* 0x040fe400078e02ff */
[----:B------:R-:W-:Y:S02]  /*5dd0*/  IMAD R13, R13, c[0x0][0x290], RZ ;  /* 0x0000a4000d0d7a24 */ /* 0x000fe400078e02ff */
[C---:B------:R-:W-:Y:S02]  /*5de0*/  IMAD R12, R11.reuse, c[0x0][0x284], R12 ;  /* 0x0000a1000b0c7a24 */ /* 0x040fe400078e020c */
[----:B------:R-:W-:-:S03]  /*5df0*/  IMAD.WIDE.U32 R18, R11, c[0x0][0x290], R18 ;  /* 0x0000a4000b127a25 */ /* 0x000fc600078e0012 */
[----:B------:R-:W-:Y:S01]  /*5e00*/  IADD3 R22, R21, R12, RZ ;  /* 0x0000000c15167210 */ /* 0x000fe20007ffe0ff */
[----:B------:R-:W-:Y:S01]  /*5e10*/  IMAD R13, R11, c[0x0][0x294], R13 ;  /* 0x0000a5000b0d7a24 */ /* 0x000fe200078e020d */
[----:B------:R-:W-:-:S04]  /*5e20*/  LEA R12, P0, R20, c[0x0][0x270], 0x1 ;  /* 0x00009c00140c7a11 */ /* 0x000fc800078008ff */
[----:B------:R-:W-:Y:S02]  /*5e30*/  LEA.HI.X R22, R20, c[0x0][0x274], R22, 0x1, P0 ;  /* 0x00009d0014167a11 */ /* 0x000fe400000f0c16 */
[----:B------:R-:W-:Y:S01]  /*5e40*/  IADD3 R16, R19, R13, RZ ;  /* 0x0000000d13107210 */ /* 0x000fe20007ffe0ff */
[----:B------:R1:W2:Y:S01]  /*5e50*/  SHFL.IDX PT, R20, R12, RZ, 0x181f ;  /* 0x00181fff0c147589 */ /* 0x0002a200000e0000 */
[----:B------:R-:W-:-:S03]  /*5e60*/  LEA R11, P0, R18, c[0x0][0x288], 0x1 ;  /* 0x0000a200120b7a11 */ /* 0x000fc600078008ff */
[----:B------:R1:W3:Y:S01]  /*5e70*/  SHFL.IDX PT, R21, R22, RZ, 0x181f ;  /* 0x00181fff16157589 */ /* 0x0002e200000e0000 */
[----:B------:R-:W-:-:S03]  /*5e80*/  LEA.HI.X R16, R18, c[0x0][0x28c], R16, 0x1, P0 ;  /* 0x0000a30012107a11 */ /* 0x000fc600000f0c10 */
[----:B------:R1:W4:Y:S04]  /*5e90*/  SHFL.IDX PT, R18, R11, RZ, 0x181f ;  /* 0x00181fff0b127589 */ /* 0x00032800000e0000 */
[----:B------:R1:W1:Y:S01]  /*5ea0*/  SHFL.IDX PT, R19, R16, RZ, 0x181f ;  /* 0x00181fff10137589 */ /* 0x00026200000e0000 */
[----:B------:R-:W-:Y:S05]  /*5eb0*/  @P1 BRA `(.L_x_600) ;  /* 0x0000028000001947 */ /* 0x000fea0003800000 */
[C---:B------:R-:W-:Y:S01]  /*5ec0*/  ISETP.GE.AND P0, PT, R14.reuse, c[0x0][0x27c], PT ;  /* 0x00009f000e007a0c */ /* 0x040fe20003f06270 */
[----:B------:R-:W-:Y:S01]  /*5ed0*/  CS2R R102, SRZ ;  /* 0x0000000000667805 */ /* 0x000fe2000001ff00 */
[----:B------:R-:W-:Y:S01]  /*5ee0*/  CS2R R106, SRZ ;  /* 0x00000000006a7805 */ /* 0x000fe2000001ff00 */
[----:B------:R-:W-:-:S10]  /*5ef0*/  IADD3 R13, R14, 0x20, RZ ;  /* 0x000000200e0d7810 */ /* 0x000fd40007ffe0ff */
[----:B--23--:R-:W-:-:S04]  /*5f00*/  @!P0 IMAD.WIDE R26, R14, 0x2, R20 ;  /* 0x000000020e1a8825 */ /* 0x00cfc800078e0214 */
        /* <DEDUP_REMOVED lines=20> */
[----:B-1----:R-:W-:-:S04]  /*6050*/  @!P0 IMAD.WIDE R24, R13, 0x2, R20 ;  /* 0x000000020d188825 */ /* 0x002fc800078e0214 */
[----:B--2---:R-:W-:Y:S01]  /*6060*/  @!P0 IMAD.WIDE R26, R13, 0x2, R18 ;  /* 0x000000020d1a8825 */ /* 0x004fe200078e0212 */
        /* <DEDUP_REMOVED lines=13> */
.L_x_600:
[----:B------:R-:W-:Y:S05]  /*6140*/  BSYNC B0 ;  /* 0x0000000000007941 */ /* 0x000fea0003800000 */
.L_x_599:
[----:B------:R-:W-:Y:S01]  /*6150*/  ISETP.NE.AND P0, PT, R15, RZ, PT ;  /* 0x000000ff0f00720c */ /* 0x000fe20003f05270 */
[----:B-1--45:R-:W-:Y:S01]  /*6160*/  IMAD.MOV.U32 R18, RZ, RZ, R116 ;  /* 0x000000ffff127224 */ /* 0x032fe200078e0074 */
[----:B------:R-:W-:Y:S01]  /*6170*/  MOV R23, R114 ;  /* 0x0000007200177202 */ /* 0x000fe20000000f00 */
[----:B------:R-:W-:Y:S01]  /*6180*/  IMAD.MOV.U32 R17, RZ, RZ, R117 ;  /* 0x000000ffff117224 */ /* 0x000fe200078e0075 */
[----:B---3--:R1:W3:Y:S01]  /*6190*/  SHFL.IDX PT, R21, R22, 0x1, 0x181f ;  /* 0x00381f0016157f89 */ /* 0x0082e200000e0000 */
[----:B------:R-:W-:Y:S01]  /*61a0*/  IMAD.MOV.U32 R15, RZ, RZ, R120 ;  /* 0x000000ffff0f7224 */ /* 0x000fe200078e0078 */
[----:B------:R-:W-:Y:S01]  /*61b0*/  BSSY B0, `(.L_x_601) ;  /* 0x000004a000007945 */ /* 0x000fe20003800000 */
[----:B------:R-:W-:Y:S01]  /*61c0*/  IMAD.MOV.U32 R13, RZ, RZ, R121 ;  /* 0x000000ffff0d7224 */ /* 0x000fe200078e0079 */
[----:B------:R-:W-:Y:S01]  /*61d0*/  PRMT R79, R17, 0x5410, R18 ;  /* 0x00005410114f7816 */ /* 0x000fe20000000012 */
[----:B------:R-:W-:Y:S01]  /*61e0*/  IMAD.MOV.U32 R17, RZ, RZ, R125 ;  /* 0x000000ffff117224 */ /* 0x000fe200078e007d */
[----:B------:R-:W-:Y:S01]  /*61f0*/  MOV R18, R124 ;  /* 0x0000007c00127202 */ /* 0x000fe20000000f00 */
[----:B--2---:R1:W2:Y:S01]  /*6200*/  SHFL.IDX PT, R20, R12, 0x1, 0x181f ;  /* 0x00381f000c147f89 */ /* 0x0042a200000e0000 */
[----:B------:R-:W-:Y:S01]  /*6210*/  PRMT R87, R13, 0x5410, R15 ;  /* 0x000054100d577816 */ /* 0x000fe2000000000f */
[----:B------:R-:W-:Y:S01]  /*6220*/  IMAD.MOV.U32 R15, RZ, RZ, R102 ;  /* 0x000000ffff0f7224 */ /* 0x000fe200078e0066 */
[----:B------:R-:W-:Y:S01]  /*6230*/  PRMT R93, R17, 0x5410, R18 ;  /* 0x00005410115d7816 */ /* 0x000fe20000000012 */
[----:B------:R-:W-:Y:S01]  /*6240*/  IMAD.MOV.U32 R13, RZ, RZ, R103 ;  /* 0x000000ffff0d7224 */ /* 0x000fe200078e0067 */
[----:B------:R1:W4:Y:S01]  /*6250*/  SHFL.IDX PT, R19, R16, 0x1, 0x181f ;  /* 0x00381f0010137f89 */ /* 0x00032200000e0000 */
[----:B------:R-:W-:Y:S01]  /*6260*/  IMAD.MOV.U32 R17, RZ, RZ, R115 ;  /* 0x000000ffff117224 */ /* 0x000fe200078e0073 */
[----:B------:R-:W-:Y:S01]  /*6270*/  PRMT R101, R15, 0x7610, R101 ;  /* 0x000076100f657816 */ /* 0x000fe20000000065 */
[----:B------:R-:W-:Y:S01]  /*6280*/  IMAD.MOV.U32 R15, RZ, RZ, R118 ;  /* 0x000000ffff0f7224 */ /* 0x000fe200078e0076 */
[----:B------:R-:W-:Y:S01]  /*6290*/  PRMT R100, R13, 0x7610, R100 ;  /* 0x000076100d647816 */ /* 0x000fe20000000064 */
[----:B------:R1:W1:Y:S01]  /*62a0*/  SHFL.IDX PT, R18, R11, 0x1, 0x181f ;  /* 0x00381f000b127f89 */ /* 0x00026200000e0000 */
[----:B------:R-:W-:Y:S01]  /*62b0*/  MOV R13, R119 ;  /* 0x00000077000d7202 */ /* 0x000fe20000000f00 */
[----:B------:R-:W-:Y:S01]  /*62c0*/  CS2R R90, SRZ ;  /* 0x00000000005a7805 */ /* 0x000fe2000001ff00 */
[----:B------:R-:W-:Y:S01]  /*62d0*/  PRMT R78, R17, 0x5410, R23 ;  /* 0x00005410114e7816 */ /* 0x000fe20000000017 */
[----:B------:R-:W-:Y:S01]  /*62e0*/  IMAD.MOV.U32 R23, RZ, RZ, R122 ;  /* 0x000000ffff177224 */ /* 0x000fe200078e007a */
[----:B------:R-:W-:Y:S01]  /*62f0*/  PRMT R86, R13, 0x5410, R15 ;  /* 0x000054100d567816 */ /* 0x000fe2000000000f */
[----:B------:R-:W-:Y:S01]  /*6300*/  IMAD.MOV.U32 R17, RZ, RZ, R123 ;  /* 0x000000ffff117224 */ /* 0x000fe200078e007b */
[----:B------:R-:W-:Y:S01]  /*6310*/  MOV R15, R106 ;  /* 0x0000006a000f7202 */ /* 0x000fe20000000f00 */
[----:B------:R-:W-:Y:S01]  /*6320*/  IMAD.MOV.U32 R13, RZ, RZ, R107 ;  /* 0x000000ffff0d7224 */ /* 0x000fe200078e006b */
[----:B------:R-:W-:Y:S01]  /*6330*/  CS2R R96, SRZ ;  /* 0x0000000000607805 */ /* 0x000fe2000001ff00 */
[----:B------:R-:W-:Y:S01]  /*6340*/  CS2R R112, SRZ ;  /* 0x0000000000707805 */ /* 0x000fe2000001ff00 */
[----:B------:R-:W-:Y:S01]  /*6350*/  PRMT R92, R17, 0x5410, R23 ;  /* 0x00005410115c7816 */ /* 0x000fe20000000017 */
[----:B------:R-:W-:Y:S01]  /*6360*/  CS2R R82, SRZ ;  /* 0x0000000000527805 */ /* 0x000fe2000001ff00 */
[----:B------:R-:W-:Y:S01]  /*6370*/  PRMT R99, R15, 0x7610, R99 ;  /* 0x000076100f637816 */ /* 0x000fe20000000063 */
[----:B------:R-:W-:Y:S01]  /*6380*/  CS2R R88, SRZ ;  /* 0x0000000000587805 */ /* 0x000fe2000001ff00 */
[----:B------:R-:W-:Y:S01]  /*6390*/  PRMT R98, R13, 0x7610, R98 ;  /* 0x000076100d627816 */ /* 0x000fe20000000062 */
[----:B------:R-:W-:Y:S01]  /*63a0*/  CS2R R94, SRZ ;  /* 0x00000000005e7805 */ /* 0x000fe2000001ff00 */
[----:B------:R-:W-:Y:S01]  /*63b0*/  CS2R R108, SRZ ;  /* 0x00000000006c7805 */ /* 0x000fe2000001ff00 */
[----:B------:R-:W-:Y:S05]  /*63c0*/  @P0 BRA `(.L_x_602) ;  /* 0x0000028000000947 */ /* 0x000fea0003800000 */
[C---:B--23--:R-:W-:Y:S01]  /*63d0*/  ISETP.GE.AND P0, PT, R14.reuse, c[0x0][0x27c], PT ;  /* 0x00009f000e007a0c */ /* 0x04cfe20003f06270 */
[----:B------:R-:W-:Y:S01]  /*63e0*/  CS2R R112, SRZ ;  /* 0x0000000000707805 */ /* 0x000fe2000001ff00 */
[----:B------:R-:W-:Y:S01]  /*63f0*/  CS2R R108, SRZ ;  /* 0x00000000006c7805 */ /* 0x000fe2000001ff00 */
[----:B------:R-:W-:-:S10]  /*6400*/  IADD3 R15, R14, 0x20, RZ ;  /* 0x000000200e0f7810 */ /* 0x000fd40007ffe0ff */
[----:B------:R-:W-:-:S04]  /*6410*/  @!P0 IMAD.WIDE R26, R14, 0x2, R20 ;  /* 0x000000020e1a8825 */ /* 0x000fc800078e0214 */
        /* <DEDUP_REMOVED lines=8> */
[----:B------:R-:W-:Y:S02]  /*64a0*/  @!P0 LOP3.LUT R13, R13, 0xfffffffc, RZ, 0xc0, !PT ;  /* 0xfffffffc0d0d8812 */ /* 0x000fe400078ec0ff */
[----:B------:R-:W-:-:S03]  /*64b0*/  IADD3 R15, R14, 0x40, RZ ;  /* 0x000000400e0f7810 */ /* 0x000fc60007ffe0ff */
        /* <DEDUP_REMOVED lines=11> */
[----:B-1----:R-:W-:-:S04]  /*6570*/  @!P0 IMAD.WIDE R24, R13, 0x2, R20 ;  /* 0x000000020d188825 */ /* 0x002fc800078e0214 */
[----:B--2---:R-:W-:Y:S01]  /*6580*/  @!P0 IMAD.WIDE R26, R13, 0x2, R18 ;  /* 0x000000020d1a8825 */ /* 0x004fe200078e0212 */
        /* <DEDUP_REMOVED lines=12> */
.L_x_602:
[----:B--23--:R-:W-:Y:S05]  /*6650*/  BSYNC B0 ;  /* 0x0000000000007941 */ /* 0x00cfea0003800000 */
.L_x_601:
[----:B------:R-:W-:Y:S01]  /*6660*/  ISETP.NE.AND P0, PT, R10, RZ, PT ;  /* 0x000000ff0a00720c */ /* 0x000fe20003f05270 */
[----:B-----5:R-:W-:Y:S01]  /*6670*/  IMAD.MOV.U32 R17, RZ, RZ, R84 ;  /* 0x000000ffff117224 */ /* 0x020fe200078e0054 */
[----:B------:R-:W-:Y:S01]  /*6680*/  MOV R10, R91 ;  /* 0x0000005b000a7202 */ /* 0x000fe20000000f00 */
[----:B------:R-:W-:Y:S01]  /*6690*/  IMAD.MOV.U32 R15, RZ, RZ, R85 ;  /* 0x000000ffff0f7224 */ /* 0x000fe200078e0055 */
[----:B-1----:R1:W2:Y:S01]  /*66a0*/  SHFL.IDX PT, R25, R22, 0x2, 0x181f ;  /* 0x00581f0016197f89 */ /* 0x0022a200000e0000 */
[----:B------:R-:W-:Y:S01]  /*66b0*/  IMAD.MOV.U32 R13, RZ, RZ, R90 ;  /* 0x000000ffff0d7224 */ /* 0x000fe200078e005a */
[----:B------:R-:W-:Y:S01]  /*66c0*/  BSSY B0, `(.L_x_603) ;  /* 0x000004a000007945 */ /* 0x000fe20003800000 */
[----:B------:R-:W-:Y:S01]  /*66d0*/  CS2R R20, SRZ ;  /* 0x0000000000147805 */ /* 0x000fe2000001ff00 */
[----:B------:R-:W-:Y:S01]  /*66e0*/  PRMT R39, R15, 0x5410, R17 ;  /* 0x000054100f277816 */ /* 0x000fe20000000011 */
[----:B------:R-:W-:Y:S01]  /*66f0*/  IMAD.MOV.U32 R17, RZ, RZ, R96 ;  /* 0x000000ffff117224 */ /* 0x000fe200078e0060 */
[----:B------:R-:W-:Y:S01]  /*6700*/  PRMT R47, R10, 0x5410, R13 ;  /* 0x000054100a2f7816 */ /* 0x000fe2000000000d */
[----:B------:R-:W-:Y:S01]  /*6710*/  IMAD.MOV.U32 R15, RZ, RZ, R97 ;  /* 0x000000ffff0f7224 */ /* 0x000fe200078e0061 */
[----:B------:R-:W-:Y:S01]  /*6720*/  MOV R13, R112 ;  /* 0x00000070000d7202 */ /* 0x000fe20000000f00 */
[----:B------:R-:W-:Y:S01]  /*6730*/  IMAD.MOV.U32 R10, RZ, RZ, R113 ;  /* 0x000000ffff0a7224 */ /* 0x000fe200078e0071 */
[----:B------:R1:W3:Y:S01]  /*6740*/  SHFL.IDX PT, R24, R12, 0x2, 0x181f ;  /* 0x00581f000c187f89 */ /* 0x0002e200000e0000 */
[----:B------:R-:W-:Y:S01]  /*6750*/  CS2R R64, SRZ ;  /* 0x0000000000407805 */ /* 0x000fe2000001ff00 */
[----:B------:R-:W-:Y:S01]  /*6760*/  PRMT R59, R15, 0x5410, R17 ;  /* 0x000054100f3b7816 */ /* 0x000fe20000000011 */
[----:B------:R-:W-:Y:S01]  /*6770*/  IMAD.MOV.U32 R17, RZ, RZ, R82 ;  /* 0x000000ffff117224 */ /* 0x000fe200078e0052 */
[----:B------:R-:W-:Y:S01]  /*6780*/  PRMT R71, R10, 0x5410, R13 ;  /* 0x000054100a477816 */ /* 0x000fe2000000000d */
[----:B------:R-:W-:Y:S01]  /*6790*/  IMAD.MOV.U32 R13, RZ, RZ, R88 ;  /* 0x000000ffff0d7224 */ /* 0x000fe200078e0058 */
[----:B------:R-:W-:Y:S01]  /*67a0*/  MOV R15, R83 ;  /* 0x00000053000f7202 */ /* 0x000fe20000000f00 */
[----:B------:R-:W-:Y:S01]  /*67b0*/  IMAD.MOV.U32 R10, RZ, RZ, R89 ;  /* 0x000000ffff0a7224 */ /* 0x000fe200078e0059 */
[----:B----4-:R1:W4:Y:S01]  /*67c0*/  SHFL.IDX PT, R19, R16, 0x2, 0x181f ;  /* 0x00581f0010137f89 */ /* 0x01032200000e0000 */
[----:B------:R-:W-:Y:S01]  /*67d0*/  CS2R R68, SRZ ;  /* 0x0000000000447805 */ /* 0x000fe2000001ff00 */
[----:B------:R-:W-:Y:S01]  /*67e0*/  PRMT R38, R15, 0x5410, R17 ;  /* 0x000054100f267816 */ /* 0x000fe20000000011 */
[----:B------:R-:W-:Y:S01]  /*67f0*/  IMAD.MOV.U32 R15, RZ, RZ, R95 ;  /* 0x000000ffff0f7224 */ /* 0x000fe200078e005f */
[----:B------:R-:W-:Y:S01]  /*6800*/  PRMT R46, R10, 0x5410, R13 ;  /* 0x000054100a2e7816 */ /* 0x000fe2000000000d */
[----:B------:R-:W-:Y:S01]  /*6810*/  IMAD.MOV.U32 R13, RZ, RZ, R108 ;  /* 0x000000ffff0d7224 */ /* 0x000fe200078e006c */
[----:B------:R-:W-:Y:S01]  /*6820*/  MOV R17, R94 ;  /* 0x0000005e00117202 */ /* 0x000fe20000000f00 */
[----:B------:R1:W1:Y:S01]  /*6830*/  SHFL.IDX PT, R18, R11, 0x2, 0x181f ;  /* 0x00581f000b127f89 */ /* 0x00026200000e0000 */
[----:B------:R-:W-:Y:S01]  /*6840*/  MOV R10, R109 ;  /* 0x0000006d000a7202 */ /* 0x000fe20000000f00 */
[----:B------:R-:W-:Y:S01]  /*6850*/  CS2R R74, SRZ ;  /* 0x00000000004a7805 */ /* 0x000fe2000001ff00 */
[----:B------:R-:W-:Y:S01]  /*6860*/  PRMT R55, R15, 0x5410, R17 ;  /* 0x000054100f377816 */ /* 0x000fe20000000011 */
[----:B------:R-:W-:Y:S01]  /*6870*/  CS2R R80, SRZ ;  /* 0x0000000000507805 */ /* 0x000fe2000001ff00 */
[----:B------:R-:W-:Y:S01]  /*6880*/  PRMT R70, R10, 0x5410, R13 ;  /* 0x000054100a467816 */ /* 0x000fe2000000000d */
[----:B------:R-:W-:Y:S01]  /*6890*/  CS2R R62, SRZ ;  /* 0x00000000003e7805 */ /* 0x000fe2000001ff00 */
[----:B------:R-:W-:Y:S01]  /*68a0*/  CS2R R66, SRZ ;  /* 0x0000000000427805 */ /* 0x000fe2000001ff00 */
        /* <DEDUP_REMOVED lines=43> */
.L_x_604:
[----:B--23--:R-:W-:Y:S05]  /*6b60*/  BSYNC B0 ;  /* 0x0000000000007941 */ /* 0x00cfea0003800000 */
.L_x_603:
[----:B------:R-:W-:Y:S01]  /*6b70*/  ISETP.NE.AND P0, PT, R9, RZ, PT ;  /* 0x000000ff0900720c */ /* 0x000fe20003f05270 */
[----:B-----5:R-:W-:Y:S01]  /*6b80*/  IMAD.MOV.U32 R10, RZ, RZ, R68 ;  /* 0x000000ffff0a7224 */ /* 0x020fe200078e0044 */
[----:B------:R-:W-:Y:S01]  /*6b90*/  MOV R9, R69 ;  /* 0x0000004500097202 */ /* 0x000fe20000000f00 */
[----:B------:R-:W2:Y:S01]  /*6ba0*/  SHFL.IDX PT, R23, R22, 0x3, 0x181f ;  /* 0x00781f0016177f89 */ /* 0x000ea200000e0000 */
[----:B------:R-:W-:Y:S01]  /*6bb0*/  IMAD.MOV.U32 R15, RZ, RZ, R64 ;  /* 0x000000ffff0f7224 */ /* 0x000fe200078e0040 */
[----:B------:R-:W-:Y:S01]  /*6bc0*/  BSSY B0, `(.L_x_605) ;  /* 0x0000049000007945 */ /* 0x000fe20003800000 */
[----:B------:R-:W-:Y:S01]  /*6bd0*/  PRMT R33, R9, 0x5410, R10 ;  /* 0x0000541009217816 */ /* 0x000fe2000000000a */
[----:B------:R-:W-:Y:S01]  /*6be0*/  IMAD.MOV.U32 R9, RZ, RZ, R81 ;  /* 0x000000ffff097224 */ /* 0x000fe200078e0051 */
[----:B------:R-:W-:Y:S01]  /*6bf0*/  MOV R10, R80 ;  /* 0x00000050000a7202 */ /* 0x000fe20000000f00 */
[----:B-1----:R1:W3:Y:S01]  /*6c00*/  SHFL.IDX PT, R22, R12, 0x3, 0x181f ;  /* 0x00781f000c167f89 */ /* 0x0022e200000e0000 */
[----:B------:R-:W-:Y:S01]  /*6c10*/  IMAD.MOV.U32 R13, RZ, RZ, R65 ;  /* 0x000000ffff0d7224 */ /* 0x000fe200078e0041 */
[----:B------:R-:W-:Y:S01]  /*6c20*/  CS2R R26, SRZ ;  /* 0x00000000001a7805 */ /* 0x000fe2000001ff00 */
[----:B------:R-:W-:Y:S01]  /*6c30*/  PRMT R37, R9, 0x5410, R10 ;  /* 0x0000541009257816 */ /* 0x000fe2000000000a */
[----:B------:R-:W4:Y:S01]  /*6c40*/  SHFL.IDX PT, R17, R16, 0x3, 0x181f ;  /* 0x00781f0010117f89 */ /* 0x000f2200000e0000 */
[----:B------:R-:W-:Y:S01]  /*6c50*/  IMAD.MOV.U32 R10, RZ, RZ, R66 ;  /* 0x000000ffff0a7224 */ /* 0x000fe200078e0042 */
[----:B------:R-:W-:Y:S01]  /*6c60*/  PRMT R31, R13, 0x5410, R15 ;  /* 0x000054100d1f7816 */ /* 0x000fe2000000000f */
[----:B------:R-:W-:Y:S01]  /*6c70*/  IMAD.MOV.U32 R9, RZ, RZ, R67 ;  /* 0x000000ffff097224 */ /* 0x000fe200078e0043 */
[----:B------:R2:W3:Y:S01]  /*6c80*/  SHFL.IDX PT, R16, R11, 0x3, 0x181f ;  /* 0x00781f000b107f89 */ /* 0x0004e200000e0000 */
[----:B------:R-:W-:Y:S01]  /*6c90*/  IMAD.MOV.U32 R15, RZ, RZ, R74 ;  /* 0x000000ffff0f7224 */ /* 0x000fe200078e004a */
[----:B------:R-:W-:Y:S01]  /*6ca0*/  CS2R R42, SRZ ;  /* 0x00000000002a7805 */ /* 0x000fe2000001ff00 */
[----:B------:R-:W-:Y:S01]  /*6cb0*/  IMAD.MOV.U32 R13, RZ, RZ, R75 ;  /* 0x000000ffff0d7224 */ /* 0x000fe200078e004b */
[----:B------:R-:W-:Y:S01]  /*6cc0*/  PRMT R32, R9, 0x5410, R10 ;  /* 0x0000541009207816 */ /* 0x000fe2000000000a */
[----:B------:R-:W-:Y:S01]  /*6cd0*/  IMAD.MOV.U32 R10, RZ, RZ, R76 ;  /* 0x000000ffff0a7224 */ /* 0x000fe200078e004c */
[----:B------:R-:W-:Y:S01]  /*6ce0*/  MOV R9, R77 ;  /* 0x0000004d00097202 */ /* 0x000fe20000000f00 */
[----:B------:R-:W-:Y:S01]  /*6cf0*/  CS2R R60, SRZ ;  /* 0x00000000003c7805 */ /* 0x000fe2000001ff00 */
[----:B------:R-:W-:Y:S01]  /*6d00*/  PRMT R35, R13, 0x5410, R15 ;  /* 0x000054100d237816 */ /* 0x000fe2000000000f */
[----:B----4-:R-:W-:Y:S01]  /*6d10*/  CS2R R18, SRZ ;  /* 0x0000000000127805 */ /* 0x010fe2000001ff00 */
[----:B------:R-:W-:Y:S01]  /*6d20*/  PRMT R36, R9, 0x5410, R10 ;  /* 0x0000541009247816 */ /* 0x000fe2000000000a */
[----:B------:R-:W-:Y:S01]  /*6d30*/  CS2R R24, SRZ ;  /* 0x0000000000187805 */ /* 0x000fe2000001ff00 */
[----:B------:R-:W-:Y:S01]  /*6d40*/  CS2R R40, SRZ ;  /* 0x0000000000287805 */ /* 0x000fe2000001ff00 */
[----:B------:R-:W-:Y:S01]  /*6d50*/  CS2R R44, SRZ ;  /* 0x00000000002c7805 */ /* 0x000fe2000001ff00 */
[----:B-1----:R-:W-:Y:S01]  /*6d60*/  IMAD.MOV.U32 R12, RZ, RZ, R62 ;  /* 0x000000ffff0c7224 */ /* 0x002fe200078e003e */
[----:B--2---:R-:W-:-:S04]  /*6d70*/  MOV R11, R63 ;  /* 0x0000003f000b7202 */ /* 0x004fc80000000f00 */
[----:B------:R-:W-:Y:S01]  /*6d80*/  PRMT R30, R11, 0x5410, R12 ;  /* 0x000054100b1e7816 */ /* 0x000fe2000000000c */
[----:B------:R-:W-:Y:S01]  /*6d90*/  IMAD.MOV.U32 R11, RZ, RZ, R73 ;  /* 0x000000ffff0b7224 */ /* 0x000fe200078e0049 */
[----:B------:R-:W-:-:S04]  /*6da0*/  MOV R12, R72 ;  /* 0x00000048000c7202 */ /* 0x000fc80000000f00 */
[----:B------:R-:W-:Y:S01]  /*6db0*/  PRMT R34, R11, 0x5410, R12 ;  /* 0x000054100b227816 */ /* 0x000fe2000000000c */
[----:B------:R-:W-:Y:S05]  /*6dc0*/  @P0 BRA `(.L_x_606) ;  /* 0x0000028000000947 */ /* 0x000fea0003800000 */
[C---:B---3--:R-:W-:Y:S01]  /*6dd0*/  IADD3 R10, R14.reuse, 0x20, RZ ;  /* 0x000000200e0a7810 */ /* 0x048fe20007ffe0ff */
[----:B------:R-:W-:Y:S01]  /*6de0*/  CS2R R60, SRZ ;  /* 0x00000000003c7805 */ /* 0x000fe2000001ff00 */
[----:B------:R-:W-:Y:S01]  /*6df0*/  ISETP.GE.AND P1, PT, R14, c[0x0][0x27c], PT ;  /* 0x00009f000e007a0c */ /* 0x000fe20003f26270 */
[----:B------:R-:W-:Y:S01]  /*6e00*/  CS2R R44, SRZ ;  /* 0x00000000002c7805 */ /* 0x000fe2000001ff00 */
[----:B------:R-:W-:Y:S01]  /*6e10*/  ISETP.GE.AND P0, PT, R10, c[0x0][0x27c], PT ;  /* 0x00009f000a007a0c */ /* 0x000fe20003f06270 */
[----:B------:R-:W-:Y:S01]  /*6e20*/  CS2R R42, SRZ ;  /* 0x00000000002a7805 */ /* 0x000fe2000001ff00 */
[----:B------:R-:W-:-:S09]  /*6e30*/  CS2R R40, SRZ ;  /* 0x0000000000287805 */ /* 0x000fd2000001ff00 */
[----:B------:R-:W-:Y:S02]  /*6e40*/  @!P1 IMAD.WIDE R12, R14, 0x2, R22 ;  /* 0x000000020e0c9825 */ /* 0x000fe400078e0216 */
[----:B------:R-:W-:-:S03]  /*6e50*/  @!P0 SHF.R.S32.HI R9, RZ, 0x1f, R10 ;  /* 0x0000001fff098819 */ /* 0x000fc6000001140a */
[----:B------:R1:W5:Y:S01]  /*6e60*/  @!P1 LD.E.64 R60, [R12.64] ;  /* 0x000000080c3c9980 */ /* 0x000362000c101b00 */
[----:B------:R-:W-:Y:S01]  /*6e70*/  @!P0 LEA.HI R9, R9, R10, RZ, 0x2 ;  /* 0x0000000a09098211 */ /* 0x000fe200078f10ff */
[----:B------:R-:W-:-:S03]  /*6e80*/  @!P1 IMAD.WIDE R10, R14, 0x2, R16 ;  /* 0x000000020e0a9825 */ /* 0x000fc600078e0210 */
[----:B------:R-:W-:Y:S02]  /*6e90*/  @!P0 LOP3.LUT R9, R9, 0xfffffffc, RZ, 0xc0, !PT ;  /* 0xfffffffc09098812 */ /* 0x000fe400078ec0ff */
[----:B------:R2:W5:Y:S03]  /*6ea0*/  @!P1 LD.E.64 R44, [R10.64] ;  /* 0x000000080a2c9980 */ /* 0x000566000c101b00 */
[----:B------:R-:W-:-:S04]  /*6eb0*/  @!P0 IMAD.WIDE R18, R9, 0x2, R22 ;  /* 0x0000000209128825 */ /* 0x000fc800078e0216 */
[----:B------:R-:W-:Y:S01]  /*6ec0*/  @!P0 IMAD.WIDE R20, R9, 0x2, R16 ;  /* 0x0000000209148825 */ /* 0x000fe200078e0210 */
[----:B------:R3:W5:Y:S04]  /*6ed0*/  @!P0 LD.E.64 R42, [R18.64] ;  /* 0x00000008122a8980 */ /* 0x000768000c101b00 */
[----:B------:R4:W5:Y:S01]  /*6ee0*/  @!P0 LD.E.64 R40, [R20.64] ;  /* 0x0000000814288980 */ /* 0x000962000c101b00 */
[----:B-1----:R-:W-:-:S04]  /*6ef0*/  IADD3 R12, R14, 0x40, RZ ;  /* 0x000000400e0c7810 */ /* 0x002fc80007ffe0ff */
[----:B------:R-:W-:Y:S02]  /*6f00*/  ISETP.GE.AND P1, PT, R12, c[0x0][0x27c], PT ;  /* 0x00009f000c007a0c */ /* 0x000fe40003f26270 */
[----:B--2---:R-:W-:-:S04]  /*6f10*/  IADD3 R10, R14, 0x60, RZ ;  /* 0x000000600e0a7810 */ /* 0x004fc80007ffe0ff */
        /* <DEDUP_REMOVED lines=9> */
[----:B----4-:R-:W-:Y:S01]  /*6fb0*/  CS2R R20, SRZ ;  /* 0x0000000000147805 */ /* 0x010fe2000001ff00 */
[----:B------:R-:W-:Y:S01]  /*6fc0*/  CS2R R24, SRZ ;  /* 0x0000000000187805 */ /* 0x000fe2000001ff00 */
[----:B------:R-:W-:Y:S01]  /*6fd0*/  @!P1 IMAD.WIDE R10, R11, 0x2, R16 ;  /* 0x000000020b0a9825 */ /* 0x000fe200078e0210 */
[----:B---3--:R-:W-:Y:S02]  /*6fe0*/  CS2R R18, SRZ ;  /* 0x0000000000127805 */ /* 0x008fe4000001ff00 */
[----:B------:R1:W5:Y:S01]  /*6ff0*/  @!P1 LD.E.64 R26, [R12.64] ;  /* 0x000000080c1a9980 */ /* 0x000362000c101b00 */
[----:B------:R-:W-:-:S03]  /*7000*/  @!P0 IMAD.WIDE R22, R9, 0x2, R22 ;  /* 0x0000000209168825 */ /* 0x000fc600078e0216 */
[----:B------:R1:W5:Y:S01]  /*7010*/  @!P1 LD.E.64 R24, [R10.64] ;  /* 0x000000080a189980 */ /* 0x000362000c101b00 */
[----:B------:R-:W-:-:S03]  /*7020*/  @!P0 IMAD.WIDE R16, R9, 0x2, R16 ;  /* 0x0000000209108825 */ /* 0x000fc600078e0210 */
[----:B------:R1:W5:Y:S04]  /*7030*/  @!P0 LD.E.64 R20, [R22.64] ;  /* 0x0000000816148980 */ /* 0x000368000c101b00 */
[----:B------:R1:W5:Y:S02]  /*7040*/  @!P0 LD.E.64 R18, [R16.64] ;  /* 0x0000000810128980 */ /* 0x000364000c101b00 */
.L_x_606:
[----:B---3--:R-:W-:Y:S05]  /*7050*/  BSYNC B0 ;  /* 0x0000000000007941 */ /* 0x008fea0003800000 */
.L_x_605:
[----:B-----5:R-:W-:Y:S01]  /*7060*/  IMAD.MOV.U32 R9, RZ, RZ, R20 ;  /* 0x000000ffff097224 */ /* 0x020fe200078e0014 */
[----:B-1----:R-:W-:Y:S01]  /*7070*/  MOV R16, R43 ;  /* 0x0000002b00107202 */ /* 0x002fe20000000f00 */
[----:B------:R-:W-:Y:S01]  /*7080*/  IMAD.IADD R29, R8, 0x1, -R149 ;  /* 0x00000001081d7824 */ /* 0x000fe200078e0a95 */
[----:B------:R-:W-:-:S04]  /*7090*/  DEPBAR.LE SB0, 0x1 ;  /* 0x000080400000791a */ /* 0x000fc80000000000 */
[----:B------:R-:W-:Y:S01]  /*70a0*/  PRMT R13, R9, 0x7610, R13 ;  /* 0x00007610090d7816 */ /* 0x000fe2000000000d */
[----:B------:R-:W-:Y:S01]  /*70b0*/  IMAD.MOV.U32 R11, RZ, RZ, R26 ;  /* 0x000000ffff0b7224 */ /* 0x000fe200078e001a */
[----:B------:R-:W-:Y:S01]  /*70c0*/  IMNMX R29, R29, 0x80, PT ;  /* 0x000000801d1d7817 */ /* 0x000fe20003800200 */
[----:B------:R-:W-:Y:S01]  /*70d0*/  IMAD.MOV.U32 R10, RZ, RZ, R27 ;  /* 0x000000ffff0a7224 */ /* 0x000fe200078e001b */
[----:B------:R-:W-:Y:S01]  /*70e0*/  BSSY B1, `(.L_x_607) ;  /* 0x00000e3000017945 */ /* 0x000fe20003800000 */
[----:B------:R-:W-:Y:S01]  /*70f0*/  IMAD.MOV.U32 R9, RZ, RZ, R42 ;  /* 0x000000ffff097224 */ /* 0x000fe200078e002a */
[----:B------:R-:W-:Y:S01]  /*7100*/  BAR.SYNC.DEFER_BLOCKING 0x0 ;  /* 0x0000000000007b1d */ /* 0x000fe20000010000 */
[----:B------:R-:W-:Y:S01]  /*7110*/  IMAD.MOV.U32 R12, RZ, RZ, R21 ;  /* 0x000000ffff0c7224 */ /* 0x000fe200078e0015 */
[----:B------:R-:W-:Y:S01]  /*7120*/  PRMT R15, R10, 0x5410, R11 ;  /* 0x000054100a0f7816 */ /* 0x000fe2000000000b */
[----:B------:R-:W-:Y:S01]  /*7130*/  IMAD.MOV.U32 R11, RZ, RZ, R60 ;  /* 0x000000ffff0b7224 */ /* 0x000fe200078e003c */
[----:B------:R-:W-:Y:S01]  /*7140*/  PRMT R17, R17, 0x5410, R9 ;  /* 0x0000541011117816 */ /* 0x000fe20000000009 */
[----:B------:R-:W-:Y:S01]  /*7150*/  IMAD.MOV.U32 R10, RZ, RZ, R61 ;  /* 0x000000ffff0a7224 */ /* 0x000fe200078e003d */
[----:B------:R-:W-:Y:S01]  /*7160*/  PRMT R12, R12, 0x5410, R12 ;  /* 0x000054100c0c7816 */ /* 0x000fe2000000000c */
[----:B------:R-:W-:Y:S01]  /*7170*/  IMAD.MOV.U32 R9, RZ, RZ, R18 ;  /* 0x000000ffff097224 */ /* 0x000fe200078e0012 */
[----:B------:R-:W-:Y:S01]  /*7180*/  ISETP.GE.AND P0, PT, R48, R29, PT ;  /* 0x0000001d3000720c */ /* 0x000fe20003f06270 */
[----:B------:R-:W-:Y:S01]  /*7190*/  IMAD.MOV.U32 R8, RZ, RZ, R25 ;  /* 0x000000ffff087224 */ /* 0x000fe200078e0019 */
[----:B------:R-:W-:Y:S01]  /*71a0*/  PRMT R23, R10, 0x5410, R11 ;  /* 0x000054100a177816 */ /* 0x000fe2000000000b */
[----:B------:R-:W-:Y:S01]  /*71b0*/  IMAD.MOV.U32 R10, RZ, RZ, R19 ;  /* 0x000000ffff0a7224 */ /* 0x000fe200078e0013 */
[----:B------:R-:W-:Y:S01]  /*71c0*/  PRMT R12, R9, 0x7610, R12 ;  /* 0x00007610090c7816 */ /* 0x000fe2000000000c */
[----:B------:R-:W-:Y:S01]  /*71d0*/  IMAD.MOV.U32 R11, RZ, RZ, R40 ;  /* 0x000000ffff0b7224 */ /* 0x000fe200078e0028 */
[----:B------:R-:W-:-:S02]  /*71e0*/  MOV R9, R24 ;  /* 0x0000001800097202 */ /* 0x000fc40000000f00 */
[----:B------:R-:W-:Y:S02]  /*71f0*/  PRMT R17, R16, 0x7610, R17 ;  /* 0x0000761010117816 */ /* 0x000fe40000000011 */
[----:B------:R-:W-:Y:S01]  /*7200*/  PRMT R16, R8, 0x5410, R9 ;  /* 0x0000541008107816 */ /* 0x000fe20000000009 */
[----:B------:R-:W-:Y:S01]  /*7210*/  IMAD.MOV.U32 R9, RZ, RZ, R44 ;  /* 0x000000ffff097224 */ /* 0x000fe200078e002c */
[----:B------:R-:W-:Y:S01]  /*7220*/  PRMT R13, R13, 0x5410, R10 ;  /* 0x000054100d0d7816 */ /* 0x000fe2000000000a */
[----:B------:R-:W-:Y:S01]  /*7230*/  IMAD.MOV.U32 R8, RZ, RZ, R45 ;  /* 0x000000ffff087224 */ /* 0x000fe200078e002d */
[----:B------:R-:W-:-:S04]  /*7240*/  MOV R10, R41 ;  /* 0x00000029000a7202 */ /* 0x000fc80000000f00 */
        /* <DEDUP_REMOVED lines=8> */
[----:B------:R-:W-:Y:S02]  /*72d0*/  SHF.R.U32.HI R102, RZ, 0x10, R107 ;  /* 0x00000010ff667819 */ /* 0x000fe4000001166b */
[----:B------:R-:W-:Y:S02]  /*72e0*/  SHF.R.U32.HI R104, RZ, 0x10, R103 ;  /* 0x00000010ff687819 */ /* 0x000fe40000011667 */
[----:B------:R-:W-:Y:S02]  /*72f0*/  SHF.R.U64 R103, R106, 0x10, R107 ;  /* 0x000000106a677819 */ /* 0x000fe4000000126b */
        /* <DEDUP_REMOVED lines=14> */
[C---:B------:R-:W-:Y:S01]  /*73e0*/  FMUL.FTZ R100, R102.reuse, R8 ;  /* 0x0000000866647220 */ /* 0x040fe20000410000 */
[C---:B------:R-:W-:Y:S01]  /*73f0*/  SHF.L.U32 R105, R9.reuse, 0x10, RZ ;  /* 0x0000001009697819 */ /* 0x040fe200000006ff */
        /* <DEDUP_REMOVED lines=25> */
.L_x_610:
[----:B------:R-:W-:Y:S05]  /*7590*/  BSYNC B0 ;  /* 0x0000000000007941 */ /* 0x000fea0003800000 */
.L_x_609:
        /* <DEDUP_REMOVED lines=12> */
[----:B------:R-:W-:-:S04]  /*7660*/  PRMT R93, R93, 0x5410, R124 ;  /* 0x000054105d5d7816 */ /* 0x000fc8000000007c */
[----:B------:R-:W-:Y:S01]  /*7670*/  LOP3.LUT R106, R93, 0xffff0000, RZ, 0xc0, !PT ;  /* 0xffff00005d6a7812 */ /* 0x000fe200078ec0ff */
[C---:B-1----:R-:W-:Y:S01]  /*7680*/  IMAD.U32 R101, R10.reuse, 0x10000, RZ ;  /* 0x000100000a657824 */ /* 0x042fe200078e00ff */
[----:B------:R-:W-:Y:S01]  /*7690*/  LOP3.LUT R100, R10, 0xffff0000, RZ, 0xc0, !PT ;  /* 0xffff00000a647812 */ /* 0x000fe200078ec0ff */
[C---:B------:R-:W-:Y:S01]  /*76a0*/  IMAD.U32 R10, R11.reuse, 0x10000, RZ ;  /* 0x000100000b0a7824 */ /* 0x040fe200078e00ff */
[C---:B------:R-:W-:Y:S02]  /*76b0*/  SHF.L.U32 R105, R8.reuse, 0x10, RZ ;  /* 0x0000001008697819 */ /* 0x040fe400000006ff */
[----:B------:R-:W-:Y:S01]  /*76c0*/  LOP3.LUT R104, R8, 0xffff0000, RZ, 0xc0, !PT ;  /* 0xffff000008687812 */ /* 0x000fe200078ec0ff */
[C---:B------:R-:W-:Y:S01]  /*76d0*/  IMAD.U32 R8, R92.reuse, 0x10000, RZ ;  /* 0x000100005c087824 */ /* 0x040fe200078e00ff */
        /* <DEDUP_REMOVED lines=30> */
.L_x_612:
[----:B------:R-:W-:Y:S05]  /*78c0*/  BSYNC B0 ;  /* 0x0000000000007941 */ /* 0x000fea0003800000 */
.L_x_611:
        /* <DEDUP_REMOVED lines=50> */
.L_x_614:
[----:B------:R-:W-:Y:S05]  /*7bf0*/  BSYNC B0 ;  /* 0x0000000000007941 */ /* 0x000fea0003800000 */
.L_x_613:
        /* <DEDUP_REMOVED lines=49> */
.L_x_608:
[----:B------:R-:W-:Y:S05]  /*7f10*/  BSYNC B1 ;  /* 0x0000000000017941 */ /* 0x000fea0003800000 */
.L_x_607:
        /* <DEDUP_REMOVED lines=53> */
.L_x_618:
[----:B------:R-:W-:Y:S05]  /*8270*/  BSYNC B0 ;  /* 0x0000000000007941 */ /* 0x000fea0003800000 */
.L_x_617:
        /* <DEDUP_REMOVED lines=50> */
.L_x_620:
[----:B------:R-:W-:Y:S05]  /*85a0*/  BSYNC B0 ;  /* 0x0000000000007941 */ /* 0x000fea0003800000 */
.L_x_619:
        /* <DEDUP_REMOVED lines=50> */
.L_x_622:
[----:B------:R-:W-:Y:S05]  /*88d0*/  BSYNC B0 ;  /* 0x0000000000007941 */ /* 0x000fea0003800000 */
.L_x_621:
        /* <DEDUP_REMOVED lines=49> */
.L_x_616:
[----:B------:R-:W-:Y:S05]  /*8bf0*/  BSYNC B1 ;  /* 0x0000000000017941 */ /* 0x000fea0003800000 */
.L_x_615:
        /* <DEDUP_REMOVED lines=33> */
[C---:B------:R-:W-:Y:S01]  /*8e10*/  SHF.L.U32 R11, R38.reuse, 0x10, RZ ;  /* 0x00000010260b7819 */ /* 0x040fe200000006ff */
        /* <DEDUP_REMOVED lines=19> */
.L_x_626:
[----:B------:R-:W-:Y:S05]  /*8f50*/  BSYNC B0 ;  /* 0x0000000000007941 */ /* 0x000fea0003800000 */
.L_x_625:
        /* <DEDUP_REMOVED lines=37> */
[----:B------:R-:W-:Y:S02]  /*91b0*/  FMUL.FTZ R10, R55, R8 ;  /* 0x00000008370a7220 */ /* 0x000fe40000410000 */
[----:B------:R-:W-:Y:S02]  /*91c0*/  FMUL.FTZ R34, R71, R37 ;  /* 0x0000002547227220 */ /* 0x000fe40000410000 */
        /* <DEDUP_REMOVED lines=11> */
.L_x_628:
[----:B------:R-:W-:Y:S05]  /*9280*/  BSYNC B0 ;  /* 0x0000000000007941 */ /* 0x000fea0003800000 */
.L_x_627:
        /* <DEDUP_REMOVED lines=50> */
.L_x_630:
[----:B------:R-:W-:Y:S05]  /*95b0*/  BSYNC B0 ;  /* 0x0000000000007941 */ /* 0x000fea0003800000 */
.L_x_629:
        /* <DEDUP_REMOVED lines=49> */
.L_x_624:
[----:B------:R-:W-:Y:S05]  /*98d0*/  BSYNC B1 ;  /* 0x0000000000017941 */ /* 0x000fea0003800000 */
.L_x_623:
[----:B-1----:R-:W-:-:S04]  /*98e0*/  IADD3 R8, R48, 0x60, RZ ;  /* 0x0000006030087810 */ /* 0x002fc80007ffe0ff */
        /* <DEDUP_REMOVED lines=51> */
.L_x_633:
[----:B------:R-:W-:Y:S05]  /*9c20*/  BSYNC B0 ;  /* 0x0000000000007941 */ /* 0x000fea0003800000 */
.L_x_632:
        /* <DEDUP_REMOVED lines=50> */
.L_x_635:
[----:B------:R-:W-:Y:S05]  /*9f50*/  BSYNC B0 ;  /* 0x0000000000007941 */ /* 0x000fea0003800000 */
.L_x_634:
        /* <DEDUP_REMOVED lines=50> */
.L_x_637:
[----:B------:R-:W-:Y:S05]  /*a280*/  BSYNC B0 ;  /* 0x0000000000007941 */ /* 0x000fea0003800000 */
.L_x_636:
[----:B------:R-:W-:-:S04]  /*a290*/  IADD3 R14, R14, 0x60, RZ ;  /* 0x000000600e0e7810 */ /* 0x000fc80007ffe0ff */
[----:B------:R-:W-:-:S13]  /*a2a0*/  ISETP.GE.AND P0, PT, R14, c[0x0][0x27c], PT ;  /* 0x00009f000e007a0c */ /* 0x000fda0003f06270 */
[----:B------:R-:W-:Y:S05]  /*a2b0*/  @P0 BRA `(.L_x_631) ;  /* 0x0000506000000947 */ /* 0x000fea0003800000 */
[----:B-1----:R-:W1:Y:S01]  /*a2c0*/  LDS.128 R8, [R126+0x1f080] ;  /* 0x01f080007e087984 */ /* 0x002e620000000c00 */
[----:B------:R-:W-:Y:S02]  /*a2d0*/  SHF.R.U64 R14, R20, 0x10, R21 ;  /* 0x00000010140e7819 */ /* 0x000fe40000001215 */
[--C-:B------:R-:W-:Y:S02]  /*a2e0*/  SHF.R.U64 R16, R18, 0x10, R19.reuse ;  /* 0x0000001012107819 */ /* 0x100fe40000001213 */
[----:B------:R-:W-:Y:S02]  /*a2f0*/  SHF.R.U32.HI R18, RZ, 0x10, R19 ;  /* 0x00000010ff127819 */ /* 0x000fe40000011613 */
[----:B------:R-:W-:Y:S02]  /*a300*/  SHF.R.U32.HI R15, RZ, 0x10, R21 ;  /* 0x00000010ff0f7819 */ /* 0x000fe40000011615 */
[C---:B------:R-:W-:Y:S02]  /*a310*/  PRMT R14, R13.reuse, 0x5410, R14 ;  /* 0x000054100d0e7816 */ /* 0x040fe4000000000e */
[----:B------:R-:W-:-:S02]  /*a320*/  PRMT R13, R13, 0x5432, R18 ;  /* 0x000054320d0d7816 */ /* 0x000fc40000000012 */
[C---:B------:R-:W-:Y:S02]  /*a330*/  PRMT R15, R12.reuse, 0x5432, R15 ;  /* 0x000054320c0f7816 */ /* 0x040fe4000000000f */
        /* <DEDUP_REMOVED lines=37> */
[----:B------:R1:W-:Y:S01]  /*a590*/  STS.128 [R126+0x1f080], R8 ;  /* 0x01f080087e007388 */ /* 0x0003e20000000c00 */
[----:B------:R-:W-:Y:S05]  /*a5a0*/  BRA `(.L_x_631) ;  /* 0x00004d7000007947 */ /* 0x000fea0003800000 */
.L_x_598:
[----:B------:R-:W-:Y:S01]  /*a5b0*/  ISETP.NE.AND P0, PT, R226, 0x1, PT ;  /* 0x00000001e200780c */ /* 0x000fe20003f05270 */
[----:B------:R-:W-:Y:S01]  /*a5c0*/  IMAD.MOV.U32 R21, RZ, RZ, R23 ;  /* 0x000000ffff157224 */ /* 0x000fe200078e0017 */
[----:B------:R-:W-:Y:S01]  /*a5d0*/  MOV R17, R19 ;  /* 0x0000001300117202 */ /* 0x000fe20000000f00 */
        /* <DEDUP_REMOVED lines=10> */
[----:B------:R-:W-:-:S05]  /*a680*/  @P0 IMAD.HI.U32 R12, R11, c[0x0][0x2c8], RZ ;  /* 0x0000b2000b0c0a27 */ /* 0x000fca00078e00ff */
[----:B------:R-:W-:-:S04]  /*a690*/  @P0 SHF.R.U32.HI R11, RZ, c[0x0][0x2cc], R12 ;  /* 0x0000b300ff0b0a19 */ /* 0x000fc8000001160c */
[----:B------:R-:W-:Y:S01]  /*a6a0*/  SHF.R.S32.HI R12, RZ, 0x1f, R11 ;  /* 0x0000001fff0c7819 */ /* 0x000fe2000001140b */
[----:B------:R-:W-:-:S04]  /*a6b0*/  IMAD.WIDE.U32 R20, R11, c[0x0][0x280], R20 ;  /* 0x0000a0000b147a25 */ /* 0x000fc800078e0014 */
[----:B------:R-:W-:Y:S01]  /*a6c0*/  IMAD R13, R12, c[0x0][0x280], RZ ;  /* 0x0000a0000c0d7a24 */ /* 0x000fe200078e02ff */
[----:B------:R-:W-:Y:S01]  /*a6d0*/  LEA R14, P0, R20, c[0x0][0x270], 0x1 ;  /* 0x00009c00140e7a11 */ /* 0x000fe200078008ff */
[----:B------:R-:W-:Y:S02]  /*a6e0*/  IMAD R12, R12, c[0x0][0x290], RZ ;  /* 0x0000a4000c0c7a24 */ /* 0x000fe400078e02ff */
[C---:B------:R-:W-:Y:S02]  /*a6f0*/  IMAD R13, R11.reuse, c[0x0][0x284], R13 ;  /* 0x0000a1000b0d7a24 */ /* 0x040fe400078e020d */
[----:B------:R-:W-:-:S04]  /*a700*/  IMAD.WIDE.U32 R16, R11, c[0x0][0x290], R16 ;  /* 0x0000a4000b107a25 */ /* 0x000fc800078e0010 */
[----:B------:R-:W-:Y:S02]  /*a710*/  IMAD.IADD R13, R21, 0x1, R13 ;  /* 0x00000001150d7824 */ /* 0x000fe400078e020d */
[----:B------:R-:W-:-:S03]  /*a720*/  IMAD R11, R11, c[0x0][0x294], R12 ;  /* 0x0000a5000b0b7a24 */ /* 0x000fc600078e020c */
        /* <DEDUP_REMOVED lines=16> */
[----:B--2---:R-:W-:-:S05]  /*a830*/  @!P0 IADD3 R22, P1, R20, R17, RZ ;  /* 0x0000001114168210 */ /* 0x004fca0007f3e0ff */
[----:B---3--:R-:W-:Y:S01]  /*a840*/  @!P0 IMAD.X R23, R21, 0x1, R16, P1 ;  /* 0x0000000115178824 */ /* 0x008fe200008e0610 */
[----:B----4-:R-:W-:-:S04]  /*a850*/  @!P0 IADD3 R24, P1, R18, R17, RZ ;  /* 0x0000001112188210 */ /* 0x010fc80007f3e0ff */
[----:B------:R2:W5:Y:S01]  /*a860*/  @!P0 LD.E.128 R100, [R22.64] ;  /* 0x0000000816648980 */ /* 0x000562000c101d00 */
[----:B-1----:R-:W-:-:S05]  /*a870*/  @!P0 IMAD.X R25, R19, 0x1, R16, P1 ;  /* 0x0000000113198824 */ /* 0x002fca00008e0610 */
        /* <DEDUP_REMOVED lines=13> */
.L_x_639:
[----:B------:R-:W-:Y:S05]  /*a950*/  BSYNC B0 ;  /* 0x0000000000007941 */ /* 0x000fea0003800000 */
.L_x_638:
[----:B------:R-:W-:Y:S01]  /*a960*/  ISETP.NE.AND P0, PT, R15, RZ, PT ;  /* 0x000000ff0f00720c */ /* 0x000fe20003f05270 */
[----:B--2--5:R-:W-:Y:S01]  /*a970*/  IMAD.MOV.U32 R16, RZ, RZ, R86 ;  /* 0x000000ffff107224 */ /* 0x024fe200078e0056 */
[----:B------:R-:W-:Y:S01]  /*a980*/  MOV R17, R85 ;  /* 0x0000005500117202 */ /* 0x000fe20000000f00 */
[----:B------:R-:W-:Y:S01]  /*a990*/  IMAD.MOV.U32 R15, RZ, RZ, R87 ;  /* 0x000000ffff0f7224 */ /* 0x000fe200078e0057 */
[----:B------:R2:W4:Y:S02]  /*a9a0*/  SHFL.IDX PT, R23, R13, 0x1, 0x181f ;  /* 0x00381f000d177f89 */ /* 0x00052400000e0000 */
[----:B----4-:R-:W-:Y:S01]  /*a9b0*/  IMAD.MOV.U32 R18, RZ, RZ, R84 ;  /* 0x000000ffff127224 */ /* 0x010fe200078e0054 */
        /* <DEDUP_REMOVED lines=8> */
[----:B------:R2:W4:Y:S01]  /*aa40*/  SHFL.IDX PT, R22, R14, 0x1, 0x181f ;  /* 0x00381f000e167f89 */ /* 0x00052200000e0000 */
[----:B------:R-:W-:Y:S01]  /*aa50*/  CS2R R74, SRZ ;  /* 0x00000000004a7805 */ /* 0x000fe2000001ff00 */
[----:B------:R-:W-:Y:S01]  /*aa60*/  PRMT R131, R15, 0x5410, R16 ;  /* 0x000054100f837816 */ /* 0x000fe20000000010 */
[----:B------:R-:W-:Y:S01]  /*aa70*/  IMAD.MOV.U32 R16, RZ, RZ, R82 ;  /* 0x000000ffff107224 */ /* 0x000fe200078e0052 */
[----:B------:R-:W-:Y:S01]  /*aa80*/  MOV R15, R83 ;  /* 0x00000053000f7202 */ /* 0x000fe20000000f00 */
[----:B---3--:R2:W3:Y:S01]  /*aa90*/  SHFL.IDX PT, R21, R11, 0x1, 0x181f ;  /* 0x00381f000b157f89 */ /* 0x0084e200000e0000 */
[----:B------:R-:W-:Y:S01]  /*aaa0*/  PRMT R130, R17, 0x5410, R18 ;  /* 0x0000541011827816 */ /* 0x000fe20000000012 */
[----:B------:R-:W-:Y:S01]  /*aab0*/  IMAD.MOV.U32 R17, RZ, RZ, R99 ;  /* 0x000000ffff117224 */ /* 0x000fe200078e0063 */
[----:B------:R-:W-:Y:S01]  /*aac0*/  PRMT R120, R15, 0x5410, R16 ;  /* 0x000054100f787816 */ /* 0x000fe20000000010 */
[----:B------:R-:W-:Y:S01]  /*aad0*/  IMAD.MOV.U32 R16, RZ, RZ, R80 ;  /* 0x000000ffff107224 */ /* 0x000fe200078e0050 */
[----:B------:R-:W-:Y:S01]  /*aae0*/  MOV R18, R98 ;  /* 0x0000006200127202 */ /* 0x000fe20000000f00 */
[----:B------:R-:W-:Y:S01]  /*aaf0*/  IMAD.MOV.U32 R15, RZ, RZ, R81 ;  /* 0x000000ffff0f7224 */ /* 0x000fe200078e0051 */
[----:B------:R2:W1:Y:S01]  /*ab00*/  SHFL.IDX PT, R20, R12, 0x1, 0x181f ;  /* 0x00381f000c147f89 */ /* 0x00046200000e0000 */
[----:B------:R-:W-:Y:S01]  /*ab10*/  CS2R R72, SRZ ;  /* 0x0000000000487805 */ /* 0x000fe2000001ff00 */
[----:B------:R-:W-:Y:S01]  /*ab20*/  PRMT R129, R17, 0x5410, R18 ;  /* 0x0000541011817816 */ /* 0x000fe20000000012 */
[----:B------:R-:W-:Y:S01]  /*ab30*/  CS2R R62, SRZ ;  /* 0x00000000003e7805 */ /* 0x000fe2000001ff00 */
[----:B------:R-:W-:Y:S01]  /*ab40*/  PRMT R117, R15, 0x5410, R16 ;  /* 0x000054100f757816 */ /* 0x000fe20000000010 */
[----:B------:R-:W-:Y:S01]  /*ab50*/  IMAD.MOV.U32 R16, RZ, RZ, R96 ;  /* 0x000000ffff107224 */ /* 0x000fe200078e0060 */
[----:B------:R-:W-:Y:S01]  /*ab60*/  MOV R15, R97 ;  /* 0x00000061000f7202 */ /* 0x000fe20000000f00 */
[----:B------:R-:W-:Y:S01]  /*ab70*/  CS2R R60, SRZ ;  /* 0x00000000003c7805 */ /* 0x000fe2000001ff00 */
[----:B------:R-:W-:Y:S01]  /*ab80*/  CS2R R70, SRZ ;  /* 0x0000000000467805 */ /* 0x000fe2000001ff00 */
[----:B------:R-:W-:Y:S01]  /*ab90*/  CS2R R68, SRZ ;  /* 0x0000000000447805 */ /* 0x000fe2000001ff00 */
[----:B------:R-:W-:Y:S01]  /*aba0*/  PRMT R128, R15, 0x5410, R16 ;  /* 0x000054100f807816 */ /* 0x000fe20000000010 */
        /* <DEDUP_REMOVED lines=8> */
[----:B----4-:R-:W-:-:S05]  /*ac30*/  @!P0 IADD3 R18, P1, R22, R15, RZ ;  /* 0x0000000f16128210 */ /* 0x010fca0007f3e0ff */
[----:B-1----:R-:W-:Y:S01]  /*ac40*/  @!P0 IMAD.X R19, R23, 0x1, R16, P1 ;  /* 0x0000000117138824 */ /* 0x002fe200008e0610 */
[----:B------:R-:W-:-:S04]  /*ac50*/  @!P0 IADD3 R24, P1, R20, R15, RZ ;  /* 0x0000000f14188210 */ /* 0x000fc80007f3e0ff */
[----:B------:R1:W5:Y:S01]  /*ac60*/  @!P0 LD.E.128 R72, [R18.64] ;  /* 0x0000000812488980 */ /* 0x000362000c101d00 */
[----:B---3--:R-:W-:-:S05]  /*ac70*/  @!P0 IMAD.X R25, R21, 0x1, R16, P1 ;  /* 0x0000000115198824 */ /* 0x008fca00008e0610 */
        /* <DEDUP_REMOVED lines=13> */
.L_x_641:
[----:B------:R-:W-:Y:S05]  /*ad50*/  BSYNC B0 ;  /* 0x0000000000007941 */ /* 0x000fea0003800000 */
.L_x_640:
[----:B------:R-:W-:Y:S01]  /*ad60*/  ISETP.NE.AND P0, PT, R10, RZ, PT ;  /* 0x000000ff0a00720c */ /* 0x000fe20003f05270 */
[----:B-----5:R-:W-:Y:S01]  /*ad70*/  IMAD.MOV.U32 R17, RZ, RZ, R66 ;  /* 0x000000ffff117224 */ /* 0x020fe200078e0042 */
[----:B------:R-:W-:Y:S01]  /*ad80*/  MOV R10, R65 ;  /* 0x00000041000a7202 */ /* 0x000fe20000000f00 */
[----:B------:R-:W-:Y:S01]  /*ad90*/  IMAD.MOV.U32 R16, RZ, RZ, R67 ;  /* 0x000000ffff107224 */ /* 0x000fe200078e0043 */
[----:B-1-3--:R1:W3:Y:S01]  /*ada0*/  SHFL.IDX PT, R21, R13, 0x2, 0x181f ;  /* 0x00581f000d157f89 */ /* 0x00a2e200000e0000 */
[----:B------:R-:W-:Y:S01]  /*adb0*/  IMAD.MOV.U32 R15, RZ, RZ, R64 ;  /* 0x000000ffff0f7224 */ /* 0x000fe200078e0040 */
[----:B------:R-:W-:Y:S01]  /*adc0*/  BSSY B0, `(.L_x_642) ;  /* 0x000003b000007945 */ /* 0x000fe20003800000 */
[----:B----4-:R-:W-:Y:S01]  /*add0*/  CS2R R22, SRZ ;  /* 0x0000000000167805 */ /* 0x010fe2000001ff00 */
        /* <DEDUP_REMOVED lines=10> */
[----:B------:R-:W-:Y:S01]  /*ae80*/  PRMT R115, R10, 0x5410, R15 ;  /* 0x000054100a737816 */ /* 0x000fe2000000000f */
[----:B------:R-:W-:Y:S01]  /*ae90*/  IMAD.MOV.U32 R15, RZ, RZ, R60 ;  /* 0x000000ffff0f7224 */ /* 0x000fe200078e003c */
[----:B------:R-:W-:Y:S01]  /*aea0*/  MOV R16, R63 ;  /* 0x0000003f00107202 */ /* 0x000fe20000000f00 */
[----:B------:R-:W-:Y:S01]  /*aeb0*/  IMAD.MOV.U32 R10, RZ, RZ, R61 ;  /* 0x000000ffff0a7224 */ /* 0x000fe200078e003d */
[----:B------:R1:W2:Y:S01]  /*aec0*/  SHFL.IDX PT, R19, R11, 0x2, 0x181f ;  /* 0x00581f000b137f89 */ /* 0x0002a200000e0000 */
        /* <DEDUP_REMOVED lines=17> */
[----:B---34-:R-:W-:Y:S01]  /*afe0*/  ISETP.GE.AND P0, PT, R79, c[0x0][0x27c], PT ;  /* 0x00009f004f007a0c */ /* 0x018fe20003f06270 */
[----:B------:R-:W-:Y:S01]  /*aff0*/  CS2R R46, SRZ ;  /* 0x00000000002e7805 */ /* 0x000fe2000001ff00 */
[----:B------:R-:W-:Y:S01]  /*b000*/  CS2R R44, SRZ ;  /* 0x00000000002c7805 */ /* 0x000fe2000001ff00 */
[----:B------:R-:W-:Y:S01]  /*b010*/  CS2R R42, SRZ ;  /* 0x00000000002a7805 */ /* 0x000fe2000001ff00 */
[----:B------:R-:W-:-:S09]  /*b020*/  CS2R R40, SRZ ;  /* 0x0000000000287805 */ /* 0x000fd2000001ff00 */
[C---:B------:R-:W-:Y:S01]  /*b030*/  @!P0 IMAD.SHL.U32 R10, R79.reuse, 0x2, RZ ;  /* 0x000000024f0a8824 */ /* 0x040fe200078e00ff */
[----:B------:R-:W-:-:S04]  /*b040*/  @!P0 SHF.L.U64.HI R15, R79, 0x1, R119 ;  /* 0x000000014f0f8819 */ /* 0x000fc80000010277 */
[----:B------:R-:W-:-:S05]  /*b050*/  @!P0 IADD3 R16, P1, R20, R10, RZ ;  /* 0x0000000a14108210 */ /* 0x000fca0007f3e0ff */
[----:B------:R-:W-:Y:S01]  /*b060*/  @!P0 IMAD.X R17, R21, 0x1, R15, P1 ;  /* 0x0000000115118824 */ /* 0x000fe200008e060f */
[----:B-1----:R-:W-:-:S04]  /*b070*/  @!P0 IADD3 R24, P1, R18, R10, RZ ;  /* 0x0000000a12188210 */ /* 0x002fc80007f3e0ff */
[----:B------:R1:W5:Y:S01]  /*b080*/  @!P0 LD.E.128 R44, [R16.64] ;  /* 0x00000008102c8980 */ /* 0x000362000c101d00 */
[----:B--2---:R-:W-:-:S05]  /*b090*/  @!P0 IMAD.X R25, R19, 0x1, R15, P1 ;  /* 0x0000000113198824 */ /* 0x004fca00008e060f */
        /* <DEDUP_REMOVED lines=13> */
.L_x_643:
[----:B---34-:R-:W-:Y:S05]  /*b170*/  BSYNC B0 ;  /* 0x0000000000007941 */ /* 0x018fea0003800000 */
.L_x_642:
[----:B------:R-:W-:Y:S01]  /*b180*/  ISETP.NE.AND P0, PT, R9, RZ, PT ;  /* 0x000000ff0900720c */ /* 0x000fe20003f05270 */
[----:B-----5:R-:W-:Y:S01]  /*b190*/  IMAD.MOV.U32 R10, RZ, RZ, R38 ;  /* 0x000000ffff0a7224 */ /* 0x020fe200078e0026 */
[----:B------:R-:W-:Y:S01]  /*b1a0*/  MOV R15, R37 ;  /* 0x00000025000f7202 */ /* 0x000fe20000000f00 */
[----:B------:R-:W-:Y:S01]  /*b1b0*/  IMAD.MOV.U32 R9, RZ, RZ, R39 ;  /* 0x000000ffff097224 */ /* 0x000fe200078e0027 */
[----:B------:R3:W4:Y:S01]  /*b1c0*/  SHFL.IDX PT, R77, R11, 0x3, 0x181f ;  /* 0x00781f000b4d7f89 */ /* 0x00072200000e0000 */
[----:B-1----:R-:W-:Y:S01]  /*b1d0*/  IMAD.MOV.U32 R16, RZ, RZ, R36 ;  /* 0x000000ffff107224 */ /* 0x002fe200078e0024 */
        /* <DEDUP_REMOVED lines=12> */
[----:B------:R-:W-:Y:S01]  /*b2a0*/  MOV R9, R35 ;  /* 0x0000002300097202 */ /* 0x000fe20000000f00 */
[----:B--2---:R-:W2:Y:S01]  /*b2b0*/  SHFL.IDX PT, R14, R14, 0x3, 0x181f ;  /* 0x00781f000e0e7f89 */ /* 0x004ea200000e0000 */
[----:B------:R-:W-:Y:S01]  /*b2c0*/  PRMT R107, R15, 0x5410, R16 ;  /* 0x000054100f6b7816 */ /* 0x000fe20000000010 */
[----:B------:R-:W-:Y:S01]  /*b2d0*/  CS2R R28, SRZ ;  /* 0x00000000001c7805 */ /* 0x000fe2000001ff00 */
[----:B------:R-:W-:Y:S01]  /*b2e0*/  PRMT R94, R9, 0x5410, R10 ;  /* 0x00005410095e7816 */ /* 0x000fe2000000000a */
[----:B------:R-:W-:Y:S01]  /*b2f0*/  IMAD.MOV.U32 R10, RZ, RZ, R32 ;  /* 0x000000ffff0a7224 */ /* 0x000fe200078e0020 */
[----:B------:R2:W2:Y:S01]  /*b300*/  SHFL.IDX PT, R15, R13, 0x3, 0x181f ;  /* 0x00781f000d0f7f89 */ /* 0x0004a200000e0000 */
[----:B------:R-:W-:Y:S01]  /*b310*/  IMAD.MOV.U32 R9, RZ, RZ, R33 ;  /* 0x000000ffff097224 */ /* 0x000fe200078e0021 */
[----:B------:R-:W-:Y:S01]  /*b320*/  CS2R R18, SRZ ;  /* 0x0000000000127805 */ /* 0x000fe2000001ff00 */
[----:B---3--:R-:W-:Y:S01]  /*b330*/  IMAD.MOV.U32 R11, RZ, RZ, R43 ;  /* 0x000000ffff0b7224 */ /* 0x008fe200078e002b */
[----:B------:R-:W-:Y:S01]  /*b340*/  CS2R R16, SRZ ;  /* 0x0000000000107805 */ /* 0x000fe2000001ff00 */
[----:B------:R-:W-:Y:S01]  /*b350*/  CS2R R26, SRZ ;  /* 0x00000000001a7805 */ /* 0x000fe2000001ff00 */
[----:B------:R-:W-:Y:S01]  /*b360*/  PRMT R93, R9, 0x5410, R10 ;  /* 0x00005410095d7816 */ /* 0x000fe2000000000a */
[----:B------:R-:W-:Y:S01]  /*b370*/  IMAD.MOV.U32 R10, RZ, RZ, R40 ;  /* 0x000000ffff0a7224 */ /* 0x000fe200078e0028 */
[----:B------:R-:W-:Y:S01]  /*b380*/  MOV R9, R41 ;  /* 0x0000002900097202 */ /* 0x000fe20000000f00 */
[----:B------:R-:W-:-:S03]  /*b390*/  CS2R R24, SRZ ;  /* 0x0000000000187805 */ /* 0x000fc6000001ff00 */
[----:B------:R-:W-:Y:S02]  /*b3a0*/  PRMT R105, R9, 0x5410, R10 ;  /* 0x0000541009697816 */ /* 0x000fe4000000000a */
[----:B-1----:R-:W-:-:S04]  /*b3b0*/  MOV R12, R42 ;  /* 0x0000002a000c7202 */ /* 0x002fc80000000f00 */
[----:B------:R-:W-:Y:S01]  /*b3c0*/  PRMT R106, R11, 0x5410, R12 ;  /* 0x000054100b6a7816 */ /* 0x000fe2000000000c */
[----:B------:R-:W-:Y:S05]  /*b3d0*/  @P0 BRA `(.L_x_645) ;  /* 0x0000019000000947 */ /* 0x000fea0003800000 */
[----:B----4-:R-:W-:Y:S01]  /*b3e0*/  ISETP.GE.AND P0, PT, R79, c[0x0][0x27c], PT ;  /* 0x00009f004f007a0c */ /* 0x010fe20003f06270 */
        /* <DEDUP_REMOVED lines=10> */
[----:B--2---:R-:W-:-:S05]  /*b490*/  @!P0 IADD3 R12, P1, R14, R9, RZ ;  /* 0x000000090e0c8210 */ /* 0x004fca0007f3e0ff */
[----:B------:R-:W-:Y:S01]  /*b4a0*/  @!P0 IMAD.X R13, R15, 0x1, R10, P1 ;  /* 0x000000010f0d8824 */ /* 0x000fe200008e060a */
[----:B------:R-:W-:-:S04]  /*b4b0*/  @!P0 IADD3 R88, P1, R76, R9, RZ ;  /* 0x000000094c588210 */ /* 0x000fc80007f3e0ff */
[----:B------:R1:W5:Y:S01]  /*b4c0*/  @!P0 LD.E.128 R28, [R12.64] ;  /* 0x000000080c1c8980 */ /* 0x000362000c101d00 */
[----:B------:R-:W-:Y:S01]  /*b4d0*/  @!P0 IMAD.X R89, R77, 0x1, R10, P1 ;  /* 0x000000014d598824 */ /* 0x000fe200008e060a */
        /* <DEDUP_REMOVED lines=9> */
.L_x_645:
[----:B----4-:R-:W-:Y:S05]  /*b570*/  BSYNC B0 ;  /* 0x0000000000007941 */ /* 0x010fea0003800000 */
.L_x_644:
[----:B-----5:R-:W-:Y:S01]  /*b580*/  IMAD.MOV.U32 R9, RZ, RZ, R22 ;  /* 0x000000ffff097224 */ /* 0x020fe200078e0016 */
[----:B------:R-:W-:-:S04]  /*b590*/  DEPBAR.LE SB0, 0x1 ;  /* 0x000080400000791a */ /* 0x000fc80000000000 */
[----:B-1----:R-:W-:Y:S01]  /*b5a0*/  IMAD.MOV.U32 R12, RZ, RZ, R23 ;  /* 0x000000ffff0c7224 */ /* 0x002fe200078e0017 */
[----:B------:R-:W-:Y:S01]  /*b5b0*/  BSSY B1, `(.L_x_646) ;  /* 0x00000fc000017945 */ /* 0x000fe20003800000 */
[----:B------:R-:W-:Y:S01]  /*b5c0*/  IMAD.IADD R92, R8, 0x1, -R149 ;  /* 0x00000001085c7824 */ /* 0x000fe200078e0a95 */
[----:B------:R-:W-:Y:S01]  /*b5d0*/  MOV R8, R17 ;  /* 0x0000001100087202 */ /* 0x000fe20000000f00 */
[----:B------:R-:W-:Y:S01]  /*b5e0*/  IMAD.MOV.U32 R11, RZ, RZ, R20 ;  /* 0x000000ffff0b7224 */ /* 0x000fe200078e0014 */
[----:B------:R-:W-:Y:S01]  /*b5f0*/  PRMT R78, R12, 0x5410, R9 ;  /* 0x000054100c4e7816 */ /* 0x000fe20000000009 */
[----:B------:R-:W-:Y:S01]  /*b600*/  IMAD.MOV.U32 R10, RZ, RZ, R21 ;  /* 0x000000ffff0a7224 */ /* 0x000fe200078e0015 */
[----:B------:R-:W-:Y:S01]  /*b610*/  MOV R9, R30 ;  /* 0x0000001e00097202 */ /* 0x000fe20000000f00 */
[----:B------:R-:W-:Y:S01]  /*b620*/  IMAD.MOV.U32 R12, RZ, RZ, R31 ;  /* 0x000000ffff0c7224 */ /* 0x000fe200078e001f */
[----:B------:R-:W-:Y:S02]  /*b630*/  IMNMX R92, R92, 0x80, PT ;  /* 0x000000805c5c7817 */ /* 0x000fe40003800200 */
[----:B------:R-:W-:Y:S01]  /*b640*/  PRMT R77, R10, 0x5410, R11 ;  /* 0x000054100a4d7816 */ /* 0x000fe2000000000b */
[----:B------:R-:W-:Y:S01]  /*b650*/  IMAD.MOV.U32 R11, RZ, RZ, R28 ;  /* 0x000000ffff0b7224 */ /* 0x000fe200078e001c */
[----:B------:R-:W-:Y:S01]  /*b660*/  PRMT R91, R91, 0x5410, R9 ;  /* 0x000054105b5b7816 */ /* 0x000fe20000000009 */
[----:B------:R-:W-:Y:S01]  /*b670*/  IMAD.MOV.U32 R10, RZ, RZ, R29 ;  /* 0x000000ffff0a7224 */ /* 0x000fe200078e001d */
[----:B------:R-:W-:Y:S01]  /*b680*/  MOV R9, R18 ;  /* 0x0000001200097202 */ /* 0x000fe20000000f00 */
[----:B------:R-:W-:Y:S01]  /*b690*/  BAR.SYNC.DEFER_BLOCKING 0x0 ;  /* 0x0000000000007b1d */ /* 0x000fe20000010000 */
[----:B------:R-:W-:-:S02]  /*b6a0*/  ISETP.GE.AND P0, PT, R48, R92, PT ;  /* 0x0000005c3000720c */ /* 0x000fc40003f06270 */
        /* <DEDUP_REMOVED lines=22> */
[--C-:B------:R-:W-:Y:S02]  /*b810*/  SHF.R.U64 R102, R102, 0x10, R103.reuse ;  /* 0x0000001066667819 */ /* 0x100fe40000001267 */
[----:B------:R-:W-:Y:S01]  /*b820*/  SHF.R.S32.HI R8, RZ, 0x1f, R10 ;  /* 0x0000001fff087819 */ /* 0x000fe2000001140a */
[----:B------:R-:W-:Y:S01]  /*b830*/  IMAD.SHL.U32 R9, R10, 0x8, RZ ;  /* 0x000000080a097824 */ /* 0x000fe200078e00ff */
[----:B------:R-:W-:-:S02]  /*b840*/  SHF.R.U32.HI R103, RZ, 0x10, R103 ;  /* 0x00000010ff677819 */ /* 0x000fc40000011667 */
[----:B------:R-:W-:Y:S02]  /*b850*/  LEA.HI R8, R8, R10, RZ, 0x3 ;  /* 0x0000000a08087211 */ /* 0x000fe400078f18ff */
[----:B------:R-:W-:Y:S02]  /*b860*/  LOP3.LUT R9, R125, 0x38, R9, 0xf8, !PT ;  /* 0x000000387d097812 */ /* 0x000fe400078ef809 */
[----:B------:R-:W-:Y:S01]  /*b870*/  SHF.R.U32.HI R97, RZ, 0x10, R97 ;  /* 0x00000010ff617819 */ /* 0x000fe20000011661 */
[----:B------:R-:W-:Y:S01]  /*b880*/  IMAD.SHL.U32 R8, R8, 0x400, RZ ;  /* 0x0000040008087824 */ /* 0x000fe200078e00ff */
[----:B------:R-:W-:Y:S02]  /*b890*/  LOP3.LUT R9, R9, R124, RZ, 0x3c, !PT ;  /* 0x0000007c09097212 */ /* 0x000fe400078e3cff */
[----:B------:R-:W-:Y:S02]  /*b8a0*/  PRMT R96, R128, 0x5432, R96 ;  /* 0x0000543280607816 */ /* 0x000fe40000000060 */
[----:B------:R-:W-:-:S02]  /*b8b0*/  LOP3.LUT R8, R8, 0x7fffe000, RZ, 0xc0, !PT ;  /* 0x7fffe00008087812 */ /* 0x000fc400078ec0ff */
[----:B------:R-:W-:Y:S01]  /*b8c0*/  PRMT R100, R130, 0x5432, R100 ;  /* 0x0000543282647816 */ /* 0x000fe20000000064 */
[----:B------:R-:W-:Y:S01]  /*b8d0*/  IMAD.U32 R139, R96, 0x10000, RZ ;  /* 0x00010000608b7824 */ /* 0x000fe200078e00ff */
[----:B------:R-:W-:Y:S02]  /*b8e0*/  IADD3 R127, R9, R8, R123 ;  /* 0x00000008097f7210 */ /* 0x000fe40007ffe07b */
[--C-:B------:R-:W-:Y:S01]  /*b8f0*/  SHF.R.U64 R98, R98, 0x10, R99.reuse ;  /* 0x0000001062627819 */ /* 0x100fe20000001263 */
[----:B------:R-:W-:Y:S01]  /*b900*/  IMAD.U32 R136, R100, 0x10000, RZ ;  /* 0x0001000064887824 */ /* 0x000fe200078e00ff */
[----:B------:R-:W-:Y:S01]  /*b910*/  SHF.R.U32.HI R99, RZ, 0x10, R99 ;  /* 0x00000010ff637819 */ /* 0x000fe20000011663 */
[----:B------:R-:W-:Y:S01]  /*b920*/  IMAD.SHL.U32 R127, R127, 0x2, RZ ;  /* 0x000000027f7f7824 */ /* 0x000fe200078e00ff */
[C---:B------:R-:W-:Y:S02]  /*b930*/  PRMT R102, R131.reuse, 0x5432, R102 ;  /* 0x0000543283667816 */ /* 0x040fe40000000066 */
[----:B------:R-:W-:-:S02]  /*b940*/  PRMT R103, R131, 0x5410, R103 ;  /* 0x0000541083677816 */ /* 0x000fc40000000067 */
[----:B------:R-:W2:Y:S01]  /*b950*/  LDS.128 R8, [R127+0x10080] ;  /* 0x010080007f087984 */ /* 0x000ea20000000c00 */
[----:B------:R-:W-:Y:S02]  /*b960*/  PRMT R97, R128, 0x5410, R97 ;  /* 0x0000541080617816 */ /* 0x000fe40000000061 */
[----:B------:R-:W-:Y:S02]  /*b970*/  SHF.R.U32.HI R101, RZ, 0x10, R101 ;  /* 0x00000010ff657819 */ /* 0x000fe40000011665 */
[----:B-1----:R-:W-:Y:S01]  /*b980*/  SHF.L.U32 R128, R13, 0x10, RZ ;  /* 0x000000100d807819 */ /* 0x002fe200000006ff */
[----:B------:R-:W-:Y:S01]  /*b990*/  IMAD.U32 R138, R97, 0x10000, RZ ;  /* 0x00010000618a7824 */ /* 0x000fe200078e00ff */
[----:B------:R-:W-:Y:S01]  /*b9a0*/  LOP3.LUT R131, R13, 0xffff0000, RZ, 0xc0, !PT ;  /* 0xffff00000d837812 */ /* 0x000fe200078ec0ff */
[C---:B------:R-:W-:Y:S01]  /*b9b0*/  IMAD.U32 R13, R15.reuse, 0x10000, RZ ;  /* 0x000100000f0d7824 */ /* 0x040fe200078e00ff */
[----:B------:R-:W-:Y:S02]  /*b9c0*/  LOP3.LUT R132, R15, 0xffff0000, RZ, 0xc0, !PT ;  /* 0xffff00000f847812 */ /* 0x000fe400078ec0ff */
[----:B------:R-:W-:-:S02]  /*b9d0*/  PRMT R98, R129, 0x5432, R98 ;  /* 0x0000543281627816 */ /* 0x000fc40000000062 */
[----:B------:R-:W-:Y:S01]  /*b9e0*/  PRMT R99, R129, 0x5410, R99 ;  /* 0x0000541081637816 */ /* 0x000fe20000000063 */
[----:B------:R-:W-:Y:S01]  /*b9f0*/  IMAD.U32 R129, R12, 0x10000, RZ ;  /* 0x000100000c817824 */ /* 0x000fe200078e00ff */
[----:B------:R-:W-:Y:S01]  /*ba00*/  PRMT R101, R130, 0x5410, R101 ;  /* 0x0000541082657816 */ /* 0x000fe20000000065 */
[----:B------:R-:W-:Y:S01]  /*ba10*/  IMAD.U32 R130, R14, 0x10000, RZ ;  /* 0x000100000e827824 */ /* 0x000fe200078e00ff */
[----:B------:R-:W-:Y:S02]  /*ba20*/  LOP3.LUT R96, R96, 0xffff0000, RZ, 0xc0, !PT ;  /* 0xffff000060607812 */ /* 0x000fe400078ec0ff */
[----:B------:R-:W-:Y:S01]  /*ba30*/  LOP3.LUT R100, R100, 0xffff0000, RZ, 0xc0, !PT ;  /* 0xffff000064647812 */ /* 0x000fe200078ec0ff */
[----:B------:R-:W-:Y:S01]  /*ba40*/  IMAD.U32 R141, R101, 0x10000, RZ ;  /* 0x00010000658d7824 */ /* 0x000fe200078e00ff */
[----:B------:R-:W-:Y:S02]  /*ba50*/  LOP3.LUT R12, R12, 0xffff0000, RZ, 0xc0, !PT ;  /* 0xffff00000c0c7812 */ /* 0x000fe400078ec0ff */
[----:B------:R-:W-:-:S02]  /*ba60*/  LOP3.LUT R97, R97, 0xffff0000, RZ, 0xc0, !PT ;  /* 0xffff000061617812 */ /* 0x000fc400078ec0ff */
[----:B------:R-:W-:Y:S02]  /*ba70*/  LOP3.LUT R101, R101, 0xffff0000, RZ, 0xc0, !PT ;  /* 0xffff000065657812 */ /* 0x000fe400078ec0ff */
[----:B------:R-:W-:Y:S01]  /*ba80*/  LOP3.LUT R14, R14, 0xffff0000, RZ, 0xc0, !PT ;  /* 0xffff00000e0e7812 */ /* 0x000fe200078ec0ff */
[----:B--2---:R-:W-:Y:S01]  /*ba90*/  IMAD.U32 R140, R8, 0x10000, RZ ;  /* 0x00010000088c7824 */ /* 0x004fe200078e00ff */
[----:B------:R-:W-:Y:S01]  /*baa0*/  SHF.L.U32 R15, R9, 0x10, RZ ;  /* 0x00000010090f7819 */ /* 0x000fe200000006ff */
[----:B------:R-:W-:Y:S01]  /*bab0*/  IMAD.U32 R135, R11, 0x10000, RZ ;  /* 0x000100000b877824 */ /* 0x000fe200078e00ff */
[----:B------:R-:W-:Y:S02]  /*bac0*/  LOP3.LUT R134, R9, 0xffff0000, RZ, 0xc0, !PT ;  /* 0xffff000009867812 */ /* 0x000fe400078ec0ff */
[C---:B------:R-:W-:Y:S02]  /*bad0*/  SHF.L.U32 R133, R10.reuse, 0x10, RZ ;  /* 0x000000100a857819 */ /* 0x040fe400000006ff */
        /* <DEDUP_REMOVED lines=8> */
[C---:B------:R-:W-:Y:S01]  /*bb60*/  IMAD.U32 R136, R99.reuse, 0x10000, RZ ;  /* 0x0001000063887824 */ /* 0x040fe200078e00ff */
[----:B------:R-:W-:Y:S01]  /*bb70*/  LOP3.LUT R99, R99, 0xffff0000, RZ, 0xc0, !PT ;  /* 0xffff000063637812 */ /* 0x000fe200078ec0ff */
[----:B------:R-:W-:Y:S01]  /*bb80*/  FMUL.FTZ R10, R15, R138 ;  /* 0x0000008a0f0a7220 */ /* 0x000fe20000410000 */
[----:B------:R-:W-:Y:S01]  /*bb90*/  LOP3.LUT R103, R103, 0xffff0000, RZ, 0xc0, !PT ;  /* 0xffff000067677812 */ /* 0x000fe200078ec0ff */
[----:B------:R-:W-:Y:S02]  /*bba0*/  FMUL.FTZ R140, R15, R141 ;  /* 0x0000008d0f8c7220 */ /* 0x000fe40000410000 */
[C---:B------:R-:W-:Y:S02]  /*bbb0*/  FMUL.FTZ R15, R135.reuse, R136 ;  /* 0x00000088870f7220 */ /* 0x040fe40000410000 */
[----:B------:R-:W-:-:S02]  /*bbc0*/  FMUL.FTZ R135, R135, R139 ;  /* 0x0000008b87877220 */ /* 0x000fc40000410000 */
[C---:B------:R-:W-:Y:S02]  /*bbd0*/  FFMA.FTZ R15, R13.reuse, R139, -R15 ;  /* 0x0000008b0d0f7223 */ /* 0x040fe4000001080f */
[----:B------:R-:W-:Y:S02]  /*bbe0*/  FFMA.FTZ R135, R13, R136, R135 ;  /* 0x000000880d877223 */ /* 0x000fe40000010087 */
[C---:B------:R-:W-:Y:S02]  /*bbf0*/  FMUL.FTZ R13, R8.reuse, R96 ;  /* 0x00000060080d7220 */ /* 0x040fe40000410000 */
[----:B------:R-:W-:Y:S02]  /*bc00*/  FMUL.FTZ R8, R8, R100 ;  /* 0x0000006408087220 */ /* 0x000fe40000410000 */
[C---:B------:R-:W-:Y:S01]  /*bc10*/  IMAD.U32 R136, R98.reuse, 0x10000, RZ ;  /* 0x0001000062887824 */ /* 0x040fe200078e00ff */
[----:B------:R-:W-:Y:S01]  /*bc20*/  LOP3.LUT R98, R98, 0xffff0000, RZ, 0xc0, !PT ;  /* 0xffff000062627812 */ /* 0x000fe200078ec0ff */
[----:B------:R-:W-:-:S02]  /*bc30*/  FFMA.FTZ R10, R128, R141, -R10 ;  /* 0x0000008d800a7223 */ /* 0x000fc4000001080a */
[----:B------:R-:W-:Y:S02]  /*bc40*/  FFMA.FTZ R128, R128, R138, R140 ;  /* 0x0000008a80807223 */ /* 0x000fe4000001008c */
[----:B------:R-:W-:Y:S02]  /*bc50*/  FFMA.FTZ R100, R12, R100, -R13 ;  /* 0x000000640c647223 */ /* 0x000fe4000001080d */
[C---:B------:R-:W-:Y:S01]  /*bc60*/  IMAD.U32 R138, R102.reuse, 0x10000, RZ ;  /* 0x00010000668a7824 */ /* 0x040fe200078e00ff */
[----:B------:R-:W-:Y:S01]  /*bc70*/  LOP3.LUT R102, R102, 0xffff0000, RZ, 0xc0, !PT ;  /* 0xffff000066667812 */ /* 0x000fe200078ec0ff */
[----:B------:R-:W-:Y:S02]  /*bc80*/  FFMA.FTZ R8, R12, R96, R8 ;  /* 0x000000600c087223 */ /* 0x000fe40000010008 */
[C---:B------:R-:W-:Y:S02]  /*bc90*/  FMUL.FTZ R12, R133.reuse, R136 ;  /* 0x00000088850c7220 */ /* 0x040fe40000410000 */
[-C--:B------:R-:W-:Y:S01]  /*bca0*/  FMUL.FTZ R133, R133, R138.reuse ;  /* 0x0000008a85857220 */ /* 0x080fe20000410000 */
[----:B------:R-:W-:Y:S01]  /*bcb0*/  F2FP.BF16.PACK_AB R8, R8, R129 ;  /* 0x000000810808723e */ /* 0x000fe200000010ff */
[----:B------:R-:W-:-:S02]  /*bcc0*/  FFMA.FTZ R138, R130, R138, -R12 ;  /* 0x0000008a828a7223 */ /* 0x000fc4000001080c */
[C---:B------:R-:W-:Y:S02]  /*bcd0*/  FMUL.FTZ R96, R9.reuse, R98 ;  /* 0x0000006209607220 */ /* 0x040fe40000410000 */
[----:B------:R-:W-:Y:S02]  /*bce0*/  FMUL.FTZ R12, R9, R102 ;  /* 0x00000066090c7220 */ /* 0x000fe40000410000 */
[C---:B------:R-:W-:Y:S02]  /*bcf0*/  FMUL.FTZ R13, R134.reuse, R97 ;  /* 0x00000061860d7220 */ /* 0x040fe40000410000 */
[C---:B------:R-:W-:Y:S02]  /*bd00*/  FMUL.FTZ R9, R137.reuse, R99 ;  /* 0x0000006389097220 */ /* 0x040fe40000410000 */
[----:B------:R-:W-:Y:S02]  /*bd10*/  FMUL.FTZ R134, R134, R101 ;  /* 0x0000006586867220 */ /* 0x000fe40000410000 */
[----:B------:R-:W-:-:S02]  /*bd20*/  FMUL.FTZ R137, R137, R103 ;  /* 0x0000006789897220 */ /* 0x000fc40000410000 */
[----:B------:R-:W-:Y:S02]  /*bd30*/  FFMA.FTZ R13, R131, R101, -R13 ;  /* 0x00000065830d7223 */ /* 0x000fe4000001080d */
[----:B------:R-:W-:Y:S02]  /*bd40*/  FFMA.FTZ R102, R14, R102, -R96 ;  /* 0x000000660e667223 */ /* 0x000fe40000010860 */
[----:B------:R-:W-:Y:S01]  /*bd50*/  FFMA.FTZ R103, R132, R103, -R9 ;  /* 0x0000006784677223 */ /* 0x000fe20000010809 */
[----:B------:R-:W-:Y:S01]  /*bd60*/  F2FP.BF16.PACK_AB R13, R13, R10 ;  /* 0x0000000a0d0d723e */ /* 0x000fe200000010ff */
[----:B------:R-:W-:Y:S02]  /*bd70*/  FFMA.FTZ R134, R131, R97, R134 ;  /* 0x0000006183867223 */ /* 0x000fe40000010086 */
        /* <DEDUP_REMOVED lines=11> */
.L_x_649:
[----:B------:R-:W-:Y:S05]  /*be30*/  BSYNC B0 ;  /* 0x0000000000007941 */ /* 0x000fea0003800000 */
.L_x_648:
        /* <DEDUP_REMOVED lines=8> */
[----:B------:R-:W-:Y:S01]  /*bec0*/  LOP3.LUT R11, R125, 0x38, R11, 0xf8, !PT ;  /* 0x000000387d0b7812 */ /* 0x000fe200078ef80b */
[----:B------:R-:W-:Y:S01]  /*bed0*/  IMAD.SHL.U32 R12, R12, 0x80, RZ ;  /* 0x000000800c0c7824 */ /* 0x000fe200078e00ff */
[----:B------:R-:W-:-:S02]  /*bee0*/  LEA.HI R10, R10, R8, RZ, 0x1d ;  /* 0x000000080a0a7211 */ /* 0x000fc400078fe8ff */
[----:B------:R-:W-:Y:S02]  /*bef0*/  LOP3.LUT R11, R11, R124, RZ, 0x3c, !PT ;  /* 0x0000007c0b0b7212 */ /* 0x000fe400078e3cff */
        /* <DEDUP_REMOVED lines=8> */
[----:B------:R-:W-:Y:S01]  /*bf80*/  SHF.R.U64 R84, R84, 0x10, R85 ;  /* 0x0000001054547819 */ /* 0x000fe20000001255 */
[----:B------:R-:W-:Y:S01]  /*bf90*/  IMAD.SHL.U32 R96, R11, 0x2, RZ ;  /* 0x000000020b607824 */ /* 0x000fe200078e00ff */
[----:B------:R-:W-:Y:S02]  /*bfa0*/  LOP3.LUT R8, R8, 0x7fffe000, RZ, 0xc0, !PT ;  /* 0x7fffe00008087812 */ /* 0x000fe400078ec0ff */
[----:B------:R-:W-:Y:S02]  /*bfb0*/  SHF.R.U32.HI R81, RZ, 0x10, R81 ;  /* 0x00000010ff517819 */ /* 0x000fe40000011651 */
[----:B------:R-:W-:Y:S01]  /*bfc0*/  IADD3 R97, R9, R8, R123 ;  /* 0x0000000809617210 */ /* 0x000fe20007ffe07b */
[----:B--2---:R-:W1:Y:S01]  /*bfd0*/  LDS.128 R12, [R96+0x10080] ;  /* 0x01008000600c7984 */ /* 0x004e620000000c00 */
[--C-:B------:R-:W-:Y:S02]  /*bfe0*/  SHF.R.U64 R82, R82, 0x10, R83.reuse ;  /* 0x0000001052527819 */ /* 0x100fe40000001253 */
[----:B------:R-:W-:Y:S01]  /*bff0*/  PRMT R80, R117, 0x5432, R80 ;  /* 0x0000543275507816 */ /* 0x000fe20000000050 */
[----:B------:R-:W-:Y:S01]  /*c000*/  IMAD.SHL.U32 R97, R97, 0x2, RZ ;  /* 0x0000000261617824 */ /* 0x000fe200078e00ff */
[----:B------:R-:W-:-:S02]  /*c010*/  SHF.R.U32.HI R83, RZ, 0x10, R83 ;  /* 0x00000010ff537819 */ /* 0x000fc40000011653 */
[----:B------:R-:W-:Y:S02]  /*c020*/  PRMT R84, R121, 0x5432, R84 ;  /* 0x0000543279547816 */ /* 0x000fe40000000054 */
[----:B------:R-:W2:Y:S01]  /*c030*/  LDS.128 R8, [R97+0x10080] ;  /* 0x0100800061087984 */ /* 0x000ea20000000c00 */
[----:B------:R-:W-:Y:S01]  /*c040*/  PRMT R81, R117, 0x5410, R81 ;  /* 0x0000541075517816 */ /* 0x000fe20000000051 */
[----:B------:R-:W-:Y:S01]  /*c050*/  IMAD.U32 R117, R80, 0x10000, RZ ;  /* 0x0001000050757824 */ /* 0x000fe200078e00ff */
[C---:B------:R-:W-:Y:S02]  /*c060*/  PRMT R82, R120.reuse, 0x5432, R82 ;  /* 0x0000543278527816 */ /* 0x040fe40000000052 */
[----:B------:R-:W-:Y:S01]  /*c070*/  PRMT R83, R120, 0x5410, R83 ;  /* 0x0000541078537816 */ /* 0x000fe20000000053 */
[----:B------:R-:W-:Y:S01]  /*c080*/  IMAD.U32 R120, R84, 0x10000, RZ ;  /* 0x0001000054787824 */ /* 0x000fe200078e00ff */
[----:B------:R-:W-:Y:S02]  /*c090*/  SHF.R.U32.HI R85, RZ, 0x10, R85 ;  /* 0x00000010ff557819 */ /* 0x000fe40000011655 */
[----:B------:R-:W-:-:S02]  /*c0a0*/  LOP3.LUT R80, R80, 0xffff0000, RZ, 0xc0, !PT ;  /* 0xffff000050507812 */ /* 0x000fc400078ec0ff */
[----:B------:R-:W-:Y:S02]  /*c0b0*/  PRMT R85, R121, 0x5410, R85 ;  /* 0x0000541079557816 */ /* 0x000fe40000000055 */
[--C-:B------:R-:W-:Y:S02]  /*c0c0*/  SHF.R.U64 R86, R86, 0x10, R87.reuse ;  /* 0x0000001056567819 */ /* 0x100fe40000001257 */
[----:B------:R-:W-:Y:S02]  /*c0d0*/  LOP3.LUT R124, R84, 0xffff0000, RZ, 0xc0, !PT ;  /* 0xffff0000547c7812 */ /* 0x000fe400078ec0ff */
[----:B------:R-:W-:Y:S02]  /*c0e0*/  SHF.R.U32.HI R87, RZ, 0x10, R87 ;  /* 0x00000010ff577819 */ /* 0x000fe40000011657 */
[C---:B------:R-:W-:Y:S02]  /*c0f0*/  PRMT R86, R122.reuse, 0x5432, R86 ;  /* 0x000054327a567816 */ /* 0x040fe40000000056 */
[----:B------:R-:W-:Y:S01]  /*c100*/  PRMT R87, R122, 0x5410, R87 ;  /* 0x000054107a577816 */ /* 0x000fe20000000057 */
        /* <DEDUP_REMOVED lines=12> */
[----:B------:R-:W-:-:S02]  /*c1d0*/  FMUL.FTZ R9, R102, R117 ;  /* 0x0000007566097220 */ /* 0x000fc40000410000 */
[-C--:B------:R-:W-:Y:S02]  /*c1e0*/  FMUL.FTZ R102, R102, R120.reuse ;  /* 0x0000007866667220 */ /* 0x080fe40000410000 */
[----:B------:R-:W-:Y:S02]  /*c1f0*/  FFMA.FTZ R9, R99, R120, -R9 ;  /* 0x0000007863097223 */ /* 0x000fe40000010809 */
[----:B------:R-:W-:Y:S02]  /*c200*/  FMUL.FTZ R84, R15, R80 ;  /* 0x000000500f547220 */ /* 0x000fe40000410000 */
[C---:B------:R-:W-:Y:S01]  /*c210*/  IMAD.U32 R120, R81.reuse, 0x10000, RZ ;  /* 0x0001000051787824 */ /* 0x040fe200078e00ff */
[----:B------:R-:W-:Y:S01]  /*c220*/  LOP3.LUT R81, R81, 0xffff0000, RZ, 0xc0, !PT ;  /* 0xffff000051517812 */ /* 0x000fe200078ec0ff */
[----:B------:R-:W-:Y:S02]  /*c230*/  FFMA.FTZ R102, R99, R117, R102 ;  /* 0x0000007563667223 */ /* 0x000fe40000010066 */
[C---:B------:R-:W-:Y:S01]  /*c240*/  IMAD.U32 R99, R85.reuse, 0x10000, RZ ;  /* 0x0001000055637824 */ /* 0x040fe200078e00ff */
[----:B------:R-:W-:Y:S01]  /*c250*/  LOP3.LUT R85, R85, 0xffff0000, RZ, 0xc0, !PT ;  /* 0xffff000055557812 */ /* 0x000fe200078ec0ff */
[----:B------:R-:W-:-:S02]  /*c260*/  FMUL.FTZ R15, R15, R124 ;  /* 0x0000007c0f0f7220 */ /* 0x000fc40000410000 */
[----:B------:R-:W-:Y:S02]  /*c270*/  FFMA.FTZ R124, R98, R124, -R84 ;  /* 0x0000007c627c7223 */ /* 0x000fe40000010854 */
[C---:B------:R-:W-:Y:S02]  /*c280*/  FMUL.FTZ R84, R8.reuse, R120 ;  /* 0x0000007808547220 */ /* 0x040fe40000410000 */
        /* <DEDUP_REMOVED lines=8> */
[C---:B------:R-:W-:Y:S02]  /*c310*/  FFMA.FTZ R120, R12.reuse, R120, R8 ;  /* 0x000000780c787223 */ /* 0x040fe40000010008 */
[C---:B------:R-:W-:Y:S02]  /*c320*/  FMUL.FTZ R8, R121.reuse, R117 ;  /* 0x0000007579087220 */ /* 0x040fe40000410000 */
[----:B------:R-:W-:Y:S02]  /*c330*/  FFMA.FTZ R84, R12, R99, -R84 ;  /* 0x000000630c547223 */ /* 0x000fe40000010854 */
[-C--:B------:R-:W-:Y:S02]  /*c340*/  FMUL.FTZ R121, R121, R80.reuse ;  /* 0x0000005079797220 */ /* 0x080fe40000410000 */
[C---:B------:R-:W-:Y:S01]  /*c350*/  IMAD.U32 R122, R10.reuse, 0x10000, RZ ;  /* 0x000100000a7a7824 */ /* 0x040fe200078e00ff */
[----:B------:R-:W-:Y:S01]  /*c360*/  LOP3.LUT R10, R10, 0xffff0000, RZ, 0xc0, !PT ;  /* 0xffff00000a0a7812 */ /* 0x000fe200078ec0ff */
[C---:B------:R-:W-:Y:S01]  /*c370*/  IMAD.U32 R12, R82.reuse, 0x10000, RZ ;  /* 0x00010000520c7824 */ /* 0x040fe200078e00ff */
[----:B------:R-:W-:Y:S01]  /*c380*/  LOP3.LUT R82, R82, 0xffff0000, RZ, 0xc0, !PT ;  /* 0xffff000052527812 */ /* 0x000fe200078ec0ff */
[C---:B------:R-:W-:Y:S01]  /*c390*/  IMAD.U32 R98, R86.reuse, 0x10000, RZ ;  /* 0x0001000056627824 */ /* 0x040fe200078e00ff */
[----:B------:R-:W-:Y:S01]  /*c3a0*/  LOP3.LUT R86, R86, 0xffff0000, RZ, 0xc0, !PT ;  /* 0xffff000056567812 */ /* 0x000fe200078ec0ff */
[----:B------:R-:W-:-:S02]  /*c3b0*/  FFMA.FTZ R80, R13, R80, -R8 ;  /* 0x000000500d507223 */ /* 0x000fc40000010808 */
[----:B------:R-:W-:Y:S02]  /*c3c0*/  FFMA.FTZ R117, R13, R117, R121 ;  /* 0x000000750d757223 */ /* 0x000fe40000010079 */
[C---:B------:R-:W-:Y:S02]  /*c3d0*/  FMUL.FTZ R13, R122.reuse, R12 ;  /* 0x0000000c7a0d7220 */ /* 0x040fe40000410000 */
[C---:B------:R-:W-:Y:S02]  /*c3e0*/  FMUL.FTZ R8, R123.reuse, R81 ;  /* 0x000000517b087220 */ /* 0x040fe40000410000 */
[----:B------:R-:W-:Y:S02]  /*c3f0*/  FMUL.FTZ R122, R122, R98 ;  /* 0x000000627a7a7220 */ /* 0x000fe40000410000 */
[-C--:B------:R-:W-:Y:S02]  /*c400*/  FMUL.FTZ R123, R123, R85.reuse ;  /* 0x000000557b7b7220 */ /* 0x080fe40000410000 */
[----:B------:R-:W-:-:S02]  /*c410*/  FFMA.FTZ R85, R101, R85, -R8 ;  /* 0x0000005565557223 */ /* 0x000fc40000010808 */
[----:B------:R-:W-:Y:S02]  /*c420*/  FFMA.FTZ R122, R100, R12, R122 ;  /* 0x0000000c647a7223 */ /* 0x000fe4000001007a */
[C---:B------:R-:W-:Y:S02]  /*c430*/  FMUL.FTZ R12, R10.reuse, R82 ;  /* 0x000000520a0c7220 */ /* 0x040fe40000410000 */
[C---:B------:R-:W-:Y:S02]  /*c440*/  FMUL.FTZ R8, R11.reuse, R83 ;  /* 0x000000530b087220 */ /* 0x040fe40000410000 */
[----:B------:R-:W-:Y:S02]  /*c450*/  FMUL.FTZ R10, R10, R86 ;  /* 0x000000560a0a7220 */ /* 0x000fe40000410000 */
[----:B------:R-:W-:Y:S02]  /*c460*/  FMUL.FTZ R11, R11, R87 ;  /* 0x000000570b0b7220 */ /* 0x000fe40000410000 */
[----:B------:R-:W-:Y:S01]  /*c470*/  FFMA.FTZ R98, R100, R98, -R13 ;  /* 0x0000006264627223 */ /* 0x000fe2000001080d */
[----:B------:R-:W-:Y:S01]  /*c480*/  F2FP.BF16.PACK_AB R13, R85, R84 ;  /* 0x00000054550d723e */ /* 0x000fe200000010ff */
[----:B------:R-:W-:Y:S01]  /*c490*/  FFMA.FTZ R86, R14, R86, -R12 ;  /* 0x000000560e567223 */ /* 0x000fe2000001080c */
[----:B------:R-:W-:Y:S01]  /*c4a0*/  F2FP.BF16.PACK_AB R12, R124, R9 ;  /* 0x000000097c0c723e */ /* 0x000fe200000010ff */
[----:B------:R-:W-:Y:S01]  /*c4b0*/  FFMA.FTZ R87, R103, R87, -R8 ;  /* 0x0000005767577223 */ /* 0x000fe20000010808 */
[----:B------:R-:W-:Y:S01]  /*c4c0*/  F2FP.BF16.PACK_AB R8, R15, R102 ;  /* 0x000000660f08723e */ /* 0x000fe200000010ff */
[----:B------:R-:W-:-:S02]  /*c4d0*/  FFMA.FTZ R123, R101, R81, R123 ;  /* 0x00000051657b7223 */ /* 0x000fc4000001007b */
[----:B------:R-:W-:Y:S01]  /*c4e0*/  FFMA.FTZ R10, R14, R82, R10 ;  /* 0x000000520e0a7223 */ /* 0x000fe2000001000a */
[----:B------:R-:W-:Y:S01]  /*c4f0*/  F2FP.BF16.PACK_AB R14, R86, R98 ;  /* 0x00000062560e723e */ /* 0x000fe200000010ff */
[----:B------:R-:W-:Y:S01]  /*c500*/  FFMA.FTZ R11, R103, R83, R11 ;  /* 0x00000053670b7223 */ /* 0x000fe2000001000b */
[----:B------:R-:W-:Y:S02]  /*c510*/  F2FP.BF16.PACK_AB R15, R87, R80 ;  /* 0x00000050570f723e */ /* 0x000fe400000010ff */
[----:B------:R-:W-:Y:S02]  /*c520*/  F2FP.BF16.PACK_AB R9, R123, R120 ;  /* 0x000000787b09723e */ /* 0x000fe400000010ff */
[----:B------:R-:W-:Y:S01]  /*c530*/  F2FP.BF16.PACK_AB R10, R10, R122 ;  /* 0x0000007a0a0a723e */ /* 0x000fe200000010ff */
[----:B------:R1:W-:Y:S01]  /*c540*/  STS.128 [R96+0x10080], R12 ;  /* 0x0100800c60007388 */ /* 0x0003e20000000c00 */
[----:B------:R-:W-:-:S05]  /*c550*/  F2FP.BF16.PACK_AB R11, R11, R117 ;  /* 0x000000750b0b723e */ /* 0x000fca00000010ff */
[----:B------:R1:W-:Y:S02]  /*c560*/  STS.128 [R97+0x10080], R8 ;  /* 0x0100800861007388 */ /* 0x0003e40000000c00 */
.L_x_647:
[----:B------:R-:W-:Y:S05]  /*c570*/  BSYNC B1 ;  /* 0x0000000000017941 */ /* 0x000fea0003800000 */
.L_x_646:
        /* <DEDUP_REMOVED lines=9> */
[----:B--2---:R-:W-:Y:S01]  /*c610*/  IMAD.SHL.U32 R14, R80, 0x40, RZ ;  /* 0x00000040500e7824 */ /* 0x004fe200078e00ff */
        /* <DEDUP_REMOVED lines=9> */
[C---:B------:R-:W-:Y:S01]  /*c6b0*/  LOP3.LUT R10, R14.reuse, 0x38, R10, 0xf8, !PT ;  /* 0x000000380e0a7812 */ /* 0x040fe200078ef80a */
[----:B------:R-:W-:Y:S01]  /*c6c0*/  IMAD.SHL.U32 R9, R9, 0x400, RZ ;  /* 0x0000040009097824 */ /* 0x000fe200078e00ff */
[----:B------:R-:W-:Y:S02]  /*c6d0*/  LOP3.LUT R13, R14, 0x38, R118, 0xf8, !PT ;  /* 0x000000380e0d7812 */ /* 0x000fe400078ef876 */
[----:B------:R-:W-:Y:S02]  /*c6e0*/  LOP3.LUT R8, R8, 0xfffffe00, RZ, 0xc0, !PT ;  /* 0xfffffe0008087812 */ /* 0x000fe400078ec0ff */
[----:B------:R-:W-:Y:S02]  /*c6f0*/  LOP3.LUT R10, R10, R12, RZ, 0x3c, !PT ;  /* 0x0000000c0a0a7212 */ /* 0x000fe400078e3cff */
[----:B------:R-:W-:-:S02]  /*c700*/  LOP3.LUT R9, R9, 0x7fffe000, RZ, 0xc0, !PT ;  /* 0x7fffe00009097812 */ /* 0x000fc400078ec0ff */
[----:B------:R-:W-:Y:S02]  /*c710*/  LOP3.LUT R13, R8, R13, R12, 0xf6, !PT ;  /* 0x0000000d080d7212 */ /* 0x000fe400078ef60c */
[----:B------:R-:W-:Y:S02]  /*c720*/  IADD3 R81, R10, R9, R8 ;  /* 0x000000090a517210 */ /* 0x000fe40007ffe008 */
[----:B------:R-:W-:Y:S01]  /*c730*/  SHF.R.U64 R72, R72, 0x10, R73 ;  /* 0x0000001048487819 */ /* 0x000fe20000001249 */
[----:B------:R-:W-:Y:S01]  /*c740*/  IMAD.SHL.U32 R82, R13, 0x2, RZ ;  /* 0x000000020d527824 */ /* 0x000fe200078e00ff */
[----:B------:R-:W-:Y:S01]  /*c750*/  PRMT R68, R113, 0x5432, R68 ;  /* 0x0000543271447816 */ /* 0x000fe20000000044 */
[----:B------:R-:W-:Y:S01]  /*c760*/  IMAD.SHL.U32 R81, R81, 0x2, RZ ;  /* 0x0000000251517824 */ /* 0x000fe200078e00ff */
[----:B------:R-:W-:Y:S02]  /*c770*/  PRMT R72, R115, 0x5432, R72 ;  /* 0x0000543273487816 */ /* 0x000fe40000000048 */
[----:B------:R-:W1:Y:S01]  /*c780*/  LDS.128 R12, [R82+0x10080] ;  /* 0x01008000520c7984 */ /* 0x000e620000000c00 */
[----:B------:R-:W-:Y:S01]  /*c790*/  IMAD.U32 R97, R68, 0x10000, RZ ;  /* 0x0001000044617824 */ /* 0x000fe200078e00ff */
[----:B------:R-:W-:Y:S01]  /*c7a0*/  SHF.R.U32.HI R69, RZ, 0x10, R69 ;  /* 0x00000010ff457819 */ /* 0x000fe20000011645 */
[----:B------:R-:W-:Y:S01]  /*c7b0*/  IMAD.U32 R98, R72, 0x10000, RZ ;  /* 0x0001000048627824 */ /* 0x000fe200078e00ff */
[----:B------:R-:W2:Y:S01]  /*c7c0*/  LDS.128 R8, [R81+0x10080] ;  /* 0x0100800051087984 */ /* 0x000ea20000000c00 */
[----:B------:R-:W-:-:S02]  /*c7d0*/  SHF.R.U32.HI R73, RZ, 0x10, R73 ;  /* 0x00000010ff497819 */ /* 0x000fc40000011649 */
[----:B------:R-:W-:Y:S02]  /*c7e0*/  LOP3.LUT R68, R68, 0xffff0000, RZ, 0xc0, !PT ;  /* 0xffff000044447812 */ /* 0x000fe400078ec0ff */
[----:B------:R-:W-:Y:S02]  /*c7f0*/  PRMT R69, R113, 0x5410, R69 ;  /* 0x0000541071457816 */ /* 0x000fe40000000045 */
[----:B------:R-:W-:Y:S02]  /*c800*/  SHF.R.U64 R70, R70, 0x10, R71 ;  /* 0x0000001046467819 */ /* 0x000fe40000001247 */
[----:B------:R-:W-:Y:S02]  /*c810*/  PRMT R73, R115, 0x5410, R73 ;  /* 0x0000541073497816 */ /* 0x000fe40000000049 */
[----:B------:R-:W-:Y:S02]  /*c820*/  SHF.R.U64 R74, R74, 0x10, R75 ;  /* 0x000000104a4a7819 */ /* 0x000fe4000000124b */
[----:B------:R-:W-:-:S02]  /*c830*/  SHF.R.U32.HI R71, RZ, 0x10, R71 ;  /* 0x00000010ff477819 */ /* 0x000fc40000011647 */
[----:B------:R-:W-:Y:S02]  /*c840*/  LOP3.LUT R102, R72, 0xffff0000, RZ, 0xc0, !PT ;  /* 0xffff000048667812 */ /* 0x000fe400078ec0ff */
[----:B------:R-:W-:Y:S02]  /*c850*/  SHF.R.U32.HI R75, RZ, 0x10, R75 ;  /* 0x00000010ff4b7819 */ /* 0x000fe4000001164b */
[----:B------:R-:W-:Y:S02]  /*c860*/  PRMT R71, R114, 0x5410, R71 ;  /* 0x0000541072477816 */ /* 0x000fe40000000047 */
[----:B------:R-:W-:Y:S02]  /*c870*/  PRMT R75, R116, 0x5410, R75 ;  /* 0x00005410744b7816 */ /* 0x000fe4000000004b */
[----:B------:R-:W-:Y:S02]  /*c880*/  PRMT R70, R114, 0x5432, R70 ;  /* 0x0000543272467816 */ /* 0x000fe40000000046 */
[----:B------:R-:W-:Y:S01]  /*c890*/  PRMT R74, R116, 0x5432, R74 ;  /* 0x00005432744a7816 */ /* 0x000fe2000000004a */
[C---:B-1----:R-:W-:Y:S01]  /*c8a0*/  IMAD.U32 R84, R12.reuse, 0x10000, RZ ;  /* 0x000100000c547824 */ /* 0x042fe200078e00ff */
[----:B------:R-:W-:Y:S01]  /*c8b0*/  LOP3.LUT R83, R12, 0xffff0000, RZ, 0xc0, !PT ;  /* 0xffff00000c537812 */ /* 0x000fe200078ec0ff */
[C---:B------:R-:W-:Y:S01]  /*c8c0*/  IMAD.U32 R12, R13.reuse, 0x10000, RZ ;  /* 0x000100000d0c7824 */ /* 0x040fe200078e00ff */
[----:B------:R-:W-:Y:S01]  /*c8d0*/  LOP3.LUT R86, R13, 0xffff0000, RZ, 0xc0, !PT ;  /* 0xffff00000d567812 */ /* 0x000fe200078ec0ff */
[----:B------:R-:W-:Y:S01]  /*c8e0*/  IMAD.U32 R13, R15, 0x10000, RZ ;  /* 0x000100000f0d7824 */ /* 0x000fe200078e00ff */
[----:B--2---:R-:W-:Y:S01]  /*c8f0*/  SHF.L.U32 R87, R8, 0x10, RZ ;  /* 0x0000001008577819 */ /* 0x004fe200000006ff */
[----:B------:R-:W-:Y:S01]  /*c900*/  IMAD.U32 R99, R11, 0x10000, RZ ;  /* 0x000100000b637824 */ /* 0x000fe200078e00ff */
[----:B------:R-:W-:Y:S01]  /*c910*/  LOP3.LUT R96, R15, 0xffff0000, RZ, 0xc0, !PT ;  /* 0xffff00000f607812 */ /* 0x000fe200078ec0ff */
[----:B------:R-:W-:Y:S01]  /*c920*/  IMAD.U32 R100, R10, 0x10000, RZ ;  /* 0x000100000a647824 */ /* 0x000fe200078e00ff */
[----:B------:R-:W-:Y:S01]  /*c930*/  LOP3.LUT R15, R8, 0xffff0000, RZ, 0xc0, !PT ;  /* 0xffff0000080f7812 */ /* 0x000fe200078ec0ff */
[C---:B------:R-:W-:Y:S01]  /*c940*/  IMAD.U32 R8, R9.reuse, 0x10000, RZ ;  /* 0x0001000009087824 */ /* 0x040fe200078e00ff */
[----:B------:R-:W-:Y:S01]  /*c950*/  LOP3.LUT R101, R9, 0xffff0000, RZ, 0xc0, !PT ;  /* 0xffff000009657812 */ /* 0x000fe200078ec0ff */
[C---:B------:R-:W-:Y:S01]  /*c960*/  FMUL.FTZ R9, R87.reuse, R97 ;  /* 0x0000006157097220 */ /* 0x040fe20000410000 */
[----:B------:R-:W-:Y:S01]  /*c970*/  LOP3.LUT R10, R10, 0xffff0000, RZ, 0xc0, !PT ;  /* 0xffff00000a0a7812 */ /* 0x000fe200078ec0ff */
[-C--:B------:R-:W-:Y:S01]  /*c980*/  FMUL.FTZ R87, R87, R98.reuse ;  /* 0x0000006257577220 */ /* 0x080fe20000410000 */
[----:B------:R-:W-:Y:S01]  /*c990*/  LOP3.LUT R11, R11, 0xffff0000, RZ, 0xc0, !PT ;  /* 0xffff00000b0b7812 */ /* 0x000fe200078ec0ff */
[----:B------:R-:W-:-:S02]  /*c9a0*/  FFMA.FTZ R9, R84, R98, -R9 ;  /* 0x0000006254097223 */ /* 0x000fc40000010809 */
[----:B------:R-:W-:Y:S02]  /*c9b0*/  FMUL.FTZ R72, R15, R68 ;  /* 0x000000440f487220 */ /* 0x000fe40000410000 */
[----:B------:R-:W-:Y:S01]  /*c9c0*/  FFMA.FTZ R87, R84, R97, R87 ;  /* 0x0000006154577223 */ /* 0x000fe20000010057 */
[----:B------:R-:W-:Y:S01]  /*c9d0*/  SHF.L.U32 R84, R73, 0x10, RZ ;  /* 0x0000001049547819 */ /* 0x000fe200000006ff */
[C---:B------:R-:W-:Y:S01]  /*c9e0*/  IMAD.U32 R98, R69.reuse, 0x10000, RZ ;  /* 0x0001000045627824 */ /* 0x040fe200078e00ff */
[----:B------:R-:W-:Y:S01]  /*c9f0*/  LOP3.LUT R69, R69, 0xffff0000, RZ, 0xc0, !PT ;  /* 0xffff000045457812 */ /* 0x000fe200078ec0ff */
[-C--:B------:R-:W-:Y:S01]  /*ca00*/  FMUL.FTZ R15, R15, R102.reuse ;  /* 0x000000660f0f7220 */ /* 0x080fe20000410000 */
[----:B------:R-:W-:Y:S01]  /*ca10*/  LOP3.LUT R73, R73, 0xffff0000, RZ, 0xc0, !PT ;  /* 0xffff000049497812 */ /* 0x000fe200078ec0ff */
[----:B------:R-:W-:Y:S02]  /*ca20*/  FFMA.FTZ R102, R83, R102, -R72 ;  /* 0x0000006653667223 */ /* 0x000fe40000010848 */
[----:B------:R-:W-:-:S02]  /*ca30*/  FMUL.FTZ R72, R8, R98 ;  /* 0x0000006208487220 */ /* 0x000fc40000410000 */
[----:B------:R-:W-:Y:S02]  /*ca40*/  FMUL.FTZ R8, R8, R84 ;  /* 0x0000005408087220 */ /* 0x000fe40000410000 */
[C---:B------:R-:W-:Y:S01]  /*ca50*/  IMAD.U32 R97, R71.reuse, 0x10000, RZ ;  /* 0x0001000047617824 */ /* 0x040fe200078e00ff */
[----:B------:R-:W-:Y:S01]  /*ca60*/  LOP3.LUT R71, R71, 0xffff0000, RZ, 0xc0, !PT ;  /* 0xffff000047477812 */ /* 0x000fe200078ec0ff */
[----:B------:R-:W-:Y:S02]  /*ca70*/  FFMA.FTZ R15, R83, R68, R15 ;  /* 0x00000044530f7223 */ /* 0x000fe4000001000f */
[C---:B------:R-:W-:Y:S01]  /*ca80*/  IMAD.U32 R68, R75.reuse, 0x10000, RZ ;  /* 0x000100004b447824 */ /* 0x040fe200078e00ff */
[----:B------:R-:W-:Y:S01]  /*ca90*/  LOP3.LUT R75, R75, 0xffff0000, RZ, 0xc0, !PT ;  /* 0xffff00004b4b7812 */ /* 0x000fe200078ec0ff */
[----:B------:R-:W-:Y:S02]  /*caa0*/  FFMA.FTZ R98, R12, R98, R8 ;  /* 0x000000620c627223 */ /* 0x000fe40000010008 */
[----:B------:R-:W-:-:S02]  /*cab0*/  FMUL.FTZ R8, R99, R97 ;  /* 0x0000006163087220 */ /* 0x000fc40000410000 */
[----:B------:R-:W-:Y:S02]  /*cac0*/  FFMA.FTZ R72, R12, R84, -R72 ;  /* 0x000000540c487223 */ /* 0x000fe40000010848 */
[-C--:B------:R-:W-:Y:S02]  /*cad0*/  FMUL.FTZ R99, R99, R68.reuse ;  /* 0x0000004463637220 */ /* 0x080fe40000410000 */
[C---:B------:R-:W-:Y:S01]  /*cae0*/  IMAD.U32 R12, R70.reuse, 0x10000, RZ ;  /* 0x00010000460c7824 */ /* 0x040fe200078e00ff */
[----:B------:R-:W-:Y:S01]  /*caf0*/  LOP3.LUT R70, R70, 0xffff0000, RZ, 0xc0, !PT ;  /* 0xffff000046467812 */ /* 0x000fe200078ec0ff */
[C---:B------:R-:W-:Y:S01]  /*cb00*/  IMAD.U32 R83, R74.reuse, 0x10000, RZ ;  /* 0x000100004a537824 */ /* 0x040fe200078e00ff */
[----:B------:R-:W-:Y:S01]  /*cb10*/  LOP3.LUT R74, R74, 0xffff0000, RZ, 0xc0, !PT ;  /* 0xffff00004a4a7812 */ /* 0x000fe200078ec0ff */
[C---:B------:R-:W-:Y:S02]  /*cb20*/  FFMA.FTZ R68, R13.reuse, R68, -R8 ;  /* 0x000000440d447223 */ /* 0x040fe40000010808 */
[----:B------:R-:W-:-:S02]  /*cb30*/  FFMA.FTZ R97, R13, R97, R99 ;  /* 0x000000610d617223 */ /* 0x000fc40000010063 */
[----:B------:R-:W-:Y:S02]  /*cb40*/  FMUL.FTZ R13, R100, R12 ;  /* 0x0000000c640d7220 */ /* 0x000fe40000410000 */
[C---:B------:R-:W-:Y:S01]  /*cb50*/  IMAD.U32 R85, R14.reuse, 0x10000, RZ ;  /* 0x000100000e557824 */ /* 0x040fe200078e00ff */
[----:B------:R-:W-:Y:S01]  /*cb60*/  LOP3.LUT R14, R14, 0xffff0000, RZ, 0xc0, !PT ;  /* 0xffff00000e0e7812 */ /* 0x000fe200078ec0ff */
        /* <DEDUP_REMOVED lines=25> */
.L_x_653:
[----:B------:R-:W-:Y:S05]  /*cd00*/  BSYNC B0 ;  /* 0x0000000000007941 */ /* 0x000fea0003800000 */
.L_x_652:
[----:B------:R-:W-:-:S13]  /*cd10*/  ISETP.GE.AND P0, PT, R59, c[0x0][0x27c], PT ;  /* 0x00009f003b007a0c */ /* 0x000fda0003f06270 */
[----:B------:R-:W-:Y:S05]  /*cd20*/  @P0 BRA `(.L_x_651) ;  /* 0x0000078000000947 */ /* 0x000fea0003800000 */
[----:B-12---:R-:W-:Y:S01]  /*cd30*/  SHF.R.S32.HI R13, RZ, 0x1f, R59 ;  /* 0x0000001fff0d7819 */ /* 0x006fe2000001143b */
[----:B------:R-:W-:Y:S01]  /*cd40*/  IMAD.MOV.U32 R12, RZ, RZ, c[0x0][0x27c] ;  /* 0x00009f00ff0c7624 */ /* 0x000fe200078e00ff */
[----:B------:R-:W-:Y:S01]  /*cd50*/  SHF.R.S32.HI R9, RZ, 0x1f, R80 ;  /* 0x0000001fff097819 */ /* 0x000fe20000011450 */
[----:B------:R-:W-:Y:S01]  /*cd60*/  IMAD.SHL.U32 R14, R80, 0x40, RZ ;  /* 0x00000040500e7824 */ /* 0x000fe200078e00ff */
[-C--:B------:R-:W-:Y:S02]  /*cd70*/  LEA.HI R15, R13, R59.reuse, RZ, 0x3 ;  /* 0x0000003b0d0f7211 */ /* 0x080fe400078f18ff */
        /* <DEDUP_REMOVED lines=23> */
[----:B------:R-:W-:Y:S01]  /*cef0*/  SHF.R.U64 R64, R64, 0x10, R65 ;  /* 0x0000001040407819 */ /* 0x000fe20000001241 */
[----:B------:R-:W-:Y:S01]  /*cf00*/  IMAD.SHL.U32 R68, R68, 0x2, RZ ;  /* 0x0000000244447824 */ /* 0x000fe200078e00ff */
[----:B------:R-:W-:Y:S02]  /*cf10*/  PRMT R60, R109, 0x5432, R60 ;  /* 0x000054326d3c7816 */ /* 0x000fe4000000003c */
[----:B------:R-:W1:Y:S01]  /*cf20*/  LDS.128 R12, [R69+0x10080] ;  /* 0x01008000450c7984 */ /* 0x000e620000000c00 */
[----:B------:R-:W-:Y:S02]  /*cf30*/  PRMT R64, R111, 0x5432, R64 ;  /* 0x000054326f407816 */ /* 0x000fe40000000040 */
[----:B------:R-:W-:Y:S01]  /*cf40*/  SHF.R.U32.HI R61, RZ, 0x10, R61 ;  /* 0x00000010ff3d7819 */ /* 0x000fe2000001163d */
[----:B------:R-:W2:Y:S01]  /*cf50*/  LDS.128 R8, [R68+0x10080] ;  /* 0x0100800044087984 */ /* 0x000ea20000000c00 */
[----:B------:R-:W-:Y:S01]  /*cf60*/  IMAD.U32 R80, R60, 0x10000, RZ ;  /* 0x000100003c507824 */ /* 0x000fe200078e00ff */
[----:B------:R-:W-:Y:S01]  /*cf70*/  SHF.R.U32.HI R65, RZ, 0x10, R65 ;  /* 0x00000010ff417819 */ /* 0x000fe20000011641 */
[----:B------:R-:W-:Y:S01]  /*cf80*/  IMAD.U32 R81, R64, 0x10000, RZ ;  /* 0x0001000040517824 */ /* 0x000fe200078e00ff */
[----:B------:R-:W-:-:S02]  /*cf90*/  LOP3.LUT R60, R60, 0xffff0000, RZ, 0xc0, !PT ;  /* 0xffff00003c3c7812 */ /* 0x000fc400078ec0ff */
[----:B------:R-:W-:Y:S02]  /*cfa0*/  PRMT R61, R109, 0x5410, R61 ;  /* 0x000054106d3d7816 */ /* 0x000fe4000000003d */
[----:B------:R-:W-:Y:S02]  /*cfb0*/  SHF.R.U64 R62, R62, 0x10, R63 ;  /* 0x000000103e3e7819 */ /* 0x000fe4000000123f */
[----:B------:R-:W-:Y:S02]  /*cfc0*/  PRMT R65, R111, 0x5410, R65 ;  /* 0x000054106f417816 */ /* 0x000fe40000000041 */
[----:B------:R-:W-:Y:S02]  /*cfd0*/  SHF.R.U64 R66, R66, 0x10, R67 ;  /* 0x0000001042427819 */ /* 0x000fe40000001243 */
[----:B------:R-:W-:Y:S02]  /*cfe0*/  SHF.R.U32.HI R63, RZ, 0x10, R63 ;  /* 0x00000010ff3f7819 */ /* 0x000fe4000001163f */
[----:B------:R-:W-:-:S02]  /*cff0*/  LOP3.LUT R85, R64, 0xffff0000, RZ, 0xc0, !PT ;  /* 0xffff000040557812 */ /* 0x000fc400078ec0ff */
        /* <DEDUP_REMOVED lines=9> */
[C---:B--2---:R-:W-:Y:S01]  /*d090*/  IMAD.U32 R74, R8.reuse, 0x10000, RZ ;  /* 0x00010000084a7824 */ /* 0x044fe200078e00ff */
[C---:B------:R-:W-:Y:S01]  /*d0a0*/  LOP3.LUT R75, R15.reuse, 0xffff0000, RZ, 0xc0, !PT ;  /* 0xffff00000f4b7812 */ /* 0x040fe200078ec0ff */
[----:B------:R-:W-:Y:S01]  /*d0b0*/  IMAD.U32 R13, R15, 0x10000, RZ ;  /* 0x000100000f0d7824 */ /* 0x000fe200078e00ff */
        /* <DEDUP_REMOVED lines=23> */
[----:B------:R-:W-:Y:S02]  /*d230*/  FFMA.FTZ R81, R12, R81, R8 ;  /* 0x000000510c517223 */ /* 0x000fe40000010008 */
[----:B------:R-:W-:Y:S02]  /*d240*/  FMUL.FTZ R8, R82, R80 ;  /* 0x0000005052087220 */ /* 0x000fe40000410000 */
        /* <DEDUP_REMOVED lines=13> */
[C---:B------:R-:W-:Y:S02]  /*d320*/  FMUL.FTZ R8, R84.reuse, R61 ;  /* 0x0000003d54087220 */ /* 0x040fe40000410000 */
[----:B------:R-:W-:Y:S02]  /*d330*/  FMUL.FTZ R83, R83, R70 ;  /* 0x0000004653537220 */ /* 0x000fe40000410000 */
[----:B------:R-:W-:-:S02]  /*d340*/  FMUL.FTZ R84, R84, R65 ;  /* 0x0000004154547220 */ /* 0x000fc40000410000 */
[----:B------:R-:W-:Y:S02]  /*d350*/  FFMA.FTZ R65, R73, R65, -R8 ;  /* 0x0000004149417223 */ /* 0x000fe40000010808 */
[----:B------:R-:W-:Y:S02]  /*d360*/  FFMA.FTZ R83, R72, R12, R83 ;  /* 0x0000000c48537223 */ /* 0x000fe40000010053 */
[C---:B------:R-:W-:Y:S02]  /*d370*/  FMUL.FTZ R12, R10.reuse, R62 ;  /* 0x0000003e0a0c7220 */ /* 0x040fe40000410000 */
[C---:B------:R-:W-:Y:S02]  /*d380*/  FMUL.FTZ R8, R11.reuse, R63 ;  /* 0x0000003f0b087220 */ /* 0x040fe40000410000 */
[----:B------:R-:W-:Y:S02]  /*d390*/  FMUL.FTZ R10, R10, R66 ;  /* 0x000000420a0a7220 */ /* 0x000fe40000410000 */
[----:B------:R-:W-:-:S02]  /*d3a0*/  FMUL.FTZ R11, R11, R67 ;  /* 0x000000430b0b7220 */ /* 0x000fc40000410000 */
[----:B------:R-:W-:Y:S01]  /*d3b0*/  FFMA.FTZ R70, R72, R70, -R13 ;  /* 0x0000004648467223 */ /* 0x000fe2000001080d */
[----:B------:R-:W-:Y:S01]  /*d3c0*/  F2FP.BF16.PACK_AB R13, R65, R64 ;  /* 0x00000040410d723e */ /* 0x000fe200000010ff */
[C---:B------:R-:W-:Y:S01]  /*d3d0*/  FFMA.FTZ R66, R14.reuse, R66, -R12 ;  /* 0x000000420e427223 */ /* 0x040fe2000001080c */
[----:B------:R-:W-:Y:S01]  /*d3e0*/  F2FP.BF16.PACK_AB R12, R85, R9 ;  /* 0x00000009550c723e */ /* 0x000fe200000010ff */
        /* <DEDUP_REMOVED lines=12> */
.L_x_651:
[----:B------:R-:W-:Y:S05]  /*d4b0*/  BSYNC B1 ;  /* 0x0000000000017941 */ /* 0x000fea0003800000 */
.L_x_650:
        /* <DEDUP_REMOVED lines=120> */
.L_x_657:
[----:B------:R-:W-:Y:S05]  /*dc40*/  BSYNC B0 ;  /* 0x0000000000007941 */ /* 0x000fea0003800000 */
.L_x_656:
        /* <DEDUP_REMOVED lines=122> */
.L_x_655:
[----:B------:R-:W-:Y:S05]  /*e3f0*/  BSYNC B1 ;  /* 0x0000000000017941 */ /* 0x000fea0003800000 */
.L_x_654:
        /* <DEDUP_REMOVED lines=17> */
[----:B--2---:R-:W-:Y:S02]  /*e510*/  SHF.R.U32.HI R13, RZ, 0x3, R9 ;  /* 0x00000003ff0d7819 */ /* 0x004fe40000011609 */
        /* <DEDUP_REMOVED lines=101> */
.L_x_659:
[----:B------:R-:W-:Y:S05]  /*eb70*/  BSYNC B0 ;  /* 0x0000000000007941 */ /* 0x000fea0003800000 */
.L_x_658:
[----:B------:R-:W-:-:S13]  /*eb80*/  ISETP.GE.AND P0, PT, R59, c[0x0][0x27c], PT ;  /* 0x00009f003b007a0c */ /* 0x000fda0003f06270 */
[----:B------:R-:W-:Y:S05]  /*eb90*/  @P0 BRA `(.L_x_631) ;  /* 0x0000078000000947 */ /* 0x000fea0003800000 */
[----:B-1----:R-:W-:Y:S01]  /*eba0*/  SHF.R.S32.HI R12, RZ, 0x1f, R59 ;  /* 0x0000001fff0c7819 */ /* 0x002fe2000001143b */
[----:B--2---:R-:W-:Y:S01]  /*ebb0*/  IMAD.SHL.U32 R13, R32, 0x40, RZ ;  /* 0x00000040200d7824 */ /* 0x004fe200078e00ff */
        /* <DEDUP_REMOVED lines=15> */
[----:B------:R-:W-:Y:S01]  /*ecb0*/  SHF.R.U64 R16, R16, 0x10, R17 ;  /* 0x0000001010107819 */ /* 0x000fe20000001211 */
[----:B------:R-:W-:Y:S01]  /*ecc0*/  IMAD.SHL.U32 R9, R9, 0x40, RZ ;  /* 0x0000004009097824 */ /* 0x000fe200078e00ff */
[----:B------:R-:W-:Y:S01]  /*ecd0*/  LOP3.LUT R14, R13, 0x38, R14, 0xf8, !PT ;  /* 0x000000380d0e7812 */ /* 0x000fe200078ef80e */
[----:B------:R-:W-:Y:S01]  /*ece0*/  IMAD.SHL.U32 R10, R10, 0x400, RZ ;  /* 0x000004000a0a7824 */ /* 0x000fe200078e00ff */
[----:B------:R-:W-:-:S02]  /*ecf0*/  LOP3.LUT R12, R12, 0x7fffe000, RZ, 0xc0, !PT ;  /* 0x7fffe0000c0c7812 */ /* 0x000fc400078ec0ff */
[----:B------:R-:W-:Y:S02]  /*ed00*/  LOP3.LUT R9, R9, 0xfffffe00, RZ, 0xc0, !PT ;  /* 0xfffffe0009097812 */ /* 0x000fe400078ec0ff */
[----:B------:R-:W-:Y:S02]  /*ed10*/  LOP3.LUT R14, R14, R8, RZ, 0x3c, !PT ;  /* 0x000000080e0e7212 */ /* 0x000fe400078e3cff */
[----:B------:R-:W-:Y:S02]  /*ed20*/  LOP3.LUT R10, R10, 0x7fffe000, RZ, 0xc0, !PT ;  /* 0x7fffe0000a0a7812 */ /* 0x000fe400078ec0ff */
[--C-:B------:R-:W-:Y:S02]  /*ed30*/  IADD3 R12, R15, R12, R9.reuse ;  /* 0x0000000c0f0c7210 */ /* 0x100fe40007ffe009 */
[----:B------:R-:W-:Y:S02]  /*ed40*/  IADD3 R24, R14, R10, R9 ;  /* 0x0000000a0e187210 */ /* 0x000fe40007ffe009 */
[----:B------:R-:W-:Y:S01]  /*ed50*/  SHF.R.U64 R20, R20, 0x10, R21 ;  /* 0x0000001014147819 */ /* 0x000fe20000001215 */
[----:B------:R-:W-:Y:S01]  /*ed60*/  IMAD.SHL.U32 R25, R12, 0x2, RZ ;  /* 0x000000020c197824 */ /* 0x000fe200078e00ff */
[----:B------:R-:W-:Y:S01]  /*ed70*/  PRMT R16, R55, 0x5432, R16 ;  /* 0x0000543237107816 */ /* 0x000fe20000000010 */
[----:B------:R-:W-:Y:S01]  /*ed80*/  IMAD.SHL.U32 R24, R24, 0x2, RZ ;  /* 0x0000000218187824 */ /* 0x000fe200078e00ff */
[----:B------:R-:W-:-:S02]  /*ed90*/  PRMT R20, R77, 0x5432, R20 ;  /* 0x000054324d147816 */ /* 0x000fc40000000014 */
[----:B------:R-:W1:Y:S01]  /*eda0*/  LDS.128 R12, [R25+0x10080] ;  /* 0x01008000190c7984 */ /* 0x000e620000000c00 */
[----:B------:R-:W-:Y:S01]  /*edb0*/  SHF.R.U32.HI R17, RZ, 0x10, R17 ;  /* 0x00000010ff117819 */ /* 0x000fe20000011611 */
[----:B------:R-:W-:Y:S01]  /*edc0*/  IMAD.U32 R32, R16, 0x10000, RZ ;  /* 0x0001000010207824 */ /* 0x000fe200078e00ff */
[----:B------:R-:W-:Y:S01]  /*edd0*/  SHF.R.U32.HI R21, RZ, 0x10, R21 ;  /* 0x00000010ff157819 */ /* 0x000fe20000011615 */
[----:B------:R-:W2:Y:S01]  /*ede0*/  LDS.128 R8, [R24+0x10080] ;  /* 0x0100800018087984 */ /* 0x000ea20000000c00 */
[----:B------:R-:W-:Y:S01]  /*edf0*/  IMAD.U32 R33, R20, 0x10000, RZ ;  /* 0x0001000014217824 */ /* 0x000fe200078e00ff */
[----:B------:R-:W-:Y:S02]  /*ee00*/  LOP3.LUT R16, R16, 0xffff0000, RZ, 0xc0, !PT ;  /* 0xffff000010107812 */ /* 0x000fe400078ec0ff */
[----:B------:R-:W-:Y:S02]  /*ee10*/  PRMT R17, R55, 0x5410, R17 ;  /* 0x0000541037117816 */ /* 0x000fe40000000011 */
[----:B------:R-:W-:-:S02]  /*ee20*/  SHF.R.U64 R18, R18, 0x10, R19 ;  /* 0x0000001012127819 */ /* 0x000fc40000001213 */
[----:B------:R-:W-:Y:S02]  /*ee30*/  PRMT R21, R77, 0x5410, R21 ;  /* 0x000054104d157816 */ /* 0x000fe40000000015 */
[----:B------:R-:W-:Y:S02]  /*ee40*/  SHF.R.U64 R22, R22, 0x10, R23 ;  /* 0x0000001016167819 */ /* 0x000fe40000001217 */
[----:B------:R-:W-:Y:S02]  /*ee50*/  SHF.R.U32.HI R19, RZ, 0x10, R19 ;  /* 0x00000010ff137819 */ /* 0x000fe40000011613 */
[----:B------:R-:W-:Y:S02]  /*ee60*/  LOP3.LUT R37, R20, 0xffff0000, RZ, 0xc0, !PT ;  /* 0xffff000014257812 */ /* 0x000fe400078ec0ff */
[----:B------:R-:W-:Y:S02]  /*ee70*/  SHF.R.U32.HI R23, RZ, 0x10, R23 ;  /* 0x00000010ff177819 */ /* 0x000fe40000011617 */
[----:B------:R-:W-:-:S02]  /*ee80*/  PRMT R19, R76, 0x5410, R19 ;  /* 0x000054104c137816 */ /* 0x000fc40000000013 */
        /* <DEDUP_REMOVED lines=73> */
.L_x_631:
[----:B------:R-:W-:Y:S05]  /*f320*/  BSYNC B2 ;  /* 0x0000000000027941 */ /* 0x000fea0003800000 */
.L_x_597:
[----:B-1----:R-:W-:Y:S01]  /*f330*/  IMAD.SHL.U32 R8, R0, 0x40, RZ ;  /* 0x0000004000087824 */ /* 0x002fe200078e00ff */
[----:B------:R-:W-:-:S04]  /*f340*/  DEPBAR.LE SB0, 0x0 ;  /* 0x000080000000791a */ /* 0x000fc80000000000 */
[----:B------:R-:W-:Y:S01]  /*f350*/  IMAD.SHL.U32 R213, R48, 0x8, RZ ;  /* 0x0000000830d57824 */ /* 0x000fe200078e00ff */
[----:B------:R-:W-:Y:S01]  /*f360*/  LOP3.LUT R8, R8, 0x1c0, RZ, 0xc0, !PT ;  /* 0x000001c008087812 */ /* 0x000fe200078ec0ff */
[----:B--2---:R-:W-:Y:S01]  /*f370*/  IMAD R13, R58, c[0x0][0x208], RZ ;  /* 0x000082003a0d7a24 */ /* 0x004fe200078e02ff */
[----:B------:R-:W-:Y:S01]  /*f380*/  SEL R14, RZ, 0x2, P6 ;  /* 0x00000002ff0e7807 */ /* 0x000fe20003000000 */
[----:B------:R-:W-:Y:S01]  /*f390*/  IMAD R214, R56, 0x400, R4 ;  /* 0x0000040038d67824 */ /* 0x000fe200078e0204 */
[----:B------:R-:W-:Y:S01]  /*f3a0*/  LOP3.LUT R213, R8, 0x8, R213, 0xf8, !PT ;  /* 0x0000000808d57812 */ /* 0x000fe200078ef8d5 */
[C---:B------:R-:W-:Y:S01]  /*f3b0*/  IMAD.WIDE.U32 R16, R53.reuse, c[0x0][0x208], RZ ;  /* 0x0000820035107a25 */ /* 0x040fe200078e00ff */
[----:B------:R-:W-:Y:S02]  /*f3c0*/  SHF.R.U32.HI R8, RZ, 0x3, R8 ;  /* 0x00000003ff087819 */ /* 0x000fe40000011608 */
[----:B------:R-:W-:Y:S01]  /*f3d0*/  SEL R12, RZ, 0x4, P5 ;  /* 0x00000004ff0c7807 */ /* 0x000fe20002800000 */
[----:B------:R-:W-:Y:S01]  /*f3e0*/  IMAD R13, R53, c[0x0][0x20c], R13 ;  /* 0x00008300350d7a24 */ /* 0x000fe200078e020d */
[----:B------:R-:W-:Y:S01]  /*f3f0*/  LOP3.LUT R213, R213, R8, RZ, 0x3c, !PT ;  /* 0x00000008d5d57212 */ /* 0x000fe200078e3cff */
[----:B------:R-:W-:Y:S01]  /*f400*/  IMAD.SHL.U32 R214, R214, 0x2, RZ ;  /* 0x00000002d6d67824 */ /* 0x000fe200078e00ff */
[----:B------:R-:W-:Y:S01]  /*f410*/  BAR.SYNC.DEFER_BLOCKING 0x0 ;  /* 0x0000000000007b1d */ /* 0x000fe20000010000 */
[----:B------:R-:W-:Y:S01]  /*f420*/  IADD3 R50, R12, R14, R50 ;  /* 0x0000000e0c327210 */ /* 0x000fe20007ffe032 */
[----:B------:R-:W-:Y:S01]  /*f430*/  IMAD.IADD R13, R17, 0x1, R13 ;  /* 0x00000001110d7824 */ /* 0x000fe200078e020d */
[----:B------:R-:W-:Y:S01]  /*f440*/  LEA R14, P0, R16, R228, 0x5 ;  /* 0x000000e4100e7211 */ /* 0x000fe200078028ff */
[----:B------:R-:W-:Y:S01]  /*f450*/  IMAD R213, R51, 0x200, R213 ;  /* 0x0000020033d57824 */ /* 0x000fe200078e02d5 */
[----:B------:R-:W-:Y:S01]  /*f460*/  LOP3.LUT P1, RZ, R0, 0x2, RZ, 0xc0, !PT ;  /* 0x0000000200ff7812 */ /* 0x000fe2000782c0ff */
[----:B-----5:R-:W-:Y:S01]  /*f470*/  IMAD R55, R53, -0x20, R220 ;  /* 0xffffffe035377824 */ /* 0x020fe200078e02dc */
[----:B------:R-:W-:Y:S01]  /*f480*/  LEA.HI.X R13, R16, R221, R13, 0x5, P0 ;  /* 0x000000dd100d7211 */ /* 0x000fe200000f2c0d */
[----:B------:R-:W-:Y:S01]  /*f490*/  IMAD.SHL.U32 R213, R213, 0x2, RZ ;  /* 0x00000002d5d57824 */ /* 0x000fe200078e00ff */
[----:B------:R-:W-:Y:S01]  /*f4a0*/  SEL R12, RZ, 0x8, P4 ;  /* 0x00000008ff0c7807 */ /* 0x000fe20002000000 */
[----:B------:R-:W-:Y:S01]  /*f4b0*/  IMAD R210, R3, 0x2, R214 ;  /* 0x0000000203d27824 */ /* 0x000fe200078e02d6 */
[----:B------:R-:W-:Y:S01]  /*f4c0*/  LEA R20, P0, R14, c[0x0][0x1f8], 0x1 ;  /* 0x00007e000e147a11 */ /* 0x000fe200078008ff */
[----:B------:R-:W-:Y:S01]  /*f4d0*/  IMAD.SHL.U32 R217, R49, 0x2, RZ ;  /* 0x0000000231d97824 */ /* 0x000fe200078e00ff */
[C---:B------:R-:W-:Y:S01]  /*f4e0*/  IADD3 R15, R213.reuse, 0xc080, RZ ;  /* 0x0000c080d50f7810 */ /* 0x040fe20007ffe0ff */
[----:B------:R-:W-:Y:S01]  /*f4f0*/  IMAD.IADD R12, R12, 0x1, R50 ;  /* 0x000000010c0c7824 */ /* 0x000fe200078e0232 */
[----:B------:R-:W-:Y:S01]  /*f500*/  LEA.HI.X R21, R14, c[0x0][0x1fc], R13, 0x1, P0 ;  /* 0x00007f000e157a11 */ /* 0x000fe200000f0c0d */
[C---:B------:R-:W-:Y:S01]  /*f510*/  IMAD R209, R2.reuse, 0x2, R214 ;  /* 0x0000000202d17824 */ /* 0x040fe200078e02d6 */
[----:B------:R-:W-:Y:S01]  /*f520*/  IADD3 R212, R213, 0xc0a0, RZ ;  /* 0x0000c0a0d5d47810 */ /* 0x000fe20007ffe0ff */
[----:B------:R-:W-:Y:S01]  /*f530*/  IMAD R207, R2, 0x2, R210 ;  /* 0x0000000202cf7824 */ /* 0x000fe200078e02d2 */
[----:B------:R-:W-:Y:S01]  /*f540*/  LOP3.LUT P0, RZ, R12, 0x2, RZ, 0xc0, !PT ;  /* 0x000000020cff7812 */ /* 0x000fe2000780c0ff */
[----:B------:R-:W-:Y:S01]  /*f550*/  IMAD.SHL.U32 R211, R4, 0x2, RZ ;  /* 0x0000000204d37824 */ /* 0x000fe200078e00ff */
[----:B------:R-:W-:-:S02]  /*f560*/  @P1 IADD3 R212, R15, -0x20, RZ ;  /* 0xffffffe00fd41810 */ /* 0x000fc40007ffe0ff */
[CC--:B------:R-:W-:Y:S01]  /*f570*/  ISETP.LE.OR P2, PT, R55.reuse, R48.reuse, P3 ;  /* 0x000000303700720c */ /* 0x0c0fe20001f43670 */
[----:B------:R-:W-:Y:S01]  /*f580*/  LDSM.16.M88.4 R28, [R214+0x10080] ;  /* 0x01008000d61c783b */ /* 0x000fe20000000200 */
[----:B------:R-:W-:Y:S01]  /*f590*/  ISETP.LE.OR P1, PT, R55, R48, !P0 ;  /* 0x000000303700720c */ /* 0x000fe20004723670 */
[--C-:B------:R-:W-:Y:S01]  /*f5a0*/  IMAD R206, R3, 0x2, R211.reuse ;  /* 0x0000000203ce7824 */ /* 0x100fe200078e02d3 */
[----:B------:R-:W-:Y:S01]  /*f5b0*/  LOP3.LUT P0, RZ, R0, 0x4, RZ, 0xc0, !PT ;  /* 0x0000000400ff7812 */ /* 0x000fe2000780c0ff */
[----:B------:R-:W1:Y:S01]  /*f5c0*/  LDSM.16.M88.4 R8, [R213+0xc080] ;  /* 0x00c08000d508783b */ /* 0x000e620000000200 */
[----:B------:R-:W-:Y:S01]  /*f5d0*/  IMAD.MOV.U32 R0, RZ, RZ, 0x40 ;  /* 0x00000040ff007424 */ /* 0x000fe200078e00ff */
[----:B------:R-:W-:Y:S01]  /*f5e0*/  LEA.HI R52, R52, R54, RZ, 0x2 ;  /* 0x0000003634347211 */ /* 0x000fe200078f10ff */
[----:B------:R-:W-:Y:S01]  /*f5f0*/  IMAD R204, R2, 0x2, R206 ;  /* 0x0000000202cc7824 */ /* 0x000fe200078e02ce */
[----:B------:R-:W2:Y:S01]  /*f600*/  LDSM.16.M88.4 R16, [R213+0xc880] ;  /* 0x00c88000d510783b */ /* 0x000ea20000000200 */
[----:B------:R-:W-:Y:S01]  /*f610*/  IADD3 R230, R6, -0x2, RZ ;  /* 0xfffffffe06e67810 */ /* 0x000fe20007ffe0ff */
[----:B------:R-:W-:Y:S01]  /*f620*/  IMAD R205, R2, 0x2, R211 ;  /* 0x0000000202cd7824 */ /* 0x000fe200078e02d3 */
[----:B------:R-:W-:Y:S01]  /*f630*/  SEL R0, R0, 0xffffffc0, !P0 ;  /* 0xffffffc000007807 */ /* 0x000fe20004000000 */
[----:B------:R-:W-:Y:S01]  /*f640*/  LDSM.16.M88.4 R40, [R210+0x10080] ;  /* 0x01008000d228783b */ /* 0x000fe20000000200 */
[----:B------:R-:W-:-:S02]  /*f650*/  LOP3.LUT P0, RZ, R12, 0x8, RZ, 0xc0, !PT ;  /* 0x000000080cff7812 */ /* 0x000fc4000780c0ff */
[----:B------:R-:W-:Y:S01]  /*f660*/  LOP3.LUT R52, R52, 0xfffffffc, RZ, 0xc0, !PT ;  /* 0xfffffffc34347812 */ /* 0x000fe200078ec0ff */
[----:B------:R-:W3:Y:S01]  /*f670*/  LDSM.16.M88.4 R44, [R212] ;  /* 0x00000000d42c783b */ /* 0x000ee20000000200 */
[----:B------:R-:W-:Y:S01]  /*f680*/  ISETP.LE.OR P0, PT, R55, R48, !P0 ;  /* 0x000000303700720c */ /* 0x000fe20004703670 */
[----:B------:R-:W-:Y:S01]  /*f690*/  IMAD.IADD R208, R213, 0x1, R0 ;  /* 0x00000001d5d07824 */ /* 0x000fe200078e0200 */
[----:B------:R-:W-:Y:S01]  /*f6a0*/  IADD3 R203, R212, 0x800, RZ ;  /* 0x00000800d4cb7810 */ /* 0x000fe20007ffe0ff */
[----:B------:R-:W4:Y:S01]  /*f6b0*/  LDSM.16.M88.4 R36, [R212+0x800] ;  /* 0x00080000d424783b */ /* 0x000f220000000200 */
[----:B------:R-:W-:Y:S01]  /*f6c0*/  IMAD.IADD R202, R0, 0x1, R212 ;  /* 0x0000000100ca7824 */ /* 0x000fe200078e02d4 */
[----:B------:R-:W-:Y:S02]  /*f6d0*/  LOP3.LUT R0, R57, 0xffffffe0, RZ, 0xc0, !PT ;  /* 0xffffffe039007812 */ /* 0x000fe400078ec0ff */
[----:B------:R-:W-:Y:S01]  /*f6e0*/  @!PT LDS RZ, [RZ] ;  /* 0x00000000fffff984 */ /* 0x000fe20000000800 */
[----:B------:R-:W-:Y:S01]  /*f6f0*/  @!PT LDS RZ, [RZ] ;  /* 0x00000000fffff984 */ /* 0x000fe20000000800 */
[----:B------:R-:W-:Y:S01]  /*f700*/  @!PT LDS RZ, [RZ] ;  /* 0x00000000fffff984 */ /* 0x000fe20000000800 */
[----:B------:R2:W-:Y:S01]  /*f710*/  LDGSTS.E.BYPASS.LTC128B.128 [R217+0x8080], [R20.64], !P2 ;  /* 0x0808000014d97fae */ /* 0x0005e2000d101d48 */
[----:B------:R-:W-:-:S02]  /*f720*/  ISETP.NE.AND P2, PT, R226, 0x1, PT ;  /* 0x00000001e200780c */ /* 0x000fc40003f45270 */
[----:B------:R-:W-:Y:S01]  /*f730*/  IMAD.IADD R0, R54, 0x1, -R0 ;  /* 0x0000000136007824 */ /* 0x000fe200078e0a00 */
[----:B------:R3:W-:Y:S01]  /*f740*/  LDGSTS.E.BYPASS.LTC128B.128 [R217+0x9080], [R20.64+0x80], !P1 ;  /* 0x0908008014d97fae */ /* 0x0007e2000c901d48 */
[----:B------:R-:W-:Y:S01]  /*f750*/  LOP3.LUT P1, RZ, R12, 0x4, RZ, 0xc0, !PT ;  /* 0x000000040cff7812 */ /* 0x000fe2000782c0ff */
[----:B------:R-:W-:-:S03]  /*f760*/  IMAD.IADD R54, R54, 0x1, -R52 ;  /* 0x0000000136367824 */ /* 0x000fc600078e0a34 */
[----:B------:R-:W-:Y:S01]  /*f770*/  ISETP.LE.OR P1, PT, R55, R48, !P1 ;  /* 0x000000303700720c */ /* 0x000fe20004f23670 */
[C---:B-1----:R-:W-:Y:S11]  /*f780*/  HMMA.16816.F32.BF16 R12, R28.reuse, R8, RZ ;  /* 0x000000081c0c723c */ /* 0x042ff600000418ff */
[----:B------:R-:W-:Y:S01]  /*f790*/  @!UPT UIADD3 URZ, URZ, URZ, URZ ;  /* 0x0000003f3f3ff290 */ /* 0x000fe2000fffe03f */
[----:B------:R1:W-:Y:S04]  /*f7a0*/  LDGSTS.E.BYPASS.LTC128B.128 [R217+0xa080], [R20.64+0x100], !P1 ;  /* 0x0a08010014d97fae */ /* 0x0003e8000c901d48 */
[----:B------:R1:W-:Y:S01]  /*f7b0*/  LDGSTS.E.BYPASS.LTC128B.128 [R217+0xb080], [R20.64+0x180], !P0 ;  /* 0x0b08018014d97fae */ /* 0x0003e2000c101d48 */
[C---:B--2---:R-:W-:Y:S03]  /*f7c0*/  HMMA.16816.F32.BF16 R32, R28.reuse, R16, RZ ;  /* 0x000000101c20723c */ /* 0x044fe600000418ff */
[----:B------:R-:W-:Y:S04]  /*f7d0*/  LDSM.16.M88.4 R24, [R209+0x10080] ;  /* 0x01008000d118783b */ /* 0x000fe80000000200 */
[----:B------:R-:W-:Y:S01]  /*f7e0*/  LDSM.16.M88.4 R48, [R207+0x10080] ;  /* 0x01008000cf30783b */ /* 0x000fe20000000200 */
[C---:B------:R-:W-:Y:S03]  /*f7f0*/  HMMA.16816.F32.BF16 R8, R28.reuse, R10, RZ ;  /* 0x0000000a1c08723c */ /* 0x040fe600000418ff */
[----:B------:R-:W0:Y:S05]  /*f800*/  LDGDEPBAR ;  /* 0x00000000000079af */ /* 0x000e2a0000000000 */
[----:B------:R-:W-:Y:S01]  /*f810*/  HMMA.16816.F32.BF16 R28, R28, R18, RZ ;  /* 0x000000121c1c723c */ /* 0x000fe200000418ff */
[----:B------:R-:W2:Y:S07]  /*f820*/  LDSM.16.M88.4 R16, [R208+0xc880] ;  /* 0x00c88000d010783b */ /* 0x000eae0000000200 */
[C---:B---3--:R-:W-:Y:S01]  /*f830*/  HMMA.16816.F32.BF16 R12, R40.reuse, R44, R12 ;  /* 0x0000002c280c723c */ /* 0x048fe2000004180c */
[----:B-1----:R-:W1:Y:S07]  /*f840*/  LDSM.16.M88.4 R20, [R208+0xc080] ;  /* 0x00c08000d014783b */ /* 0x002e6e0000000200 */
[C---:B----4-:R-:W-:Y:S08]  /*f850*/  HMMA.16816.F32.BF16 R32, R40.reuse, R36, R32 ;  /* 0x000000242820723c */ /* 0x050ff00000041820 */
[C---:B------:R-:W-:Y:S01]  /*f860*/  HMMA.16816.F32.BF16 R8, R40.reuse, R46, R8 ;  /* 0x0000002e2808723c */ /* 0x040fe20000041808 */
[----:B------:R-:W3:Y:S07]  /*f870*/  LDSM.16.M88.4 R44, [R202] ;  /* 0x00000000ca2c783b */ /* 0x000eee0000000200 */
[----:B------:R-:W-:Y:S01]  /*f880*/  HMMA.16816.F32.BF16 R36, R40, R38, R28 ;  /* 0x000000262824723c */ /* 0x000fe2000004181c */
[----:B------:R-:W4:Y:S07]  /*f890*/  LDSM.16.M88.4 R28, [R202+0x800] ;  /* 0x00080000ca1c783b */ /* 0x000f2e0000000200 */
[C---:B--2---:R-:W-:Y:S08]  /*f8a0*/  HMMA.16816.F32.BF16 R32, R24.reuse, R16, R32 ;  /* 0x000000101820723c */ /* 0x044ff00000041820 */
[C---:B-1----:R-:W-:Y:S08]  /*f8b0*/  HMMA.16816.F32.BF16 R12, R24.reuse, R20, R12 ;  /* 0x00000014180c723c */ /* 0x042ff0000004180c */
[C---:B------:R-:W-:Y:S01]  /*f8c0*/  HMMA.16816.F32.BF16 R40, R24.reuse, R22, R8 ;  /* 0x000000161828723c */ /* 0x040fe20000041808 */
[----:B------:R-:W-:Y:S04]  /*f8d0*/  LDSM.16.M88.4 R20, [R214+0x14080] ;  /* 0x01408000d614783b */ /* 0x000fe80000000200 */
[----:B------:R-:W1:Y:S03]  /*f8e0*/  LDSM.16.M88.4 R8, [R213+0xd080] ;  /* 0x00d08000d508783b */ /* 0x000e660000000200 */
[----:B------:R-:W-:Y:S01]  /*f8f0*/  HMMA.16816.F32.BF16 R36, R24, R18, R36 ;  /* 0x000000121824723c */ /* 0x000fe20000041824 */
[----:B------:R-:W2:Y:S04]  /*f900*/  LDSM.16.M88.4 R16, [R213+0xd880] ;  /* 0x00d88000d510783b */ /* 0x000ea80000000200 */
[----:B------:R-:W-:Y:S03]  /*f910*/  LDSM.16.M88.4 R24, [R212+0x1000] ;  /* 0x00100000d418783b */ /* 0x000fe60000000200 */
[C---:B---3--:R-:W-:Y:S08]  /*f920*/  HMMA.16816.F32.BF16 R12, R48.reuse, R44, R12 ;  /* 0x0000002c300c723c */ /* 0x048ff0000004180c */
[C---:B----4-:R-:W-:Y:S08]  /*f930*/  HMMA.16816.F32.BF16 R32, R48.reuse, R28, R32 ;  /* 0x0000001c3020723c */ /* 0x050ff00000041820 */
[C---:B------:R-:W-:Y:S01]  /*f940*/  HMMA.16816.F32.BF16 R44, R48.reuse, R46, R40 ;  /* 0x0000002e302c723c */ /* 0x040fe20000041828 */
[----:B------:R-:W3:Y:S07]  /*f950*/  LDSM.16.M88.4 R40, [R210+0x14080] ;  /* 0x01408000d228783b */ /* 0x000eee0000000200 */
[----:B------:R-:W-:Y:S01]  /*f960*/  HMMA.16816.F32.BF16 R36, R48, R30, R36 ;  /* 0x0000001e3024723c */ /* 0x000fe20000041824 */
[----:B------:R-:W4:Y:S07]  /*f970*/  LDSM.16.M88.4 R28, [R212+0x1800] ;  /* 0x00180000d41c783b */ /* 0x000f2e0000000200 */
[C---:B-1----:R-:W-:Y:S08]  /*f980*/  HMMA.16816.F32.BF16 R12, R20.reuse, R8, R12 ;  /* 0x00000008140c723c */ /* 0x042ff0000004180c */
[C---:B--2---:R-:W-:Y:S08]  /*f990*/  HMMA.16816.F32.BF16 R32, R20.reuse, R16, R32 ;  /* 0x000000101420723c */ /* 0x044ff00000041820 */
        /* <DEDUP_REMOVED lines=11> */
[----:B------:R-:W4:Y:S04]  /*fa50*/  LDSM.16.M88.4 R28, [R202+0x1800] ;  /* 0x00180000ca1c783b */ /* 0x000f280000000200 */
[----:B------:R-:W-:Y:S03]  /*fa60*/  LDSM.16.M88.4 R40, [R214+0x18080] ;  /* 0x01808000d628783b */ /* 0x000fe60000000200 */
[C---:B-1----:R-:W-:Y:S08]  /*fa70*/  HMMA.16816.F32.BF16 R12, R44.reuse, R8, R12 ;  /* 0x000000082c0c723c */ /* 0x042ff0000004180c */
[C---:B--2---:R-:W-:Y:S08]  /*fa80*/  HMMA.16816.F32.BF16 R32, R44.reuse, R16, R32 ;  /* 0x000000102c20723c */ /* 0x044ff00000041820 */
[C---:B------:R-:W-:Y:S01]  /*fa90*/  HMMA.16816.F32.BF16 R48, R44.reuse, R10, R48 ;  /* 0x0000000a2c30723c */ /* 0x040fe20000041830 */
[----:B------:R-:W1:Y:S07]  /*faa0*/  LDSM.16.M88.4 R8, [R213+0xe080] ;  /* 0x00e08000d508783b */ /* 0x000e6e0000000200 */
        /* <DEDUP_REMOVED lines=15> */
[----:B------:R-:W2:Y:S07]  /*fba0*/  LDSM.16.M88.4 R16, [R208+0xe880] ;  /* 0x00e88000d010783b */ /* 0x000eae0000000200 */
[C---:B---3--:R-:W-:Y:S08]  /*fbb0*/  HMMA.16816.F32.BF16 R12, R44.reuse, R20, R12 ;  /* 0x000000142c0c723c */ /* 0x048ff0000004180c */
[C---:B----4-:R-:W-:Y:S01]  /*fbc0*/  HMMA.16816.F32.BF16 R40, R44.reuse, R24, R32 ;  /* 0x000000182c28723c */ /* 0x050fe20000041820 */
[----:B------:R-:W-:Y:S07]  /*fbd0*/  LDSM.16.M88.4 R32, [R207+0x18080] ;  /* 0x01808000cf20783b */ /* 0x000fee0000000200 */
[C---:B------:R-:W-:Y:S01]  /*fbe0*/  HMMA.16816.F32.BF16 R48, R44.reuse, R22, R48 ;  /* 0x000000162c30723c */ /* 0x040fe20000041830 */
[----:B------:R-:W3:Y:S07]  /*fbf0*/  LDSM.16.M88.4 R20, [R202+0x2000] ;  /* 0x00200000ca14783b */ /* 0x000eee0000000200 */
[----:B------:R-:W-:Y:S01]  /*fc00*/  HMMA.16816.F32.BF16 R36, R44, R26, R36 ;  /* 0x0000001a2c24723c */ /* 0x000fe20000041824 */
[----:B------:R-:W4:Y:S07]  /*fc10*/  LDSM.16.M88.4 R24, [R202+0x2800] ;  /* 0x00280000ca18783b */ /* 0x000f2e0000000200 */
[C---:B-1----:R-:W-:Y:S08]  /*fc20*/  HMMA.16816.F32.BF16 R12, R28.reuse, R8, R12 ;  /* 0x000000081c0c723c */ /* 0x042ff0000004180c */
[C---:B--2---:R-:W-:Y:S01]  /*fc30*/  HMMA.16816.F32.BF16 R44, R28.reuse, R16, R40 ;  /* 0x000000101c2c723c */ /* 0x044fe20000041828 */
[----:B------:R-:W-:Y:S07]  /*fc40*/  LDSM.16.M88.4 R40, [R214+0x1c080] ;  /* 0x01c08000d628783b */ /* 0x000fee0000000200 */
        /* <DEDUP_REMOVED lines=8> */
[----:B------:R-:W-:Y:S07]  /*fcd0*/  LDSM.16.M88.4 R20, [R212+0x3000] ;  /* 0x00300000d414783b */ /* 0x000fee0000000200 */
[----:B------:R-:W-:Y:S01]  /*fce0*/  HMMA.16816.F32.BF16 R36, R32, R26, R36 ;  /* 0x0000001a2024723c */ /* 0x000fe20000041824 */
[----:B------:R-:W3:Y:S04]  /*fcf0*/  LDSM.16.M88.4 R24, [R210+0x1c080] ;  /* 0x01c08000d218783b */ /* 0x000ee80000000200 */
[----:B------:R-:W-:Y:S03]  /*fd00*/  LDSM.16.M88.4 R32, [R208+0xf080] ;  /* 0x00f08000d020783b */ /* 0x000fe60000000200 */
[C---:B-1----:R-:W-:Y:S08]  /*fd10*/  HMMA.16816.F32.BF16 R12, R40.reuse, R8, R12 ;  /* 0x00000008280c723c */ /* 0x042ff0000004180c */
[C---:B--2---:R-:W-:Y:S08]  /*fd20*/  HMMA.16816.F32.BF16 R44, R40.reuse, R16, R44 ;  /* 0x00000010282c723c */ /* 0x044ff0000004182c */
[C---:B------:R-:W-:Y:S01]  /*fd30*/  HMMA.16816.F32.BF16 R48, R40.reuse, R10, R48 ;  /* 0x0000000a2830723c */ /* 0x040fe20000041830 */
[----:B------:R-:W1:Y:S07]  /*fd40*/  LDSM.16.M88.4 R8, [R209+0x1c080] ;  /* 0x01c08000d108783b */ /* 0x000e6e0000000200 */
[----:B------:R-:W-:Y:S01]  /*fd50*/  HMMA.16816.F32.BF16 R36, R40, R18, R36 ;  /* 0x000000122824723c */ /* 0x000fe20000041824 */
[----:B------:R-:W2:Y:S06]  /*fd60*/  LDSM.16.M88.4 R16, [R208+0xf880] ;  /* 0x00f88000d010783b */ /* 0x000eac0000000200 */
[----:B------:R-:W-:Y:S01]  /*fd70*/  SHF.R.S32.HI R40, RZ, 0x1f, R0 ;  /* 0x0000001fff287819 */ /* 0x000fe20000011400 */
[----:B---3--:R-:W-:Y:S03]  /*fd80*/  HMMA.16816.F32.BF16 R12, R24, R20, R12 ;  /* 0x00000014180c723c */ /* 0x008fe6000004180c */
[----:B------:R-:W-:-:S04]  /*fd90*/  LEA.HI R40, R40, R0, RZ, 0x2 ;  /* 0x0000000028287211 */ /* 0x000fc800078f10ff */
[C---:B------:R-:W-:Y:S01]  /*fda0*/  LEA.HI.SX32 R231, R40.reuse, R149, 0x1e ;  /* 0x0000009528e77211 */ /* 0x040fe200078ff2ff */
[----:B------:R-:W-:Y:S01]  /*fdb0*/  HMMA.16816.F32.BF16 R44, R24, R28, R44 ;  /* 0x0000001c182c723c */ /* 0x000fe2000004182c */
[----:B------:R-:W-:Y:S02]  /*fdc0*/  SHF.R.S32.HI R20, RZ, 0x1f, R56 ;  /* 0x0000001fff147819 */ /* 0x000fe40000011438 */
[----:B------:R-:W-:-:S04]  /*fdd0*/  LOP3.LUT R40, R40, 0x7ffffffc, RZ, 0xc0, !PT ;  /* 0x7ffffffc28287812 */ /* 0x000fc800078ec0ff */
[----:B------:R-:W-:Y:S01]  /*fde0*/  LEA.HI R29, R20, R56, RZ, 0x3 ;  /* 0x00000038141d7211 */ /* 0x000fe200078f18ff */
[C---:B------:R-:W-:Y:S01]  /*fdf0*/  HMMA.16816.F32.BF16 R48, R24.reuse, R22, R48 ;  /* 0x000000161830723c */ /* 0x040fe20000041830 */
[----:B------:R-:W-:Y:S01]  /*fe00*/  LDSM.16.M88.4 R20, [R207+0x1c080] ;  /* 0x01c08000cf14783b */ /* 0x000fe20000000200 */
[----:B------:R-:W-:Y:S01]  /*fe10*/  LEA.HI R28, R54, R54, RZ, 0x1 ;  /* 0x00000036361c7211 */ /* 0x000fe200078f08ff */
[----:B------:R-:W-:Y:S01]  /*fe20*/  IMAD.IADD R40, R0, 0x1, -R40 ;  /* 0x0000000100287824 */ /* 0x000fe200078e0a28 */
[----:B------:R-:W-:Y:S02]  /*fe30*/  LOP3.LUT R29, R29, 0xffffff8, RZ, 0xc0, !PT ;  /* 0x0ffffff81d1d7812 */ /* 0x000fe400078ec0ff */
[----:B------:R-:W-:Y:S01]  /*fe40*/  LOP3.LUT R28, R28, 0x1ffffffe, RZ, 0xc0, !PT ;  /* 0x1ffffffe1c1c7812 */ /* 0x000fe200078ec0ff */
[----:B------:R-:W-:Y:S01]  /*fe50*/  IMAD.SHL.U32 R232, R40, 0x2, RZ ;  /* 0x0000000228e87824 */ /* 0x000fe200078e00ff */
[----:B------:R-:W-:Y:S01]  /*fe60*/  HMMA.16816.F32.BF16 R36, R24, R30, R36 ;  /* 0x0000001e1824723c */ /* 0x000fe20000041824 */
[----:B------:R-:W3:Y:S01]  /*fe70*/  LDSM.16.M88.4 R24, [R202+0x3000] ;  /* 0x00300000ca18783b */ /* 0x000ee20000000200 */
[----:B------:R-:W-:-:S02]  /*fe80*/  IMAD.IADD R29, R56, 0x1, -R29 ;  /* 0x00000001381d7824 */ /* 0x000fc400078e0a1d */
[----:B------:R-:W-:Y:S02]  /*fe90*/  IMAD.IADD R54, R54, 0x1, -R28 ;  /* 0x0000000136367824 */ /* 0x000fe400078e0a1c */
[----:B------:R-:W-:Y:S02]  /*fea0*/  IMAD R231, R29, 0x10, R231 ;  /* 0x000000101de77824 */ /* 0x000fe400078e02e7 */
[----:B------:R-:W4:Y:S01]  /*feb0*/  LDSM.16.M88.4 R28, [R202+0x3800] ;  /* 0x00380000ca1c783b */ /* 0x000f220000000200 */
[----:B-1----:R-:W-:Y:S01]  /*fec0*/  HMMA.16816.F32.BF16 R12, R8, R32, R12 ;  /* 0x00000020080c723c */ /* 0x002fe2000004180c */
[----:B------:R-:W-:Y:S01]  /*fed0*/  IMAD R231, R54, 0x8, R231 ;  /* 0x0000000836e77824 */ /* 0x000fe200078e02e7 */
[----:B------:R-:W-:-:S04]  /*fee0*/  DEPBAR.LE SB0, 0x0 ;  /* 0x000080000000791a */ /* 0x000fc80000000000 */
[----:B------:R-:W-:Y:S02]  /*fef0*/  IMAD.IADD R55, R55, 0x1, -R232 ;  /* 0x0000000137377824 */ /* 0x000fe400078e0ae8 */
[C---:B--2---:R-:W-:Y:S07]  /*ff00*/  HMMA.16816.F32.BF16 R44, R8.reuse, R16, R44 ;  /* 0x00000010082c723c */ /* 0x044fee000004182c */
[----:B------:R-:W-:Y:S01]  /*ff10*/  @P2 IMAD.HI.U32 R17, R231, c[0x0][0x2c8], RZ ;  /* 0x0000b200e7112a27 */ /* 0x000fe200078e00ff */
[----:B------:R-:W-:Y:S03]  /*ff20*/  HMMA.16816.F32.BF16 R48, R8, R34, R48 ;  /* 0x000000220830723c */ /* 0x000fe60000041830 */
[----:B------:R-:W-:Y:S01]  /*ff30*/  IMAD.MOV.U32 R16, RZ, RZ, R231 ;  /* 0x000000ffff107224 */ /* 0x000fe200078e00e7 */
[----:B------:R-:W-:-:S04]  /*ff40*/  @P2 SHF.R.U32.HI R16, RZ, c[0x0][0x2cc], R17 ;  /* 0x0000b300ff102a19 */ /* 0x000fc80000011611 */
[----:B------:R-:W-:Y:S01]  /*ff50*/  HMMA.16816.F32.BF16 R36, R8, R18, R36 ;  /* 0x000000120824723c */ /* 0x000fe20000041824 */
[----:B------:R-:W1:Y:S04]  /*ff60*/  SHFL.IDX PT, R8, R16, RZ, 0x1c1f ;  /* 0x001c1fff10087589 */ /* 0x000e6800000e0000 */
[----:B------:R-:W2:Y:S02]  /*ff70*/  SHFL.IDX PT, R10, R16, 0x1, 0x1c1f ;  /* 0x003c1f00100a7f89 */ /* 0x000ea400000e0000 */
[----:B------:R-:W-:Y:S01]  /*ff80*/  IMAD.MOV.U32 R9, RZ, RZ, -0x20 ;  /* 0xffffffe0ff097424 */ /* 0x000fe200078e00ff */
[----:B---3--:R-:W-:Y:S03]  /*ff90*/  HMMA.16816.F32.BF16 R12, R20, R24, R12 ;  /* 0x00000018140c723c */ /* 0x008fe6000004180c */
[----:B------:R-:W-:-:S05]  /*ffa0*/  IMAD R9, R53, R9, 0x1 ;  /* 0x0000000135097424 */ /* 0x000fca00078e0209 */
[----:B------:R-:W-:Y:S01]  /*ffb0*/  IADD3 R0, -R232, R9, R220 ;  /* 0x00000009e8007210 */ /* 0x000fe20007ffe1dc */
[----:B------:R-:W-:Y:S04]  /*ffc0*/  HMMA.16816.F32.BF16 R48, R20, R26, R48 ;  /* 0x0000001a1430723c */ /* 0x000fe80000041830 */
[----:B------:R-:W-:-:S04]  /*ffd0*/  IMAD.IADD R0, R0, 0x1, -R227 ;  /* 0x0000000100007824 */ /* 0x000fc800078e0ae3 */
[----:B----4-:R-:W-:Y:S01]  /*ffe0*/  HMMA.16816.F32.BF16 R44, R20, R28, R44 ;  /* 0x0000001c142c723c */ /* 0x010fe2000004182c */
[C---:B-1----:R-:W-:Y:S02]  /*fff0*/  IMAD.IADD R8, R0.reuse, 0x1, R8 ;  /* 0x0000000100087824 */ /* 0x042fe400078e0208 */
[----:B--2---:R-:W-:-:S03]  /*10000*/  IMAD.IADD R10, R0, 0x1, R10 ;  /* 0x00000001000a7824 */ /* 0x004fc600078e020a */
[C---:B------:R-:W-:Y:S02]  /*10010*/  IMNMX R8, R55.reuse, R8, PT ;  /* 0x0000000837087217 */ /* 0x040fe40003800200 */
[----:B------:R-:W-:Y:S01]  /*10020*/  HMMA.16816.F32.BF16 R36, R20, R30, R36 ;  /* 0x0000001e1424723c */ /* 0x000fe20000041824 */
[----:B------:R-:W-:Y:S01]  /*10030*/  IMNMX R55, R55, R10, PT ;  /* 0x0000000a37377217 */ /* 0x000fe20003800200 */
[----:B------:R-:W-:Y:S01]  /*10040*/  BAR.SYNC.DEFER_BLOCKING 0x0 ;  /* 0x0000000000007b1d */ /* 0x000fe20000010000 */
[C---:B------:R-:W-:Y:S02]  /*10050*/  ISETP.GT.AND P0, PT, R8.reuse, RZ, PT ;  /* 0x000000ff0800720c */ /* 0x040fe40003f04270 */
[----:B------:R-:W-:Y:S02]  /*10060*/  ISETP.GT.AND P1, PT, R8, 0x1, PT ;  /* 0x000000010800780c */ /* 0x000fe40003f24270 */
[----:B------:R-:W-:Y:S02]  /*10070*/  FSEL R19, R12, -INF , P0 ;  /* 0xff8000000c137808 */ /* 0x000fe40000000000 */
[----:B------:R-:W-:-:S02]  /*10080*/  ISETP.GT.AND P0, PT, R8, 0x8, PT ;  /* 0x000000080800780c */ /* 0x000fc40003f04270 */
[----:B------:R-:W-:Y:S02]  /*10090*/  FSEL R9, R13, -INF , P1 ;  /* 0xff8000000d097808 */ /* 0x000fe40000800000 */
[----:B------:R-:W-:Y:S02]  /*100a0*/  ISETP.GT.AND P1, PT, R8, 0x9, PT ;  /* 0x000000090800780c */ /* 0x000fe40003f24270 */
[----:B------:R-:W-:Y:S02]  /*100b0*/  FSEL R48, R48, -INF , P0 ;  /* 0xff80000030307808 */ /* 0x000fe40000000000 */
[----:B------:R-:W-:Y:S02]  /*100c0*/  FMNMX.FTZ R11, R19, R9, !PT ;  /* 0x00000009130b7209 */ /* 0x000fe40007810000 */
[----:B------:R-:W-:Y:S02]  /*100d0*/  ISETP.GT.AND P0, PT, R8, 0x10, PT ;  /* 0x000000100800780c */ /* 0x000fe40003f04270 */
[----:B------:R-:W-:-:S02]  /*100e0*/  FSEL R49, R49, -INF , P1 ;  /* 0xff80000031317808 */ /* 0x000fc40000800000 */
[----:B------:R-:W-:Y:S02]  /*100f0*/  FMNMX.FTZ R11, R48, R11, !PT ;  /* 0x0000000b300b7209 */ /* 0x000fe40007810000 */
[----:B------:R-:W-:Y:S02]  /*10100*/  ISETP.GT.AND P1, PT, R8, 0x11, PT ;  /* 0x000000110800780c */ /* 0x000fe40003f24270 */
[----:B------:R-:W-:Y:S02]  /*10110*/  FSEL R18, R44, -INF , P0 ;  /* 0xff8000002c127808 */ /* 0x000fe40000000000 */
[----:B------:R-:W-:Y:S02]  /*10120*/  ISETP.GT.AND P0, PT, R8, 0x18, PT ;  /* 0x000000180800780c */ /* 0x000fe40003f04270 */
[----:B------:R-:W-:Y:S02]  /*10130*/  FMNMX.FTZ R11, R49, R11, !PT ;  /* 0x0000000b310b7209 */ /* 0x000fe40007810000 */
[----:B------:R-:W-:-:S02]  /*10140*/  FSEL R17, R45, -INF , P1 ;  /* 0xff8000002d117808 */ /* 0x000fc40000800000 */
[----:B------:R-:W-:Y:S02]  /*10150*/  ISETP.GT.AND P1, PT, R8, 0x19, PT ;  /* 0x000000190800780c */ /* 0x000fe40003f24270 */
[----:B------:R-:W-:Y:S02]  /*10160*/  FSEL R16, R36, -INF , P0 ;  /* 0xff80000024107808 */ /* 0x000fe40000000000 */
[----:B------:R-:W-:Y:S02]  /*10170*/  FMNMX.FTZ R0, R18, R11, !PT ;  /* 0x0000000b12007209 */ /* 0x000fe40007810000 */
[C---:B------:R-:W-:Y:S02]  /*10180*/  ISETP.GT.AND P0, PT, R55.reuse, RZ, PT ;  /* 0x000000ff3700720c */ /* 0x040fe40003f04270 */
[----:B------:R-:W-:Y:S02]  /*10190*/  ISETP.GT.AND P2, PT, R55, 0x1, PT ;  /* 0x000000013700780c */ /* 0x000fe40003f44270 */
[----:B------:R-:W-:-:S02]  /*101a0*/  FSEL R13, R37, -INF , P1 ;  /* 0xff800000250d7808 */ /* 0x000fc40000800000 */
[----:B------:R-:W-:Y:S02]  /*101b0*/  FMNMX.FTZ R0, R17, R0, !PT ;  /* 0x0000000011007209 */ /* 0x000fe40007810000 */
[----:B------:R-:W-:Y:S02]  /*101c0*/  FSEL R20, R14, -INF , P0 ;  /* 0xff8000000e147808 */ /* 0x000fe40000000000 */
[----:B------:R-:W-:Y:S02]  /*101d0*/  ISETP.GT.AND P1, PT, R55, 0x8, PT ;  /* 0x000000083700780c */ /* 0x000fe40003f24270 */
[----:B------:R-:W-:Y:S02]  /*101e0*/  FSEL R15, R15, -INF , P2 ;  /* 0xff8000000f0f7808 */ /* 0x000fe40001000000 */
[----:B------:R-:W-:Y:S02]  /*101f0*/  FMNMX.FTZ R0, R16, R0, !PT ;  /* 0x0000000010007209 */ /* 0x000fe40007810000 */
[----:B------:R-:W-:-:S02]  /*10200*/  ISETP.GT.AND P0, PT, R55, 0x9, PT ;  /* 0x000000093700780c */ /* 0x000fc40003f04270 */
[----:B------:R-:W-:Y:S02]  /*10210*/  FSEL R50, R50, -INF , P1 ;  /* 0xff80000032327808 */ /* 0x000fe40000800000 */
[----:B------:R-:W-:Y:S02]  /*10220*/  FMNMX.FTZ R8, R20, R15, !PT ;  /* 0x0000000f14087209 */ /* 0x000fe40007810000 */
[----:B------:R-:W-:Y:S02]  /*10230*/  FMNMX.FTZ R0, R13, R0, !PT ;  /* 0x000000000d007209 */ /* 0x000fe40007810000 */
[----:B------:R-:W-:Y:S02]  /*10240*/  FSEL R51, R51, -INF , P0 ;  /* 0xff80000033337808 */ /* 0x000fe40000000000 */
[----:B------:R-:W-:Y:S01]  /*10250*/  ISETP.GT.AND P1, PT, R55, 0x10, PT ;  /* 0x000000103700780c */ /* 0x000fe20003f24270 */
[----:B------:R-:W1:Y:S01]  /*10260*/  SHFL.BFLY PT, R14, R0, 0x2, 0x1f ;  /* 0x0c401f00000e7f89 */ /* 0x000e6200000e0000 */
[----:B------:R-:W-:-:S02]  /*10270*/  FMNMX.FTZ R8, R50, R8, !PT ;  /* 0x0000000832087209 */ /* 0x000fc40007810000 */
[----:B------:R-:W-:Y:S02]  /*10280*/  ISETP.GT.AND P0, PT, R55, 0x11, PT ;  /* 0x000000113700780c */ /* 0x000fe40003f04270 */
[----:B------:R-:W-:Y:S02]  /*10290*/  FSEL R12, R46, -INF , P1 ;  /* 0xff8000002e0c7808 */ /* 0x000fe40000800000 */
[----:B------:R-:W-:Y:S02]  /*102a0*/  FMNMX.FTZ R8, R51, R8, !PT ;  /* 0x0000000833087209 */ /* 0x000fe40007810000 */
[----:B------:R-:W-:Y:S02]  /*102b0*/  FSEL R11, R47, -INF , P0 ;  /* 0xff8000002f0b7808 */ /* 0x000fe40000000000 */
[----:B------:R-:W-:Y:S02]  /*102c0*/  ISETP.GT.AND P1, PT, R55, 0x18, PT ;  /* 0x000000183700780c */ /* 0x000fe40003f24270 */
[----:B------:R-:W-:-:S02]  /*102d0*/  FMNMX.FTZ R8, R12, R8, !PT ;  /* 0x000000080c087209 */ /* 0x000fc40007810000 */
[----:B------:R-:W-:Y:S02]  /*102e0*/  ISETP.GT.AND P0, PT, R55, 0x19, PT ;  /* 0x000000193700780c */ /* 0x000fe40003f04270 */
[----:B------:R-:W-:Y:S02]  /*102f0*/  FSEL R10, R38, -INF , P1 ;  /* 0xff800000260a7808 */ /* 0x000fe40000800000 */
[----:B------:R-:W-:Y:S02]  /*10300*/  FMNMX.FTZ R21, R11, R8, !PT ;  /* 0x000000080b157209 */ /* 0x000fe40007810000 */
[----:B------:R-:W-:Y:S02]  /*10310*/  FSEL R8, R39, -INF , P0 ;  /* 0xff80000027087808 */ /* 0x000fe40000000000 */
[----:B------:R-:W-:Y:S02]  /*10320*/  FMNMX.FTZ R21, R10, R21, !PT ;  /* 0x000000150a157209 */ /* 0x000fe40007810000 */
[----:B-1----:R-:W-:-:S02]  /*10330*/  FMNMX.FTZ R14, R0, R14, !PT ;  /* 0x0000000e000e7209 */ /* 0x002fc40007810000 */
[----:B------:R-:W-:Y:S02]  /*10340*/  FMNMX.FTZ R21, R8, R21, !PT ;  /* 0x0000001508157209 */ /* 0x000fe40007810000 */
[----:B------:R-:W-:Y:S01]  /*10350*/  ISETP.GE.AND P0, PT, R6, 0x2, PT ;  /* 0x000000020600780c */ /* 0x000fe20003f06270 */
[----:B------:R-:W1:Y:S01]  /*10360*/  SHFL.BFLY PT, R0, R14, 0x1, 0x1f ;  /* 0x0c201f000e007f89 */ /* 0x000e6200000e0000 */
[----:B------:R-:W-:-:S03]  /*10370*/  ISETP.NE.AND P2, PT, R226, 0x1, PT ;  /* 0x00000001e200780c */ /* 0x000fc60003f45270 */
[----:B------:R-:W2:Y:S08]  /*10380*/  SHFL.BFLY PT, R22, R21, 0x2, 0x1f ;  /* 0x0c401f0015167f89 */ /* 0x000eb000000e0000 */
[----:B------:R-:W-:Y:S01]  /*10390*/  @P0 SHF.R.S32.HI R6, RZ, 0x1f, R230 ;  /* 0x0000001fff060819 */ /* 0x000fe200000114e6 */
[----:B------:R-:W-:Y:S02]  /*103a0*/  @P0 IMAD R7, R7, R230, RZ ;  /* 0x000000e607070224 */ /* 0x000fe400078e02ff */
[----:B------:R-:W-:-:S02]  /*103b0*/  @P0 IMAD.MOV.U32 R23, RZ, RZ, R223 ;  /* 0x000000ffff170224 */ /* 0x000fc400078e00df */
[-C--:B------:R-:W-:Y:S01]  /*103c0*/  @P0 IMAD R6, R6, R5.reuse, R7 ;  /* 0x0000000506060224 */ /* 0x080fe200078e0207 */
[----:B-1----:R-:W-:Y:S02]  /*103d0*/  FMNMX.FTZ R0, R14, R0, !PT ;  /* 0x000000000e007209 */ /* 0x002fe40007810000 */
[----:B--2---:R-:W-:Y:S01]  /*103e0*/  FMNMX.FTZ R21, R21, R22, !PT ;  /* 0x0000001615157209 */ /* 0x004fe20007810000 */
[----:B------:R-:W-:Y:S01]  /*103f0*/  @P0 IMAD.MOV.U32 R22, RZ, RZ, R218 ;  /* 0x000000ffff160224 */ /* 0x000fe200078e00da */
[C---:B------:R-:W-:Y:S01]  /*10400*/  FSETP.NEU.FTZ.AND P1, PT, R0.reuse, -INF , PT ;  /* 0xff8000000000780b */ /* 0x040fe20003f3d000 */
[----:B------:R-:W-:Y:S02]  /*10410*/  FMUL.FTZ R14, R0, c[0x0][0x2d0] ;  /* 0x0000b400000e7a20 */ /* 0x000fe40000410000 */
[----:B------:R-:W1:Y:S01]  /*10420*/  SHFL.BFLY PT, R148, R21, 0x1, 0x1f ;  /* 0x0c201f0015947f89 */ /* 0x000e6200000e0000 */
[----:B------:R-:W-:Y:S02]  /*10430*/  @P0 IMAD.WIDE.U32 R22, R230, R5, R22 ;  /* 0x00000005e6160225 */ /* 0x000fe400078e0016 */
[----:B------:R-:W-:-:S02]  /*10440*/  FSEL R14, R14, RZ, P1 ;  /* 0x000000ff0e0e7208 */ /* 0x000fc40000800000 */
[----:B------:R-:W-:Y:S01]  /*10450*/  @P0 IMAD.IADD R5, R23, 0x1, R6 ;  /* 0x0000000117050824 */ /* 0x000fe200078e0206 */
[C---:B------:R-:W-:Y:S02]  /*10460*/  @P0 LEA R6, P1, R22.reuse, c[0x0][0x1c8], 0x1 ;  /* 0x0000720016060a11 */ /* 0x040fe400078208ff */
[--C-:B------:R-:W-:Y:S02]  /*10470*/  FFMA.FTZ R192, R9, c[0x0][0x2d0], -R14.reuse ;  /* 0x0000b40009c07a23 */ /* 0x100fe4000001080e */
[----:B------:R-:W-:Y:S01]  /*10480*/  @P0 LEA.HI.X R7, R22, c[0x0][0x1cc], R5, 0x1, P1 ;  /* 0x0000730016070a11 */ /* 0x000fe200008f0c05 */
[--C-:B------:R-:W-:Y:S02]  /*10490*/  FFMA.FTZ R193, R19, c[0x0][0x2d0], -R14.reuse ;  /* 0x0000b40013c17a23 */ /* 0x100fe4000001080e */
[--C-:B------:R-:W-:Y:S01]  /*104a0*/  FFMA.FTZ R151, R48, c[0x0][0x2d0], -R14.reuse ;  /* 0x0000b40030977a23 */ /* 0x100fe2000001080e */
[----:B------:R-:W-:Y:S01]  /*104b0*/  MUFU.EX2 R192, R192 ;  /* 0x000000c000c07308 */ /* 0x000fe20000000800 */
[----:B------:R2:W-:Y:S01]  /*104c0*/  @P0 LDGSTS.E.BYPASS.LTC128B.128 [R217+0xc080], [R6.64], !P3 ;  /* 0x0c08000006d90fae */ /* 0x0005e2000d901d48 */
[----:B------:R-:W-:-:S02]  /*104d0*/  FFMA.FTZ R150, R49, c[0x0][0x2d0], -R14 ;  /* 0x0000b40031967a23 */ /* 0x000fc4000001080e */
[--C-:B------:R-:W-:Y:S01]  /*104e0*/  FFMA.FTZ R198, R18, c[0x0][0x2d0], -R14.reuse ;  /* 0x0000b40012c67a23 */ /* 0x100fe2000001080e */
[----:B------:R2:W-:Y:S01]  /*104f0*/  @P0 LDGSTS.E.BYPASS.LTC128B.128 [R217+0xd080], [R6.64+0x80], !P6 ;  /* 0x0d08008006d90fae */ /* 0x0005e2000f101d48 */
[--C-:B------:R-:W-:Y:S02]  /*10500*/  FFMA.FTZ R196, R17, c[0x0][0x2d0], -R14.reuse ;  /* 0x0000b40011c47a23 */ /* 0x100fe4000001080e */
[----:B------:R-:W3:Y:S01]  /*10510*/  MUFU.EX2 R193, R193 ;  /* 0x000000c100c17308 */ /* 0x000ee20000000800 */
[----:B------:R2:W-:Y:S01]  /*10520*/  @P0 LDGSTS.E.BYPASS.LTC128B.128 [R217+0xe080], [R6.64+0x100], !P5 ;  /* 0x0e08010006d90fae */ /* 0x0005e2000e901d48 */
[----:B-1----:R-:W-:Y:S01]  /*10530*/  FMNMX.FTZ R148, R21, R148, !PT ;  /* 0x0000009415947209 */ /* 0x002fe20007810000 */
[--C-:B------:R-:W-:Y:S02]  /*10540*/  FFMA.FTZ R197, R16, c[0x0][0x2d0], -R14.reuse ;  /* 0x0000b40010c57a23 */ /* 0x100fe4000001080e */
[----:B------:R2:W-:Y:S01]  /*10550*/  @P0 LDGSTS.E.BYPASS.LTC128B.128 [R217+0xf080], [R6.64+0x180], !P4 ;  /* 0x0f08018006d90fae */ /* 0x0005e2000e101d48 */
[C---:B------:R-:W-:Y:S01]  /*10560*/  FSETP.NEU.FTZ.AND P1, PT, R148.reuse, -INF , PT ;  /* 0xff8000009400780b */ /* 0x040fe20003f3d000 */
[----:B------:R-:W-:Y:S01]  /*10570*/  FMUL.FTZ R9, R148, c[0x0][0x2d0] ;  /* 0x0000b40094097a20 */ /* 0x000fe20000410000 */
[----:B------:R-:W-:Y:S01]  /*10580*/  MUFU.EX2 R151, R151 ;  /* 0x0000009700977308 */ /* 0x000fe20000000800 */
[----:B------:R-:W1:Y:S01]  /*10590*/  LDSM.16.MT88.4 R136, [R206+0x8080] ;  /* 0x00808000ce88783b */ /* 0x000e620000004200 */
[----:B------:R-:W-:-:S02]  /*105a0*/  FFMA.FTZ R225, R13, c[0x0][0x2d0], -R14 ;  /* 0x0000b4000de17a23 */ /* 0x000fc4000001080e */
[----:B------:R-:W-:Y:S01]  /*105b0*/  FSEL R9, R9, RZ, P1 ;  /* 0x000000ff09097208 */ /* 0x000fe20000800000 */
[----:B------:R-:W4:Y:S03]  /*105c0*/  LDSM.16.MT88.4 R32, [R204+0x8080] ;  /* 0x00808000cc20783b */ /* 0x000f260000004200 */
[----:B------:R-:W2:Y:S01]  /*105d0*/  MUFU.EX2 R150, R150 ;  /* 0x0000009600967308 */ /* 0x000ea20000000800 */
[--C-:B------:R-:W-:Y:S01]  /*105e0*/  FFMA.FTZ R195, R20, c[0x0][0x2d0], -R9.reuse ;  /* 0x0000b40014c37a23 */ /* 0x100fe20000010809 */
[----:B------:R-:W1:Y:S01]  /*105f0*/  LDSM.16.MT88.4 R140, [R211+0x8080] ;  /* 0x00808000d38c783b */ /* 0x000e620000004200 */
[--C-:B------:R-:W-:Y:S01]  /*10600*/  FFMA.FTZ R194, R15, c[0x0][0x2d0], -R9.reuse ;  /* 0x0000b4000fc27a23 */ /* 0x100fe20000010809 */
[----:B---3--:R-:W-:Y:S01]  /*10610*/  F2FP.BF16.PACK_AB R128, R192, R193 ;  /* 0x000000c1c080723e */ /* 0x008fe200000010ff */
[--C-:B------:R-:W-:Y:S01]  /*10620*/  FFMA.FTZ R3, R50, c[0x0][0x2d0], -R9.reuse ;  /* 0x0000b40032037a23 */ /* 0x100fe20000010809 */
[----:B------:R-:W3:Y:S01]  /*10630*/  LDSM.16.MT88.4 R24, [R205+0x8080] ;  /* 0x00808000cd18783b */ /* 0x000ee20000004200 */
[--C-:B------:R-:W-:Y:S01]  /*10640*/  FFMA.FTZ R2, R51, c[0x0][0x2d0], -R9.reuse ;  /* 0x0000b40033027a23 */ /* 0x100fe20000010809 */
[----:B------:R-:W-:Y:S01]  /*10650*/  MUFU.EX2 R195, R195 ;  /* 0x000000c300c37308 */ /* 0x000fe20000000800 */
[--C-:B------:R-:W-:Y:S01]  /*10660*/  FFMA.FTZ R201, R12, c[0x0][0x2d0], -R9.reuse ;  /* 0x0000b4000cc97a23 */ /* 0x100fe20000010809 */
[----:B------:R-:W1:Y:S01]  /*10670*/  LDSM.16.MT88.4 R40, [R211+0x9080] ;  /* 0x00908000d328783b */ /* 0x000e620000004200 */
[----:B------:R-:W-:-:S02]  /*10680*/  FFMA.FTZ R199, R11, c[0x0][0x2d0], -R9 ;  /* 0x0000b4000bc77a23 */ /* 0x000fc40000010809 */
[--C-:B------:R-:W-:Y:S01]  /*10690*/  FFMA.FTZ R200, R10, c[0x0][0x2d0], -R9.reuse ;  /* 0x0000b4000ac87a23 */ /* 0x100fe20000010809 */
[----:B------:R-:W1:Y:S01]  /*106a0*/  LDSM.16.MT88.4 R48, [R206+0x9080] ;  /* 0x00908000ce30783b */ /* 0x000e620000004200 */
[----:B------:R-:W-:Y:S01]  /*106b0*/  FFMA.FTZ R224, R8, c[0x0][0x2d0], -R9 ;  /* 0x0000b40008e07a23 */ /* 0x000fe20000010809 */
[----:B------:R-:W4:Y:S01]  /*106c0*/  MUFU.EX2 R194, R194 ;  /* 0x000000c200c27308 */ /* 0x000f220000000800 */
[----:B--2---:R-:W-:Y:S01]  /*106d0*/  F2FP.BF16.PACK_AB R130, R150, R151 ;  /* 0x000000979682723e */ /* 0x004fe200000010ff */
[----:B------:R-:W2:Y:S01]  /*106e0*/  LDSM.16.MT88.4 R56, [R205+0x9080] ;  /* 0x00908000cd38783b */ /* 0x000ea20000004200 */
[----:B------:R-:W-:-:S03]  /*106f0*/  FADD.FTZ R192, R193, R192 ;  /* 0x000000c0c1c07221 */ /* 0x000fc60000010000 */
[----:B------:R-:W2:Y:S01]  /*10700*/  LDSM.16.MT88.4 R64, [R204+0x9080] ;  /* 0x00908000cc40783b */ /* 0x000ea20000004200 */
[----:B------:R-:W-:Y:S01]  /*10710*/  FADD.FTZ R151, R151, R192 ;  /* 0x000000c097977221 */ /* 0x000fe20000010000 */
[----:B------:R-:W-:Y:S02]  /*10720*/  MUFU.EX2 R3, R3 ;  /* 0x0000000300037308 */ /* 0x000fe40000000800 */
[----:B------:R-:W2:Y:S01]  /*10730*/  LDSM.16.MT88.4 R72, [R211+0xa080] ;  /* 0x00a08000d348783b */ /* 0x000ea20000004200 */
[----:B------:R-:W-:-:S03]  /*10740*/  FADD.FTZ R151, R150, R151 ;  /* 0x0000009796977221 */ /* 0x000fc60000010000 */
[----:B------:R-:W2:Y:S02]  /*10750*/  LDSM.16.MT88.4 R80, [R206+0xa080] ;  /* 0x00a08000ce50783b */ /* 0x000ea40000004200 */
[----:B------:R-:W3:Y:S01]  /*10760*/  MUFU.EX2 R2, R2 ;  /* 0x0000000200027308 */ /* 0x000ee20000000800 */
[----:B----4-:R-:W-:Y:S01]  /*10770*/  F2FP.BF16.PACK_AB R129, R194, R195 ;  /* 0x000000c3c281723e */ /* 0x010fe200000010ff */
[----:B------:R-:W4:Y:S01]  /*10780*/  LDSM.16.MT88.4 R88, [R205+0xa080] ;  /* 0x00a08000cd58783b */ /* 0x000f220000004200 */
[----:B------:R-:W-:-:S03]  /*10790*/  FADD.FTZ R194, R195, R194 ;  /* 0x000000c2c3c27221 */ /* 0x000fc60000010000 */
[----:B------:R-:W2:Y:S02]  /*107a0*/  LDSM.16.MT88.4 R96, [R204+0xa080] ;  /* 0x00a08000cc60783b */ /* 0x000ea40000004200 */
[----:B------:R-:W-:Y:S02]  /*107b0*/  MUFU.EX2 R198, R198 ;  /* 0x000000c600c67308 */ /* 0x000fe40000000800 */
[----:B------:R-:W2:Y:S04]  /*107c0*/  LDSM.16.MT88.4 R104, [R211+0xb080] ;  /* 0x00b08000d368783b */ /* 0x000ea80000004200 */
[----:B------:R-:W2:Y:S01]  /*107d0*/  LDSM.16.MT88.4 R112, [R206+0xb080] ;  /* 0x00b08000ce70783b */ /* 0x000ea20000004200 */
[----:B---3--:R-:W-:Y:S01]  /*107e0*/  F2FP.BF16.PACK_AB R131, R2, R3 ;  /* 0x000000030283723e */ /* 0x008fe200000010ff */
[----:B------:R-:W-:Y:S02]  /*107f0*/  MUFU.EX2 R196, R196 ;  /* 0x000000c400c47308 */ /* 0x000fe40000000800 */
[----:B------:R-:W3:Y:S01]  /*10800*/  LDSM.16.MT88.4 R120, [R205+0xb080] ;  /* 0x00b08000cd78783b */ /* 0x000ee20000004200 */
[----:B------:R-:W-:-:S03]  /*10810*/  FADD.FTZ R3, R3, R194 ;  /* 0x000000c203037221 */ /* 0x000fc60000010000 */
[----:B------:R-:W2:Y:S01]  /*10820*/  LDSM.16.MT88.4 R4, [R204+0xb080] ;  /* 0x00b08000cc04783b */ /* 0x000ea20000004200 */
[C---:B-1----:R-:W-:Y:S01]  /*10830*/  HMMA.16816.F32.BF16 R132, R128.reuse, R136, RZ ;  /* 0x000000888084723c */ /* 0x042fe200000418ff */
[----:B------:R-:W-:Y:S01]  /*10840*/  FADD.FTZ R3, R2, R3 ;  /* 0x0000000302037221 */ /* 0x000fe20000010000 */
[----:B------:R-:W-:Y:S01]  /*10850*/  MUFU.EX2 R197, R197 ;  /* 0x000000c500c57308 */ /* 0x000fe20000000800 */
[----:B------:R-:W1:Y:S04]  /*10860*/  LDSM.16.MT88.4 R12, [R206+0x8880] ;  /* 0x00888000ce0c783b */ /* 0x000e680000004200 */
[----:B------:R-:W1:Y:S01]  /*10870*/  LDSM.16.MT88.4 R8, [R204+0x8880] ;  /* 0x00888000cc08783b */ /* 0x000e620000004200 */
[C---:B------:R-:W-:Y:S02]  /*10880*/  HMMA.16816.F32.BF16 R136, R128.reuse, R138, RZ ;  /* 0x0000008a8088723c */ /* 0x040fe400000418ff */
[----:B------:R-:W-:Y:S01]  /*10890*/  MUFU.EX2 R225, R225 ;  /* 0x000000e100e17308 */ /* 0x000fe20000000800 */
[----:B------:R-:W1:Y:S04]  /*108a0*/  LDSM.16.MT88.4 R16, [R211+0x8880] ;  /* 0x00888000d310783b */ /* 0x000e680000004200 */
[----:B------:R-:W1:Y:S01]  /*108b0*/  LDSM.16.MT88.4 R188, [R205+0x8880] ;  /* 0x00888000cdbc783b */ /* 0x000e620000004200 */
[C---:B------:R-:W-:Y:S02]  /*108c0*/  HMMA.16816.F32.BF16 R28, R128.reuse, R32, RZ ;  /* 0x00000020801c723c */ /* 0x040fe400000418ff */
[----:B------:R-:W3:Y:S01]  /*108d0*/  MUFU.EX2 R201, R201 ;  /* 0x000000c900c97308 */ /* 0x000ee20000000800 */
[----:B------:R-:W-:Y:S04]  /*108e0*/  LDSM.16.MT88.4 R184, [R211+0x9880] ;  /* 0x00988000d3b8783b */ /* 0x000fe80000004200 */
[----:B------:R-:W-:Y:S01]  /*108f0*/  LDSM.16.MT88.4 R180, [R206+0x9880] ;  /* 0x00988000ceb4783b */ /* 0x000fe20000004200 */
[C---:B------:R-:W-:Y:S02]  /*10900*/  HMMA.16816.F32.BF16 R32, R128.reuse, R34, RZ ;  /* 0x000000228020723c */ /* 0x040fe400000418ff */
[----:B------:R-:W2:Y:S01]  /*10910*/  MUFU.EX2 R199, R199 ;  /* 0x000000c700c77308 */ /* 0x000ea20000000800 */
[----:B------:R-:W-:Y:S04]  /*10920*/  LDSM.16.MT88.4 R176, [R205+0x9880] ;  /* 0x00988000cdb0783b */ /* 0x000fe80000004200 */
[----:B------:R-:W-:Y:S01]  /*10930*/  LDSM.16.MT88.4 R172, [R204+0x9880] ;  /* 0x00988000ccac783b */ /* 0x000fe20000004200 */
[----:B------:R-:W-:Y:S02]  /*10940*/  HMMA.16816.F32.BF16 R144, R128, R140, RZ ;  /* 0x0000008c8090723c */ /* 0x000fe400000418ff */
[----:B------:R-:W4:Y:S01]  /*10950*/  MUFU.EX2 R200, R200 ;  /* 0x000000c800c87308 */ /* 0x000f220000000800 */
[----:B------:R-:W-:Y:S01]  /*10960*/  LDSM.16.MT88.4 R168, [R211+0xa880] ;  /* 0x00a88000d3a8783b */ /* 0x000fe20000004200 */
[----:B---3--:R-:W-:-:S03]  /*10970*/  FADD.FTZ R3, R201, R3 ;  /* 0x00000003c9037221 */ /* 0x008fc60000010000 */
[----:B------:R-:W-:Y:S01]  /*10980*/  LDSM.16.MT88.4 R164, [R206+0xa880] ;  /* 0x00a88000cea4783b */ /* 0x000fe20000004200 */
[----:B------:R-:W-:Y:S02]  /*10990*/  HMMA.16816.F32.BF16 R20, R128, R24, RZ ;  /* 0x000000188014723c */ /* 0x000fe400000418ff */
[----:B------:R-:W3:Y:S01]  /*109a0*/  MUFU.EX2 R224, R224 ;  /* 0x000000e000e07308 */ /* 0x000ee20000000800 */
[----:B------:R-:W-:Y:S01]  /*109b0*/  LDSM.16.MT88.4 R160, [R205+0xa880] ;  /* 0x00a88000cda0783b */ /* 0x000fe20000004200 */
[----:B--2---:R-:W-:-:S03]  /*109c0*/  FADD.FTZ R3, R199, R3 ;  /* 0x00000003c7037221 */ /* 0x004fc60000010000 */
[----:B------:R-:W-:Y:S01]  /*109d0*/  LDSM.16.MT88.4 R156, [R204+0xa880] ;  /* 0x00a88000cc9c783b */ /* 0x000fe20000004200 */
[C---:B------:R-:W-:Y:S01]  /*109e0*/  HMMA.16816.F32.BF16 R36, R128.reuse, R40, RZ ;  /* 0x000000288024723c */ /* 0x040fe200000418ff */
[----:B----4-:R-:W-:Y:S02]  /*109f0*/  FADD.FTZ R3, R200, R3 ;  /* 0x00000003c8037221 */ /* 0x010fe40000010000 */
[----:B------:R-:W-:Y:S04]  /*10a00*/  LDSM.16.MT88.4 R152, [R211+0xb880] ;  /* 0x00b88000d398783b */ /* 0x000fe80000004200 */
[----:B------:R-:W0:Y:S01]  /*10a10*/  LDGDEPBAR ;  /* 0x00000000000079af */ /* 0x000e220000000000 */
        /* <DEDUP_REMOVED lines=27> */
[----:B------:R-:W-:Y:S01]  /*10bd0*/  FADD.FTZ R198, R198, R151 ;  /* 0x00000097c6c67221 */ /* 0x000fe20000010000 */
[----:B------:R-:W-:-:S02]  /*10be0*/  IADD3 R201, R212, 0x1000, RZ ;  /* 0x00001000d4c97810 */ /* 0x000fc40007ffe0ff */
[----:B------:R-:W-:Y:S01]  /*10bf0*/  IADD3 R199, R212, 0x2000, RZ ;  /* 0x00002000d4c77810 */ /* 0x000fe20007ffe0ff */
[----:B------:R-:W-:Y:S01]  /*10c00*/  FADD.FTZ R198, R196, R198 ;  /* 0x000000c6c4c67221 */ /* 0x000fe20000010000 */
[----:B------:R-:W-:Y:S02]  /*10c10*/  F2FP.BF16.PACK_AB R6, R225, R197 ;  /* 0x000000c5e106723e */ /* 0x000fe400000010ff */
[----:B---3--:R-:W-:Y:S01]  /*10c20*/  F2FP.BF16.PACK_AB R7, R224, R200 ;  /* 0x000000c8e007723e */ /* 0x008fe200000010ff */
[----:B------:R-:W-:Y:S01]  /*10c30*/  FADD.FTZ R198, R197, R198 ;  /* 0x000000c6c5c67221 */ /* 0x000fe20000010000 */
[----:B------:R-:W-:Y:S01]  /*10c40*/  IADD3 R200, R212, 0x1800, RZ ;  /* 0x00001800d4c87810 */ /* 0x000fe20007ffe0ff */
[----:B------:R-:W-:Y:S01]  /*10c50*/  FADD.FTZ R224, R224, R3 ;  /* 0x00000003e0e07221 */ /* 0x000fe20000010000 */
[C---:B------:R-:W-:Y:S01]  /*10c60*/  IADD3 R197, R212.reuse, 0x3000, RZ ;  /* 0x00003000d4c57810 */ /* 0x040fe20007ffe0ff */
[----:B------:R-:W-:Y:S01]  /*10c70*/  FADD.FTZ R225, R225, R198 ;  /* 0x000000c6e1e17221 */ /* 0x000fe20000010000 */
[C---:B------:R-:W-:Y:S01]  /*10c80*/  IADD3 R198, R212.reuse, 0x2800, RZ ;  /* 0x00002800d4c67810 */ /* 0x040fe20007ffe0ff */
[----:B-1----:R-:W-:Y:S01]  /*10c90*/  HMMA.16816.F32.BF16 R132, R4, R12, R132 ;  /* 0x0000000c0484723c */ /* 0x002fe20000041884 */
[----:B------:R-:W-:-:S07]  /*10ca0*/  IADD3 R196, R212, 0x3800, RZ ;  /* 0x00003800d4c47810 */ /* 0x000fce0007ffe0ff */
[C---:B------:R-:W-:Y:S01]  /*10cb0*/  HMMA.16816.F32.BF16 R136, R4.reuse, R14, R136 ;  /* 0x0000000e0488723c */ /* 0x040fe20000041888 */
[----:B------:R-:W1:Y:S07]  /*10cc0*/  LDSM.16.MT88.4 R12, [R205+0xb880] ;  /* 0x00b88000cd0c783b */ /* 0x000e6e0000004200 */
[C---:B------:R-:W-:Y:S08]  /*10cd0*/  HMMA.16816.F32.BF16 R28, R4.reuse, R8, R28 ;  /* 0x00000008041c723c */ /* 0x040ff0000004181c */
[C---:B------:R-:W-:Y:S01]  /*10ce0*/  HMMA.16816.F32.BF16 R32, R4.reuse, R10, R32 ;  /* 0x0000000a0420723c */ /* 0x040fe20000041820 */
[----:B------:R-:W2:Y:S07]  /*10cf0*/  LDSM.16.MT88.4 R8, [R204+0xb880] ;  /* 0x00b88000cc08783b */ /* 0x000eae0000004200 */
[C---:B------:R-:W-:Y:S08]  /*10d00*/  HMMA.16816.F32.BF16 R144, R4.reuse, R16, R144 ;  /* 0x000000100490723c */ /* 0x040ff00000041890 */
[C---:B------:R-:W-:Y:S01]  /*10d10*/  HMMA.16816.F32.BF16 R140, R4.reuse, R18, R140 ;  /* 0x00000012048c723c */ /* 0x040fe2000004188c */
[----:B------:R-:W3:Y:S07]  /*10d20*/  LDSM.16.MT88.4 R16, [R206+0xb880] ;  /* 0x00b88000ce10783b */ /* 0x000eee0000004200 */
[C---:B------:R-:W-:Y:S08]  /*10d30*/  HMMA.16816.F32.BF16 R20, R4.reuse, R188, R20 ;  /* 0x000000bc0414723c */ /* 0x040ff00000041814 */
[C---:B-1----:R-:W-:Y:S07]  /*10d40*/  HMMA.16816.F32.BF16 R116, R4.reuse, R12, R116 ;  /* 0x0000000c0474723c */ /* 0x042fee0000041874 */
[----:B------:R-:W-:Y:S01]  /*10d50*/  @P2 IMAD.HI.U32 R12, R149, c[0x0][0x2c8], RZ ;  /* 0x0000b200950c2a27 */ /* 0x000fe200078e00ff */
[----:B------:R-:W-:Y:S04]  /*10d60*/  HMMA.16816.F32.BF16 R24, R4, R190, R24 ;  /* 0x000000be0418723c */ /* 0x000fe80000041818 */
[----:B------:R-:W-:-:S04]  /*10d70*/  @P2 SHF.R.U32.HI R149, RZ, c[0x0][0x2cc], R12 ;  /* 0x0000b300ff952a19 */ /* 0x000fc8000001160c */
[----:B------:R-:W-:Y:S01]  /*10d80*/  IADD3 R149, R149, R220, -R227 ;  /* 0x000000dc95957210 */ /* 0x000fe20007ffe8e3 */
[C---:B--2---:R-:W-:Y:S07]  /*10d90*/  HMMA.16816.F32.BF16 R124, R4.reuse, R8, R124 ;  /* 0x00000008047c723c */ /* 0x044fee000004187c */
[----:B------:R-:W-:Y:S01]  /*10da0*/  SHF.R.S32.HI R8, RZ, 0x1f, R149 ;  /* 0x0000001fff087819 */ /* 0x000fe20000011495 */
[----:B------:R-:W-:Y:S03]  /*10db0*/  HMMA.16816.F32.BF16 R36, R4, R184, R36 ;  /* 0x000000b80424723c */ /* 0x000fe60000041824 */
[----:B------:R-:W-:-:S04]  /*10dc0*/  LEA.HI R149, R8, R149, RZ, 0x5 ;  /* 0x0000009508957211 */ /* 0x000fc800078f28ff */
[----:B------:R-:W-:Y:S01]  /*10dd0*/  SHF.R.S32.HI R149, RZ, 0x5, R149 ;  /* 0x00000005ff957819 */ /* 0x000fe20000011495 */
[----:B------:R-:W-:Y:S03]  /*10de0*/  HMMA.16816.F32.BF16 R40, R4, R186, R40 ;  /* 0x000000ba0428723c */ /* 0x000fe60000041828 */
[----:B------:R-:W-:-:S04]  /*10df0*/  IMNMX R235, RZ, R149, !PT ;  /* 0x00000095ffeb7217 */ /* 0x000fc80007800200 */
[----:B------:R-:W-:Y:S01]  /*10e00*/  ISETP.GE.AND P0, PT, R230, R235, PT ;  /* 0x000000ebe600720c */ /* 0x000fe20003f06270 */
        /* <DEDUP_REMOVED lines=19> */
[----:B------:R-:W-:Y:S01]  /*10f40*/  HMMA.16816.F32.BF16 R128, R4, R10, R128 ;  /* 0x0000000a0480723c */ /* 0x000fe20000041880 */
[----:B------:R-:W-:Y:S10]  /*10f50*/  @!P0 BRA `(.L_x_660) ;  /* 0x000020a000008947 */ /* 0x000ff40003800000 */
[----:B------:R-:W-:Y:S01]  /*10f60*/  @P2 IMAD.HI.U32 R234, R231, c[0x0][0x2c8], RZ ;  /* 0x0000b200e7ea2a27 */ /* 0x000fe200078e00ff */
[----:B------:R-:W-:-:S02]  /*10f70*/  MOV R236, R230 ;  /* 0x000000e600ec7202 */ /* 0x000fc40000000f00 */
[----:B------:R-:W-:Y:S01]  /*10f80*/  MOV R233, 0xffffffe0 ;  /* 0xffffffe000e97802 */ /* 0x000fe20000000f00 */
[----:B------:R-:W-:Y:S01]  /*10f90*/  IMAD.MOV.U32 R2, RZ, RZ, R148 ;  /* 0x000000ffff027224 */ /* 0x000fe200078e0094 */
[----:B------:R-:W-:Y:S01]  /*10fa0*/  @P2 SHF.R.U32.HI R234, RZ, c[0x0][0x2cc], R234 ;  /* 0x0000b300ffea2a19 */ /* 0x000fe200000116ea */
[----:B------:R-:W-:-:S07]  /*10fb0*/  IMAD.MOV.U32 R3, RZ, RZ, R0 ;  /* 0x000000ffff037224 */ /* 0x000fce00078e0000 */
.L_x_661:
[----:B------:R-:W-:Y:S04]  /*10fc0*/  DEPBAR.LE SB0, 0x0 ;  /* 0x000080000000791a */ /* 0x000fe80000000000 */
[----:B------:R-:W-:Y:S01]  /*10fd0*/  BAR.SYNC.DEFER_BLOCKING 0x0 ;  /* 0x0000000000007b1d */ /* 0x000fe20000010000 */
[----:B------:R-:W-:Y:S02]  /*10fe0*/  ISETP.GE.AND P0, PT, R236, RZ, PT ;  /* 0x000000ffec00720c */ /* 0x000fe40003f06270 */
[----:B------:R-:W-:Y:S11]  /*10ff0*/  ISETP.NE.AND P2, PT, R226, 0x1, PT ;  /* 0x00000001e200780c */ /* 0x000ff60003f45270 */
[----:B------:R-:W-:Y:S01]  /*11000*/  @P0 SHF.R.S32.HI R0, RZ, 0x1f, R236 ;  /* 0x0000001fff000819 */ /* 0x000fe200000114ec */
[----:B------:R-:W-:Y:S04]  /*11010*/  @P0 IMAD.WIDE.U32 R4, R236, c[0x0][0x208], RZ ;  /* 0x00008200ec040a25 */ /* 0x000fe800078e00ff */
[----:B------:R-:W-:Y:S01]  /*11020*/  @P0 IMAD R0, R0, c[0x0][0x208], RZ ;  /* 0x0000820000000a24 */ /* 0x000fe200078e02ff */
[----:B------:R-:W-:Y:S03]  /*11030*/  @P0 LEA R12, P1, R4, R228, 0x5 ;  /* 0x000000e4040c0211 */ /* 0x000fe600078228ff */
[----:B------:R-:W-:Y:S01]  /*11040*/  @P0 IMAD R0, R236, c[0x0][0x20c], R0 ;  /* 0x00008300ec000a24 */ /* 0x000fe200078e0200 */
[----:B------:R-:W-:Y:S04]  /*11050*/  LDSM.16.M88.4 R16, [R214+0x10080] ;  /* 0x01008000d610783b */ /* 0x000fe80000000200 */
[----:B------:R-:W-:Y:S03]  /*11060*/  @P0 IADD3 R0, R5, R0, RZ ;  /* 0x0000000005000210 */ /* 0x000fe60007ffe0ff */
[----:B------:R-:W1:Y:S01]  /*11070*/  LDSM.16.M88.4 R8, [R213+0xc080] ;  /* 0x00c08000d508783b */ /* 0x000e620000000200 */
[----:B------:R-:W-:Y:S02]  /*11080*/  @P0 LEA.HI.X R0, R4, R221, R0, 0x5, P1 ;  /* 0x000000dd04000211 */ /* 0x000fe400008f2c00 */
[C---:B------:R-:W-:Y:S04]  /*11090*/  @P0 LEA R176, P1, R12.reuse, c[0x0][0x1f8], 0x1 ;  /* 0x00007e000cb00a11 */ /* 0x040fe800078208ff */
[----:B------:R-:W2:Y:S01]  /*110a0*/  LDSM.16.M88.4 R148, [R213+0xc880] ;  /* 0x00c88000d594783b */ /* 0x000ea20000000200 */
[----:B------:R-:W-:Y:S02]  /*110b0*/  @P0 LEA.HI.X R177, R12, c[0x0][0x1fc], R0, 0x1, P1 ;  /* 0x00007f000cb10a11 */ /* 0x000fe400008f0c00 */
[----:B------:R-:W-:Y:S02]  /*110c0*/  MOV R0, R231 ;  /* 0x000000e700007202 */ /* 0x000fe40000000f00 */
[----:B------:R-:W-:Y:S02]  /*110d0*/  @P2 MOV R0, R234 ;  /* 0x000000ea00002202 */ /* 0x000fe40000000f00 */
[----:B------:R-:W-:Y:S07]  /*110e0*/  LDSM.16.M88.4 R152, [R210+0x10080] ;  /* 0x01008000d298783b */ /* 0x000fee0000000200 */
[----:B------:R-:W3:Y:S07]  /*110f0*/  LDSM.16.M88.4 R156, [R212] ;  /* 0x00000000d49c783b */ /* 0x000eee0000000200 */
[----:B------:R-:W4:Y:S07]  /*11100*/  LDSM.16.M88.4 R160, [R203] ;  /* 0x00000000cba0783b */ /* 0x000f2e0000000200 */
[----:B------:R-:W-:Y:S01]  /*11110*/  @!PT LDS RZ, [RZ] ;  /* 0x00000000fffff984 */ /* 0x000fe20000000800 */
[----:B------:R-:W-:Y:S01]  /*11120*/  @!PT LDS RZ, [RZ] ;  /* 0x00000000fffff984 */ /* 0x000fe20000000800 */
[----:B------:R-:W-:Y:S01]  /*11130*/  @!PT LDS RZ, [RZ] ;  /* 0x00000000fffff984 */ /* 0x000fe20000000800 */
[----:B------:R5:W-:Y:S01]  /*11140*/  @P0 LDGSTS.E.BYPASS.LTC128B.128 [R217+0x8080], [R176.64], !P3 ;  /* 0x08080000b0d90fae */ /* 0x000be2000d901d48 */
[C---:B-1----:R-:W-:Y:S06]  /*11150*/  HMMA.16816.F32.BF16 R4, R16.reuse, R8, RZ ;  /* 0x000000081004723c */ /* 0x042fec00000418ff */
[----:B------:R5:W-:Y:S02]  /*11160*/  @P0 LDGSTS.E.BYPASS.LTC128B.128 [R217+0x9080], [R176.64+0x80], !P6 ;  /* 0x09080080b0d90fae */ /* 0x000be4000f101d48 */
[C---:B------:R-:W-:Y:S05]  /*11170*/  HMMA.16816.F32.BF16 R8, R16.reuse, R10, RZ ;  /* 0x0000000a1008723c */ /* 0x040fea00000418ff */
[----:B------:R5:W-:Y:S03]  /*11180*/  @P0 LDGSTS.E.BYPASS.LTC128B.128 [R217+0xa080], [R176.64+0x100], !P5 ;  /* 0x0a080100b0d90fae */ /* 0x000be6000e901d48 */
[C---:B--2---:R-:W-:Y:S04]  /*11190*/  HMMA.16816.F32.BF16 R12, R16.reuse, R148, RZ ;  /* 0x00000094100c723c */ /* 0x044fe800000418ff */
[----:B------:R5:W-:Y:S04]  /*111a0*/  @P0 LDGSTS.E.BYPASS.LTC128B.128 [R217+0xb080], [R176.64+0x180], !P4 ;  /* 0x0b080180b0d90fae */ /* 0x000be8000e101d48 */
        /* <DEDUP_REMOVED lines=16> */
[C---:B--2---:R-:W-:Y:S08]  /*112b0*/  HMMA.16816.F32.BF16 R12, R164.reuse, R148, R12 ;  /* 0x00000094a40c723c */ /* 0x044ff0000004180c */
[----:B------:R-:W-:Y:S01]  /*112c0*/  HMMA.16816.F32.BF16 R16, R164, R150, R16 ;  /* 0x00000096a410723c */ /* 0x000fe20000041810 */
[----:B------:R-:W2:Y:S07]  /*112d0*/  LDSM.16.M88.4 R148, [R213+0xd880] ;  /* 0x00d88000d594783b */ /* 0x000eae0000000200 */
[C---:B---3--:R-:W-:Y:S01]  /*112e0*/  HMMA.16816.F32.BF16 R4, R156.reuse, R172, R4 ;  /* 0x000000ac9c04723c */ /* 0x048fe20000041804 */
[----:B------:R-:W-:Y:S07]  /*112f0*/  LDSM.16.M88.4 R164, [R210+0x14080] ;  /* 0x01408000d2a4783b */ /* 0x000fee0000000200 */
[C---:B------:R-:W-:Y:S01]  /*11300*/  HMMA.16816.F32.BF16 R8, R156.reuse, R174, R8 ;  /* 0x000000ae9c08723c */ /* 0x040fe20000041808 */
[----:B------:R-:W3:Y:S07]  /*11310*/  LDSM.16.M88.4 R172, [R201] ;  /* 0x00000000c9ac783b */ /* 0x000eee0000000200 */
[C---:B----4-:R-:W-:Y:S08]  /*11320*/  HMMA.16816.F32.BF16 R12, R156.reuse, R152, R12 ;  /* 0x000000989c0c723c */ /* 0x050ff0000004180c */
[----:B------:R-:W-:Y:S01]  /*11330*/  HMMA.16816.F32.BF16 R16, R156, R154, R16 ;  /* 0x0000009a9c10723c */ /* 0x000fe20000041810 */
[----:B------:R-:W4:Y:S07]  /*11340*/  LDSM.16.M88.4 R152, [R200] ;  /* 0x00000000c898783b */ /* 0x000f2e0000000200 */
[C---:B-1----:R-:W-:Y:S01]  /*11350*/  HMMA.16816.F32.BF16 R4, R160.reuse, R168, R4 ;  /* 0x000000a8a004723c */ /* 0x042fe20000041804 */
[----:B------:R-:W-:Y:S07]  /*11360*/  LDSM.16.M88.4 R156, [R209+0x14080] ;  /* 0x01408000d19c783b */ /* 0x000fee0000000200 */
[C---:B------:R-:W-:Y:S01]  /*11370*/  HMMA.16816.F32.BF16 R8, R160.reuse, R170, R8 ;  /* 0x000000aaa008723c */ /* 0x040fe20000041808 */
[----:B------:R-:W1:Y:S07]  /*11380*/  LDSM.16.M88.4 R168, [R208+0xd080] ;  /* 0x00d08000d0a8783b */ /* 0x000e6e0000000200 */
[C---:B--2---:R-:W-:Y:S08]  /*11390*/  HMMA.16816.F32.BF16 R12, R160.reuse, R148, R12 ;  /* 0x00000094a00c723c */ /* 0x044ff0000004180c */
[----:B------:R-:W-:Y:S01]  /*113a0*/  HMMA.16816.F32.BF16 R16, R160, R150, R16 ;  /* 0x00000096a010723c */ /* 0x000fe20000041810 */
[----:B------:R-:W2:Y:S07]  /*113b0*/  LDSM.16.M88.4 R148, [R208+0xd880] ;  /* 0x00d88000d094783b */ /* 0x000eae0000000200 */
[C---:B---3--:R-:W-:Y:S01]  /*113c0*/  HMMA.16816.F32.BF16 R4, R164.reuse, R172, R4 ;  /* 0x000000aca404723c */ /* 0x048fe20000041804 */
[----:B------:R-:W-:Y:S07]  /*113d0*/  LDSM.16.M88.4 R160, [R207+0x14080] ;  /* 0x01408000cfa0783b */ /* 0x000fee0000000200 */
[C---:B------:R-:W-:Y:S01]  /*113e0*/  HMMA.16816.F32.BF16 R8, R164.reuse, R174, R8 ;  /* 0x000000aea408723c */ /* 0x040fe20000041808 */
[----:B------:R-:W3:Y:S07]  /*113f0*/  LDSM.16.M88.4 R172, [R202+0x1000] ;  /* 0x00100000caac783b */ /* 0x000eee0000000200 */
[C---:B----4-:R-:W-:Y:S08]  /*11400*/  HMMA.16816.F32.BF16 R12, R164.reuse, R152, R12 ;  /* 0x00000098a40c723c */ /* 0x050ff0000004180c */
[----:B------:R-:W-:Y:S01]  /*11410*/  HMMA.16816.F32.BF16 R16, R164, R154, R16 ;  /* 0x0000009aa410723c */ /* 0x000fe20000041810 */
[----:B------:R-:W4:Y:S07]  /*11420*/  LDSM.16.M88.4 R152, [R202+0x1800] ;  /* 0x00180000ca98783b */ /* 0x000f2e0000000200 */
        /* <DEDUP_REMOVED lines=55> */
[----:B------:R-:W4:Y:S01]  /*117a0*/  LDSM.16.M88.4 R152, [R202+0x3800] ;  /* 0x00380000ca98783b */ /* 0x000f220000000200 */
[----:B------:R-:W-:Y:S06]  /*117b0*/  DEPBAR.LE SB0, 0x0 ;  /* 0x000080000000791a */ /* 0x000fec0000000000 */
[C---:B-1----:R-:W-:Y:S01]  /*117c0*/  HMMA.16816.F32.BF16 R4, R164.reuse, R168, R4 ;  /* 0x000000a8a404723c */ /* 0x042fe20000041804 */
[----:B------:R-:W-:Y:S07]  /*117d0*/  BAR.SYNC.DEFER_BLOCKING 0x0 ;  /* 0x0000000000007b1d */ /* 0x000fee0000010000 */
[C---:B------:R-:W-:Y:S08]  /*117e0*/  HMMA.16816.F32.BF16 R8, R164.reuse, R170, R8 ;  /* 0x000000aaa408723c */ /* 0x040ff00000041808 */
[C---:B--2---:R-:W-:Y:S07]  /*117f0*/  HMMA.16816.F32.BF16 R12, R164.reuse, R148, R12 ;  /* 0x00000094a40c723c */ /* 0x044fee000004180c */
[----:B------:R-:W-:Y:S01]  /*11800*/  IMAD R149, R236, R233, 0x1 ;  /* 0x00000001ec957424 */ /* 0x000fe200078e02e9 */
[----:B------:R-:W-:Y:S01]  /*11810*/  HMMA.16816.F32.BF16 R16, R164, R150, R16 ;  /* 0x00000096a410723c */ /* 0x000fe20000041810 */
[----:B------:R-:W1:Y:S03]  /*11820*/  SHFL.IDX PT, R148, R0, RZ, 0x1c1f ;  /* 0x001c1fff00947589 */ /* 0x000e6600000e0000 */
[----:B------:R-:W-:Y:S04]  /*11830*/  IADD3 R149, R220, R149, -R232 ;  /* 0x00000095dc957210 */ /* 0x000fe80007ffe8e8 */
[C---:B---3--:R-:W-:Y:S01]  /*11840*/  HMMA.16816.F32.BF16 R4, R156.reuse, R172, R4 ;  /* 0x000000ac9c04723c */ /* 0x048fe20000041804 */
[----:B------:R-:W2:Y:S04]  /*11850*/  SHFL.IDX PT, R0, R0, 0x1, 0x1c1f ;  /* 0x003c1f0000007f89 */ /* 0x000ea800000e0000 */
[----:B------:R-:W-:Y:S03]  /*11860*/  IADD3 R149, R149, -R227, RZ ;  /* 0x800000e395957210 */ /* 0x000fe60007ffe0ff */
[C---:B------:R-:W-:Y:S08]  /*11870*/  HMMA.16816.F32.BF16 R8, R156.reuse, R174, R8 ;  /* 0x000000ae9c08723c */ /* 0x040ff00000041808 */
[C---:B----4-:R-:W-:Y:S04]  /*11880*/  HMMA.16816.F32.BF16 R12, R156.reuse, R152, R12 ;  /* 0x000000989c0c723c */ /* 0x050fe8000004180c */
[----:B-1----:R-:W-:Y:S04]  /*11890*/  IADD3 R148, R149, R148, RZ ;  /* 0x0000009495947210 */ /* 0x002fe80007ffe0ff */
[----:B------:R-:W-:Y:S03]  /*118a0*/  HMMA.16816.F32.BF16 R16, R156, R154, R16 ;  /* 0x0000009a9c10723c */ /* 0x000fe60000041810 */
[C---:B------:R-:W-:Y:S02]  /*118b0*/  ISETP.GT.AND P0, PT, R148.reuse, RZ, PT ;  /* 0x000000ff9400720c */ /* 0x040fe40003f04270 */
[----:B------:R-:W-:Y:S02]  /*118c0*/  ISETP.GT.AND P1, PT, R148, 0x1, PT ;  /* 0x000000019400780c */ /* 0x000fe40003f24270 */
[----:B------:R-:W-:Y:S02]  /*118d0*/  FSEL R150, R4, -INF , P0 ;  /* 0xff80000004967808 */ /* 0x000fe40000000000 */
[----:B------:R-:W-:Y:S02]  /*118e0*/  FSEL R5, R5, -INF , P1 ;  /* 0xff80000005057808 */ /* 0x000fe40000800000 */
[----:B------:R-:W-:Y:S02]  /*118f0*/  ISETP.GT.AND P0, PT, R148, 0x8, PT ;  /* 0x000000089400780c */ /* 0x000fe40003f04270 */
[----:B------:R-:W-:Y:S02]  /*11900*/  FMNMX.FTZ R4, R150, R3, !PT ;  /* 0x0000000396047209 */ /* 0x000fe40007810000 */
[----:B------:R-:W-:Y:S02]  /*11910*/  FSEL R8, R8, -INF , P0 ;  /* 0xff80000008087808 */ /* 0x000fe40000000000 */
[----:B------:R-:W-:Y:S02]  /*11920*/  FMNMX.FTZ R4, R5, R4, !PT ;  /* 0x0000000405047209 */ /* 0x000fe40007810000 */
[C---:B------:R-:W-:Y:S02]  /*11930*/  ISETP.GT.AND P2, PT, R148.reuse, 0x9, PT ;  /* 0x000000099400780c */ /* 0x040fe40003f44270 */
[----:B--2---:R-:W-:Y:S02]  /*11940*/  IADD3 R0, R149, R0, RZ ;  /* 0x0000000095007210 */ /* 0x004fe40007ffe0ff */
[----:B------:R-:W-:Y:S02]  /*11950*/  ISETP.GT.AND P1, PT, R148, 0x10, PT ;  /* 0x000000109400780c */ /* 0x000fe40003f24270 */
[----:B------:R-:W-:Y:S02]  /*11960*/  FSEL R9, R9, -INF , P2 ;  /* 0xff80000009097808 */ /* 0x000fe40001000000 */
[----:B------:R-:W-:Y:S02]  /*11970*/  FMNMX.FTZ R4, R8, R4, !PT ;  /* 0x0000000408047209 */ /* 0x000fe40007810000 */
[----:B------:R-:W-:Y:S02]  /*11980*/  FSEL R168, R12, -INF , P1 ;  /* 0xff8000000ca87808 */ /* 0x000fe40000800000 */
[----:B------:R-:W-:Y:S02]  /*11990*/  ISETP.GT.AND P0, PT, R0, RZ, PT ;  /* 0x000000ff0000720c */ /* 0x000fe40003f04270 */
[----:B------:R-:W-:Y:S02]  /*119a0*/  ISETP.GT.AND P1, PT, R148, 0x11, PT ;  /* 0x000000119400780c */ /* 0x000fe40003f24270 */
[----:B------:R-:W-:Y:S02]  /*119b0*/  FMNMX.FTZ R4, R9, R4, !PT ;  /* 0x0000000409047209 */ /* 0x000fe40007810000 */
[----:B------:R-:W-:Y:S02]  /*119c0*/  FSEL R167, R13, -INF , P1 ;  /* 0xff8000000da77808 */ /* 0x000fe40000800000 */
[----:B------:R-:W-:Y:S02]  /*119d0*/  FMNMX.FTZ R4, R168, R4, !PT ;  /* 0x00000004a8047209 */ /* 0x000fe40007810000 */
[----:B------:R-:W-:Y:S02]  /*119e0*/  FSEL R6, R6, -INF , P0 ;  /* 0xff80000006067808 */ /* 0x000fe40000000000 */
[----:B------:R-:W-:Y:S02]  /*119f0*/  ISETP.GT.AND P0, PT, R148, 0x18, PT ;  /* 0x000000189400780c */ /* 0x000fe40003f04270 */
[----:B------:R-:W-:Y:S02]  /*11a00*/  FMNMX.FTZ R4, R167, R4, !PT ;  /* 0x00000004a7047209 */ /* 0x000fe40007810000 */
[----:B------:R-:W-:Y:S02]  /*11a10*/  FSEL R164, R16, -INF , P0 ;  /* 0xff80000010a47808 */ /* 0x000fe40000000000 */
[----:B------:R-:W-:Y:S02]  /*11a20*/  ISETP.GT.AND P0, PT, R148, 0x19, PT ;  /* 0x000000199400780c */ /* 0x000fe40003f04270 */
[----:B------:R-:W-:Y:S02]  /*11a30*/  ISETP.GT.AND P1, PT, R0, 0x1, PT ;  /* 0x000000010000780c */ /* 0x000fe40003f24270 */
[----:B------:R-:W-:Y:S02]  /*11a40*/  FSEL R162, R17, -INF , P0 ;  /* 0xff80000011a27808 */ /* 0x000fe40000000000 */
[----:B------:R-:W-:Y:S02]  /*11a50*/  FMNMX.FTZ R4, R164, R4, !PT ;  /* 0x00000004a4047209 */ /* 0x000fe40007810000 */
[----:B------:R-:W-:Y:S02]  /*11a60*/  FSEL R7, R7, -INF , P1 ;  /* 0xff80000007077808 */ /* 0x000fe40000800000 */
[----:B------:R-:W-:Y:S02]  /*11a70*/  ISETP.GT.AND P1, PT, R0, 0x8, PT ;  /* 0x000000080000780c */ /* 0x000fe40003f24270 */
[----:B------:R-:W-:Y:S02]  /*11a80*/  FMNMX.FTZ R13, R6, R2, !PT ;  /* 0x00000002060d7209 */ /* 0x000fe40007810000 */
[----:B------:R-:W-:Y:S02]  /*11a90*/  FMNMX.FTZ R4, R162, R4, !PT ;  /* 0x00000004a2047209 */ /* 0x000fe40007810000 */
[----:B------:R-:W-:Y:S02]  /*11aa0*/  ISETP.GT.AND P0, PT, R0, 0x9, PT ;  /* 0x000000090000780c */ /* 0x000fe40003f04270 */
[----:B------:R-:W-:Y:S01]  /*11ab0*/  FSEL R10, R10, -INF , P1 ;  /* 0xff8000000a0a7808 */ /* 0x000fe20000800000 */
[----:B------:R-:W1:Y:S01]  /*11ac0*/  SHFL.BFLY PT, R12, R4, 0x2, 0x1f ;  /* 0x0c401f00040c7f89 */ /* 0x000e6200000e0000 */
        /* <DEDUP_REMOVED lines=8> */
[----:B------:R-:W-:Y:S02]  /*11b50*/  FMNMX.FTZ R13, R166, R13, !PT ;  /* 0x0000000da60d7209 */ /* 0x000fe40007810000 */
[C---:B------:R-:W-:Y:S02]  /*11b60*/  ISETP.GT.AND P1, PT, R0.reuse, 0x18, PT ;  /* 0x000000180000780c */ /* 0x040fe40003f24270 */
[----:B------:R-:W-:Y:S02]  /*11b70*/  ISETP.GT.AND P0, PT, R0, 0x19, PT ;  /* 0x000000190000780c */ /* 0x000fe40003f04270 */
[----:B------:R-:W-:Y:S02]  /*11b80*/  FSEL R161, R18, -INF , P1 ;  /* 0xff80000012a17808 */ /* 0x000fe40000800000 */
[----:B------:R-:W-:Y:S02]  /*11b90*/  FMNMX.FTZ R0, R165, R13, !PT ;  /* 0x0000000da5007209 */ /* 0x000fe40007810000 */
[----:B------:R-:W-:Y:S02]  /*11ba0*/  FSEL R149, R19, -INF , P0 ;  /* 0xff80000013957808 */ /* 0x000fe40000000000 */
[----:B------:R-:W-:Y:S02]  /*11bb0*/  FMNMX.FTZ R0, R161, R0, !PT ;  /* 0x00000000a1007209 */ /* 0x000fe40007810000 */
[----:B-1----:R-:W-:Y:S02]  /*11bc0*/  FMNMX.FTZ R15, R4, R12, !PT ;  /* 0x0000000c040f7209 */ /* 0x002fe40007810000 */
[----:B------:R-:W-:Y:S02]  /*11bd0*/  FMNMX.FTZ R0, R149, R0, !PT ;  /* 0x0000000095007209 */ /* 0x000fe40007810000 */
[C---:B------:R-:W-:Y:S01]  /*11be0*/  ISETP.GE.AND P1, PT, R236.reuse, 0x1, PT ;  /* 0x00000001ec00780c */ /* 0x040fe20003f26270 */
[----:B------:R-:W-:Y:S01]  /*11bf0*/  SHFL.BFLY PT, R14, R15, 0x1, 0x1f ;  /* 0x0c201f000f0e7f89 */ /* 0x000fe200000e0000 */
[----:B------:R-:W-:Y:S06]  /*11c00*/  IADD3 R12, R236, -0x1, RZ ;  /* 0xffffffffec0c7810 */ /* 0x000fec0007ffe0ff */
[----:B------:R-:W1:Y:S05]  /*11c10*/  SHFL.BFLY PT, R4, R0, 0x2, 0x1f ;  /* 0x0c401f0000047f89 */ /* 0x000e6a00000e0000 */
[----:B------:R-:W-:Y:S01]  /*11c20*/  @P1 SHF.R.S32.HI R13, RZ, 0x1f, R12 ;  /* 0x0000001fff0d1819 */ /* 0x000fe2000001140c */
[C---:B------:R-:W-:Y:S04]  /*11c30*/  @P1 IMAD.WIDE.U32 R16, R12.reuse, c[0x0][0x1e0], RZ ;  /* 0x000078000c101a25 */ /* 0x040fe800078e00ff */
[----:B------:R-:W-:Y:S04]  /*11c40*/  @P1 IMAD R13, R13, c[0x0][0x1e0], RZ ;  /* 0x000078000d0d1a24 */ /* 0x000fe800078e02ff */
[----:B------:R-:W-:Y:S01]  /*11c50*/  @P1 IMAD R13, R12, c[0x0][0x1e4], R13 ;  /* 0x000079000c0d1a24 */ /* 0x000fe200078e020d */
[C---:B------:R-:W-:Y:S04]  /*11c60*/  @P1 LEA R12, P0, R16.reuse, R218, 0x5 ;  /* 0x000000da100c1211 */ /* 0x040fe800078028ff */
[----:B------:R-:W-:Y:S04]  /*11c70*/  @P1 IADD3 R13, R17, R13, RZ ;  /* 0x0000000d110d1210 */ /* 0x000fe80007ffe0ff */
[----:B------:R-:W-:Y:S02]  /*11c80*/  @P1 LEA.HI.X R13, R16, R223, R13, 0x5, P0 ;  /* 0x000000df100d1211 */ /* 0x000fe400000f2c0d */
[----:B-1----:R-:W-:Y:S02]  /*11c90*/  FMNMX.FTZ R4, R0, R4, !PT ;  /* 0x0000000400047209 */ /* 0x002fe40007810000 */
[C---:B------:R-:W-:Y:S02]  /*11ca0*/  @P1 LEA R16, P0, R12.reuse, c[0x0][0x1c8], 0x1 ;  /* 0x000072000c101a11 */ /* 0x040fe400078008ff */
[----:B------:R-:W-:Y:S01]  /*11cb0*/  FMNMX.FTZ R0, R15, R14, !PT ;  /* 0x0000000e0f007209 */ /* 0x000fe20007810000 */
[----:B------:R-:W1:Y:S01]  /*11cc0*/  SHFL.BFLY PT, R148, R4, 0x1, 0x1f ;  /* 0x0c201f0004947f89 */ /* 0x000e6200000e0000 */
[----:B------:R-:W-:Y:S02]  /*11cd0*/  @P1 LEA.HI.X R17, R12, c[0x0][0x1cc], R13, 0x1, P0 ;  /* 0x000073000c111a11 */ /* 0x000fe400000f0c0d */
[C---:B------:R-:W-:Y:S01]  /*11ce0*/  FSETP.NEU.FTZ.AND P0, PT, R0.reuse, -INF , PT ;  /* 0xff8000000000780b */ /* 0x040fe20003f1d000 */
[----:B------:R-:W-:Y:S03]  /*11cf0*/  FMUL.FTZ R163, R0, c[0x0][0x2d0] ;  /* 0x0000b40000a37a20 */ /* 0x000fe60000410000 */
[----:B------:R2:W-:Y:S02]  /*11d00*/  @P1 LDGSTS.E.BYPASS.LTC128B.128 [R217+0xc080], [R16.64], !P3 ;  /* 0x0c08000010d91fae */ /* 0x0005e4000d901d48 */
[----:B------:R-:W-:Y:S05]  /*11d10*/  FSEL R163, R163, RZ, P0 ;  /* 0x000000ffa3a37208 */ /* 0x000fea0000000000 */
[----:B------:R2:W-:Y:S01]  /*11d20*/  @P1 LDGSTS.E.BYPASS.LTC128B.128 [R217+0xd080], [R16.64+0x80], !P6 ;  /* 0x0d08008010d91fae */ /* 0x0005e2000f101d48 */
[--C-:B------:R-:W-:Y:S02]  /*11d30*/  FFMA.FTZ R151, R150, c[0x0][0x2d0], -R163.reuse ;  /* 0x0000b40096977a23 */ /* 0x100fe400000108a3 */
[--C-:B------:R-:W-:Y:S02]  /*11d40*/  FFMA.FTZ R150, R5, c[0x0][0x2d0], -R163.reuse ;  /* 0x0000b40005967a23 */ /* 0x100fe400000108a3 */
[--C-:B------:R-:W-:Y:S02]  /*11d50*/  FFMA.FTZ R240, R8, c[0x0][0x2d0], -R163.reuse ;  /* 0x0000b40008f07a23 */ /* 0x100fe400000108a3 */
[----:B------:R2:W-:Y:S01]  /*11d60*/  @P1 LDGSTS.E.BYPASS.LTC128B.128 [R217+0xe080], [R16.64+0x100], !P5 ;  /* 0x0e08010010d91fae */ /* 0x0005e2000e901d48 */
[--C-:B------:R-:W-:Y:S01]  /*11d70*/  FFMA.FTZ R239, R9, c[0x0][0x2d0], -R163.reuse ;  /* 0x0000b40009ef7a23 */ /* 0x100fe200000108a3 */
[----:B------:R-:W-:Y:S01]  /*11d80*/  MUFU.EX2 R151, R151 ;  /* 0x0000009700977308 */ /* 0x000fe20000000800 */
[----:B-1----:R-:W-:Y:S01]  /*11d90*/  FMNMX.FTZ R148, R4, R148, !PT ;  /* 0x0000009404947209 */ /* 0x002fe20007810000 */
[--C-:B------:R-:W-:Y:S01]  /*11da0*/  FFMA.FTZ R242, R168, c[0x0][0x2d0], -R163.reuse ;  /* 0x0000b400a8f27a23 */ /* 0x100fe200000108a3 */
[----:B------:R-:W-:Y:S01]  /*11db0*/  FSEL R4, R0, RZ, P0 ;  /* 0x000000ff00047208 */ /* 0x000fe20000000000 */
[----:B------:R-:W-:Y:S01]  /*11dc0*/  FFMA.FTZ R243, R167, c[0x0][0x2d0], -R163 ;  /* 0x0000b400a7f37a23 */ /* 0x000fe200000108a3 */
[C---:B------:R-:W-:Y:S01]  /*11dd0*/  FSETP.NEU.FTZ.AND P0, PT, R148.reuse, -INF , PT ;  /* 0xff8000009400780b */ /* 0x040fe20003f1d000 */
[----:B------:R2:W-:Y:S01]  /*11de0*/  @P1 LDGSTS.E.BYPASS.LTC128B.128 [R217+0xf080], [R16.64+0x180], !P4 ;  /* 0x0f08018010d91fae */ /* 0x0005e2000e101d48 */
[----:B------:R-:W-:Y:S02]  /*11df0*/  FMUL.FTZ R160, R148, c[0x0][0x2d0] ;  /* 0x0000b40094a07a20 */ /* 0x000fe40000410000 */
[----:B------:R-:W-:Y:S01]  /*11e00*/  FADD.FTZ R3, -R4, R3 ;  /* 0x0000000304037221 */ /* 0x000fe20000010100 */
[----:B------:R-:W-:Y:S01]  /*11e10*/  FSEL R4, R148, RZ, P0 ;  /* 0x000000ff94047208 */ /* 0x000fe20000000000 */
[----:B------:R-:W1:Y:S01]  /*11e20*/  MUFU.EX2 R150, R150 ;  /* 0x0000009600967308 */ /* 0x000e620000000800 */
[----:B------:R-:W-:Y:S01]  /*11e30*/  FSEL R160, R160, RZ, P0 ;  /* 0x000000ffa0a07208 */ /* 0x000fe20000000000 */
[----:B------:R-:W3:Y:S01]  /*11e40*/  LDSM.16.MT88.4 R12, [R211+0x8080] ;  /* 0x00808000d30c783b */ /* 0x000ee20000004200 */
[----:B------:R-:W-:Y:S01]  /*11e50*/  FMUL.FTZ R3, R3, c[0x0][0x2d0] ;  /* 0x0000b40003037a20 */ /* 0x000fe20000410000 */
[----:B------:R-:W-:Y:S01]  /*11e60*/  ISETP.GT.AND P0, PT, R236, R235, PT ;  /* 0x000000ebec00720c */ /* 0x000fe20003f04270 */
[----:B------:R-:W-:Y:S02]  /*11e70*/  FADD.FTZ R2, -R4, R2 ;  /* 0x0000000204027221 */ /* 0x000fe40000010100 */
[--C-:B------:R-:W-:Y:S02]  /*11e80*/  FFMA.FTZ R238, R6, c[0x0][0x2d0], -R160.reuse ;  /* 0x0000b40006ee7a23 */ /* 0x100fe400000108a0 */
[--C-:B------:R-:W-:Y:S01]  /*11e90*/  FFMA.FTZ R237, R7, c[0x0][0x2d0], -R160.reuse ;  /* 0x0000b40007ed7a23 */ /* 0x100fe200000108a0 */
[----:B------:R-:W4:Y:S01]  /*11ea0*/  MUFU.EX2 R3, R3 ;  /* 0x0000000300037308 */ /* 0x000f220000000800 */
[--C-:B------:R-:W-:Y:S01]  /*11eb0*/  FFMA.FTZ R230, R10, c[0x0][0x2d0], -R160.reuse ;  /* 0x0000b4000ae67a23 */ /* 0x100fe200000108a0 */
[----:B------:R-:W3:Y:S01]  /*11ec0*/  LDSM.16.MT88.4 R156, [R206+0x8080] ;  /* 0x00808000ce9c783b */ /* 0x000ee20000004200 */
[--C-:B------:R-:W-:Y:S02]  /*11ed0*/  FFMA.FTZ R241, R11, c[0x0][0x2d0], -R160.reuse ;  /* 0x0000b4000bf17a23 */ /* 0x100fe400000108a0 */
[----:B------:R-:W-:Y:S02]  /*11ee0*/  FMUL.FTZ R2, R2, c[0x0][0x2d0] ;  /* 0x0000b40002027a20 */ /* 0x000fe40000410000 */
[--C-:B------:R-:W-:Y:S02]  /*11ef0*/  FFMA.FTZ R244, R166, c[0x0][0x2d0], -R160.reuse ;  /* 0x0000b400a6f47a23 */ /* 0x100fe400000108a0 */
[----:B------:R-:W-:Y:S01]  /*11f00*/  LDSM.16.MT88.4 R168, [R206+0x9880] ;  /* 0x00988000cea8783b */ /* 0x000fe20000004200 */
[----:B------:R-:W-:Y:S01]  /*11f10*/  MUFU.EX2 R240, R240 ;  /* 0x000000f000f07308 */ /* 0x000fe20000000800 */
[--C-:B------:R-:W-:Y:S02]  /*11f20*/  FFMA.FTZ R245, R165, c[0x0][0x2d0], -R160.reuse ;  /* 0x0000b400a5f57a23 */ /* 0x100fe400000108a0 */
[--C-:B------:R-:W-:Y:S01]  /*11f30*/  FFMA.FTZ R246, R164, c[0x0][0x2d0], -R163.reuse ;  /* 0x0000b400a4f67a23 */ /* 0x100fe200000108a3 */
[----:B-1----:R-:W-:Y:S01]  /*11f40*/  F2FP.BF16.PACK_AB R152, R150, R151 ;  /* 0x000000979698723e */ /* 0x002fe200000010ff */
[--C-:B------:R-:W-:Y:S01]  /*11f50*/  FFMA.FTZ R248, R161, c[0x0][0x2d0], -R160.reuse ;  /* 0x0000b400a1f87a23 */ /* 0x100fe200000108a0 */
[----:B------:R-:W-:Y:S01]  /*11f60*/  LDSM.16.MT88.4 R164, [R204+0x8880] ;  /* 0x00888000cca4783b */ /* 0x000fe20000004200 */
[----:B------:R-:W-:Y:S02]  /*11f70*/  FFMA.FTZ R163, R162, c[0x0][0x2d0], -R163 ;  /* 0x0000b400a2a37a23 */ /* 0x000fe400000108a3 */
[----:B------:R-:W-:Y:S01]  /*11f80*/  FFMA.FTZ R160, R149, c[0x0][0x2d0], -R160 ;  /* 0x0000b40095a07a23 */ /* 0x000fe200000108a0 */
[----:B------:R-:W1:Y:S03]  /*11f90*/  MUFU.EX2 R2, R2 ;  /* 0x0000000200027308 */ /* 0x000e660000000800 */
[----:B------:R-:W-:Y:S01]  /*11fa0*/  LDSM.16.MT88.4 R172, [R204+0x9880] ;  /* 0x00988000ccac783b */ /* 0x000fe20000004200 */
[C---:B----4-:R-:W-:Y:S02]  /*11fb0*/  FMUL.FTZ R4, R3.reuse, R144 ;  /* 0x0000009003047220 */ /* 0x050fe40000410000 */
[C---:B------:R-:W-:Y:S02]  /*11fc0*/  FMUL.FTZ R5, R3.reuse, R145 ;  /* 0x0000009103057220 */ /* 0x040fe40000410000 */
[C---:B------:R-:W-:Y:S02]  /*11fd0*/  FMUL.FTZ R8, R3.reuse, R140 ;  /* 0x0000008c03087220 */ /* 0x040fe40000410000 */
[----:B------:R-:W4:Y:S01]  /*11fe0*/  MUFU.EX2 R239, R239 ;  /* 0x000000ef00ef7308 */ /* 0x000f220000000800 */
[C---:B------:R-:W-:Y:S01]  /*11ff0*/  FMUL.FTZ R9, R3.reuse, R141 ;  /* 0x0000008d03097220 */ /* 0x040fe20000410000 */
[----:B-----5:R-:W-:Y:S01]  /*12000*/  LDSM.16.MT88.4 R176, [R211+0xa880] ;  /* 0x00a88000d3b0783b */ /* 0x020fe20000004200 */
[C---:B--2---:R-:W-:Y:S02]  /*12010*/  FMUL.FTZ R16, R3.reuse, R136 ;  /* 0x0000008803107220 */ /* 0x044fe40000410000 */
[C---:B------:R-:W-:Y:S02]  /*12020*/  FMUL.FTZ R17, R3.reuse, R137 ;  /* 0x0000008903117220 */ /* 0x040fe40000410000 */
[C---:B------:R-:W-:Y:S02]  /*12030*/  FMUL.FTZ R28, R3.reuse, R28 ;  /* 0x0000001c031c7220 */ /* 0x040fe40000410000 */
[----:B------:R-:W-:Y:S01]  /*12040*/  LDSM.16.MT88.4 R180, [R206+0xa880] ;  /* 0x00a88000ceb4783b */ /* 0x000fe20000004200 */
[----:B------:R-:W-:Y:S01]  /*12050*/  MUFU.EX2 R238, R238 ;  /* 0x000000ee00ee7308 */ /* 0x000fe20000000800 */
[C---:B------:R-:W-:Y:S02]  /*12060*/  FMUL.FTZ R29, R3.reuse, R29 ;  /* 0x0000001d031d7220 */ /* 0x040fe40000410000 */
[----:B------:R-:W-:Y:S02]  /*12070*/  FMUL.FTZ R32, R3, R32 ;  /* 0x0000002003207220 */ /* 0x000fe40000410000 */
[C---:B-1----:R-:W-:Y:S01]  /*12080*/  FMUL.FTZ R6, R2.reuse, R146 ;  /* 0x0000009202067220 */ /* 0x042fe20000410000 */
[----:B------:R-:W-:Y:S01]  /*12090*/  LDSM.16.MT88.4 R184, [R204+0xa880] ;  /* 0x00a88000ccb8783b */ /* 0x000fe20000004200 */
[C---:B------:R-:W-:Y:S02]  /*120a0*/  FMUL.FTZ R7, R2.reuse, R147 ;  /* 0x0000009302077220 */ /* 0x040fe40000410000 */
[C---:B------:R-:W-:Y:S01]  /*120b0*/  FMUL.FTZ R10, R2.reuse, R142 ;  /* 0x0000008e020a7220 */ /* 0x040fe20000410000 */
[----:B------:R-:W1:Y:S01]  /*120c0*/  MUFU.EX2 R237, R237 ;  /* 0x000000ed00ed7308 */ /* 0x000e620000000800 */
[C---:B------:R-:W-:Y:S02]  /*120d0*/  FMUL.FTZ R11, R2.reuse, R143 ;  /* 0x0000008f020b7220 */ /* 0x040fe40000410000 */
[----:B------:R-:W2:Y:S01]  /*120e0*/  LDSM.16.MT88.4 R144, [R205+0x8080] ;  /* 0x00808000cd90783b */ /* 0x000ea20000004200 */
[----:B----4-:R-:W-:Y:S01]  /*120f0*/  F2FP.BF16.PACK_AB R154, R239, R240 ;  /* 0x000000f0ef9a723e */ /* 0x010fe200000010ff */
[C---:B------:R-:W-:Y:S02]  /*12100*/  FMUL.FTZ R18, R2.reuse, R138 ;  /* 0x0000008a02127220 */ /* 0x040fe40000410000 */
[C---:B------:R-:W-:Y:S02]  /*12110*/  FMUL.FTZ R19, R2.reuse, R139 ;  /* 0x0000008b02137220 */ /* 0x040fe40000410000 */
[C---:B------:R-:W-:Y:S01]  /*12120*/  FMUL.FTZ R30, R2.reuse, R30 ;  /* 0x0000001e021e7220 */ /* 0x040fe20000410000 */
[----:B------:R-:W-:Y:S01]  /*12130*/  MUFU.EX2 R230, R230 ;  /* 0x000000e600e67308 */ /* 0x000fe20000000800 */
[----:B------:R-:W-:Y:S01]  /*12140*/  LDSM.16.MT88.4 R136, [R211+0x9080] ;  /* 0x00908000d388783b */ /* 0x000fe20000004200 */
[C---:B------:R-:W-:Y:S02]  /*12150*/  FMUL.FTZ R31, R2.reuse, R31 ;  /* 0x0000001f021f7220 */ /* 0x040fe40000410000 */
[C---:B------:R-:W-:Y:S02]  /*12160*/  FMUL.FTZ R33, R3.reuse, R33 ;  /* 0x0000002103217220 */ /* 0x040fe40000410000 */
[C---:B------:R-:W-:Y:S02]  /*12170*/  FMUL.FTZ R34, R2.reuse, R34 ;  /* 0x0000002202227220 */ /* 0x040fe40000410000 */
[----:B------:R-:W-:Y:S01]  /*12180*/  LDSM.16.MT88.4 R140, [R206+0x9080] ;  /* 0x00908000ce8c783b */ /* 0x000fe20000004200 */
[C---:B------:R-:W-:Y:S01]  /*12190*/  FMUL.FTZ R35, R2.reuse, R35 ;  /* 0x0000002302237220 */ /* 0x040fe20000410000 */
[----:B------:R-:W4:Y:S01]  /*121a0*/  MUFU.EX2 R241, R241 ;  /* 0x000000f100f17308 */ /* 0x000f220000000800 */
[C---:B------:R-:W-:Y:S02]  /*121b0*/  FMUL.FTZ R36, R3.reuse, R36 ;  /* 0x0000002403247220 */ /* 0x040fe40000410000 */
[----:B------:R-:W-:Y:S01]  /*121c0*/  FMUL.FTZ R37, R3, R37 ;  /* 0x0000002503257220 */ /* 0x000fe20000410000 */
[----:B-1----:R-:W-:Y:S01]  /*121d0*/  F2FP.BF16.PACK_AB R153, R237, R238 ;  /* 0x000000eeed99723e */ /* 0x002fe200000010ff */
[----:B------:R-:W-:Y:S01]  /*121e0*/  LDSM.16.MT88.4 R188, [R211+0xb880] ;  /* 0x00b88000d3bc783b */ /* 0x000fe20000004200 */
[C---:B------:R-:W-:Y:S02]  /*121f0*/  FMUL.FTZ R38, R2.reuse, R38 ;  /* 0x0000002602267220 */ /* 0x040fe40000410000 */
[C---:B------:R-:W-:Y:S02]  /*12200*/  FMUL.FTZ R39, R2.reuse, R39 ;  /* 0x0000002702277220 */ /* 0x040fe40000410000 */
[----:B------:R-:W-:Y:S01]  /*12210*/  MUFU.EX2 R247, R163 ;  /* 0x000000a300f77308 */ /* 0x000fe20000000800 */
[C---:B------:R-:W-:Y:S01]  /*12220*/  FMUL.FTZ R40, R3.reuse, R40 ;  /* 0x0000002803287220 */ /* 0x040fe20000410000 */
[----:B------:R-:W-:Y:S01]  /*12230*/  LDSM.16.MT88.4 R192, [R206+0xb880] ;  /* 0x00b88000cec0783b */ /* 0x000fe20000004200 */
[C---:B------:R-:W-:Y:S02]  /*12240*/  FMUL.FTZ R41, R3.reuse, R41 ;  /* 0x0000002903297220 */ /* 0x040fe40000410000 */
[C---:B------:R-:W-:Y:S02]  /*12250*/  FMUL.FTZ R42, R2.reuse, R42 ;  /* 0x0000002a022a7220 */ /* 0x040fe40000410000 */
[C---:B------:R-:W-:Y:S02]  /*12260*/  FMUL.FTZ R43, R2.reuse, R43 ;  /* 0x0000002b022b7220 */ /* 0x040fe40000410000 */
[----:B------:R-:W0:Y:S01]  /*12270*/  LDGDEPBAR ;  /* 0x00000000000079af */ /* 0x000e220000000000 */
        /* <DEDUP_REMOVED lines=8> */
[C---:B---3--:R-:W-:Y:S05]  /*12300*/  HMMA.16816.F32.BF16 R4, R152.reuse, R12, R4 ;  /* 0x0000000c9804723c */ /* 0x048fea0000041804 */
[C---:B------:R-:W-:Y:S02]  /*12310*/  FMUL.FTZ R49, R3.reuse, R49 ;  /* 0x0000003103317220 */ /* 0x040fe40000410000 */
[C---:B------:R-:W-:Y:S01]  /*12320*/  FMUL.FTZ R12, R3.reuse, R132 ;  /* 0x00000084030c7220 */ /* 0x040fe20000410000 */
[C---:B------:R-:W-:Y:S01]  /*12330*/  HMMA.16816.F32.BF16 R8, R152.reuse, R14, R8 ;  /* 0x0000000e9808723c */ /* 0x040fe20000041808 */
[----:B------:R-:W3:Y:S03]  /*12340*/  MUFU.EX2 R243, R243 ;  /* 0x000000f300f37308 */ /* 0x000ee60000000800 */
[C---:B------:R-:W-:Y:S01]  /*12350*/  FMUL.FTZ R13, R3.reuse, R133 ;  /* 0x00000085030d7220 */ /* 0x040fe20000410000 */
[----:B-1----:R-:W-:Y:S01]  /*12360*/  LDSM.16.MT88.4 R160, [R205+0x8880] ;  /* 0x00888000cda0783b */ /* 0x002fe20000004200 */
[C---:B------:R-:W-:Y:S02]  /*12370*/  FMUL.FTZ R20, R3.reuse, R20 ;  /* 0x0000001403147220 */ /* 0x040fe40000410000 */
[C---:B------:R-:W-:Y:S03]  /*12380*/  FMUL.FTZ R14, R2.reuse, R134 ;  /* 0x00000086020e7220 */ /* 0x040fe60000410000 */
[----:B------:R-:W-:Y:S01]  /*12390*/  MUFU.EX2 R244, R244 ;  /* 0x000000f400f47308 */ /* 0x000fe20000000800 */
[C---:B------:R-:W-:Y:S02]  /*123a0*/  FMUL.FTZ R15, R2.reuse, R135 ;  /* 0x00000087020f7220 */ /* 0x040fe40000410000 */
[----:B------:R-:W1:Y:S01]  /*123b0*/  LDSM.16.MT88.4 R132, [R204+0x8080] ;  /* 0x00808000cc84783b */ /* 0x000e620000004200 */
[C---:B------:R-:W-:Y:S02]  /*123c0*/  FMUL.FTZ R50, R2.reuse, R50 ;  /* 0x0000003202327220 */ /* 0x040fe40000410000 */
[C---:B------:R-:W-:Y:S02]  /*123d0*/  FMUL.FTZ R51, R2.reuse, R51 ;  /* 0x0000003302337220 */ /* 0x040fe40000410000 */
[C---:B------:R-:W-:Y:S02]  /*123e0*/  HMMA.16816.F32.BF16 R12, R152.reuse, R156, R12 ;  /* 0x0000009c980c723c */ /* 0x040fe4000004180c */
[----:B------:R-:W4:Y:S01]  /*123f0*/  MUFU.EX2 R245, R245 ;  /* 0x000000f500f57308 */ /* 0x000f220000000800 */
        /* <DEDUP_REMOVED lines=11> */
[C---:B--2---:R-:W-:Y:S01]  /*124b0*/  HMMA.16816.F32.BF16 R20, R152.reuse, R144, R20 ;  /* 0x000000909814723c */ /* 0x044fe20000041814 */
[----:B------:R-:W2:Y:S02]  /*124c0*/  MUFU.EX2 R248, R248 ;  /* 0x000000f800f87308 */ /* 0x000ea40000000800 */
        /* <DEDUP_REMOVED lines=10> */
[C---:B-1----:R-:W-:Y:S04]  /*12570*/  HMMA.16816.F32.BF16 R28, R152.reuse, R132, R28 ;  /* 0x00000084981c723c */ /* 0x042fe8000004181c */
        /* <DEDUP_REMOVED lines=13> */
[C---:B------:R-:W-:Y:S04]  /*12650*/  HMMA.16816.F32.BF16 R44, R152.reuse, R140, R44 ;  /* 0x0000008c982c723c */ /* 0x040fe8000004182c */
        /* <DEDUP_REMOVED lines=48> */
[C---:B------:R-:W-:Y:S04]  /*12960*/  FMUL.FTZ R100, R3.reuse, R100 ;  /* 0x0000006403647220 */ /* 0x040fe80000410000 */
[C---:B------:R-:W-:Y:S01]  /*12970*/  FMUL.FTZ R101, R3.reuse, R101 ;  /* 0x0000006503657220 */ /* 0x040fe20000410000 */
        /* <DEDUP_REMOVED lines=50> */
[----:B----4-:R-:W-:Y:S03]  /*12ca0*/  F2FP.BF16.PACK_AB R153, R245, R244 ;  /* 0x000000f4f599723e */ /* 0x010fe600000010ff */
[----:B-----5:R-:W-:Y:S01]  /*12cb0*/  F2FP.BF16.PACK_AB R154, R247, R246 ;  /* 0x000000f6f79a723e */ /* 0x020fe200000010ff */
[----:B------:R-:W-:Y:S01]  /*12cc0*/  FADD.FTZ R238, R230, R238 ;  /* 0x000000eee6ee7221 */ /* 0x000fe20000010000 */
[----:B------:R-:W-:Y:S01]  /*12cd0*/  F2FP.BF16.PACK_AB R155, R149, R248 ;  /* 0x000000f8959b723e */ /* 0x000fe200000010ff */
[----:B------:R-:W-:Y:S01]  /*12ce0*/  FADD.FTZ R240, R239, R240 ;  /* 0x000000f0eff07221 */ /* 0x000fe20000010000 */
[----:B------:R-:W-:Y:S01]  /*12cf0*/  IADD3 R230, R236, -0x1, RZ ;  /* 0xffffffffece67810 */ /* 0x000fe20007ffe0ff */
[----:B------:R-:W-:Y:S02]  /*12d00*/  FADD.FTZ R241, R241, R238 ;  /* 0x000000eef1f17221 */ /* 0x000fe40000010000 */
[----:B------:R-:W-:Y:S01]  /*12d10*/  FADD.FTZ R242, R242, R240 ;  /* 0x000000f0f2f27221 */ /* 0x000fe20000010000 */
[----:B------:R-:W-:Y:S01]  /*12d20*/  MOV R236, R230 ;  /* 0x000000e600ec7202 */ /* 0x000fe20000000f00 */
[C---:B--2---:R-:W-:Y:S01]  /*12d30*/  HMMA.16816.F32.BF16 R144, R152.reuse, R136, R4 ;  /* 0x000000889890723c */ /* 0x044fe20000041804 */
        /* <DEDUP_REMOVED lines=14> */
[C---:B------:R-:W-:Y:S01]  /*12e20*/  HMMA.16816.F32.BF16 R20, R152.reuse, R160, R20 ;  /* 0x000000a09814723c */ /* 0x040fe20000041814 */
[----:B------:R-:W5:Y:S07]  /*12e30*/  LDSM.16.MT88.4 R156, [R204+0xb880] ;  /* 0x00b88000cc9c783b */ /* 0x000f6e0000004200 */
[C---:B------:R-:W-:Y:S08]  /*12e40*/  HMMA.16816.F32.BF16 R24, R152.reuse, R162, R24 ;  /* 0x000000a29818723c */ /* 0x040ff00000041818 */
        /* <DEDUP_REMOVED lines=27> */
.L_x_660:
[----:B------:R-:W-:-:S13]  /*13000*/  ISETP.GE.AND P0, PT, R230, RZ, PT ;  /* 0x000000ffe600720c */ /* 0x000fda0003f06270 */
[----:B------:R-:W-:Y:S05]  /*13010*/  @!P0 BRA `(.L_x_662) ;  /* 0x00001d5000008947 */ /* 0x000fea0003800000 */
[----:B------:R-:W-:Y:S01]  /*13020*/  UMOV UR6, 0x5 ;  /* 0x0000000500067882 */ /* 0x000fe20000000000 */
[----:B------:R-:W-:Y:S01]  /*13030*/  MOV R2, R148 ;  /* 0x0000009400027202 */ /* 0x000fe20000000f00 */
[----:B------:R-:W-:Y:S01]  /*13040*/  ULDC.64 UR4, c[0x0][0x208] ;  /* 0x0000820000047ab9 */ /* 0x000fe20000000a00 */
[----:B------:R-:W-:Y:S01]  /*13050*/  MOV R3, R0 ;  /* 0x0000000000037202 */ /* 0x000fe20000000f00 */
[----:B------:R-:W-:Y:S01]  /*13060*/  USHF.L.U64.HI UR5, UR4, UR6, UR5 ;  /* 0x0000000604057299 */ /* 0x000fe20008010205 */
[----:B------:R-:W-:Y:S01]  /*13070*/  MOV R220, R228 ;  /* 0x000000e400dc7202 */ /* 0x000fe20000000f00 */
[----:B------:R-:W-:Y:S02]  /*13080*/  USHF.L.U32 UR4, UR4, 0x5, URZ ;  /* 0x0000000504047899 */ /* 0x000fe4000800063f */
.L_x_663:
[----:B------:R-:W-:Y:S04]  /*13090*/  DEPBAR.LE SB0, 0x0 ;  /* 0x000080000000791a */ /* 0x000fe80000000000 */
[----:B------:R-:W-:Y:S01]  /*130a0*/  BAR.SYNC.DEFER_BLOCKING 0x0 ;  /* 0x0000000000007b1d */ /* 0x000fe20000010000 */
[----:B------:R-:W-:Y:S01]  /*130b0*/  SHF.R.S32.HI R4, RZ, 0x1f, R230 ;  /* 0x0000001fff047819 */ /* 0x000fe200000114e6 */
[C---:B------:R-:W-:Y:S02]  /*130c0*/  IMAD R0, R230.reuse, UR5, RZ ;  /* 0x00000005e6007c24 */ /* 0x040fe4000f8e02ff */
[----:B------:R-:W-:Y:S04]  /*130d0*/  IMAD.WIDE.U32 R6, R230, UR4, R220 ;  /* 0x00000004e6067c25 */ /* 0x000fe8000f8e00dc */
[----:B------:R-:W-:Y:S01]  /*130e0*/  IMAD R0, R4, UR4, R0 ;  /* 0x0000000404007c24 */ /* 0x000fe2000f8e0200 */
[C---:B------:R-:W-:Y:S04]  /*130f0*/  LEA R12, P0, R6.reuse, c[0x0][0x1f8], 0x1 ;  /* 0x00007e00060c7a11 */ /* 0x040fe800078008ff */
[----:B------:R-:W-:Y:S04]  /*13100*/  IADD3 R0, R7, R0, RZ ;  /* 0x0000000007007210 */ /* 0x000fe80007ffe0ff */
[----:B------:R-:W-:Y:S02]  /*13110*/  LEA.HI.X R13, R6, c[0x0][0x1fc], R0, 0x1, P0 ;  /* 0x00007f00060d7a11 */ /* 0x000fe400000f0c00 */
[C---:B------:R-:W-:Y:S02]  /*13120*/  ISETP.GT.AND P0, PT, R230.reuse, RZ, PT ;  /* 0x000000ffe600720c */ /* 0x040fe40003f04270 */
[----:B------:R-:W-:Y:S01]  /*13130*/  IADD3 R230, R230, -0x1, RZ ;  /* 0xffffffffe6e67810 */ /* 0x000fe20007ffe0ff */
[----:B------:R-:W-:Y:S07]  /*13140*/  LDSM.16.M88.4 R16, [R214+0x10080] ;  /* 0x01008000d610783b */ /* 0x000fee0000000200 */
        /* <DEDUP_REMOVED lines=12> */
[----:B------:R2:W-:Y:S07]  /*13210*/  LDGSTS.E.BYPASS.LTC128B.128 [R217+0xa080], [R12.64+0x100], !P5 ;  /* 0x0a0801000cd97fae */ /* 0x0005ee000e901d48 */
[----:B------:R2:W-:Y:S07]  /*13220*/  LDGSTS.E.BYPASS.LTC128B.128 [R217+0xb080], [R12.64+0x180], !P4 ;  /* 0x0b0801800cd97fae */ /* 0x0005ee000e101d48 */
[----:B------:R-:W-:Y:S07]  /*13230*/  LDSM.16.M88.4 R164, [R209+0x10080] ;  /* 0x01008000d1a4783b */ /* 0x000fee0000000200 */
[----:B------:R-:W0:Y:S07]  /*13240*/  LDGDEPBAR ;  /* 0x00000000000079af */ /* 0x000e2e0000000000 */
[----:B------:R-:W1:Y:S01]  /*13250*/  LDSM.16.M88.4 R168, [R208+0xc080] ;  /* 0x00c08000d0a8783b */ /* 0x000e620000000200 */
[C---:B--2---:R-:W-:Y:S06]  /*13260*/  HMMA.16816.F32.BF16 R12, R16.reuse, R148, RZ ;  /* 0x00000094100c723c */ /* 0x044fec00000418ff */
[----:B------:R-:W-:Y:S02]  /*13270*/  LDSM.16.M88.4 R172, [R207+0x10080] ;  /* 0x01008000cfac783b */ /* 0x000fe40000000200 */
[----:B------:R-:W-:Y:S05]  /*13280*/  HMMA.16816.F32.BF16 R16, R16, R150, RZ ;  /* 0x000000961010723c */ /* 0x000fea00000418ff */
[----:B------:R-:W2:Y:S03]  /*13290*/  LDSM.16.M88.4 R148, [R208+0xc880] ;  /* 0x00c88000d094783b */ /* 0x000ea60000000200 */
[C---:B---3--:R-:W-:Y:S04]  /*132a0*/  HMMA.16816.F32.BF16 R4, R152.reuse, R156, R4 ;  /* 0x0000009c9804723c */ /* 0x048fe80000041804 */
[----:B------:R-:W3:Y:S04]  /*132b0*/  LDSM.16.M88.4 R176, [R202] ;  /* 0x00000000cab0783b */ /* 0x000ee80000000200 */
[C---:B------:R-:W-:Y:S03]  /*132c0*/  HMMA.16816.F32.BF16 R8, R152.reuse, R158, R8 ;  /* 0x0000009e9808723c */ /* 0x040fe60000041808 */
[----:B------:R-:W-:Y:S05]  /*132d0*/  LDSM.16.M88.4 R156, [R214+0x14080] ;  /* 0x01408000d69c783b */ /* 0x000fea0000000200 */
        /* <DEDUP_REMOVED lines=94> */
[C---:B----4-:R-:W-:Y:S07]  /*138c0*/  HMMA.16816.F32.BF16 R12, R172.reuse, R152, R12 ;  /* 0x00000098ac0c723c */ /* 0x050fee000004180c */
[----:B------:R-:W-:Y:S01]  /*138d0*/  @P0 IMAD.WIDE.U32 R152, R230, c[0x0][0x1e0], RZ ;  /* 0x00007800e6980a25 */ /* 0x000fe200078e00ff */
[----:B------:R-:W-:Y:S04]  /*138e0*/  HMMA.16816.F32.BF16 R16, R172, R154, R16 ;  /* 0x0000009aac10723c */ /* 0x000fe80000041810 */
[----:B------:R-:W-:Y:S04]  /*138f0*/  FMNMX.FTZ R0, R4, R3, !PT ;  /* 0x0000000304007209 */ /* 0x000fe80007810000 */
        /* <DEDUP_REMOVED lines=16> */
[----:B------:R-:W2:Y:S01]  /*13a00*/  SHFL.BFLY PT, R149, R0, 0x2, 0x1f ;  /* 0x0c401f0000957f89 */ /* 0x000ea200000e0000 */
[----:B-1----:R-:W-:Y:S06]  /*13a10*/  FMNMX.FTZ R151, R151, R148, !PT ;  /* 0x0000009497977209 */ /* 0x002fec0007810000 */
[----:B------:R-:W1:Y:S01]  /*13a20*/  SHFL.BFLY PT, R150, R151, 0x1, 0x1f ;  /* 0x0c201f0097967f89 */ /* 0x000e6200000e0000 */
[----:B--2---:R-:W-:Y:S06]  /*13a30*/  FMNMX.FTZ R149, R0, R149, !PT ;  /* 0x0000009500957209 */ /* 0x004fec0007810000 */
[----:B------:R-:W2:Y:S01]  /*13a40*/  SHFL.BFLY PT, R148, R149, 0x1, 0x1f ;  /* 0x0c201f0095947f89 */ /* 0x000ea200000e0000 */
[----:B-1----:R-:W-:Y:S05]  /*13a50*/  FMNMX.FTZ R0, R151, R150, !PT ;  /* 0x0000009697007209 */ /* 0x002fea0007810000 */
[C---:B------:R-:W-:Y:S02]  /*13a60*/  FMUL.FTZ R165, R0.reuse, c[0x0][0x2d0] ;  /* 0x0000b40000a57a20 */ /* 0x040fe40000410000 */
[----:B------:R-:W-:Y:S02]  /*13a70*/  FADD.FTZ R3, -R0, R3 ;  /* 0x0000000300037221 */ /* 0x000fe40000010100 */
[--C-:B------:R-:W-:Y:S01]  /*13a80*/  FFMA.FTZ R150, R5, c[0x0][0x2d0], -R165.reuse ;  /* 0x0000b40005967a23 */ /* 0x100fe200000108a5 */
[----:B--2---:R-:W-:Y:S01]  /*13a90*/  FMNMX.FTZ R148, R149, R148, !PT ;  /* 0x0000009495947209 */ /* 0x004fe20007810000 */
[--C-:B------:R-:W-:Y:S01]  /*13aa0*/  FFMA.FTZ R149, R4, c[0x0][0x2d0], -R165.reuse ;  /* 0x0000b40004957a23 */ /* 0x100fe200000108a5 */
[----:B------:R-:W-:Y:S01]  /*13ab0*/  @P0 SHF.R.S32.HI R4, RZ, 0x1f, R230 ;  /* 0x0000001fff040819 */ /* 0x000fe200000114e6 */
[--C-:B------:R-:W-:Y:S01]  /*13ac0*/  FFMA.FTZ R151, R8, c[0x0][0x2d0], -R165.reuse ;  /* 0x0000b40008977a23 */ /* 0x100fe200000108a5 */
[----:B------:R-:W-:Y:S01]  /*13ad0*/  @P0 LEA R5, P1, R152, R218, 0x5 ;  /* 0x000000da98050211 */ /* 0x000fe200078228ff */
[--C-:B------:R-:W-:Y:S01]  /*13ae0*/  FFMA.FTZ R226, R9, c[0x0][0x2d0], -R165.reuse ;  /* 0x0000b40009e27a23 */ /* 0x100fe200000108a5 */
[----:B------:R-:W-:Y:S01]  /*13af0*/  MUFU.EX2 R150, R150 ;  /* 0x0000009600967308 */ /* 0x000fe20000000800 */
[----:B------:R-:W-:Y:S02]  /*13b00*/  @P0 IMAD R4, R4, c[0x0][0x1e0], RZ ;  /* 0x0000780004040a24 */ /* 0x000fe400078e02ff */
[----:B------:R-:W-:Y:S02]  /*13b10*/  FMUL.FTZ R164, R148, c[0x0][0x2d0] ;  /* 0x0000b40094a47a20 */ /* 0x000fe40000410000 */
[----:B------:R-:W-:Y:S02]  /*13b20*/  @P0 IMAD R4, R230, c[0x0][0x1e4], R4 ;  /* 0x00007900e6040a24 */ /* 0x000fe400078e0204 */
[----:B------:R-:W-:Y:S02]  /*13b30*/  FADD.FTZ R2, -R148, R2 ;  /* 0x0000000294027221 */ /* 0x000fe40000010100 */
[--C-:B------:R-:W-:Y:S01]  /*13b40*/  FFMA.FTZ R227, R6, c[0x0][0x2d0], -R164.reuse ;  /* 0x0000b40006e37a23 */ /* 0x100fe200000108a4 */
[----:B------:R-:W-:Y:S01]  /*13b50*/  @P0 IADD3 R4, R153, R4, RZ ;  /* 0x0000000499040210 */ /* 0x000fe20007ffe0ff */
[--C-:B------:R-:W-:Y:S01]  /*13b60*/  FFMA.FTZ R228, R7, c[0x0][0x2d0], -R164.reuse ;  /* 0x0000b40007e47a23 */ /* 0x100fe200000108a4 */
[----:B------:R-:W-:Y:S01]  /*13b70*/  MUFU.EX2 R149, R149 ;  /* 0x0000009500957308 */ /* 0x000fe20000000800 */
[----:B------:R-:W-:Y:S01]  /*13b80*/  FFMA.FTZ R229, R10, c[0x0][0x2d0], -R164 ;  /* 0x0000b4000ae57a23 */ /* 0x000fe200000108a4 */
[----:B------:R-:W-:Y:S01]  /*13b90*/  @P0 LEA.HI.X R4, R152, R223, R4, 0x5, P1 ;  /* 0x000000df98040211 */ /* 0x000fe200008f2c04 */
[----:B------:R-:W-:Y:S01]  /*13ba0*/  FFMA.FTZ R231, R11, c[0x0][0x2d0], -R164 ;  /* 0x0000b4000be77a23 */ /* 0x000fe200000108a4 */
[----:B------:R-:W-:Y:S01]  /*13bb0*/  @P0 LEA R8, P1, R5, c[0x0][0x1c8], 0x1 ;  /* 0x0000720005080a11 */ /* 0x000fe200078208ff */
[----:B------:R-:W-:Y:S02]  /*13bc0*/  FMUL.FTZ R3, R3, c[0x0][0x2d0] ;  /* 0x0000b40003037a20 */ /* 0x000fe40000410000 */
[----:B------:R-:W-:Y:S01]  /*13bd0*/  FMUL.FTZ R2, R2, c[0x0][0x2d0] ;  /* 0x0000b40002027a20 */ /* 0x000fe20000410000 */
[----:B------:R-:W-:Y:S01]  /*13be0*/  @P0 LEA.HI.X R9, R5, c[0x0][0x1cc], R4, 0x1, P1 ;  /* 0x0000730005090a11 */ /* 0x000fe200008f0c04 */
[--C-:B------:R-:W-:Y:S01]  /*13bf0*/  FFMA.FTZ R232, R12, c[0x0][0x2d0], -R165.reuse ;  /* 0x0000b4000ce87a23 */ /* 0x100fe200000108a5 */
[----:B------:R-:W-:Y:S01]  /*13c00*/  MUFU.EX2 R151, R151 ;  /* 0x0000009700977308 */ /* 0x000fe20000000800 */
[--C-:B------:R-:W-:Y:S02]  /*13c10*/  FFMA.FTZ R233, R13, c[0x0][0x2d0], -R165.reuse ;  /* 0x0000b4000de97a23 */ /* 0x100fe400000108a5 */
[----:B------:R1:W-:Y:S01]  /*13c20*/  @P0 LDGSTS.E.BYPASS.LTC128B.128 [R217+0xc080], [R8.64], !P3 ;  /* 0x0c08000008d90fae */ /* 0x0003e2000d901d48 */
[--C-:B------:R-:W-:Y:S02]  /*13c30*/  FFMA.FTZ R234, R14, c[0x0][0x2d0], -R164.reuse ;  /* 0x0000b4000eea7a23 */ /* 0x100fe400000108a4 */
[--C-:B------:R-:W-:Y:S02]  /*13c40*/  FFMA.FTZ R235, R15, c[0x0][0x2d0], -R164.reuse ;  /* 0x0000b4000feb7a23 */ /* 0x100fe400000108a4 */
[--C-:B------:R-:W-:Y:S02]  /*13c50*/  FFMA.FTZ R236, R16, c[0x0][0x2d0], -R165.reuse ;  /* 0x0000b40010ec7a23 */ /* 0x100fe400000108a5 */
[----:B------:R1:W-:Y:S01]  /*13c60*/  @P0 LDGSTS.E.BYPASS.LTC128B.128 [R217+0xd080], [R8.64+0x80], !P6 ;  /* 0x0d08008008d90fae */ /* 0x0003e2000f101d48 */
[----:B------:R-:W2:Y:S01]  /*13c70*/  MUFU.EX2 R3, R3 ;  /* 0x0000000300037308 */ /* 0x000ea20000000800 */
[--C-:B------:R-:W-:Y:S02]  /*13c80*/  FFMA.FTZ R238, R18, c[0x0][0x2d0], -R164.reuse ;  /* 0x0000b40012ee7a23 */ /* 0x100fe400000108a4 */
[----:B------:R-:W-:Y:S02]  /*13c90*/  FFMA.FTZ R165, R17, c[0x0][0x2d0], -R165 ;  /* 0x0000b40011a57a23 */ /* 0x000fe400000108a5 */
[----:B------:R-:W-:Y:S01]  /*13ca0*/  FFMA.FTZ R164, R19, c[0x0][0x2d0], -R164 ;  /* 0x0000b40013a47a23 */ /* 0x000fe200000108a4 */
[----:B------:R1:W-:Y:S04]  /*13cb0*/  @P0 LDGSTS.E.BYPASS.LTC128B.128 [R217+0xe080], [R8.64+0x100], !P5 ;  /* 0x0e08010008d90fae */ /* 0x0003e8000e901d48 */
[----:B------:R-:W3:Y:S03]  /*13cc0*/  MUFU.EX2 R2, R2 ;  /* 0x0000000200027308 */ /* 0x000ee60000000800 */
[----:B------:R1:W-:Y:S07]  /*13cd0*/  @P0 LDGSTS.E.BYPASS.LTC128B.128 [R217+0xf080], [R8.64+0x180], !P4 ;  /* 0x0f08018008d90fae */ /* 0x0003ee000e101d48 */
[----:B------:R-:W4:Y:S01]  /*13ce0*/  LDSM.16.MT88.4 R152, [R211+0x8080] ;  /* 0x00808000d398783b */ /* 0x000f220000004200 */
[----:B------:R-:W5:Y:S01]  /*13cf0*/  MUFU.EX2 R226, R226 ;  /* 0x000000e200e27308 */ /* 0x000f620000000800 */
[C---:B--2---:R-:W-:Y:S01]  /*13d00*/  FMUL.FTZ R4, R3.reuse, R144 ;  /* 0x0000009003047220 */ /* 0x044fe20000410000 */
[----:B------:R-:W-:Y:S01]  /*13d10*/  F2FP.BF16.PACK_AB R144, R150, R149 ;  /* 0x000000959690723e */ /* 0x000fe200000010ff */
[C---:B------:R-:W-:Y:S03]  /*13d20*/  FMUL.FTZ R5, R3.reuse, R145 ;  /* 0x0000009103057220 */ /* 0x040fe60000410000 */
[----:B------:R-:W2:Y:S01]  /*13d30*/  LDSM.16.MT88.4 R156, [R206+0x8080] ;  /* 0x00808000ce9c783b */ /* 0x000ea20000004200 */
[C---:B------:R-:W-:Y:S02]  /*13d40*/  FMUL.FTZ R132, R3.reuse, R132 ;  /* 0x0000008403847220 */ /* 0x040fe40000410000 */
[C---:B------:R-:W-:Y:S01]  /*13d50*/  FMUL.FTZ R133, R3.reuse, R133 ;  /* 0x0000008503857220 */ /* 0x040fe20000410000 */
[----:B------:R-:W-:Y:S01]  /*13d60*/  MUFU.EX2 R227, R227 ;  /* 0x000000e300e37308 */ /* 0x000fe20000000800 */
[C---:B------:R-:W-:Y:S02]  /*13d70*/  FMUL.FTZ R136, R3.reuse, R136 ;  /* 0x0000008803887220 */ /* 0x040fe40000410000 */
[----:B------:R-:W2:Y:S01]  /*13d80*/  LDSM.16.MT88.4 R160, [R205+0x8080] ;  /* 0x00808000cda0783b */ /* 0x000ea20000004200 */
[C---:B---3--:R-:W-:Y:S02]  /*13d90*/  FMUL.FTZ R6, R2.reuse, R146 ;  /* 0x0000009202067220 */ /* 0x048fe40000410000 */
[C---:B------:R-:W-:Y:S02]  /*13da0*/  FMUL.FTZ R7, R2.reuse, R147 ;  /* 0x0000009302077220 */ /* 0x040fe40000410000 */
[----:B------:R-:W-:Y:S02]  /*13db0*/  FMUL.FTZ R10, R2, R142 ;  /* 0x0000008e020a7220 */ /* 0x000fe40000410000 */
[----:B------:R-:W3:Y:S01]  /*13dc0*/  MUFU.EX2 R228, R228 ;  /* 0x000000e400e47308 */ /* 0x000ee20000000800 */
[C---:B-1----:R-:W-:Y:S01]  /*13dd0*/  FMUL.FTZ R8, R3.reuse, R140 ;  /* 0x0000008c03087220 */ /* 0x042fe20000410000 */
[----:B------:R-:W-:Y:S01]  /*13de0*/  LDSM.16.MT88.4 R12, [R204+0xb080] ;  /* 0x00b08000cc0c783b */ /* 0x000fe20000004200 */
[C---:B------:R-:W-:Y:S01]  /*13df0*/  FMUL.FTZ R9, R3.reuse, R141 ;  /* 0x0000008d03097220 */ /* 0x040fe20000410000 */
[----:B-----5:R-:W-:Y:S01]  /*13e00*/  F2FP.BF16.PACK_AB R146, R226, R151 ;  /* 0x00000097e292723e */ /* 0x020fe200000010ff */
[C---:B------:R-:W-:Y:S02]  /*13e10*/  FMUL.FTZ R11, R2.reuse, R143 ;  /* 0x0000008f020b7220 */ /* 0x040fe40000410000 */
[C---:B------:R-:W-:Y:S02]  /*13e20*/  FMUL.FTZ R134, R2.reuse, R134 ;  /* 0x0000008602867220 */ /* 0x040fe40000410000 */
[----:B------:R-:W1:Y:S01]  /*13e30*/  LDSM.16.MT88.4 R140, [R204+0x8080] ;  /* 0x00808000cc8c783b */ /* 0x000e620000004200 */
[----:B------:R-:W-:Y:S01]  /*13e40*/  MUFU.EX2 R229, R229 ;  /* 0x000000e500e57308 */ /* 0x000fe20000000800 */
[C---:B------:R-:W-:Y:S02]  /*13e50*/  FMUL.FTZ R135, R2.reuse, R135 ;  /* 0x0000008702877220 */ /* 0x040fe40000410000 */
[C---:B------:R-:W-:Y:S02]  /*13e60*/  FMUL.FTZ R137, R3.reuse, R137 ;  /* 0x0000008903897220 */ /* 0x040fe40000410000 */
[C---:B------:R-:W-:Y:S01]  /*13e70*/  FMUL.FTZ R138, R2.reuse, R138 ;  /* 0x0000008a028a7220 */ /* 0x040fe20000410000 */
[----:B------:R-:W-:Y:S01]  /*13e80*/  LDSM.16.MT88.4 R16, [R206+0x8880] ;  /* 0x00888000ce10783b */ /* 0x000fe20000004200 */
[----:B------:R-:W-:Y:S02]  /*13e90*/  FMUL.FTZ R139, R2, R139 ;  /* 0x0000008b028b7220 */ /* 0x000fe40000410000 */
[C---:B------:R-:W-:Y:S01]  /*13ea0*/  FMUL.FTZ R20, R3.reuse, R20 ;  /* 0x0000001403147220 */ /* 0x040fe20000410000 */
[----:B------:R-:W5:Y:S01]  /*13eb0*/  MUFU.EX2 R231, R231 ;  /* 0x000000e700e77308 */ /* 0x000f620000000800 */
[C---:B------:R-:W-:Y:S02]  /*13ec0*/  FMUL.FTZ R21, R3.reuse, R21 ;  /* 0x0000001503157220 */ /* 0x040fe40000410000 */
[----:B------:R-:W-:Y:S01]  /*13ed0*/  LDSM.16.MT88.4 R168, [R211+0xa880] ;  /* 0x00a88000d3a8783b */ /* 0x000fe20000004200 */
[----:B---3--:R-:W-:Y:S01]  /*13ee0*/  F2FP.BF16.PACK_AB R145, R228, R227 ;  /* 0x000000e3e491723e */ /* 0x008fe200000010ff */
[C---:B------:R-:W-:Y:S02]  /*13ef0*/  FMUL.FTZ R22, R2.reuse, R22 ;  /* 0x0000001602167220 */ /* 0x040fe40000410000 */
[C---:B------:R-:W-:Y:S02]  /*13f00*/  FMUL.FTZ R23, R2.reuse, R23 ;  /* 0x0000001702177220 */ /* 0x040fe40000410000 */
[C---:B------:R-:W-:Y:S01]  /*13f10*/  FMUL.FTZ R24, R3.reuse, R24 ;  /* 0x0000001803187220 */ /* 0x040fe20000410000 */
[----:B------:R-:W-:Y:S01]  /*13f20*/  LDSM.16.MT88.4 R172, [R206+0xa880] ;  /* 0x00a88000ceac783b */ /* 0x000fe20000004200 */
[----:B------:R-:W-:Y:S01]  /*13f30*/  MUFU.EX2 R237, R165 ;  /* 0x000000a500ed7308 */ /* 0x000fe20000000800 */
[C---:B------:R-:W-:Y:S02]  /*13f40*/  FMUL.FTZ R25, R3.reuse, R25 ;  /* 0x0000001903197220 */ /* 0x040fe40000410000 */
[C---:B------:R-:W-:Y:S02]  /*13f50*/  FMUL.FTZ R26, R2.reuse, R26 ;  /* 0x0000001a021a7220 */ /* 0x040fe40000410000 */
[C---:B------:R-:W-:Y:S01]  /*13f60*/  FMUL.FTZ R27, R2.reuse, R27 ;  /* 0x0000001b021b7220 */ /* 0x040fe20000410000 */
[----:B------:R-:W-:Y:S01]  /*13f70*/  LDSM.16.MT88.4 R176, [R205+0xa880] ;  /* 0x00a88000cdb0783b */ /* 0x000fe20000004200 */
[C---:B------:R-:W-:Y:S02]  /*13f80*/  FMUL.FTZ R28, R3.reuse, R28 ;  /* 0x0000001c031c7220 */ /* 0x040fe40000410000 */
[----:B------:R-:W-:Y:S01]  /*13f90*/  FMUL.FTZ R29, R3, R29 ;  /* 0x0000001d031d7220 */ /* 0x000fe20000410000 */
[----:B------:R3:W-:Y:S01]  /*13fa0*/  MUFU.EX2 R239, R164 ;  /* 0x000000a400ef7308 */ /* 0x0007e20000000800 */
[C---:B------:R-:W-:Y:S01]  /*13fb0*/  FMUL.FTZ R30, R2.reuse, R30 ;  /* 0x0000001e021e7220 */ /* 0x040fe20000410000 */
[----:B-----5:R-:W-:Y:S01]  /*13fc0*/  F2FP.BF16.PACK_AB R147, R231, R229 ;  /* 0x000000e5e793723e */ /* 0x020fe200000010ff */
[----:B------:R-:W-:Y:S01]  /*13fd0*/  LDSM.16.MT88.4 R180, [R204+0xa880] ;  /* 0x00a88000ccb4783b */ /* 0x000fe20000004200 */
[C---:B------:R-:W-:Y:S02]  /*13fe0*/  FMUL.FTZ R31, R2.reuse, R31 ;  /* 0x0000001f021f7220 */ /* 0x040fe40000410000 */
[C---:B------:R-:W-:Y:S02]  /*13ff0*/  FMUL.FTZ R32, R3.reuse, R32 ;  /* 0x0000002003207220 */ /* 0x040fe40000410000 */
[C---:B------:R-:W-:Y:S01]  /*14000*/  FMUL.FTZ R33, R3.reuse, R33 ;  /* 0x0000002103217220 */ /* 0x040fe20000410000 */
[C---:B----4-:R-:W-:Y:S01]  /*14010*/  HMMA.16816.F32.BF16 R4, R144.reuse, R152, R4 ;  /* 0x000000989004723c */ /* 0x050fe20000041804 */
[----:B------:R-:W-:Y:S01]  /*14020*/  LDSM.16.MT88.4 R184, [R211+0xb880] ;  /* 0x00b88000d3b8783b */ /* 0x000fe20000004200 */
[----:B------:R-:W-:Y:S03]  /*14030*/  MUFU.EX2 R232, R232 ;  /* 0x000000e800e87308 */ /* 0x000fe60000000800 */
[C---:B------:R-:W-:Y:S02]  /*14040*/  FMUL.FTZ R34, R2.reuse, R34 ;  /* 0x0000002202227220 */ /* 0x040fe40000410000 */
[C---:B------:R-:W-:Y:S01]  /*14050*/  FMUL.FTZ R35, R2.reuse, R35 ;  /* 0x0000002302237220 */ /* 0x040fe20000410000 */
[C---:B------:R-:W-:Y:S01]  /*14060*/  HMMA.16816.F32.BF16 R8, R144.reuse, R154, R8 ;  /* 0x0000009a9008723c */ /* 0x040fe20000041808 */
[----:B------:R-:W4:Y:S03]  /*14070*/  LDSM.16.MT88.4 R152, [R211+0x9080] ;  /* 0x00908000d398783b */ /* 0x000f260000004200 */
[C---:B------:R-:W-:Y:S01]  /*14080*/  FMUL.FTZ R36, R3.reuse, R36 ;  /* 0x0000002403247220 */ /* 0x040fe20000410000 */
[----:B------:R-:W5:Y:S01]  /*14090*/  MUFU.EX2 R233, R233 ;  /* 0x000000e900e97308 */ /* 0x000f620000000800 */
[C---:B------:R-:W-:Y:S02]  /*140a0*/  FMUL.FTZ R37, R3.reuse, R37 ;  /* 0x0000002503257220 */ /* 0x040fe40000410000 */
[C---:B--2---:R-:W-:Y:S01]  /*140b0*/  HMMA.16816.F32.BF16 R132, R144.reuse, R156, R132 ;  /* 0x0000009c9084723c */ /* 0x044fe20000041884 */
[----:B---3--:R-:W-:Y:S03]  /*140c0*/  LDSM.16.MT88.4 R164, [R204+0x9880] ;  /* 0x00988000cca4783b */ /* 0x008fe60000004200 */
[C---:B------:R-:W-:Y:S02]  /*140d0*/  FMUL.FTZ R38, R2.reuse, R38 ;  /* 0x0000002602267220 */ /* 0x040fe40000410000 */
[C---:B------:R-:W-:Y:S01]  /*140e0*/  FMUL.FTZ R39, R2.reuse, R39 ;  /* 0x0000002702277220 */ /* 0x040fe20000410000 */
[----:B------:R-:W-:Y:S01]  /*140f0*/  MUFU.EX2 R234, R234 ;  /* 0x000000ea00ea7308 */ /* 0x000fe20000000800 */
[C---:B------:R-:W-:Y:S01]  /*14100*/  HMMA.16816.F32.BF16 R136, R144.reuse, R158, R136 ;  /* 0x0000009e9088723c */ /* 0x040fe20000041888 */
[----:B------:R-:W2:Y:S03]  /*14110*/  LDSM.16.MT88.4 R156, [R206+0x9080] ;  /* 0x00908000ce9c783b */ /* 0x000ea60000004200 */
[C---:B------:R-:W-:Y:S02]  /*14120*/  FMUL.FTZ R40, R3.reuse, R40 ;  /* 0x0000002803287220 */ /* 0x040fe40000410000 */
[C---:B------:R-:W-:Y:S02]  /*14130*/  FMUL.FTZ R41, R3.reuse, R41 ;  /* 0x0000002903297220 */ /* 0x040fe40000410000 */
[C---:B------:R-:W-:Y:S01]  /*14140*/  HMMA.16816.F32.BF16 R20, R144.reuse, R160, R20 ;  /* 0x000000a09014723c */ /* 0x040fe20000041814 */
[----:B------:R-:W-:Y:S01]  /*14150*/  LDSM.16.MT88.4 R188, [R206+0xb880] ;  /* 0x00b88000cebc783b */ /* 0x000fe20000004200 */
[----:B------:R-:W3:Y:S02]  /*14160*/  MUFU.EX2 R235, R235 ;  /* 0x000000eb00eb7308 */ /* 0x000ee40000000800 */
[C---:B------:R-:W-:Y:S02]  /*14170*/  FMUL.FTZ R42, R2.reuse, R42 ;  /* 0x0000002a022a7220 */ /* 0x040fe40000410000 */
[C---:B------:R-:W-:Y:S02]  /*14180*/  FMUL.FTZ R43, R2.reuse, R43 ;  /* 0x0000002b022b7220 */ /* 0x040fe40000410000 */
[C---:B------:R-:W-:Y:S01]  /*14190*/  HMMA.16816.F32.BF16 R24, R144.reuse, R162, R24 ;  /* 0x000000a29018723c */ /* 0x040fe20000041818 */
[----:B------:R-:W-:Y:S03]  /*141a0*/  LDSM.16.MT88.4 R160, [R206+0x9880] ;  /* 0x00988000cea0783b */ /* 0x000fe60000004200 */
[C---:B------:R-:W-:Y:S01]  /*141b0*/  FMUL.FTZ R44, R3.reuse, R44 ;  /* 0x0000002c032c7220 */ /* 0x040fe20000410000 */
[----:B------:R-:W2:Y:S01]  /*141c0*/  MUFU.EX2 R236, R236 ;  /* 0x000000ec00ec7308 */ /* 0x000ea20000000800 */
[C---:B------:R-:W-:Y:S02]  /*141d0*/  FMUL.FTZ R45, R3.reuse, R45 ;  /* 0x0000002d032d7220 */ /* 0x040fe40000410000 */
[C---:B-1----:R-:W-:Y:S01]  /*141e0*/  HMMA.16816.F32.BF16 R28, R144.reuse, R140, R28 ;  /* 0x0000008c901c723c */ /* 0x042fe2000004181c */
[----:B------:R-:W-:Y:S03]  /*141f0*/  LDSM.16.MT88.4 R192, [R204+0xb880] ;  /* 0x00b88000ccc0783b */ /* 0x000fe60000004200 */
[C---:B------:R-:W-:Y:S02]  /*14200*/  FMUL.FTZ R46, R2.reuse, R46 ;  /* 0x0000002e022e7220 */ /* 0x040fe40000410000 */
[C---:B------:R-:W-:Y:S01]  /*14210*/  FMUL.FTZ R47, R2.reuse, R47 ;  /* 0x0000002f022f7220 */ /* 0x040fe20000410000 */
[----:B------:R-:W1:Y:S01]  /*14220*/  MUFU.EX2 R238, R238 ;  /* 0x000000ee00ee7308 */ /* 0x000e620000000800 */
[C---:B------:R-:W-:Y:S01]  /*14230*/  HMMA.16816.F32.BF16 R32, R144.reuse, R142, R32 ;  /* 0x0000008e9020723c */ /* 0x040fe20000041820 */
[----:B------:R-:W1:Y:S03]  /*14240*/  LDSM.16.MT88.4 R140, [R205+0x9080] ;  /* 0x00908000cd8c783b */ /* 0x000e660000004200 */
[C---:B------:R-:W-:Y:S02]  /*14250*/  FMUL.FTZ R48, R3.reuse, R48 ;  /* 0x0000003003307220 */ /* 0x040fe40000410000 */
[C---:B------:R-:W-:Y:S02]  /*14260*/  FMUL.FTZ R49, R3.reuse, R49 ;  /* 0x0000003103317220 */ /* 0x040fe40000410000 */
[C---:B----4-:R-:W-:Y:S01]  /*14270*/  HMMA.16816.F32.BF16 R36, R144.reuse, R152, R36 ;  /* 0x000000989024723c */ /* 0x050fe20000041824 */
[----:B------:R-:W0:Y:S03]  /*14280*/  LDGDEPBAR ;  /* 0x00000000000079af */ /* 0x000e260000000000 */
[C---:B------:R-:W-:Y:S02]  /*14290*/  FMUL.FTZ R50, R2.reuse, R50 ;  /* 0x0000003202327220 */ /* 0x040fe40000410000 */
[C---:B------:R-:W-:Y:S02]  /*142a0*/  FMUL.FTZ R51, R2.reuse, R51 ;  /* 0x0000003302337220 */ /* 0x040fe40000410000 */
[C---:B------:R-:W-:Y:S01]  /*142b0*/  HMMA.16816.F32.BF16 R40, R144.reuse, R154, R40 ;  /* 0x0000009a9028723c */ /* 0x040fe20000041828 */
[----:B------:R-:W4:Y:S03]  /*142c0*/  LDSM.16.MT88.4 R152, [R204+0x9080] ;  /* 0x00908000cc98783b */ /* 0x000f260000004200 */
        /* <DEDUP_REMOVED lines=10> */
[C---:B-1----:R-:W-:Y:S03]  /*14370*/  HMMA.16816.F32.BF16 R52, R144.reuse, R140, R52 ;  /* 0x0000008c9034723c */ /* 0x042fe60000041834 */
[C---:B------:R-:W-:Y:S02]  /*14380*/  FMUL.FTZ R59, R2.reuse, R59 ;  /* 0x0000003b023b7220 */ /* 0x040fe40000410000 */
[C---:B------:R-:W-:Y:S02]  /*14390*/  FMUL.FTZ R60, R3.reuse, R60 ;  /* 0x0000003c033c7220 */ /* 0x040fe40000410000 */
[C---:B------:R-:W-:Y:S02]  /*143a0*/  FMUL.FTZ R61, R3.reuse, R61 ;  /* 0x0000003d033d7220 */ /* 0x040fe40000410000 */
[C---:B------:R-:W-:Y:S01]  /*143b0*/  FMUL.FTZ R62, R2.reuse, R62 ;  /* 0x0000003e023e7220 */ /* 0x040fe20000410000 */
[C---:B------:R-:W-:Y:S01]  /*143c0*/  HMMA.16816.F32.BF16 R56, R144.reuse, R142, R56 ;  /* 0x0000008e9038723c */ /* 0x040fe20000041838 */
[----:B------:R-:W1:Y:S02]  /*143d0*/  LDSM.16.MT88.4 R140, [R206+0xa080] ;  /* 0x00a08000ce8c783b */ /* 0x000e640000004200 */
[C---:B------:R-:W-:Y:S02]  /*143e0*/  FMUL.FTZ R63, R2.reuse, R63 ;  /* 0x0000003f023f7220 */ /* 0x040fe40000410000 */
[C---:B------:R-:W-:Y:S02]  /*143f0*/  FMUL.FTZ R64, R3.reuse, R64 ;  /* 0x0000004003407220 */ /* 0x040fe40000410000 */
[C---:B------:R-:W-:Y:S02]  /*14400*/  FMUL.FTZ R65, R3.reuse, R65 ;  /* 0x0000004103417220 */ /* 0x040fe40000410000 */
[C---:B------:R-:W-:Y:S01]  /*14410*/  FMUL.FTZ R66, R2.reuse, R66 ;  /* 0x0000004202427220 */ /* 0x040fe20000410000 */
[C---:B----4-:R-:W-:Y:S03]  /*14420*/  HMMA.16816.F32.BF16 R60, R144.reuse, R152, R60 ;  /* 0x00000098903c723c */ /* 0x050fe6000004183c */
[C---:B------:R-:W-:Y:S02]  /*14430*/  FMUL.FTZ R67, R2.reuse, R67 ;  /* 0x0000004302437220 */ /* 0x040fe40000410000 */
[C---:B------:R-:W-:Y:S02]  /*14440*/  FMUL.FTZ R68, R3.reuse, R68 ;  /* 0x0000004403447220 */ /* 0x040fe40000410000 */
[C---:B------:R-:W-:Y:S02]  /*14450*/  FMUL.FTZ R69, R3.reuse, R69 ;  /* 0x0000004503457220 */ /* 0x040fe40000410000 */
[C---:B------:R-:W-:Y:S01]  /*14460*/  FMUL.FTZ R70, R2.reuse, R70 ;  /* 0x0000004602467220 */ /* 0x040fe20000410000 */
[C---:B------:R-:W-:Y:S01]  /*14470*/  HMMA.16816.F32.BF16 R64, R144.reuse, R154, R64 ;  /* 0x0000009a9040723c */ /* 0x040fe20000041840 */
[----:B------:R-:W4:Y:S02]  /*14480*/  LDSM.16.MT88.4 R152, [R205+0xa080] ;  /* 0x00a08000cd98783b */ /* 0x000f240000004200 */
[C---:B------:R-:W-:Y:S02]  /*14490*/  FMUL.FTZ R71, R2.reuse, R71 ;  /* 0x0000004702477220 */ /* 0x040fe40000410000 */
[C---:B------:R-:W-:Y:S02]  /*144a0*/  FMUL.FTZ R72, R3.reuse, R72 ;  /* 0x0000004803487220 */ /* 0x040fe40000410000 */
[C---:B------:R-:W-:Y:S02]  /*144b0*/  FMUL.FTZ R73, R3.reuse, R73 ;  /* 0x0000004903497220 */ /* 0x040fe40000410000 */
[C---:B------:R-:W-:Y:S01]  /*144c0*/  FMUL.FTZ R74, R2.reuse, R74 ;  /* 0x0000004a024a7220 */ /* 0x040fe20000410000 */
[C---:B--2---:R-:W-:Y:S03]  /*144d0*/  HMMA.16816.F32.BF16 R68, R144.reuse, R156, R68 ;  /* 0x0000009c9044723c */ /* 0x044fe60000041844 */
[C---:B------:R-:W-:Y:S02]  /*144e0*/  FMUL.FTZ R75, R2.reuse, R75 ;  /* 0x0000004b024b7220 */ /* 0x040fe40000410000 */
[C---:B------:R-:W-:Y:S02]  /*144f0*/  FMUL.FTZ R76, R3.reuse, R76 ;  /* 0x0000004c034c7220 */ /* 0x040fe40000410000 */
[C---:B------:R-:W-:Y:S02]  /*14500*/  FMUL.FTZ R77, R3.reuse, R77 ;  /* 0x0000004d034d7220 */ /* 0x040fe40000410000 */
[C---:B------:R-:W-:Y:S01]  /*14510*/  FMUL.FTZ R78, R2.reuse, R78 ;  /* 0x0000004e024e7220 */ /* 0x040fe20000410000 */
[C---:B------:R-:W-:Y:S01]  /*14520*/  HMMA.16816.F32.BF16 R72, R144.reuse, R158, R72 ;  /* 0x0000009e9048723c */ /* 0x040fe20000041848 */
[----:B------:R-:W2:Y:S02]  /*14530*/  LDSM.16.MT88.4 R156, [R204+0xa080] ;  /* 0x00a08000cc9c783b */ /* 0x000ea40000004200 */
[C---:B------:R-:W-:Y:S02]  /*14540*/  FMUL.FTZ R79, R2.reuse, R79 ;  /* 0x0000004f024f7220 */ /* 0x040fe40000410000 */
        /* <DEDUP_REMOVED lines=64> */
[----:B------:R-:W-:Y:S02]  /*14950*/  LDSM.16.MT88.4 R156, [R211+0x9880] ;  /* 0x00988000d39c783b */ /* 0x000fe40000004200 */
[C---:B------:R-:W-:Y:S02]  /*14960*/  FMUL.FTZ R127, R2.reuse, R127 ;  /* 0x0000007f027f7220 */ /* 0x040fe40000410000 */
[C---:B------:R-:W-:Y:S02]  /*14970*/  FMUL.FTZ R128, R3.reuse, R128 ;  /* 0x0000008003807220 */ /* 0x040fe40000410000 */
[C---:B------:R-:W-:Y:S02]  /*14980*/  FMUL.FTZ R129, R3.reuse, R129 ;  /* 0x0000008103817220 */ /* 0x040fe40000410000 */
[C---:B------:R-:W-:Y:S01]  /*14990*/  FMUL.FTZ R130, R2.reuse, R130 ;  /* 0x0000008202827220 */ /* 0x040fe20000410000 */
[C---:B------:R-:W-:Y:S03]  /*149a0*/  HMMA.16816.F32.BF16 R124, R144.reuse, R12, R124 ;  /* 0x0000000c907c723c */ /* 0x040fe6000004187c */
[C---:B------:R-:W-:Y:S02]  /*149b0*/  FMUL.FTZ R131, R2.reuse, R131 ;  /* 0x0000008302837220 */ /* 0x040fe40000410000 */
[----:B------:R-:W-:Y:S01]  /*149c0*/  FFMA.FTZ R149, R3, R225, R149 ;  /* 0x000000e103957223 */ /* 0x000fe20000010095 */
[----:B------:R-:W-:Y:S01]  /*149d0*/  MOV R3, R0 ;  /* 0x0000000000037202 */ /* 0x000fe20000000f00 */
[----:B------:R-:W-:Y:S01]  /*149e0*/  FFMA.FTZ R227, R2, R224, R227 ;  /* 0x000000e002e37223 */ /* 0x000fe200000100e3 */
[----:B-----5:R-:W-:Y:S01]  /*149f0*/  F2FP.BF16.PACK_AB R12, R233, R232 ;  /* 0x000000e8e90c723e */ /* 0x020fe200000010ff */
[----:B------:R-:W-:Y:S01]  /*14a00*/  FADD.FTZ R149, R150, R149 ;  /* 0x0000009596957221 */ /* 0x000fe20000010000 */
[----:B------:R-:W-:Y:S03]  /*14a10*/  HMMA.16816.F32.BF16 R128, R144, R14, R128 ;  /* 0x0000000e9080723c */ /* 0x000fe60000041880 */
[----:B---3--:R-:W-:Y:S01]  /*14a20*/  F2FP.BF16.PACK_AB R13, R235, R234 ;  /* 0x000000eaeb0d723e */ /* 0x008fe200000010ff */
[----:B------:R-:W-:Y:S01]  /*14a30*/  FADD.FTZ R227, R228, R227 ;  /* 0x000000e3e4e37221 */ /* 0x000fe20000010000 */
[----:B------:R-:W-:Y:S01]  /*14a40*/  MOV R2, R148 ;  /* 0x0000009400027202 */ /* 0x000fe20000000f00 */
[----:B------:R-:W-:Y:S01]  /*14a50*/  FADD.FTZ R149, R151, R149 ;  /* 0x0000009597957221 */ /* 0x000fe20000010000 */
[----:B------:R-:W-:Y:S01]  /*14a60*/  F2FP.BF16.PACK_AB R14, R237, R236 ;  /* 0x000000eced0e723e */ /* 0x000fe200000010ff */
[----:B------:R-:W-:Y:S01]  /*14a70*/  FADD.FTZ R227, R229, R227 ;  /* 0x000000e3e5e37221 */ /* 0x000fe20000010000 */
[----:B------:R-:W-:Y:S03]  /*14a80*/  F2FP.BF16.PACK_AB R15, R239, R238 ;  /* 0x000000eeef0f723e */ /* 0x000fe600000010ff */
[----:B------:R-:W-:Y:S02]  /*14a90*/  FADD.FTZ R226, R226, R149 ;  /* 0x00000095e2e27221 */ /* 0x000fe40000010000 */
[----:B------:R-:W-:Y:S02]  /*14aa0*/  FADD.FTZ R231, R231, R227 ;  /* 0x000000e3e7e77221 */ /* 0x000fe40000010000 */
[C---:B-1----:R-:W-:Y:S01]  /*14ab0*/  HMMA.16816.F32.BF16 R144, R12.reuse, R140, R4 ;  /* 0x0000008c0c90723c */ /* 0x042fe20000041804 */
[----:B------:R-:W1:Y:S04]  /*14ac0*/  LDSM.16.MT88.4 R4, [R204+0x8880] ;  /* 0x00888000cc04783b */ /* 0x000e680000004200 */
[----:B------:R-:W-:Y:S02]  /*14ad0*/  FADD.FTZ R226, R232, R226 ;  /* 0x000000e2e8e27221 */ /* 0x000fe40000010000 */
[----:B------:R-:W-:Y:S01]  /*14ae0*/  FADD.FTZ R231, R234, R231 ;  /* 0x000000e7eae77221 */ /* 0x000fe20000010000 */
[C---:B------:R-:W-:Y:S01]  /*14af0*/  HMMA.16816.F32.BF16 R140, R12.reuse, R142, R8 ;  /* 0x0000008e0c8c723c */ /* 0x040fe20000041808 */
[----:B------:R-:W2:Y:S03]  /*14b00*/  LDSM.16.MT88.4 R8, [R205+0x9880] ;  /* 0x00988000cd08783b */ /* 0x000ea60000004200 */
[----:B------:R-:W-:Y:S02]  /*14b10*/  FADD.FTZ R226, R233, R226 ;  /* 0x000000e2e9e27221 */ /* 0x000fe40000010000 */
[----:B------:R-:W-:Y:S02]  /*14b20*/  FADD.FTZ R231, R235, R231 ;  /* 0x000000e7ebe77221 */ /* 0x000fe40000010000 */
[C---:B------:R-:W-:Y:S04]  /*14b30*/  HMMA.16816.F32.BF16 R132, R12.reuse, R16, R132 ;  /* 0x000000100c84723c */ /* 0x040fe80000041884 */
[----:B------:R-:W-:Y:S02]  /*14b40*/  FADD.FTZ R226, R236, R226 ;  /* 0x000000e2ece27221 */ /* 0x000fe40000010000 */
[----:B------:R-:W-:Y:S02]  /*14b50*/  FADD.FTZ R231, R238, R231 ;  /* 0x000000e7eee77221 */ /* 0x000fe40000010000 */
[C---:B------:R-:W-:Y:S01]  /*14b60*/  HMMA.16816.F32.BF16 R136, R12.reuse, R18, R136 ;  /* 0x000000120c88723c */ /* 0x040fe20000041888 */
[----:B------:R-:W3:Y:S03]  /*14b70*/  LDSM.16.MT88.4 R16, [R205+0xb880] ;  /* 0x00b88000cd10783b */ /* 0x000ee60000004200 */
[----:B------:R-:W-:Y:S02]  /*14b80*/  FADD.FTZ R225, R237, R226 ;  /* 0x000000e2ede17221 */ /* 0x000fe40000010000 */
[----:B------:R-:W-:Y:S02]  /*14b90*/  FADD.FTZ R224, R239, R231 ;  /* 0x000000e7efe07221 */ /* 0x000fe40000010000 */
[C---:B----4-:R-:W-:Y:S08]  /*14ba0*/  HMMA.16816.F32.BF16 R20, R12.reuse, R152, R20 ;  /* 0x000000980c14723c */ /* 0x050ff00000041814 */
[C---:B------:R-:W-:Y:S08]  /*14bb0*/  HMMA.16816.F32.BF16 R24, R12.reuse, R154, R24 ;  /* 0x0000009a0c18723c */ /* 0x040ff00000041818 */
[C---:B-1----:R-:W-:Y:S08]  /*14bc0*/  HMMA.16816.F32.BF16 R28, R12.reuse, R4, R28 ;  /* 0x000000040c1c723c */ /* 0x042ff0000004181c */
[C---:B------:R-:W-:Y:S08]  /*14bd0*/  HMMA.16816.F32.BF16 R32, R12.reuse, R6, R32 ;  /* 0x000000060c20723c */ /* 0x040ff00000041820 */
        /* <DEDUP_REMOVED lines=24> */
[----:B------:R-:W-:-:S07]  /*14d60*/  @P0 BRA `(.L_x_663) ;  /* 0xffffe32000000947 */ /* 0x000fce000383ffff */
.L_x_662:
[----:B------:R-:W1:Y:S01]  /*14d70*/  SHFL.BFLY PT, R2, R224, 0x2, 0x1f ;  /* 0x0c401f00e0027f89 */ /* 0x000e6200000e0000 */
[----:B------:R-:W-:-:S02]  /*14d80*/  MOV R4, RZ ;  /* 0x000000ff00047202 */ /* 0x000fc40000000f00 */
[----:B------:R-:W-:Y:S01]  /*14d90*/  MOV R10, 0xff800000 ;  /* 0xff800000000a7802 */ /* 0x000fe20000000f00 */
[----:B------:R-:W2:Y:S01]  /*14da0*/  SHFL.BFLY PT, R5, R225, 0x2, 0x1f ;  /* 0x0c401f00e1057f89 */ /* 0x000ea200000e0000 */
        /* <DEDUP_REMOVED lines=9> */
[----:B------:R-:W-:Y:S02]  /*14e40*/  MOV R3, RZ ;  /* 0x000000ff00037202 */ /* 0x000fe40000000f00 */
[----:B------:R-:W-:-:S09]  /*14e50*/  FSETP.NE.FTZ.AND P1, PT, R5, RZ, PT ;  /* 0x000000ff0500720b */ /* 0x000fd20003f35000 */
[----:B------:R-:W1:Y:S01]  /*14e60*/  @P0 MUFU.RCP R3, R2 ;  /* 0x0000000200030308 */ /* 0x000e620000001000 */
[----:B------:R-:W-:-:S03]  /*14e70*/  @P0 MOV R14, 0x3f317218 ;  /* 0x3f317218000e0802 */ /* 0x000fc60000000f00 */
[----:B------:R-:W-:-:S04]  /*14e80*/  @P1 MOV R12, 0x3f317218 ;  /* 0x3f317218000c1802 */ /* 0x000fc80000000f00 */
[----:B------:R-:W2:Y:S01]  /*14e90*/  @P0 MUFU.LG2 R2, R2 ;  /* 0x0000000200020308 */ /* 0x000ea20000000c00 */
[----:B------:R-:W-:-:S07]  /*14ea0*/  @P1 FMUL.FTZ R12, R12, c[0x0][0x2d0] ;  /* 0x0000b4000c0c1a20 */ /* 0x000fce0000410000 */
[----:B------:R-:W3:Y:S01]  /*14eb0*/  @P1 MUFU.LG2 R6, R5 ;  /* 0x0000000500061308 */ /* 0x000ee20000000c00 */
[C---:B-1----:R-:W-:Y:S02]  /*14ec0*/  FMUL.FTZ R146, R3.reuse, R146 ;  /* 0x0000009203927220 */ /* 0x042fe40000410000 */
[C---:B------:R-:W-:Y:S02]  /*14ed0*/  FMUL.FTZ R147, R3.reuse, R147 ;  /* 0x0000009303937220 */ /* 0x040fe40000410000 */
[C---:B------:R-:W-:Y:S02]  /*14ee0*/  FMUL.FTZ R142, R3.reuse, R142 ;  /* 0x0000008e038e7220 */ /* 0x040fe40000410000 */
[----:B------:R-:W-:Y:S01]  /*14ef0*/  FMUL.FTZ R143, R3, R143 ;  /* 0x0000008f038f7220 */ /* 0x000fe20000410000 */
[----:B------:R-:W1:Y:S01]  /*14f00*/  @P1 MUFU.RCP R4, R5 ;  /* 0x0000000500041308 */ /* 0x000e620000001000 */
[----:B--2---:R-:W-:Y:S02]  /*14f10*/  @P0 FMUL.FTZ R13, R2, 0.69314718246459960938 ;  /* 0x3f317218020d0820 */ /* 0x004fe40000410000 */
[----:B------:R-:W-:-:S02]  /*14f20*/  @P0 FMUL.FTZ R2, R14, c[0x0][0x2d0] ;  /* 0x0000b4000e020a20 */ /* 0x000fc40000410000 */
[C---:B------:R-:W-:Y:S02]  /*14f30*/  FMUL.FTZ R134, R3.reuse, R134 ;  /* 0x0000008603867220 */ /* 0x040fe40000410000 */
[C---:B------:R-:W-:Y:S02]  /*14f40*/  FMUL.FTZ R135, R3.reuse, R135 ;  /* 0x0000008703877220 */ /* 0x040fe40000410000 */
[----:B---3--:R-:W-:Y:S02]  /*14f50*/  @P1 FMUL.FTZ R6, R6, 0.69314718246459960938 ;  /* 0x3f31721806061820 */ /* 0x008fe40000410000 */
[C---:B------:R-:W-:Y:S02]  /*14f60*/  FMUL.FTZ R138, R3.reuse, R138 ;  /* 0x0000008a038a7220 */ /* 0x040fe40000410000 */
[C---:B------:R-:W-:Y:S02]  /*14f70*/  FMUL.FTZ R139, R3.reuse, R139 ;  /* 0x0000008b038b7220 */ /* 0x040fe40000410000 */
[----:B------:R-:W-:-:S02]  /*14f80*/  FMUL.FTZ R22, R3, R22 ;  /* 0x0000001603167220 */ /* 0x000fc40000410000 */
[C---:B-1----:R-:W-:Y:S02]  /*14f90*/  FMUL.FTZ R144, R4.reuse, R144 ;  /* 0x0000009004907220 */ /* 0x042fe40000410000 */
        /* <DEDUP_REMOVED lines=117> */
[----:B------:R-:W-:Y:S02]  /*156f0*/  FMUL.FTZ R3, R3, R131 ;  /* 0x0000008303037220 */ /* 0x000fe40000410000 */
[----:B------:R-:W-:-:S02]  /*15700*/  @P1 FFMA.FTZ R10, R12, R0, R6 ;  /* 0x000000000c0a1223 */ /* 0x000fc40000010006 */
[----:B------:R-:W-:Y:S02]  /*15710*/  @P0 FFMA.FTZ R11, R2, R148, R13 ;  /* 0x00000094020b0223 */ /* 0x000fe4000001000d */
.L_x_589:
        /* <DEDUP_REMOVED lines=56> */
[----:B------:R-:W-:Y:S01]  /*15aa0*/  IMAD.IADD R13, R13, 0x1, R4 ;  /* 0x000000010d0d7824 */ /* 0x000fe200078e0204 */
[----:B------:R-:W-:Y:S01]  /*15ab0*/  SEL R16, R16, 0xffffffc0, !P2 ;  /* 0xffffffc010107807 */ /* 0x000fe20005000000 */
[----:B------:R-:W-:Y:S01]  /*15ac0*/  STS [R4], R140 ;  /* 0x0000008c04007388 */ /* 0x000fe20000000800 */
[----:B------:R-:W-:-:S02]  /*15ad0*/  F2FP.BF16.PACK_AB R46, R47, R46 ;  /* 0x0000002e2f2e723e */ /* 0x000fc400000010ff */
[----:B------:R-:W-:Y:S01]  /*15ae0*/  F2FP.BF16.PACK_AB R48, R49, R48 ;  /* 0x000000303130723e */ /* 0x000fe200000010ff */
[----:B------:R-:W-:Y:S01]  /*15af0*/  IMAD.IADD R18, R15, 0x1, R16 ;  /* 0x000000010f127824 */ /* 0x000fe200078e0210 */
[----:B------:R-:W-:Y:S01]  /*15b00*/  STS [R4+0x400], R142 ;  /* 0x0004008e04007388 */ /* 0x000fe20000000800 */
[----:B------:R-:W-:Y:S01]  /*15b10*/  IMAD.IADD R19, R16, 0x1, R4 ;  /* 0x0000000110137824 */ /* 0x000fe200078e0204 */
[----:B------:R-:W-:Y:S02]  /*15b20*/  F2FP.BF16.PACK_AB R50, R51, R50 ;  /* 0x000000323332723e */ /* 0x000fe400000010ff */
        /* <DEDUP_REMOVED lines=23> */
[----:B------:R-:W-:Y:S02]  /*15ca0*/  F2FP.BF16.PACK_AB R84, R85, R84 ;  /* 0x000000545554723e */ /* 0x000fe400000010ff */
        /* <DEDUP_REMOVED lines=8> */
[----:B------:R-:W-:Y:S01]  /*15d30*/  STS [R20+0x80], R28 ;  /* 0x0000801c14007388 */ /* 0x000fe20000000800 */
[----:B------:R-:W-:Y:S02]  /*15d40*/  F2FP.BF16.PACK_AB R98, R99, R98 ;  /* 0x000000626362723e */ /* 0x000fe400000010ff */
        /* <DEDUP_REMOVED lines=23> */
[----:B------:R-:W-:Y:S02]  /*15ec0*/  ISETP.NE.U32.AND P0, PT, RZ, c[0x0][0x500], PT ;  /* 0x00014000ff007a0c */ /* 0x000fe40003f05070 */
[----:B------:R-:W-:Y:S01]  /*15ed0*/  ISETP.NE.U32.AND P1, PT, RZ, c[0x0][0x508], PT ;  /* 0x00014200ff007a0c */ /* 0x000fe20003f25070 */
[----:B------:R-:W-:Y:S01]  /*15ee0*/  STS [R17+0x4480], R46 ;  /* 0x0044802e11007388 */ /* 0x000fe20000000800 */
[----:B------:R-:W-:-:S02]  /*15ef0*/  ISETP.NE.AND.EX P0, PT, RZ, c[0x0][0x504], PT, P0 ;  /* 0x00014100ff007a0c */ /* 0x000fc40003f05300 */
        /* <DEDUP_REMOVED lines=39> */
[----:B------:R1:W-:Y:S04]  /*16170*/  STS [R19+0xc400], R122 ;  /* 0x00c4007a13007388 */ /* 0x0003e80000000800 */
[----:B------:R-:W-:Y:S04]  /*16180*/  STS [R20+0xc080], R124 ;  /* 0x00c0807c14007388 */ /* 0x000fe80000000800 */
[----:B------:R-:W-:Y:S04]  /*16190*/  STS [R20+0xc480], R126 ;  /* 0x00c4807e14007388 */ /* 0x000fe80000000800 */
[----:B------:R-:W-:Y:S04]  /*161a0*/  STS [R16+0xc000], R128 ;  /* 0x00c0008010007388 */ /* 0x000fe80000000800 */
[----:B------:R2:W-:Y:S01]  /*161b0*/  STS [R16+0xc400], R3 ;  /* 0x00c4000310007388 */ /* 0x0005e20000000800 */
[----:B-1----:R-:W-:-:S03]  /*161c0*/  IMAD.WIDE R18, R216, R5, c[0x0][0x500] ;  /* 0x00014000d8127625 */ /* 0x002fc600078e0205 */
[----:B------:R-:W-:Y:S06]  /*161d0*/  BAR.SYNC.DEFER_BLOCKING 0x1, 0x100 ;  /* 0x0044000000007b1d */ /* 0x000fec0000010000 */
[----:B--2---:R-:W2:Y:S01]  /*161e0*/  @P0 LDG.E R3, [R18.64] ;  /* 0x0000000812030981 */ /* 0x004ea2000c1e1900 */
[----:B------:R-:W-:Y:S02]  /*161f0*/  IMAD.MOV.U32 R4, RZ, RZ, c[0x0][0x388] ;  /* 0x0000e200ff047624 */ /* 0x000fe400078e00ff */
[----:B------:R-:W-:-:S05]  /*16200*/  @P1 IMAD.WIDE R16, R216, R5, c[0x0][0x508] ;  /* 0x00014200d8101625 */ /* 0x000fca00078e0205 */
[----:B------:R1:W5:Y:S02]  /*16210*/  @P1 LDG.E R4, [R16.64] ;  /* 0x0000000810041981 */ /* 0x000364000c1e1900 */
[----:B-1----:R-:W-:Y:S02]  /*16220*/  CS2R R16, SRZ ;  /* 0x0000000000107805 */ /* 0x002fe4000001ff00 */
[--C-:B--2---:R-:W-:Y:S01]  /*16230*/  @P0 SHF.R.S32.HI R17, RZ, 0x1f, R3.reuse ;  /* 0x0000001fff110819 */ /* 0x104fe20000011403 */
[----:B------:R-:W-:Y:S01]  /*16240*/  @P0 IMAD.MOV.U32 R16, RZ, RZ, R3 ;  /* 0x000000ffff100224 */ /* 0x000fe200078e0003 */
[----:B------:R-:W-:Y:S05]  /*16250*/  @P1 BRA `(.L_x_665) ;  /* 0x0000004000001947 */ /* 0x000fea0003800000 */
[----:B------:R-:W-:Y:S05]  /*16260*/  @!P0 BRA `(.L_x_665) ;  /* 0x0000003000008947 */ /* 0x000fea0003800000 */
[----:B-----5:R1:W2:Y:S04]  /*16270*/  LDG.E R4, [R18.64] ;  /* 0x0000000812047981 */ /* 0x0202a8000c1e1900 */
[----:B-1----:R-:W2:Y:S02]  /*16280*/  LDG.E R18, [R18.64+0x4] ;  /* 0x0000040812127981 */ /* 0x002ea4000c1e1900 */
[----:B--2---:R-:W-:-:S02]  /*16290*/  IADD3 R4, -R4, R18, RZ ;  /* 0x0000001204047210 */ /* 0x004fc40007ffe1ff */
.L_x_665:
[----:B------:R-:W-:Y:S01]  /*162a0*/  LOP3.LUT R9, R12, 0xffffffe0, RZ, 0xc0, !PT ;  /* 0xffffffe00c097812 */ /* 0x000fe200078ec0ff */
[----:B------:R-:W1:Y:S01]  /*162b0*/  S2R R75, SR_CTAID.X ;  /* 0x00000000004b7919 */ /* 0x000e620000002500 */
[----:B------:R-:W-:Y:S01]  /*162c0*/  SHF.R.S32.HI R5, RZ, 0x1f, R14 ;  /* 0x0000001fff057819 */ /* 0x000fe2000001140e */
[----:B------:R-:W-:Y:S01]  /*162d0*/  IMAD.MOV.U32 R12, RZ, RZ, c[0x0][0x4e8] ;  /* 0x00013a00ff0c7624 */ /* 0x000fe200078e00ff */
[----:B------:R-:W-:Y:S01]  /*162e0*/  LEA.HI R3, R8, R8, RZ, 0x1 ;  /* 0x0000000808037211 */ /* 0x000fe200078f08ff */
[----:B------:R-:W-:Y:S01]  /*162f0*/  IMAD.IADD R9, R2, 0x1, -R9 ;  /* 0x0000000102097824 */ /* 0x000fe200078e0a09 */
[----:B------:R-:W-:Y:S01]  /*16300*/  LEA.HI R5, R5, R14, RZ, 0x3 ;  /* 0x0000000e05057211 */ /* 0x000fe200078f18ff */
[----:B------:R-:W-:Y:S01]  /*16310*/  IMAD.MOV.U32 R19, RZ, RZ, R17 ;  /* 0x000000ffff137224 */ /* 0x000fe200078e0011 */
[----:B------:R-:W-:Y:S01]  /*16320*/  LOP3.LUT R3, R3, 0x1ffffffe, RZ, 0xc0, !PT ;  /* 0x1ffffffe03037812 */ /* 0x000fe200078ec0ff */
[----:B------:R-:W-:Y:S01]  /*16330*/  BSSY B0, `(.L_x_666) ;  /* 0x000008b000007945 */ /* 0x000fe20003800000 */
[----:B------:R-:W-:-:S02]  /*16340*/  SHF.R.S32.HI R7, RZ, 0x1f, R9 ;  /* 0x0000001fff077819 */ /* 0x000fc40000011409 */
[----:B------:R-:W-:Y:S02]  /*16350*/  LOP3.LUT R5, R5, 0xffffff8, RZ, 0xc0, !PT ;  /* 0x0ffffff805057812 */ /* 0x000fe400078ec0ff */
[----:B------:R-:W-:Y:S02]  /*16360*/  LEA.HI R7, R7, R9, RZ, 0x2 ;  /* 0x0000000907077211 */ /* 0x000fe400078f10ff */
[----:B------:R-:W-:Y:S01]  /*16370*/  IADD3 R5, -R5, R14, RZ ;  /* 0x0000000e05057210 */ /* 0x000fe20007ffe1ff */
[----:B------:R-:W-:Y:S01]  /*16380*/  IMAD.WIDE.U32 R14, R16, c[0x0][0x3a0], RZ ;  /* 0x0000e800100e7a25 */ /* 0x000fe200078e00ff */
[----:B------:R-:W-:Y:S02]  /*16390*/  SHF.R.S32.HI R7, RZ, 0x2, R7 ;  /* 0x00000002ff077819 */ /* 0x000fe40000011407 */
[----:B------:R-:W-:Y:S01]  /*163a0*/  LOP3.LUT P2, RZ, R9, 0x3, RZ, 0xc0, !PT ;  /* 0x0000000309ff7812 */ /* 0x000fe2000784c0ff */
[----:B------:R-:W-:Y:S01]  /*163b0*/  IMAD.IADD R9, R8, 0x1, -R3 ;  /* 0x0000000108097824 */ /* 0x000fe200078e0a03 */
[----:B------:R-:W-:Y:S01]  /*163c0*/  ISETP.NE.AND P1, PT, R12, 0x1, PT ;  /* 0x000000010c00780c */ /* 0x000fe20003f25270 */
[----:B------:R-:W-:Y:S01]  /*163d0*/  IMAD R5, R5, 0x10, R7 ;  /* 0x0000001005057824 */ /* 0x000fe200078e0207 */
[----:B------:R-:W-:Y:S01]  /*163e0*/  MOV R18, R16 ;  /* 0x0000001000127202 */ /* 0x000fe20000000f00 */
[----:B------:R-:W-:Y:S01]  /*163f0*/  IMAD R12, R0, c[0x0][0x490], RZ ;  /* 0x00012400000c7a24 */ /* 0x000fe200078e02ff */
[CC--:B------:R-:W-:Y:S01]  /*16400*/  LEA.HI R3, R6.reuse, R2.reuse, RZ, 0x3 ;  /* 0x0000000206037211 */ /* 0x0c0fe200078f18ff */
[----:B------:R-:W-:Y:S01]  /*16410*/  IMAD R9, R9, 0x8, R5 ;  /* 0x0000000809097824 */ /* 0x000fe200078e0205 */
[----:B------:R-:W-:Y:S01]  /*16420*/  LEA.HI R6, R6, R2, RZ, 0x6 ;  /* 0x0000000206067211 */ /* 0x000fe200078f30ff */
[----:B------:R-:W-:Y:S01]  /*16430*/  IMAD R7, R17, c[0x0][0x3a0], RZ ;  /* 0x0000e80011077a24 */ /* 0x000fe200078e02ff */
[----:B------:R-:W-:Y:S01]  /*16440*/  LOP3.LUT R8, R3, 0xfffffff8, RZ, 0xc0, !PT ;  /* 0xfffffff803087812 */ /* 0x000fe200078ec0ff */
[----:B------:R-:W-:Y:S01]  /*16450*/  IMAD.WIDE.U32 R18, R215, c[0x0][0x490], R18 ;  /* 0x00012400d7127a25 */ /* 0x000fe200078e0012 */
[----:B-1----:R-:W-:-:S02]  /*16460*/  LEA R9, R75, R9, 0x7 ;  /* 0x000000094b097211 */ /* 0x002fc400078e38ff */
[----:B------:R-:W-:Y:S01]  /*16470*/  SHF.R.S32.HI R3, RZ, 0x3, R3 ;  /* 0x00000003ff037819 */ /* 0x000fe20000011403 */
[----:B------:R-:W-:Y:S01]  /*16480*/  IMAD R12, R215, c[0x0][0x494], R12 ;  /* 0x00012500d70c7a24 */ /* 0x000fe200078e020c */
[----:B------:R-:W-:Y:S01]  /*16490*/  SHF.L.U32 R6, R6, 0x3, RZ ;  /* 0x0000000306067819 */ /* 0x000fe200000006ff */
[----:B------:R-:W-:Y:S02]  /*164a0*/  IMAD R7, R16, c[0x0][0x3a4], R7 ;  /* 0x0000e90010077a24 */ /* 0x000fe400078e0207 */
[----:B------:R-:W-:Y:S02]  /*164b0*/  IMAD.IADD R19, R19, 0x1, R12 ;  /* 0x0000000113137824 */ /* 0x000fe400078e020c */
[----:B------:R-:W-:Y:S01]  /*164c0*/  @P1 IMAD.HI.U32 R12, R9, c[0x0][0x4ec], RZ ;  /* 0x00013b00090c1a27 */ /* 0x000fe200078e00ff */
[----:B------:R-:W-:Y:S02]  /*164d0*/  IADD3 R15, R15, R7, RZ ;  /* 0x000000070f0f7210 */ /* 0x000fe40007ffe0ff */
[----:B------:R-:W-:Y:S01]  /*164e0*/  SHF.R.S32.HI R7, RZ, 0x1f, R216 ;  /* 0x0000001fff077819 */ /* 0x000fe200000114d8 */
[----:B------:R-:W-:Y:S01]  /*164f0*/  IMAD.IADD R2, R2, 0x1, -R8 ;  /* 0x0000000102027824 */ /* 0x000fe200078e0a08 */
[----:B------:R-:W-:Y:S01]  /*16500*/  SEL R216, R216, RZ, !P0 ;  /* 0x000000ffd8d87207 */ /* 0x000fe20004000000 */
[----:B------:R-:W-:Y:S01]  /*16510*/  IMAD.MOV.U32 R8, RZ, RZ, R9 ;  /* 0x000000ffff087224 */ /* 0x000fe200078e0009 */
[----:B------:R-:W-:Y:S01]  /*16520*/  @P1 SHF.R.U32.HI R8, RZ, c[0x0][0x4f0], R12 ;  /* 0x00013c00ff081a19 */ /* 0x000fe2000001160c */
[----:B------:R-:W-:Y:S01]  /*16530*/  IMAD R16, R0, c[0x0][0x3e8], RZ ;  /* 0x0000fa0000107a24 */ /* 0x000fe200078e02ff */
[----:B------:R-:W-:Y:S01]  /*16540*/  SEL R7, R7, RZ, !P0 ;  /* 0x000000ff07077207 */ /* 0x000fe20004000000 */
[----:B------:R-:W-:Y:S01]  /*16550*/  IMAD.WIDE.U32 R14, R215, c[0x0][0x3e8], R14 ;  /* 0x0000fa00d70e7a25 */ /* 0x000fe200078e000e */
[----:B------:R-:W-:-:S03]  /*16560*/  LEA R0, R2, R3, 0x5 ;  /* 0x0000000302007211 */ /* 0x000fc600078e28ff */
[----:B------:R-:W-:Y:S02]  /*16570*/  IMAD.MOV R12, RZ, RZ, -R8 ;  /* 0x000000ffff0c7224 */ /* 0x000fe400078e0a08 */
[----:B------:R-:W-:Y:S02]  /*16580*/  IMAD R16, R215, c[0x0][0x3ec], R16 ;  /* 0x0000fb00d7107a24 */ /* 0x000fe400078e0210 */
[----:B------:R-:W-:-:S03]  /*16590*/  IMAD.WIDE.U32 R18, R216, c[0x0][0x498], R18 ;  /* 0x00012600d8127a25 */ /* 0x000fc600078e0012 */
[----:B------:R-:W-:Y:S01]  /*165a0*/  IADD3 R15, R15, R16, RZ ;  /* 0x000000100f0f7210 */ /* 0x000fe20007ffe0ff */
[----:B------:R-:W-:Y:S01]  /*165b0*/  IMAD R12, R12, c[0x0][0x4e8], R9 ;  /* 0x00013a000c0c7a24 */ /* 0x000fe200078e0209 */
[----:B------:R-:W-:Y:S01]  /*165c0*/  IADD3 R20, P0, R8, R18, RZ ;  /* 0x0000001208147210 */ /* 0x000fe20007f1e0ff */
[----:B------:R-:W-:Y:S01]  /*165d0*/  IMAD R13, R7, c[0x0][0x498], RZ ;  /* 0x00012600070d7a24 */ /* 0x000fe200078e02ff */
[----:B------:R-:W-:Y:S01]  /*165e0*/  SHF.R.S32.HI R16, RZ, 0x1f, R8 ;  /* 0x0000001fff107819 */ /* 0x000fe20000011408 */
[----:B------:R-:W-:Y:S01]  /*165f0*/  IMAD R9, R75, 0x80, R0 ;  /* 0x000000804b097824 */ /* 0x000fe200078e0200 */
[----:B------:R-:W-:Y:S01]  /*16600*/  SHF.R.S32.HI R18, RZ, 0x1f, R12 ;  /* 0x0000001fff127819 */ /* 0x000fe2000001140c */
[----:B------:R-:W-:Y:S02]  /*16610*/  IMAD R13, R216, c[0x0][0x49c], R13 ;  /* 0x00012700d80d7a24 */ /* 0x000fe400078e020d */
[----:B------:R-:W-:Y:S02]  /*16620*/  IMAD.SHL.U32 R0, R3, 0x40, RZ ;  /* 0x0000004003007824 */ /* 0x000fe400078e00ff */
[----:B------:R-:W-:Y:S01]  /*16630*/  IMAD R18, R18, c[0x0][0x488], RZ ;  /* 0x0001220012127a24 */ /* 0x000fe200078e02ff */
[----:B------:R-:W-:Y:S01]  /*16640*/  IADD3.X R21, R16, R19, R13, P0, !PT ;  /* 0x0000001310157210 */ /* 0x000fe200007fe40d */
[----:B------:R-:W-:Y:S01]  /*16650*/  @P1 IMAD.HI.U32 R17, R9, c[0x0][0x4ec], RZ ;  /* 0x00013b0009111a27 */ /* 0x000fe200078e00ff */
[----:B------:R-:W-:-:S03]  /*16660*/  LOP3.LUT R13, R0, 0x1c0, RZ, 0xc0, !PT ;  /* 0x000001c0000d7812 */ /* 0x000fc600078ec0ff */
[----:B------:R-:W-:-:S04]  /*16670*/  IMAD.WIDE.U32 R20, R12, c[0x0][0x488], R20 ;  /* 0x000122000c147a25 */ /* 0x000fc800078e0014 */
[----:B------:R-:W-:Y:S01]  /*16680*/  IMAD R18, R12, c[0x0][0x48c], R18 ;  /* 0x000123000c127a24 */ /* 0x000fe200078e0212 */
[----:B------:R-:W-:Y:S01]  /*16690*/  LEA R12, P0, R20, c[0x0][0x450], 0x2 ;  /* 0x00011400140c7a11 */ /* 0x000fe200078010ff */
[----:B------:R-:W-:Y:S01]  /*166a0*/  IMAD.SHL.U32 R0, R2, 0x8, RZ ;  /* 0x0000000802007824 */ /* 0x000fe200078e00ff */
[----:B------:R-:W-:Y:S01]  /*166b0*/  SHF.R.U32.HI R2, RZ, 0x3, R13 ;  /* 0x00000003ff027819 */ /* 0x000fe2000001160d */
[----:B------:R-:W-:Y:S01]  /*166c0*/  IMAD.MOV.U32 R8, RZ, RZ, R9 ;  /* 0x000000ffff087224 */ /* 0x000fe200078e0009 */
[----:B------:R-:W-:Y:S01]  /*166d0*/  IADD3 R18, R21, R18, RZ ;  /* 0x0000001215127210 */ /* 0x000fe20007ffe0ff */
[----:B------:R-:W-:Y:S01]  /*166e0*/  SHFL.IDX PT, R22, R12, 0x1, 0x1c1f ;  /* 0x003c1f000c167f89 */ /* 0x000fe200000e0000 */
[----:B------:R-:W-:Y:S01]  /*166f0*/  @P1 SHF.R.U32.HI R8, RZ, c[0x0][0x4f0], R17 ;  /* 0x00013c00ff081a19 */ /* 0x000fe20000011611 */
[----:B------:R-:W-:Y:S01]  /*16700*/  IMAD R7, R7, c[0x0][0x3f0], RZ ;  /* 0x0000fc0007077a24 */ /* 0x000fe200078e02ff */
[----:B------:R-:W-:Y:S01]  /*16710*/  LEA.HI.X R18, R20, c[0x0][0x454], R18, 0x2, P0 ;  /* 0x0001150014127a11 */ /* 0x000fe200000f1412 */
[----:B------:R-:W-:Y:S01]  /*16720*/  IMAD R5, R75, 0x80, R5 ;  /* 0x000000804b057824 */ /* 0x000fe200078e0205 */
[----:B------:R-:W-:Y:S01]  /*16730*/  LOP3.LUT R13, R13, 0x38, R0, 0xf8, !PT ;  /* 0x000000380d0d7812 */ /* 0x000fe200078ef800 */
[----:B------:R-:W-:Y:S01]  /*16740*/  SHFL.IDX PT, R20, R12, RZ, 0x1c1f ;  /* 0x001c1fff0c147589 */ /* 0x000fe200000e0000 */
[C---:B------:R-:W-:Y:S01]  /*16750*/  IMAD R7, R216.reuse, c[0x0][0x3f4], R7 ;  /* 0x0000fd00d8077a24 */ /* 0x040fe200078e0207 */
[----:B------:R-:W-:Y:S01]  /*16760*/  SHF.R.S32.HI R16, RZ, 0x1f, R8 ;  /* 0x0000001fff107819 */ /* 0x000fe20000011408 */
[----:B------:R-:W-:Y:S01]  /*16770*/  IMAD.WIDE.U32 R14, R216, c[0x0][0x3f0], R14 ;  /* 0x0000fc00d80e7a25 */ /* 0x000fe200078e000e */
[----:B------:R-:W-:Y:S01]  /*16780*/  LOP3.LUT R13, R13, R2, RZ, 0x3c, !PT ;  /* 0x000000020d0d7212 */ /* 0x000fe200078e3cff */
[----:B------:R-:W1:Y:S01]  /*16790*/  SHFL.IDX PT, R21, R18, RZ, 0x1c1f ;  /* 0x001c1fff12157589 */ /* 0x000e6200000e0000 */
[----:B------:R-:W-:Y:S01]  /*167a0*/  LEA R75, R75, R3, 0x7 ;  /* 0x000000034b4b7211 */ /* 0x000fe200078e38ff */
[----:B------:R-:W-:Y:S01]  /*167b0*/  IMAD.MOV R2, RZ, RZ, -R8 ;  /* 0x000000ffff027224 */ /* 0x000fe200078e0a08 */
[----:B------:R-:W-:Y:S01]  /*167c0*/  IADD3 R15, R15, R7, RZ ;  /* 0x000000070f0f7210 */ /* 0x000fe20007ffe0ff */
[----:B------:R2:W3:Y:S01]  /*167d0*/  SHFL.IDX PT, R23, R18, 0x1, 0x1c1f ;  /* 0x003c1f0012177f89 */ /* 0x0004e200000e0000 */
[----:B------:R-:W-:Y:S01]  /*167e0*/  IMAD R16, R16, c[0x0][0x3e0], RZ ;  /* 0x0000f80010107a24 */ /* 0x000fe200078e02ff */
[----:B------:R-:W-:-:S03]  /*167f0*/  LOP3.LUT R6, R13, 0x7ffffe00, R6, 0xf8, !PT ;  /* 0x7ffffe000d067812 */ /* 0x000fc600078ef806 */
[----:B------:R-:W-:Y:S02]  /*16800*/  IMAD R16, R8, c[0x0][0x3e4], R16 ;  /* 0x0000f90008107a24 */ /* 0x000fe400078e0210 */
[----:B--2---:R-:W-:Y:S02]  /*16810*/  IMAD R18, R2, c[0x0][0x4e8], R9 ;  /* 0x00013a0002127a24 */ /* 0x004fe400078e0209 */
[----:B-----5:R-:W-:Y:S01]  /*16820*/  IMAD R2, R4, c[0x0][0x4e8], RZ ;  /* 0x00013a0004027a24 */ /* 0x020fe200078e02ff */
[----:B------:R-:W-:Y:S01]  /*16830*/  IADD3 R4, R5, 0x8, RZ ;  /* 0x0000000805047810 */ /* 0x000fe20007ffe0ff */
[----:B------:R-:W-:-:S03]  /*16840*/  IMAD.WIDE.U32 R8, R8, c[0x0][0x3e0], R14 ;  /* 0x0000f80008087a25 */ /* 0x000fc600078e000e */
[-C--:B------:R-:W-:Y:S01]  /*16850*/  ISETP.GE.OR P1, PT, R5, R2.reuse, P2 ;  /* 0x000000020500720c */ /* 0x080fe20001726670 */
[----:B------:R-:W-:Y:S01]  /*16860*/  IMAD.IADD R9, R9, 0x1, R16 ;  /* 0x0000000109097824 */ /* 0x000fe200078e0210 */
[----:B------:R-:W-:Y:S02]  /*16870*/  ISETP.GE.OR P0, PT, R4, R2, P2 ;  /* 0x000000020400720c */ /* 0x000fe40001706670 */
[----:B------:R-:W-:Y:S02]  /*16880*/  SHF.R.S32.HI R5, RZ, 0x1f, R18 ;  /* 0x0000001fff057819 */ /* 0x000fe40000011412 */
[----:B------:R-:W-:-:S03]  /*16890*/  SHF.L.U32 R16, R6, 0x1, RZ ;  /* 0x0000000106107819 */ /* 0x000fc600000006ff */
[----:B------:R-:W-:-:S04]  /*168a0*/  IMAD R5, R5, c[0x0][0x3d8], RZ ;  /* 0x0000f60005057a24 */ /* 0x000fc800078e02ff */
[C---:B------:R-:W-:Y:S01]  /*168b0*/  IMAD R17, R18.reuse, c[0x0][0x3dc], R5 ;  /* 0x0000f70012117a24 */ /* 0x040fe200078e0205 */
[----:B-1----:R1:W-:Y:S01]  /*168c0*/  @!P1 ST.E [R20.64], R10 ;  /* 0x0000000a14009985 */ /* 0x0023e2000c101908 */
[----:B------:R-:W-:-:S03]  /*168d0*/  IMAD.WIDE.U32 R18, R18, c[0x0][0x3d8], R8 ;  /* 0x0000f60012127a25 */ /* 0x000fc600078e0008 */
[----:B---3--:R1:W-:Y:S01]  /*168e0*/  @!P0 ST.E [R22.64], R11 ;  /* 0x0000000b16008985 */ /* 0x0083e2000c101908 */
[----:B------:R-:W-:Y:S01]  /*168f0*/  IMAD.IADD R17, R19, 0x1, R17 ;  /* 0x0000000113117824 */ /* 0x000fe200078e0211 */
[C---:B------:R-:W-:Y:S02]  /*16900*/  LEA R74, P0, R18.reuse, c[0x0][0x380], 0x1 ;  /* 0x0000e000124a7a11 */ /* 0x040fe400078008ff */
        /* <DEDUP_REMOVED lines=26> */
[----:B-1----:R-:W1:Y:S01]  /*16ab0*/  LDS.128 R16, [R16+0xc080] ;  /* 0x00c0800010107984 */ /* 0x002e620000000c00 */
[----:B------:R-:W-:-:S07]  /*16ac0*/  ISETP.GE.AND P3, PT, R0, c[0x0][0x3c8], PT ;  /* 0x0000f20000007a0c */ /* 0x000fce0003f66270 */
[----:B------:R-:W-:Y:S02]  /*16ad0*/  @!P2 SHF.R.S32.HI R71, RZ, 0x1f, R72 ;  /* 0x0000001fff47a819 */ /* 0x000fe40000011448 */
[----:B------:R-:W-:Y:S02]  /*16ae0*/  @!P1 SHF.R.S32.HI R69, RZ, 0x1f, R70 ;  /* 0x0000001fff459819 */ /* 0x000fe40000011446 */
[----:B------:R-:W-:Y:S02]  /*16af0*/  @!P0 SHF.R.S32.HI R3, RZ, 0x1f, R68 ;  /* 0x0000001fff038819 */ /* 0x000fe40000011444 */
[----:B------:R-:W-:Y:S01]  /*16b00*/  @!P2 LEA.HI R71, R71, R72, RZ, 0x3 ;  /* 0x000000484747a211 */ /* 0x000fe200078f18ff */
[----:B------:R-:W-:Y:S01]  /*16b10*/  @!P3 IMAD.WIDE R78, R0, 0x2, R76 ;  /* 0x00000002004eb825 */ /* 0x000fe200078e024c */
[----:B------:R-:W-:Y:S02]  /*16b20*/  @!P1 LEA.HI R69, R69, R70, RZ, 0x3 ;  /* 0x0000004645459211 */ /* 0x000fe400078f18ff */
[----:B------:R-:W-:-:S02]  /*16b30*/  @!P0 LEA.HI R3, R3, R68, RZ, 0x3 ;  /* 0x0000004403038211 */ /* 0x000fc400078f18ff */
[----:B------:R-:W-:Y:S02]  /*16b40*/  @!P2 LOP3.LUT R71, R71, 0xfffffff8, RZ, 0xc0, !PT ;  /* 0xfffffff84747a812 */ /* 0x000fe400078ec0ff */
[----:B------:R-:W-:Y:S02]  /*16b50*/  @!P1 LOP3.LUT R69, R69, 0xfffffff8, RZ, 0xc0, !PT ;  /* 0xfffffff845459812 */ /* 0x000fe400078ec0ff */
[----:B------:R-:W-:Y:S01]  /*16b60*/  @!P0 LOP3.LUT R3, R3, 0xfffffff8, RZ, 0xc0, !PT ;  /* 0xfffffff803038812 */ /* 0x000fe200078ec0ff */
[--C-:B------:R-:W-:Y:S01]  /*16b70*/  @!P2 IMAD.WIDE R70, R71, 0x2, R76.reuse ;  /* 0x000000024746a825 */ /* 0x100fe200078e024c */
[----:B--2---:R2:W-:Y:S03]  /*16b80*/  @!P3 ST.E.128 [R78.64], R64 ;  /* 0x000000404e00b985 */ /* 0x0045e6000c101d08 */
[--C-:B------:R-:W-:Y:S01]  /*16b90*/  @!P1 IMAD.WIDE R68, R69, 0x2, R76.reuse ;  /* 0x0000000245449825 */ /* 0x100fe200078e024c */
[----:B---3--:R2:W-:Y:S03]  /*16ba0*/  @!P2 ST.E.128 [R70.64], R48 ;  /* 0x000000304600a985 */ /* 0x0085e6000c101d08 */
[----:B------:R-:W-:Y:S01]  /*16bb0*/  @!P0 IMAD.WIDE R76, R3, 0x2, R76 ;  /* 0x00000002034c8825 */ /* 0x000fe200078e024c */
[----:B----4-:R2:W-:Y:S04]  /*16bc0*/  @!P1 ST.E.128 [R68.64], R32 ;  /* 0x0000002044009985 */ /* 0x0105e8000c101d08 */
[----:B-1----:R2:W-:Y:S02]  /*16bd0*/  @!P0 ST.E.128 [R76.64], R16 ;  /* 0x000000104c008985 */ /* 0x0025e4000c101d08 */
.L_x_667:
[----:B--234-:R-:W-:Y:S05]  /*16be0*/  BSYNC B0 ;  /* 0x0000000000007941 */ /* 0x01cfea0003800000 */
.L_x_666:
[----:B------:R-:W-:Y:S01]  /*16bf0*/  IADD3 R3, R75, 0x20, RZ ;  /* 0x000000204b037810 */ /* 0x000fe20007ffe0ff */
[----:B------:R2:W3:Y:S01]  /*16c00*/  SHFL.IDX PT, R35, R73, 0x1, 0x181f ;  /* 0x00381f0049237f89 */ /* 0x0004e200000e0000 */
[----:B------:R-:W-:Y:S02]  /*16c10*/  BSSY B0, `(.L_x_668) ;  /* 0x000001c000007945 */ /* 0x000fe40003800000 */
[----:B------:R-:W-:Y:S01]  /*16c20*/  ISETP.GE.AND P0, PT, R3, R2, PT ;  /* 0x000000020300720c */ /* 0x000fe20003f06270 */
[----:B------:R2:W4:-:S12]  /*16c30*/  SHFL.IDX PT, R34, R74, 0x1, 0x181f ;  /* 0x00381f004a227f89 */ /* 0x00051800000e0000 */
[----:B------:R-:W-:Y:S05]  /*16c40*/  @P0 BRA `(.L_x_669) ;  /* 0x0000018000000947 */ /* 0x000fea0003800000 */
[C---:B------:R-:W-:Y:S02]  /*16c50*/  IADD3 R32, R0.reuse, 0x40, RZ ;  /* 0x0000004000207810 */ /* 0x040fe40007ffe0ff */
[C---:B------:R-:W-:Y:S02]  /*16c60*/  IADD3 R18, R0.reuse, 0x80, RZ ;  /* 0x0000008000127810 */ /* 0x040fe40007ffe0ff */
[----:B-1----:R-:W-:Y:S02]  /*16c70*/  IADD3 R16, R0, 0xc0, RZ ;  /* 0x000000c000107810 */ /* 0x002fe40007ffe0ff */
        /* <DEDUP_REMOVED lines=21> */
.L_x_669:
[----:B------:R-:W-:Y:S05]  /*16dd0*/  BSYNC B0 ;  /* 0x0000000000007941 */ /* 0x000fea0003800000 */
.L_x_668:
        /* <DEDUP_REMOVED lines=30> */
.L_x_671:
[----:B------:R-:W-:Y:S05]  /*16fc0*/  BSYNC B0 ;  /* 0x0000000000007941 */ /* 0x000fea0003800000 */
.L_x_670:
        /* <DEDUP_REMOVED lines=17> */
[----:B------:R-:W-:Y:S02]  /*170e0*/  @!P2 ST.E.128 [R12.64], R52 ;  /* 0x000000340c00a985 */ /* 0x000fe4000c101d08 */
[----:B------:R-:W-:-:S04]  /*170f0*/  @!P1 IMAD.WIDE R8, R8, 0x2, R10 ;  /* 0x0000000208089825 */ /* 0x000fc800078e020a */
[----:B------:R-:W-:Y:S01]  /*17100*/  @!P0 IMAD.WIDE R2, R2, 0x2, R10 ;  /* 0x0000000202028825 */ /* 0x000fe200078e020a */
[----:B------:R-:W-:Y:S04]  /*17110*/  @!P1 ST.E.128 [R8.64], R36 ;  /* 0x0000002408009985 */ /* 0x000fe8000c101d08 */
[----:B------:R1:W-:Y:S02]  /*17120*/  @!P0 ST.E.128 [R2.64], R20 ;  /* 0x0000001402008985 */ /* 0x0003e4000c101d08 */
[----:B-1----:R-:W-:-:S04]  /*17130*/  IADD3 R2, R0, 0xc0, RZ ;  /* 0x000000c000027810 */ /* 0x002fc80007ffe0ff */
        /* <DEDUP_REMOVED lines=8> */
.L_x_664:
        /* <DEDUP_REMOVED lines=15> */
[----:B-----5:R1:W2:Y:S04]  /*172b0*/  LDG.E R3, [R4.64] ;  /* 0x0000000804037981 */ /* 0x0202a8000c1e1900 */
[----:B-1----:R-:W2:Y:S02]  /*172c0*/  LDG.E R4, [R4.64+0x4] ;  /* 0x0000040804047981 */ /* 0x002ea4000c1e1900 */
[----:B--2---:R-:W-:-:S02]  /*172d0*/  IADD3 R3, -R3, R4, RZ ;  /* 0x0000000403037210 */ /* 0x004fc40007ffe1ff */
.L_x_672:
        /* <DEDUP_REMOVED lines=19> */
[----:B------:R-:W-:-:S05]  /*17410*/  IMAD R4, R215, c[0x0][0x494], R4 ;  /* 0x00012500d7047a24 */ /* 0x000fca00078e0204 */
[----:B------:R-:W-:Y:S01]  /*17420*/  IADD3 R13, R4, R13, RZ ;  /* 0x0000000d040d7210 */ /* 0x000fe20007ffe0ff */
[----:B------:R-:W-:-:S04]  /*17430*/  @P0 IMAD.HI.U32 R6, R8, c[0x0][0x4ec], RZ ;  /* 0x00013b0008060a27 */ /* 0x000fc800078e00ff */
[----:B------:R-:W-:Y:S01]  /*17440*/  IMAD.WIDE.U32 R12, R216, c[0x0][0x498], R12 ;  /* 0x00012600d80c7a25 */ /* 0x000fe200078e000c */
[----:B------:R-:W-:-:S03]  /*17450*/  @P0 SHF.R.U32.HI R7, RZ, c[0x0][0x4f0], R6 ;  /* 0x00013c00ff070a19 */ /* 0x000fc60000011606 */
[----:B------:R-:W-:Y:S01]  /*17460*/  IMAD R6, R5, c[0x0][0x498], RZ ;  /* 0x0001260005067a24 */ /* 0x000fe200078e02ff */
[----:B------:R-:W-:Y:S01]  /*17470*/  IADD3 R12, P0, R7, R12, RZ ;  /* 0x0000000c070c7210 */ /* 0x000fe20007f1e0ff */
[--C-:B------:R-:W-:Y:S02]  /*17480*/  IMAD.MOV R4, RZ, RZ, -R7.reuse ;  /* 0x000000ffff047224 */ /* 0x100fe400078e0a07 */
[----:B------:R-:W-:Y:S02]  /*17490*/  IMAD R6, R216, c[0x0][0x49c], R6 ;  /* 0x00012700d8067a24 */ /* 0x000fe400078e0206 */
[----:B------:R-:W-:Y:S01]  /*174a0*/  IMAD R4, R4, c[0x0][0x4e8], R8 ;  /* 0x00013a0004047a24 */ /* 0x000fe200078e0208 */
[----:B------:R-:W-:-:S04]  /*174b0*/  SHF.R.S32.HI R8, RZ, 0x1f, R7 ;  /* 0x0000001fff087819 */ /* 0x000fc80000011407 */
[----:B------:R-:W-:Y:S02]  /*174c0*/  SHF.R.S32.HI R7, RZ, 0x1f, R4 ;  /* 0x0000001fff077819 */ /* 0x000fe40000011404 */
[----:B------:R-:W-:-:S03]  /*174d0*/  IADD3.X R13, R8, R13, R6, P0, !PT ;  /* 0x0000000d080d7210 */ /* 0x000fc600007fe406 */
[----:B------:R-:W-:Y:S02]  /*174e0*/  IMAD R7, R7, c[0x0][0x488], RZ ;  /* 0x0001220007077a24 */ /* 0x000fe400078e02ff */
[----:B------:R-:W-:-:S04]  /*174f0*/  IMAD.WIDE.U32 R12, R4, c[0x0][0x488], R12 ;  /* 0x00012200040c7a25 */ /* 0x000fc800078e000c */
[----:B------:R-:W-:Y:S01]  /*17500*/  IMAD R4, R4, c[0x0][0x48c], R7 ;  /* 0x0001230004047a24 */ /* 0x000fe200078e0207 */
[----:B------:R-:W-:-:S04]  /*17510*/  LEA R6, P0, R12, c[0x0][0x450], 0x2 ;  /* 0x000114000c067a11 */ /* 0x000fc800078010ff */
[----:B------:R-:W-:-:S04]  /*17520*/  IADD3 R4, R13, R4, RZ ;  /* 0x000000040d047210 */ /* 0x000fc80007ffe0ff */
[----:B------:R-:W-:Y:S02]  /*17530*/  LEA.HI.X R7, R12, c[0x0][0x454], R4, 0x2, P0 ;  /* 0x000115000c077a11 */ /* 0x000fe400000f1404 */
[----:B------:R-:W-:-:S05]  /*17540*/  MOV R4, 0xff800000 ;  /* 0xff80000000047802 */ /* 0x000fca0000000f00 */
[----:B------:R1:W-:Y:S02]  /*17550*/  STG.E [R6.64], R4 ;  /* 0x0000000406007986 */ /* 0x0003e4000c101908 */
.L_x_674:
[----:B------:R-:W-:Y:S05]  /*17560*/  BSYNC B0 ;  /* 0x0000000000007941 */ /* 0x000fea0003800000 */
.L_x_673:
[----:B-1----:R-:W1:Y:S01]  /*17570*/  S2R R7, SR_CTAID.X ;  /* 0x0000000000077919 */ /* 0x002e620000002500 */
[----:B------:R-:W-:Y:S01]  /*17580*/  SHF.R.S32.HI R8, RZ, 0x1f, R2 ;  /* 0x0000001fff087819 */ /* 0x000fe20000011402 */
[----:B------:R-:W-:Y:S01]  /*17590*/  IMAD R4, R11, c[0x0][0x3a0], RZ ;  /* 0x0000e8000b047a24 */ /* 0x000fe200078e02ff */
[----:B------:R-:W-:Y:S01]  /*175a0*/  MOV R6, c[0x0][0x4e8] ;  /* 0x00013a0000067a02 */ /* 0x000fe20000000f00 */
[----:B------:R-:W-:Y:S01]  /*175b0*/  IMAD R0, R0, c[0x0][0x3e8], RZ ;  /* 0x0000fa0000007a24 */ /* 0x000fe200078e02ff */
[-C--:B------:R-:W-:Y:S01]  /*175c0*/  LEA.HI R8, R8, R2.reuse, RZ, 0x3 ;  /* 0x0000000208087211 */ /* 0x080fe200078f18ff */
[----:B------:R-:W-:Y:S01]  /*175d0*/  IMAD R4, R10, c[0x0][0x3a4], R4 ;  /* 0x0000e9000a047a24 */ /* 0x000fe200078e0204 */
[----:B------:R-:W-:Y:S01]  /*175e0*/  ISETP.NE.AND P0, PT, R6, 0x1, PT ;  /* 0x000000010600780c */ /* 0x000fe20003f05270 */
[----:B------:R-:W-:Y:S01]  /*175f0*/  IMAD.WIDE.U32 R10, R10, c[0x0][0x3a0], RZ ;  /* 0x0000e8000a0a7a25 */ /* 0x000fe200078e00ff */
[----:B------:R-:W-:Y:S01]  /*17600*/  LOP3.LUT R9, R8, 0xfffffff8, RZ, 0xc0, !PT ;  /* 0xfffffff808097812 */ /* 0x000fe200078ec0ff */
[----:B------:R-:W-:Y:S01]  /*17610*/  BSSY B0, `(.L_x_675) ;  /* 0x000003e000007945 */ /* 0x000fe20003800000 */
[----:B------:R-:W-:Y:S01]  /*17620*/  SHF.R.S32.HI R8, RZ, 0x3, R8 ;  /* 0x00000003ff087819 */ /* 0x000fe20000011408 */
[----:B------:R-:W-:Y:S01]  /*17630*/  IMAD.IADD R13, R11, 0x1, R4 ;  /* 0x000000010b0d7824 */ /* 0x000fe200078e0204 */
[----:B------:R-:W-:Y:S01]  /*17640*/  IADD3 R11, -R9, R2, RZ ;  /* 0x00000002090b7210 */ /* 0x000fe20007ffe1ff */
[----:B------:R-:W-:-:S02]  /*17650*/  IMAD.MOV.U32 R12, RZ, RZ, R10 ;  /* 0x000000ffff0c7224 */ /* 0x000fc400078e000a */
[----:B------:R-:W-:Y:S01]  /*17660*/  IMAD R0, R215, c[0x0][0x3ec], R0 ;  /* 0x0000fb00d7007a24 */ /* 0x000fe200078e0200 */
[----:B------:R-:W-:Y:S01]  /*17670*/  LEA R2, R11, R8, 0x5 ;  /* 0x000000080b027211 */ /* 0x000fe200078e28ff */
[----:B------:R-:W-:Y:S01]  /*17680*/  IMAD.WIDE.U32 R12, R215, c[0x0][0x3e8], R12 ;  /* 0x0000fa00d70c7a25 */ /* 0x000fe200078e000c */
[----:B------:R-:W-:-:S03]  /*17690*/  SHF.L.U32 R11, R11, 0x3, RZ ;  /* 0x000000030b0b7819 */ /* 0x000fc600000006ff */
[----:B------:R-:W-:Y:S01]  /*176a0*/  IMAD R5, R5, c[0x0][0x3f0], RZ ;  /* 0x0000fc0005057a24 */ /* 0x000fe200078e02ff */
[----:B------:R-:W-:Y:S01]  /*176b0*/  IADD3 R13, R0, R13, RZ ;  /* 0x0000000d000d7210 */ /* 0x000fe20007ffe0ff */
[C---:B-1----:R-:W-:Y:S01]  /*176c0*/  IMAD R2, R7.reuse, 0x80, R2 ;  /* 0x0000008007027824 */ /* 0x042fe200078e0202 */
[----:B------:R-:W-:Y:S01]  /*176d0*/  LEA R7, R7, R8, 0x7 ;  /* 0x0000000807077211 */ /* 0x000fe200078e38ff */
[----:B------:R-:W-:Y:S01]  /*176e0*/  IMAD R5, R216, c[0x0][0x3f4], R5 ;  /* 0x0000fd00d8057a24 */ /* 0x000fe200078e0205 */
[C---:B------:R-:W-:Y:S01]  /*176f0*/  IADD3 R10, R11.reuse, 0x40, RZ ;  /* 0x000000400b0a7810 */ /* 0x040fe20007ffe0ff */
[----:B------:R-:W-:Y:S01]  /*17700*/  @P0 IMAD.HI.U32 R0, R2, c[0x0][0x4ec], RZ ;  /* 0x00013b0002000a27 */ /* 0x000fe200078e00ff */
[----:B------:R-:W-:Y:S02]  /*17710*/  MOV R4, R2 ;  /* 0x0000000200047202 */ /* 0x000fe40000000f00 */
[----:B------:R-:W-:Y:S01]  /*17720*/  IADD3 R9, R11, 0x80, RZ ;  /* 0x000000800b097810 */ /* 0x000fe20007ffe0ff */
[----:B------:R-:W-:Y:S01]  /*17730*/  IMAD.WIDE.U32 R12, R216, c[0x0][0x3f0], R12 ;  /* 0x0000fc00d80c7a25 */ /* 0x000fe200078e000c */
[----:B------:R-:W-:-:S02]  /*17740*/  @P0 SHF.R.U32.HI R4, RZ, c[0x0][0x4f0], R0 ;  /* 0x00013c00ff040a19 */ /* 0x000fc40000011600 */
[----:B------:R-:W-:Y:S02]  /*17750*/  IADD3 R8, R11, 0xc0, RZ ;  /* 0x000000c00b087810 */ /* 0x000fe40007ffe0ff */
[--C-:B------:R-:W-:Y:S01]  /*17760*/  SHF.R.S32.HI R6, RZ, 0x1f, R4.reuse ;  /* 0x0000001fff067819 */ /* 0x100fe20000011404 */
[----:B------:R-:W-:Y:S01]  /*17770*/  IMAD.MOV R0, RZ, RZ, -R4 ;  /* 0x000000ffff007224 */ /* 0x000fe200078e0a04 */
[----:B------:R-:W-:-:S03]  /*17780*/  IADD3 R13, R13, R5, RZ ;  /* 0x000000050d0d7210 */ /* 0x000fc60007ffe0ff */
[----:B------:R-:W-:Y:S02]  /*17790*/  IMAD R6, R6, c[0x0][0x3e0], RZ ;  /* 0x0000f80006067a24 */ /* 0x000fe400078e02ff */
[----:B------:R-:W-:Y:S02]  /*177a0*/  IMAD R0, R0, c[0x0][0x4e8], R2 ;  /* 0x00013a0000007a24 */ /* 0x000fe400078e0202 */
[----:B------:R-:W-:-:S03]  /*177b0*/  IMAD.WIDE.U32 R12, R4, c[0x0][0x3e0], R12 ;  /* 0x0000f800040c7a25 */ /* 0x000fc600078e000c */
[----:B------:R-:W-:Y:S01]  /*177c0*/  SHF.R.S32.HI R2, RZ, 0x1f, R0 ;  /* 0x0000001fff027819 */ /* 0x000fe20000011400 */
[----:B------:R-:W-:-:S04]  /*177d0*/  IMAD R6, R4, c[0x0][0x3e4], R6 ;  /* 0x0000f90004067a24 */ /* 0x000fc800078e0206 */
[----:B------:R-:W-:Y:S01]  /*177e0*/  IMAD R2, R2, c[0x0][0x3d8], RZ ;  /* 0x0000f60002027a24 */ /* 0x000fe200078e02ff */
[----:B------:R-:W-:Y:S01]  /*177f0*/  IADD3 R13, R13, R6, RZ ;  /* 0x000000060d0d7210 */ /* 0x000fe20007ffe0ff */
[----:B-----5:R-:W-:Y:S02]  /*17800*/  IMAD R6, R3, c[0x0][0x4e8], RZ ;  /* 0x00013a0003067a24 */ /* 0x020fe400078e02ff */
        /* <DEDUP_REMOVED lines=30> */
.L_x_676:
[----:B------:R-:W-:Y:S05]  /*179f0*/  BSYNC B0 ;  /* 0x0000000000007941 */ /* 0x000fea0003800000 */
.L_x_675:
[----:B------:R-:W-:Y:S01]  /*17a00*/  IADD3 R3, R7, 0x20, RZ ;  /* 0x0000002007037810 */ /* 0x000fe20007ffe0ff */
[----:B--2---:R2:W4:Y:S01]  /*17a10*/  SHFL.IDX PT, R13, R0, 0x1, 0x181f ;  /* 0x00381f00000d7f89 */ /* 0x00452200000e0000 */
        /* <DEDUP_REMOVED lines=25> */
.L_x_678:
[----:B------:R-:W-:Y:S05]  /*17bb0*/  BSYNC B0 ;  /* 0x0000000000007941 */ /* 0x000fea0003800000 */
.L_x_677:
[----:B------:R-:W-:Y:S01]  /*17bc0*/  IADD3 R3, R7, 0x40, RZ ;  /* 0x0000004007037810 */ /* 0x000fe20007ffe0ff */
[----:B-1--4-:R1:W4:Y:S01]  /*17bd0*/  SHFL.IDX PT, R13, R0, 0x2, 0x181f ;  /* 0x00581f00000d7f89 */ /* 0x01232200000e0000 */
        /* <DEDUP_REMOVED lines=25> */
.L_x_680:
[----:B------:R-:W-:Y:S05]  /*17d70*/  BSYNC B0 ;  /* 0x0000000000007941 */ /* 0x000fea0003800000 */
.L_x_679:
        /* <DEDUP_REMOVED lines=15> */
[----:B------:R1:W-:Y:S02]  /*17e70*/  @!P2 ST.E.128 [R6.64], RZ ;  /* 0x000000ff0600a985 */ /* 0x0003e4000c101d08 */
[----:B---3--:R-:W-:-:S04]  /*17e80*/  @!P1 IMAD.WIDE R4, R4, 0x2, R2 ;  /* 0x0000000204049825 */ /* 0x008fc800078e0202 */
        /* <DEDUP_REMOVED lines=11> */
.L_x_681:
        /* <DEDUP_REMOVED lines=12> */
.L_x_1538:


//--------------------- .text._ZN7cutlass13device_kernelIN5flash19enable_sm80_to_sm89INS1_16FlashAttnFwdSm80INS1_25CollectiveMainloopFwdSm80ILi8ELi1ELb0EN4cute5tupleIJNS5_1CILi128EEENS7_ILi96EEENS7_ILi256EEEEEELi256ENS_10bfloat16_tEfNS_4arch4Sm80ELb0ELb0ELb0ELb0ELb0ELb0ELb1ELb0EEENS1_21CollectiveEpilogueFwdINS6_IJS8_SA_S9_EEENS6_IJNS7_ILi1EEESI_SI_EEESC_SE_Li256ELb0ELb1ELb0ELb0EEENS1_19SingleTileSchedulerILb0ELb0ELb1ELi128EEEEEEEEEvNT_6ParamsE --------------------------
	.section	.text._ZN7cutlass13device_kernelIN5flash19enable_sm80_to_sm89INS1_16FlashAttnFwdSm80INS1_25CollectiveMainloopFwdSm80ILi8ELi1ELb0EN4cute5tupleIJNS5_1CILi128EEENS7_ILi96EEENS7_ILi256EEEEEELi256ENS_10bfloat16_tEfNS_4arch4Sm80ELb0ELb0ELb0ELb0ELb0ELb0ELb1ELb0EEENS1_21CollectiveEpilogueFwdINS6_IJS8_SA_S9_EEENS6_IJNS7_ILi1EEESI_SI_EEESC_SE_Li256ELb0ELb1ELb0ELb0EEENS1_19SingleTileSchedulerILb0ELb0ELb1ELi128EEEEEEEEEvNT_6ParamsE,"ax",@progbits
	.sectioninfo	@"SHI_REGISTERS=255"
	.align	128
.text._ZN7cutlass13device_kernelIN5flash19enable_sm80_to_sm89INS1_16FlashAttnFwdSm80INS1_25CollectiveMainloopFwdSm80ILi8ELi1ELb0EN4cute5tupleIJNS5_1CILi128EEENS7_ILi96EEENS7_ILi256EEEEEELi256ENS_10bfloat16_tEfNS_4arch4Sm80ELb0ELb0ELb0ELb0ELb0ELb0ELb1ELb0EEENS1_21CollectiveEpilogueFwdINS6_IJS8_SA_S9_EEENS6_IJNS7_ILi1EEESI_SI_EEESC_SE_Li256ELb0ELb1ELb0ELb0EEENS1_19SingleTileSchedulerILb0ELb0ELb1ELi128EEEEEEEEEvNT_6ParamsE:
        .type           _ZN7cutlass13device_kernelIN5flash19enable_sm80_to_sm89INS1_16FlashAttnFwdSm80INS1_25CollectiveMainloopFwdSm80ILi8ELi1ELb0EN4cute5tupleIJNS5_1CILi128EEENS7_ILi96EEENS7_ILi256EEEEEELi256ENS_10bfloat16_tEfNS_4arch4Sm80ELb0ELb0ELb0ELb0ELb0ELb0ELb1ELb0EEENS1_21CollectiveEpilogueFwdINS6_IJS8_SA_S9_EEENS6_IJNS7_ILi1EEESI_SI_EEESC_SE_Li256ELb0ELb1ELb0ELb0EEENS1_19SingleTileSchedulerILb0ELb0ELb1ELi128EEEEEEEEEvNT_6ParamsE,@function
        .size           _ZN7cutlass13device_kernelIN5flash19enable_sm80_to_sm89INS1_16FlashAttnFwdSm80INS1_25CollectiveMainloopFwdSm80ILi8ELi1ELb0EN4cute5tupleIJNS5_1CILi128EEENS7_ILi96EEENS7_ILi256EEEEEELi256ENS_10bfloat16_tEfNS_4arch4Sm80ELb0ELb0ELb0ELb0ELb0ELb0ELb1ELb0EEENS1_21CollectiveEpilogueFwdINS6_IJS8_SA_S9_EEENS6_IJNS7_ILi1EEESI_SI_EEESC_SE_Li256ELb0ELb1ELb0ELb0EEENS1_19SingleTileSchedulerILb0ELb0ELb1ELi128EEEEEEEEEvNT_6ParamsE,(.L_x_1539 - _ZN7cutlass13device_kernelIN5flash19enable_sm80_to_sm89INS1_16FlashAttnFwdSm80INS1_25CollectiveMainloopFwdSm80ILi8ELi1ELb0EN4cute5tupleIJNS5_1CILi128EEENS7_ILi96EEENS7_ILi256EEEEEELi256ENS_10bfloat16_tEfNS_4arch4Sm80ELb0ELb0ELb0ELb0ELb0ELb0ELb1ELb0EEENS1_21CollectiveEpilogueFwdINS6_IJS8_SA_S9_EEENS6_IJNS7_ILi1EEESI_SI_EEESC_SE_Li256ELb0ELb1ELb0ELb0EEENS1_19SingleTileSchedulerILb0ELb0ELb1ELi128EEEEEEEEEvNT_6ParamsE)
        .other          _ZN7cutlass13device_kernelIN5flash19enable_sm80_to_sm89INS1_16FlashAttnFwdSm80INS1_25CollectiveMainloopFwdSm80ILi8ELi1ELb0EN4cute5tupleIJNS5_1CILi128EEENS7_ILi96EEENS7_ILi256EEEEEELi256ENS_10bfloat16_tEfNS_4arch4Sm80ELb0ELb0ELb0ELb0ELb0ELb0ELb1ELb0EEENS1_21CollectiveEpilogueFwdINS6_IJS8_SA_S9_EEENS6_IJNS7_ILi1EEESI_SI_EEESC_SE_Li256ELb0ELb1ELb0ELb0EEENS1_19SingleTileSchedulerILb0ELb0ELb1ELi128EEEEEEEEEvNT_6ParamsE,@"STO_CUDA_ENTRY STV_DEFAULT"
_ZN7cutlass13device_kernelIN5flash19enable_sm80_to_sm89INS1_16FlashAttnFwdSm80INS1_25CollectiveMainloopFwdSm80ILi8ELi1ELb0EN4cute5tupleIJNS5_1CILi128EEENS7_ILi96EEENS7_ILi256EEEEEELi256ENS_10bfloat16_tEfNS_4arch4Sm80ELb0ELb0ELb0ELb0ELb0ELb0ELb1ELb0EEENS1_21CollectiveEpilogueFwdINS6_IJS8_SA_S9_EEENS6_IJNS7_ILi1EEESI_SI_EEESC_SE_Li256ELb0ELb1ELb0ELb0EEENS1_19SingleTileSchedulerILb0ELb0ELb1ELi128EEEEEEEEEvNT_6ParamsE:
        /* <DEDUP_REMOVED lines=15> */
[----:B------:R-:W-:Y:S01]  /*00f0*/  IMAD.MOV.U32 R131, RZ, RZ, c[0x0][0x1e0] ;  /* 0x00007800ff837624 */ /* 0x000fe200078e00ff */
[----:B------:R-:W-:Y:S01]  /*0100*/  ISETP.NE.AND P0, PT, R16, 0x1, PT ;  /* 0x000000011000780c */ /* 0x000fe20003f05270 */
[----:B------:R-:W-:Y:S01]  /*0110*/  IMAD R5, R24, c[0x0][0x1c0], RZ ;  /* 0x0000700018057a24 */ /* 0x000fe200078e02ff */
[----:B------:R-:W4:Y:S01]  /*0120*/  S2R R27, SR_CTAID.Y ;  /* 0x00000000001b7919 */ /* 0x000f220000002600 */
[----:B------:R-:W-:Y:S01]  /*0130*/  IMAD R16, R16, c[0x0][0x168], RZ ;  /* 0x00005a0010107a24 */ /* 0x000fe200078e02ff */
[----:B------:R-:W-:Y:S01]  /*0140*/  IADD3 R15, R139, 0x5f, RZ ;  /* 0x0000005f8b0f7810 */ /* 0x000fe20007ffe0ff */
[----:B------:R-:W-:Y:S01]  /*0150*/  IMAD.MOV.U32 R134, RZ, RZ, c[0x0][0x1e4] ;  /* 0x00007900ff867624 */ /* 0x000fe200078e00ff */
[----:B------:R-:W5:Y:S01]  /*0160*/  S2R R8, SR_CTAID.X ;  /* 0x0000000000087919 */ /* 0x000f620000002500 */
[----:B------:R-:W-:Y:S01]  /*0170*/  IMAD.MOV.U32 R57, RZ, RZ, 0x40 ;  /* 0x00000040ff397424 */ /* 0x000fe200078e00ff */
[----:B---3--:R-:W-:-:S04]  /*0180*/  SHF.R.S32.HI R23, RZ, 0x1f, R26 ;  /* 0x0000001fff177819 */ /* 0x008fc8000001141a */
[----:B-1----:R-:W-:Y:S01]  /*0190*/  LEA.HI R2, R23, R26, RZ, 0x3 ;  /* 0x0000001a17027211 */ /* 0x002fe200078f18ff */
[C---:B----4-:R-:W-:Y:S01]  /*01a0*/  IMAD.WIDE.U32 R6, R27.reuse, c[0x0][0x1b8], RZ ;  /* 0x00006e001b067a25 */ /* 0x050fe200078e00ff */
[----:B------:R-:W-:Y:S02]  /*01b0*/  SHF.R.S32.HI R28, RZ, 0x1f, R27 ;  /* 0x0000001fff1c7819 */ /* 0x000fe4000001141b */
[----:B------:R-:W-:Y:S02]  /*01c0*/  LOP3.LUT R0, R2, 0xfffffff8, RZ, 0xc0, !PT ;  /* 0xfffffff802007812 */ /* 0x000fe400078ec0ff */
[----:B------:R-:W-:Y:S01]  /*01d0*/  SHF.R.S32.HI R20, RZ, 0x3, R2 ;  /* 0x00000003ff147819 */ /* 0x000fe20000011402 */
[----:B------:R-:W-:Y:S02]  /*01e0*/  IMAD R2, R28, c[0x0][0x1b8], RZ ;  /* 0x00006e001c027a24 */ /* 0x000fe400078e02ff */
[----:B------:R-:W-:Y:S01]  /*01f0*/  IMAD.IADD R56, R26, 0x1, -R0 ;  /* 0x000000011a387824 */ /* 0x000fe200078e0a00 */
[----:B------:R-:W-:Y:S01]  /*0200*/  SHF.R.S32.HI R25, RZ, 0x1f, R20 ;  /* 0x0000001fff197819 */ /* 0x000fe20000011414 */
[----:B------:R-:W-:-:S02]  /*0210*/  IMAD R2, R27, c[0x0][0x1bc], R2 ;  /* 0x00006f001b027a24 */ /* 0x000fc400078e0202 */
[----:B------:R-:W-:Y:S02]  /*0220*/  IMAD R0, R56, 0x20, R20 ;  /* 0x0000002038007824 */ /* 0x000fe400078e0214 */
[----:B------:R-:W-:Y:S02]  /*0230*/  IMAD.IADD R3, R7, 0x1, R2 ;  /* 0x0000000107037824 */ /* 0x000fe400078e0202 */
[----:B-----5:R-:W-:Y:S02]  /*0240*/  IMAD R9, R8, 0x80, R0 ;  /* 0x0000008008097824 */ /* 0x020fe400078e0200 */
[----:B------:R-:W-:Y:S02]  /*0250*/  IMAD.MOV.U32 R2, RZ, RZ, R6 ;  /* 0x000000ffff027224 */ /* 0x000fe400078e0006 */
[----:B------:R-:W-:Y:S01]  /*0260*/  @P0 IMAD.HI.U32 R4, R9, c[0x0][0x2c8], RZ ;  /* 0x0000b20009040a27 */ /* 0x000fe200078e00ff */
[----:B------:R-:W-:Y:S03]  /*0270*/  STL [R1+0x44], R9 ;  /* 0x0000440901007387 */ /* 0x000fe60000100800 */
[----:B------:R-:W-:Y:S01]  /*0280*/  IMAD.MOV.U32 R0, RZ, RZ, R9 ;  /* 0x000000ffff007224 */ /* 0x000fe200078e0009 */
[----:B------:R-:W-:Y:S01]  /*0290*/  @P0 SHF.R.U32.HI R0, RZ, c[0x0][0x2cc], R4 ;  /* 0x0000b300ff000a19 */ /* 0x000fe20000011604 */
[----:B------:R-:W-:-:S02]  /*02a0*/  IMAD R4, R22, c[0x0][0x1c4], R5 ;  /* 0x0000710016047a24 */ /* 0x000fc400078e0205 */
[----:B------:R-:W-:Y:S01]  /*02b0*/  IMAD.WIDE.U32 R2, R22, c[0x0][0x1c0], R2 ;  /* 0x0000700016027a25 */ /* 0x000fe200078e0002 */
[----:B------:R-:W-:-:S03]  /*02c0*/  SHF.R.S32.HI R5, RZ, 0x1f, R0 ;  /* 0x0000001fff057819 */ /* 0x000fc60000011400 */
[----:B------:R-:W-:Y:S02]  /*02d0*/  IMAD.IADD R3, R3, 0x1, R4 ;  /* 0x0000000103037824 */ /* 0x000fe400078e0204 */
[----:B------:R-:W-:Y:S02]  /*02e0*/  IMAD.MOV R4, RZ, RZ, -R0 ;  /* 0x000000ffff047224 */ /* 0x000fe400078e0a00 */
[----:B------:R-:W-:Y:S02]  /*02f0*/  IMAD R5, R5, c[0x0][0x1b0], RZ ;  /* 0x00006c0005057a24 */ /* 0x000fe400078e02ff */
[----:B------:R-:W-:Y:S02]  /*0300*/  IMAD R4, R4, c[0x0][0x2c4], R9 ;  /* 0x0000b10004047a24 */ /* 0x000fe400078e0209 */
[----:B------:R-:W-:-:S04]  /*0310*/  IMAD.WIDE.U32 R2, R0, c[0x0][0x1b0], R2 ;  /* 0x00006c0000027a25 */ /* 0x000fc800078e0002 */
[----:B------:R-:W-:Y:S01]  /*0320*/  IMAD R0, R0, c[0x0][0x1b4], R5 ;  /* 0x00006d0000007a24 */ /* 0x000fe200078e0205 */
[----:B------:R-:W-:Y:S01]  /*0330*/  SHF.R.S32.HI R5, RZ, 0x1f, R4 ;  /* 0x0000001fff057819 */ /* 0x000fe20000011404 */
[----:B------:R-:W-:Y:S02]  /*0340*/  IMAD.SHL.U32 R6, R20, 0x40, RZ ;  /* 0x0000004014067824 */ /* 0x000fe400078e00ff */
[----:B------:R-:W-:Y:S02]  /*0350*/  IMAD.IADD R3, R3, 0x1, R0 ;  /* 0x0000000103037824 */ /* 0x000fe400078e0200 */
[----:B------:R-:W-:Y:S02]  /*0360*/  IMAD R0, R5, c[0x0][0x1a8], RZ ;  /* 0x00006a0005007a24 */ /* 0x000fe400078e02ff */
[----:B------:R-:W-:-:S04]  /*0370*/  IMAD.WIDE.U32 R2, R4, c[0x0][0x1a8], R2 ;  /* 0x00006a0004027a25 */ /* 0x000fc800078e0002 */
[----:B------:R-:W-:Y:S01]  /*0380*/  IMAD R5, R4, c[0x0][0x1ac], R0 ;  /* 0x00006b0004057a24 */ /* 0x000fe200078e0200 */
[----:B------:R-:W-:Y:S01]  /*0390*/  LEA R17, P0, R2, c[0x0][0x160], 0x1 ;  /* 0x0000580002117a11 */ /* 0x000fe200078008ff */
[----:B------:R-:W-:Y:S01]  /*03a0*/  IMAD.SHL.U32 R30, R56, 0x8, RZ ;  /* 0x00000008381e7824 */ /* 0x000fe200078e00ff */
[----:B------:R-:W-:Y:S01]  /*03b0*/  LOP3.LUT R0, R6, 0x1c0, RZ, 0xc0, !PT ;  /* 0x000001c006007812 */ /* 0x000fe200078ec0ff */
[----:B------:R-:W-:Y:S02]  /*03c0*/  IMAD.IADD R3, R3, 0x1, R5 ;  /* 0x0000000103037824 */ /* 0x000fe400078e0205 */
[----:B------:R-:W-:Y:S01]  /*03d0*/  IMAD R19, R8, 0x80, R20 ;  /* 0x0000008008137824 */ /* 0x000fe200078e0214 */
[----:B------:R-:W-:Y:S01]  /*03e0*/  LOP3.LUT R4, R0, 0x38, R30, 0xf8, !PT ;  /* 0x0000003800047812 */ /* 0x000fe200078ef81e */
[----:B------:R-:W-:Y:S01]  /*03f0*/  SHFL.IDX PT, R6, R17, 0x1, 0x181f ;  /* 0x00381f0011067f89 */ /* 0x000fe200000e0000 */
[----:B------:R-:W-:Y:S02]  /*0400*/  LEA.HI.X R18, R2, c[0x0][0x164], R3, 0x1, P0 ;  /* 0x0000590002127a11 */ /* 0x000fe400000f0c03 */
[----:B------:R-:W-:Y:S01]  /*0410*/  SHF.R.U32.HI R0, RZ, 0x3, R0 ;  /* 0x00000003ff007819 */ /* 0x000fe20000011600 */
[----:B------:R-:W1:Y:S01]  /*0420*/  SHFL.IDX PT, R2, R17, RZ, 0x181f ;  /* 0x00181fff11027589 */ /* 0x000e6200000e0000 */
[----:B------:R-:W-:-:S02]  /*0430*/  ISETP.GE.AND P0, PT, R19, R16, PT ;  /* 0x000000101300720c */ /* 0x000fc40003f06270 */
[----:B------:R-:W-:Y:S01]  /*0440*/  LOP3.LUT R0, R4, R0, RZ, 0x3c, !PT ;  /* 0x0000000004007212 */ /* 0x000fe200078e3cff */
[----:B------:R-:W3:Y:S01]  /*0450*/  SHFL.IDX PT, R3, R18, RZ, 0x181f ;  /* 0x00181fff12037589 */ /* 0x000ee200000e0000 */
[----:B------:R-:W-:Y:S02]  /*0460*/  LEA.HI R4, R23, R26, RZ, 0x6 ;  /* 0x0000001a17047211 */ /* 0x000fe400078f30ff */
[----:B------:R-:W-:Y:S01]  /*0470*/  IADD3 R5, R19, 0x20, RZ ;  /* 0x0000002013057810 */ /* 0x000fe20007ffe0ff */
[----:B------:R-:W4:Y:S01]  /*0480*/  SHFL.IDX PT, R7, R18, 0x1, 0x181f ;  /* 0x00381f0012077f89 */ /* 0x000f2200000e0000 */
[----:B------:R-:W-:Y:S01]  /*0490*/  IADD3 R33, R30, 0x40, RZ ;  /* 0x000000401e217810 */ /* 0x000fe20007ffe0ff */
[----:B------:R-:W-:Y:S01]  /*04a0*/  IMAD.SHL.U32 R4, R4, 0x8, RZ ;  /* 0x0000000804047824 */ /* 0x000fe200078e00ff */
[C---:B------:R-:W-:Y:S01]  /*04b0*/  IADD3 R32, R30.reuse, 0x80, RZ ;  /* 0x000000801e207810 */ /* 0x040fe20007ffe0ff */
[----:B------:R-:W-:Y:S01]  /*04c0*/  STL [R1+0x40], R19 ;  /* 0x0000401301007387 */ /* 0x000fe20000100800 */
[----:B------:R-:W-:-:S02]  /*04d0*/  IADD3 R29, R30, 0xc0, RZ ;  /* 0x000000c01e1d7810 */ /* 0x000fc40007ffe0ff */
[----:B------:R-:W-:Y:S02]  /*04e0*/  LOP3.LUT R135, R0, 0xfffffe00, R4, 0xf8, !PT ;  /* 0xfffffe0000877812 */ /* 0x000fe400078ef804 */
[----:B------:R-:W-:Y:S02]  /*04f0*/  ISETP.GE.AND P2, PT, R5, R16, PT ;  /* 0x000000100500720c */ /* 0x000fe40003f46270 */
[----:B------:R-:W-:Y:S01]  /*0500*/  @!P0 SHF.R.S32.HI R0, RZ, 0x1f, R33 ;  /* 0x0000001fff008819 */ /* 0x000fe20000011421 */
[----:B------:R-:W-:Y:S01]  /*0510*/  STL [R1+0x38], R135 ;  /* 0x0000388701007387 */ /* 0x000fe20000100800 */
[----:B------:R-:W-:Y:S02]  /*0520*/  @!P0 SHF.R.S32.HI R8, RZ, 0x1f, R32 ;  /* 0x0000001fff088819 */ /* 0x000fe40000011420 */
[----:B------:R-:W-:Y:S02]  /*0530*/  @!P0 SHF.R.S32.HI R5, RZ, 0x1f, R29 ;  /* 0x0000001fff058819 */ /* 0x000fe4000001141d */
[----:B------:R-:W-:-:S02]  /*0540*/  SHF.R.S32.HI R31, RZ, 0x1f, R30 ;  /* 0x0000001fff1f7819 */ /* 0x000fc4000001141e */
[----:B-1----:R-:W-:Y:S02]  /*0550*/  @!P0 LEA R4, P1, R30, R2, 0x1 ;  /* 0x000000021e048211 */ /* 0x002fe400078208ff */
[----:B------:R-:W-:Y:S01]  /*0560*/  @!P0 LEA.HI R10, R0, R33, RZ, 0x3 ;  /* 0x00000021000a8211 */ /* 0x000fe200078f18ff */
[----:B------:R-:W-:Y:S01]  /*0570*/  STL.64 [R1+0x18], R30 ;  /* 0x0000181e01007387 */ /* 0x000fe20000100a00 */
[----:B------:R-:W-:Y:S02]  /*0580*/  @!P0 LEA.HI R8, R8, R32, RZ, 0x3 ;  /* 0x0000002008088211 */ /* 0x000fe400078f18ff */
[C---:B------:R-:W-:Y:S01]  /*0590*/  ISETP.GE.AND P3, PT, R30.reuse, c[0x0][0x198], PT ;  /* 0x000066001e007a0c */ /* 0x040fe20003f66270 */
[----:B------:R-:W-:Y:S01]  /*05a0*/  STL [R1+0x8], R33 ;  /* 0x0000082101007387 */ /* 0x000fe20000100800 */
[----:B------:R-:W-:Y:S02]  /*05b0*/  @!P0 LEA.HI R0, R5, R29, RZ, 0x3 ;  /* 0x0000001d05008211 */ /* 0x000fe400078f18ff */
[----:B---3--:R-:W-:Y:S01]  /*05c0*/  @!P0 LEA.HI.X R5, R30, R3, R31, 0x1, P1 ;  /* 0x000000031e058211 */ /* 0x008fe200008f0c1f */
[----:B------:R-:W-:Y:S01]  /*05d0*/  STL [R1+0x2c], R32 ;  /* 0x00002c2001007387 */ /* 0x000fe20000100800 */
[----:B------:R-:W-:-:S02]  /*05e0*/  @!P0 LOP3.LUT R8, R8, 0xfffffff8, RZ, 0xc0, !PT ;  /* 0xfffffff808088812 */ /* 0x000fc400078ec0ff */
[----:B------:R-:W-:Y:S01]  /*05f0*/  ISETP.GE.AND P1, PT, R33, c[0x0][0x198], PT ;  /* 0x0000660021007a0c */ /* 0x000fe20003f26270 */
[----:B------:R-:W-:Y:S01]  /*0600*/  STL [R1+0x28], R29 ;  /* 0x0000281d01007387 */ /* 0x000fe20000100800 */
[----:B------:R-:W-:Y:S01]  /*0610*/  ISETP.GE.AND P5, PT, R32, c[0x0][0x198], PT ;  /* 0x0000660020007a0c */ /* 0x000fe20003fa6270 */
[--C-:B------:R-:W-:Y:S01]  /*0620*/  @!P0 IMAD.WIDE R12, R8, 0x2, R2.reuse ;  /* 0x00000002080c8825 */ /* 0x100fe200078e0202 */
[----:B------:R-:W-:Y:S02]  /*0630*/  @!P0 LOP3.LUT R10, R10, 0xfffffff8, RZ, 0xc0, !PT ;  /* 0xfffffff80a0a8812 */ /* 0x000fe400078ec0ff */
[----:B------:R-:W-:Y:S01]  /*0640*/  @!P0 LOP3.LUT R9, R0, 0xfffffff8, RZ, 0xc0, !PT ;  /* 0xfffffff800098812 */ /* 0x000fe200078ec0ff */
[----:B------:R-:W-:Y:S01]  /*0650*/  @!P0 IMAD.SHL.U32 R0, R135, 0x2, RZ ;  /* 0x0000000287008824 */ /* 0x000fe200078e00ff */
[----:B------:R-:W-:Y:S01]  /*0660*/  ISETP.GE.AND P4, PT, R29, c[0x0][0x198], PT ;  /* 0x000066001d007a0c */ /* 0x000fe20003f86270 */
[----:B------:R-:W-:-:S03]  /*0670*/  @!P0 IMAD.WIDE R10, R10, 0x2, R2 ;  /* 0x000000020a0a8825 */ /* 0x000fc600078e0202 */
[----:B------:R1:W-:Y:S01]  /*0680*/  @!P0 LDGSTS.E.BYPASS.LTC128B.128 [R0+0x18100], [R4.64], !P3 ;  /* 0x1810000004008fae */ /* 0x0003e2000d901d48 */
[----:B------:R-:W-:-:S03]  /*0690*/  @!P0 IMAD.WIDE R8, R9, 0x2, R2 ;  /* 0x0000000209088825 */ /* 0x000fc600078e0202 */
[----:B------:R3:W-:Y:S01]  /*06a0*/  @!P0 LDGSTS.E.BYPASS.LTC128B.128 [R0+0x1c100], [R10.64], !P1 ;  /* 0x1c1000000a008fae */ /* 0x0007e2000c901d48 */
[----:B------:R-:W-:-:S03]  /*06b0*/  IMAD R2, R25, c[0x0][0x1e0], RZ ;  /* 0x0000780019027a24 */ /* 0x000fc600078e02ff */
[----:B------:R5:W-:Y:S04]  /*06c0*/  @!P0 LDGSTS.E.BYPASS.LTC128B.128 [R0+0x20100], [R12.64], !P5 ;  /* 0x201000000c008fae */ /* 0x000be8000e901d48 */
[----:B------:R4:W-:Y:S01]  /*06d0*/  @!P0 LDGSTS.E.BYPASS.LTC128B.128 [R0+0x24100], [R8.64], !P4 ;  /* 0x2410000008008fae */ /* 0x0009e2000e101d48 */
[C---:B-1----:R-:W-:Y:S01]  /*06e0*/  IMAD R4, R20.reuse, c[0x0][0x1e4], R2 ;  /* 0x0000790014047a24 */ /* 0x042fe200078e0202 */
[----:B------:R-:W-:Y:S01]  /*06f0*/  @!P2 SHF.R.S32.HI R5, RZ, 0x1f, R33 ;  /* 0x0000001fff05a819 */ /* 0x000fe20000011421 */
[----:B------:R-:W-:Y:S01]  /*0700*/  IMAD.WIDE.U32 R2, R20, c[0x0][0x1e0], R30 ;  /* 0x0000780014027a25 */ /* 0x000fe200078e001e */
[----:B---3--:R-:W-:-:S03]  /*0710*/  @!P2 SHF.R.S32.HI R11, RZ, 0x1f, R29 ;  /* 0x0000001fff0ba819 */ /* 0x008fc6000001141d */
[----:B------:R-:W-:Y:S02]  /*0720*/  IMAD.IADD R3, R3, 0x1, R4 ;  /* 0x0000000103037824 */ /* 0x000fe400078e0204 */
[----:B------:R-:W1:Y:S01]  /*0730*/  SHFL.IDX PT, R4, R17, 0x2, 0x181f ;  /* 0x00581f0011047f89 */ /* 0x000e6200000e0000 */
[----:B-----5:R-:W-:Y:S01]  /*0740*/  @!P2 LEA.HI R12, R5, R33, RZ, 0x3 ;  /* 0x00000021050ca211 */ /* 0x020fe200078f18ff */
[----:B------:R-:W-:Y:S01]  /*0750*/  IMAD.WIDE.U32 R2, R27, c[0x0][0x1e8], R2 ;  /* 0x00007a001b027a25 */ /* 0x000fe200078e0002 */
[----:B----4-:R-:W-:Y:S01]  /*0760*/  IADD3 R0, R19, 0x40, RZ ;  /* 0x0000004013007810 */ /* 0x010fe20007ffe0ff */
[----:B------:R-:W3:Y:S01]  /*0770*/  SHFL.IDX PT, R5, R18, 0x2, 0x181f ;  /* 0x00581f0012057f89 */ /* 0x000ee200000e0000 */
[----:B------:R-:W-:Y:S02]  /*0780*/  @!P2 LEA R8, P0, R30, R6, 0x1 ;  /* 0x000000061e08a211 */ /* 0x000fe400078008ff */
[----:B------:R-:W-:Y:S02]  /*0790*/  ISETP.GE.AND P1, PT, R0, R16, PT ;  /* 0x000000100000720c */ /* 0x000fe40003f26270 */
[----:B------:R-:W-:-:S02]  /*07a0*/  @!P2 SHF.R.S32.HI R0, RZ, 0x1f, R32 ;  /* 0x0000001fff00a819 */ /* 0x000fc40000011420 */
[----:B------:R-:W-:Y:S02]  /*07b0*/  @!P2 LEA.HI.X R9, R30, R7, R31, 0x1, P0 ;  /* 0x000000071e09a211 */ /* 0x000fe400000f0c1f */
[----:B------:R-:W-:Y:S02]  /*07c0*/  @!P2 LEA.HI R10, R0, R32, RZ, 0x3 ;  /* 0x00000020000aa211 */ /* 0x000fe400078f18ff */
[----:B------:R-:W-:Y:S02]  /*07d0*/  @!P2 LEA.HI R0, R11, R29, RZ, 0x3 ;  /* 0x0000001d0b00a211 */ /* 0x000fe400078f18ff */
[----:B------:R-:W-:Y:S02]  /*07e0*/  ISETP.GE.AND P0, PT, R33, c[0x0][0x198], PT ;  /* 0x0000660021007a0c */ /* 0x000fe40003f06270 */
[----:B------:R-:W-:Y:S02]  /*07f0*/  @!P2 LOP3.LUT R12, R12, 0xfffffff8, RZ, 0xc0, !PT ;  /* 0xfffffff80c0ca812 */ /* 0x000fe400078ec0ff */
[----:B------:R-:W-:-:S02]  /*0800*/  @!P2 LOP3.LUT R10, R10, 0xfffffff8, RZ, 0xc0, !PT ;  /* 0xfffffff80a0aa812 */ /* 0x000fc400078ec0ff */
[----:B------:R-:W-:Y:S01]  /*0810*/  @!P2 LOP3.LUT R14, R0, 0xfffffff8, RZ, 0xc0, !PT ;  /* 0xfffffff8000ea812 */ /* 0x000fe200078ec0ff */
[----:B------:R-:W-:Y:S02]  /*0820*/  @!P2 IMAD.SHL.U32 R0, R135, 0x2, RZ ;  /* 0x000000028700a824 */ /* 0x000fe400078e00ff */
[----:B------:R-:W-:-:S03]  /*0830*/  @!P2 IMAD.WIDE R12, R12, 0x2, R6 ;  /* 0x000000020c0ca825 */ /* 0x000fc600078e0206 */
[----:B------:R4:W-:Y:S01]  /*0840*/  @!P2 LDGSTS.E.BYPASS.LTC128B.128 [R0+0x19100], [R8.64], !P3 ;  /* 0x191000000800afae */ /* 0x0009e2000d901d48 */
[----:B------:R-:W-:-:S03]  /*0850*/  @!P2 IMAD.WIDE R10, R10, 0x2, R6 ;  /* 0x000000020a0aa825 */ /* 0x000fc600078e0206 */
[----:B------:R5:W-:Y:S01]  /*0860*/  @!P2 LDGSTS.E.BYPASS.LTC128B.128 [R0+0x1d100], [R12.64], !P0 ;  /* 0x1d1000000c00afae */ /* 0x000be2000c101d48 */
[----:B------:R-:W-:-:S03]  /*0870*/  @!P2 IMAD.WIDE R6, R14, 0x2, R6 ;  /* 0x000000020e06a825 */ /* 0x000fc600078e0206 */
[----:B------:R1:W-:Y:S01]  /*0880*/  @!P2 LDGSTS.E.BYPASS.LTC128B.128 [R0+0x21100], [R10.64], !P5 ;  /* 0x211000000a00afae */ /* 0x0003e2000e901d48 */
[----:B------:R-:W-:-:S03]  /*0890*/  IMAD.HI R14, R15, 0x2aaaaaab, RZ ;  /* 0x2aaaaaab0f0e7827 */ /* 0x000fc600078e02ff */
[----:B------:R5:W-:Y:S01]  /*08a0*/  @!P2 LDGSTS.E.BYPASS.LTC128B.128 [R0+0x25100], [R6.64], !P4 ;  /* 0x251000000600afae */ /* 0x000be2000e101d48 */
[----:B------:R-:W-:Y:S01]  /*08b0*/  IMAD R15, R28, c[0x0][0x1e8], RZ ;  /* 0x00007a001c0f7a24 */ /* 0x000fe200078e02ff */
[----:B------:R-:W-:-:S03]  /*08c0*/  ISETP.GE.AND P2, PT, R33, c[0x0][0x198], PT ;  /* 0x0000660021007a0c */ /* 0x000fc60003f46270 */
[----:B----4-:R-:W-:Y:S01]  /*08d0*/  IMAD R8, R27, c[0x0][0x1ec], R15 ;  /* 0x00007b001b087a24 */ /* 0x010fe200078e020f */
[----:B------:R-:W-:-:S03]  /*08e0*/  SHF.R.U32.HI R9, RZ, 0x1f, R14 ;  /* 0x0000001fff097819 */ /* 0x000fc6000001160e */
[----:B------:R-:W-:Y:S01]  /*08f0*/  IMAD.IADD R15, R3, 0x1, R8 ;  /* 0x00000001030f7824 */ /* 0x000fe200078e0208 */
[----:B------:R-:W-:Y:S02]  /*0900*/  @!P1 SHF.R.S32.HI R3, RZ, 0x1f, R33 ;  /* 0x0000001fff039819 */ /* 0x000fe40000011421 */
[----:B------:R-:W-:Y:S01]  /*0910*/  LEA.HI.SX32 R138, R14, R9, 0x1c ;  /* 0x000000090e8a7211 */ /* 0x000fe200078fe2ff */
[----:B------:R-:W-:Y:S01]  /*0920*/  IMAD.MOV.U32 R14, RZ, RZ, R2 ;  /* 0x000000ffff0e7224 */ /* 0x000fe200078e0002 */
[C---:B-1----:R-:W-:Y:S01]  /*0930*/  @!P1 LEA R10, P0, R30.reuse, R4, 0x1 ;  /* 0x000000041e0a9211 */ /* 0x042fe200078008ff */
[----:B------:R-:W1:Y:S01]  /*0940*/  SHFL.IDX PT, R2, R17, 0x3, 0x181f ;  /* 0x00781f0011027f89 */ /* 0x000e6200000e0000 */
[----:B------:R-:W-:Y:S02]  /*0950*/  @!P1 LEA.HI R8, R3, R33, RZ, 0x3 ;  /* 0x0000002103089211 */ /* 0x000fe400078f18ff */
[----:B-----5:R-:W-:Y:S01]  /*0960*/  IADD3 R0, R19, 0x60, RZ ;  /* 0x0000006013007810 */ /* 0x020fe20007ffe0ff */
[----:B------:R-:W-:Y:S01]  /*0970*/  STL [R1+0x3c], R138 ;  /* 0x00003c8a01007387 */ /* 0x000fe20000100800 */
[----:B---3--:R-:W-:-:S02]  /*0980*/  @!P1 LEA.HI.X R11, R30, R5, R31, 0x1, P0 ;  /* 0x000000051e0b9211 */ /* 0x008fc400000f0c1f */
[----:B------:R-:W-:Y:S02]  /*0990*/  ISETP.GE.AND P0, PT, R0, R16, PT ;  /* 0x000000100000720c */ /* 0x000fe40003f06270 */
[----:B------:R-:W-:Y:S02]  /*09a0*/  @!P1 SHF.R.S32.HI R0, RZ, 0x1f, R32 ;  /* 0x0000001fff009819 */ /* 0x000fe40000011420 */
[----:B------:R-:W-:Y:S02]  /*09b0*/  @!P1 SHF.R.S32.HI R6, RZ, 0x1f, R29 ;  /* 0x0000001fff069819 */ /* 0x000fe4000001141d */
[----:B------:R-:W-:Y:S02]  /*09c0*/  @!P1 LEA.HI R3, R0, R32, RZ, 0x3 ;  /* 0x0000002000039211 */ /* 0x000fe400078f18ff */
[----:B------:R-:W-:Y:S02]  /*09d0*/  @!P1 LEA.HI R0, R6, R29, RZ, 0x3 ;  /* 0x0000001d06009211 */ /* 0x000fe400078f18ff */
[----:B------:R-:W-:-:S02]  /*09e0*/  @!P1 LOP3.LUT R8, R8, 0xfffffff8, RZ, 0xc0, !PT ;  /* 0xfffffff808089812 */ /* 0x000fc400078ec0ff */
[----:B------:R-:W-:Y:S02]  /*09f0*/  @!P1 LOP3.LUT R6, R3, 0xfffffff8, RZ, 0xc0, !PT ;  /* 0xfffffff803069812 */ /* 0x000fe400078ec0ff */
[----:B------:R-:W-:Y:S01]  /*0a00*/  @!P1 LOP3.LUT R12, R0, 0xfffffff8, RZ, 0xc0, !PT ;  /* 0xfffffff8000c9812 */ /* 0x000fe200078ec0ff */
[----:B------:R3:W4:Y:S01]  /*0a10*/  SHFL.IDX PT, R3, R18, 0x3, 0x181f ;  /* 0x00781f0012037f89 */ /* 0x00072200000e0000 */
[----:B------:R-:W-:Y:S02]  /*0a20*/  @!P1 IMAD.SHL.U32 R0, R135, 0x2, RZ ;  /* 0x0000000287009824 */ /* 0x000fe400078e00ff */
[----:B------:R-:W-:-:S03]  /*0a30*/  @!P1 IMAD.WIDE R8, R8, 0x2, R4 ;  /* 0x0000000208089825 */ /* 0x000fc600078e0204 */
[----:B------:R5:W-:Y:S01]  /*0a40*/  @!P1 LDGSTS.E.BYPASS.LTC128B.128 [R0+0x1a100], [R10.64], !P3 ;  /* 0x1a1000000a009fae */ /* 0x000be2000d901d48 */
[----:B------:R-:W-:-:S03]  /*0a50*/  @!P1 IMAD.WIDE R6, R6, 0x2, R4 ;  /* 0x0000000206069825 */ /* 0x000fc600078e0204 */
[----:B------:R1:W-:Y:S01]  /*0a60*/  @!P1 LDGSTS.E.BYPASS.LTC128B.128 [R0+0x1e100], [R8.64], !P2 ;  /* 0x1e10000008009fae */ /* 0x0003e2000d101d48 */
[----:B------:R-:W-:-:S03]  /*0a70*/  @!P1 IMAD.WIDE R4, R12, 0x2, R4 ;  /* 0x000000020c049825 */ /* 0x000fc600078e0204 */
[----:B------:R5:W-:Y:S01]  /*0a80*/  @!P1 LDGSTS.E.BYPASS.LTC128B.128 [R0+0x22100], [R6.64], !P5 ;  /* 0x2210000006009fae */ /* 0x000be2000e901d48 */
[----:B------:R-:W-:-:S03]  /*0a90*/  IMAD.MOV.U32 R12, RZ, RZ, 0x60 ;  /* 0x00000060ff0c7424 */ /* 0x000fc600078e00ff */
[----:B------:R5:W-:Y:S01]  /*0aa0*/  @!P1 LDGSTS.E.BYPASS.LTC128B.128 [R0+0x26100], [R4.64], !P4 ;  /* 0x2610000004009fae */ /* 0x000be2000e101d48 */
[----:B------:R-:W-:Y:S02]  /*0ab0*/  IMAD R129, R138, -0x60, R12 ;  /* 0xffffffa08a817824 */ /* 0x000fe400078e020c */
[----:B------:R-:W-:Y:S01]  /*0ac0*/  IMAD.WIDE.U32 R132, R12, c[0x0][0x1e0], RZ ;  /* 0x000078000c847a25 */ /* 0x000fe200078e00ff */
[--C-:B--2---:R-:W-:Y:S02]  /*0ad0*/  @P6 SHF.R.S32.HI R19, RZ, 0x1f, R21.reuse ;  /* 0x0000001fff136819 */ /* 0x104fe40000011415 */
[----:B------:R-:W-:Y:S01]  /*0ae0*/  IADD3 R16, R129, c[0x0][0x1d0], -R20 ;  /* 0x0000740081107a10 */ /* 0x000fe20007ffe814 */
[----:B------:R-:W-:Y:S02]  /*0af0*/  @!P6 IMAD.MOV.U32 R19, RZ, RZ, R24 ;  /* 0x000000ffff13e224 */ /* 0x000fe400078e0018 */
[----:B---3--:R-:W-:Y:S02]  /*0b00*/  @P6 IMAD.MOV.U32 R18, RZ, RZ, R21 ;  /* 0x000000ffff126224 */ /* 0x008fe400078e0015 */
[----:B------:R-:W-:Y:S01]  /*0b10*/  @!P6 IMAD.MOV.U32 R18, RZ, RZ, R22 ;  /* 0x000000ffff12e224 */ /* 0x000fe200078e0016 */
[----:B------:R-:W-:-:S02]  /*0b20*/  IADD3 R22, R138, -0x1, RZ ;  /* 0xffffffff8a167810 */ /* 0x000fc40007ffe0ff */
[----:B------:R-:W-:Y:S01]  /*0b30*/  ISETP.GE.AND P6, PT, R16, 0x1, PT ;  /* 0x000000011000780c */ /* 0x000fe20003fc6270 */
[----:B------:R-:W-:Y:S01]  /*0b40*/  IMAD.WIDE.U32 R34, R18, c[0x0][0x1f0], R14 ;  /* 0x00007c0012227a25 */ /* 0x000fe200078e000e */
[----:B------:R-:W-:Y:S02]  /*0b50*/  SHF.R.S32.HI R24, RZ, 0x1f, R22 ;  /* 0x0000001fff187819 */ /* 0x000fe40000011416 */
[C---:B-1----:R-:W-:Y:S01]  /*0b60*/  @!P0 LEA R8, P1, R30.reuse, R2, 0x1 ;  /* 0x000000021e088211 */ /* 0x042fe200078208ff */
[----:B------:R-:W-:Y:S01]  /*0b70*/  IMAD.MOV.U32 R136, RZ, RZ, R34 ;  /* 0x000000ffff887224 */ /* 0x000fe200078e0022 */
[----:B------:R1:W-:Y:S02]  /*0b80*/  STL.64 [R1+0x30], R34 ;  /* 0x0000302201007387 */ /* 0x0003e40000100a00 */
[C---:B----4-:R-:W-:Y:S02]  /*0b90*/  @!P0 LEA.HI.X R9, R30.reuse, R3, R31, 0x1, P1 ;  /* 0x000000031e098211 */ /* 0x050fe400008f0c1f */
[----:B------:R-:W-:-:S02]  /*0ba0*/  ISETP.GE.AND P1, PT, R30, c[0x0][0x1d4], PT ;  /* 0x000075001e007a0c */ /* 0x000fc40003f26270 */
[----:B-----5:R-:W-:Y:S02]  /*0bb0*/  @!P0 SHF.R.S32.HI R4, RZ, 0x1f, R33 ;  /* 0x0000001fff048819 */ /* 0x020fe40000011421 */
        /* <DEDUP_REMOVED lines=8> */
[----:B------:R-:W-:-:S04]  /*0c40*/  @!P0 IMAD.WIDE R10, R5, 0x2, R2 ;  /* 0x00000002050a8825 */ /* 0x000fc800078e0202 */
[----:B------:R-:W-:-:S04]  /*0c50*/  @!P0 IMAD.WIDE R6, R0, 0x2, R2 ;  /* 0x0000000200068825 */ /* 0x000fc800078e0202 */
[----:B------:R-:W-:Y:S02]  /*0c60*/  IMAD R0, R19, c[0x0][0x1f0], RZ ;  /* 0x00007c0013007a24 */ /* 0x000fe400078e02ff */
[----:B------:R-:W-:-:S04]  /*0c70*/  @!P0 IMAD.WIDE R4, R4, 0x2, R2 ;  /* 0x0000000204048825 */ /* 0x000fc800078e0202 */
[----:B------:R-:W-:Y:S02]  /*0c80*/  IMAD R3, R18, c[0x0][0x1f4], R0 ;  /* 0x00007d0012037a24 */ /* 0x000fe400078e0200 */
[----:B------:R-:W-:Y:S02]  /*0c90*/  @!P0 IMAD.SHL.U32 R0, R135, 0x2, RZ ;  /* 0x0000000287008824 */ /* 0x000fe400078e00ff */
[----:B------:R-:W-:Y:S02]  /*0ca0*/  IMAD R2, R12, c[0x0][0x1e4], RZ ;  /* 0x000079000c027a24 */ /* 0x000fe400078e02ff */
[----:B------:R-:W-:Y:S01]  /*0cb0*/  IMAD.IADD R137, R35, 0x1, R3 ;  /* 0x0000000123897824 */ /* 0x000fe200078e0203 */
[----:B------:R2:W-:Y:S01]  /*0cc0*/  @!P0 LDGSTS.E.BYPASS.LTC128B.128 [R0+0x1b100], [R8.64], !P3 ;  /* 0x1b10000008008fae */ /* 0x0005e2000d901d48 */
[----:B------:R-:W-:Y:S01]  /*0cd0*/  IMAD.IADD R130, R133, 0x1, R2 ;  /* 0x0000000185827824 */ /* 0x000fe200078e0202 */
[----:B------:R-:W-:Y:S01]  /*0ce0*/  ISETP.GE.AND P3, PT, R32, c[0x0][0x1d4], PT ;  /* 0x0000750020007a0c */ /* 0x000fe20003f66270 */
[----:B------:R-:W-:Y:S01]  /*0cf0*/  IMAD.WIDE.U32 R12, R131, 0x40, RZ ;  /* 0x00000040830c7825 */ /* 0x000fe200078e00ff */
[----:B------:R2:W-:Y:S01]  /*0d00*/  @!P0 LDGSTS.E.BYPASS.LTC128B.128 [R0+0x1f100], [R10.64], !P2 ;  /* 0x1f1000000a008fae */ /* 0x0005e2000d101d48 */
[----:B------:R-:W-:-:S02]  /*0d10*/  ISETP.GE.AND P2, PT, R29, c[0x0][0x1d4], PT ;  /* 0x000075001d007a0c */ /* 0x000fc40003f46270 */
[----:B------:R-:W-:Y:S01]  /*0d20*/  IMAD R2, R130, R22, RZ ;  /* 0x0000001682027224 */ /* 0x000fe200078e02ff */
[----:B------:R3:W-:Y:S01]  /*0d30*/  @!P0 LDGSTS.E.BYPASS.LTC128B.128 [R0+0x23100], [R4.64], !P5 ;  /* 0x2310000004008fae */ /* 0x0007e2000e901d48 */
[----:B------:R-:W-:-:S03]  /*0d40*/  ISETP.GE.AND P5, PT, R16, 0x21, PT ;  /* 0x000000211000780c */ /* 0x000fc60003fa6270 */
[----:B------:R4:W-:Y:S01]  /*0d50*/  @!P0 LDGSTS.E.BYPASS.LTC128B.128 [R0+0x27100], [R6.64], !P4 ;  /* 0x2710000006008fae */ /* 0x0009e2000e101d48 */
[----:B------:R-:W-:-:S03]  /*0d60*/  ISETP.GE.AND P4, PT, R33, c[0x0][0x1d4], PT ;  /* 0x0000750021007a0c */ /* 0x000fc60003f86270 */
[----:B------:R-:W0:Y:S04]  /*0d70*/  LDGDEPBAR ;  /* 0x00000000000079af */ /* 0x000e280000000000 */
[----:B------:R1:W-:Y:S01]  /*0d80*/  STL.64 [R1+0x20], R136 ;  /* 0x0000208801007387 */ /* 0x0003e20000100a00 */
[-C--:B---3--:R-:W-:Y:S02]  /*0d90*/  IMAD R4, R24, R132.reuse, R2 ;  /* 0x0000008418047224 */ /* 0x088fe400078e0202 */
[----:B------:R-:W-:Y:S01]  /*0da0*/  IMAD.WIDE.U32 R2, R22, R132, R136 ;  /* 0x0000008416027225 */ /* 0x000fe200078e0088 */
[----:B----4-:R-:W-:-:S03]  /*0db0*/  LEA.HI R7, R23, R26, RZ, 0x4 ;  /* 0x0000001a17077211 */ /* 0x010fc600078f20ff */
[----:B------:R-:W-:Y:S01]  /*0dc0*/  IMAD.IADD R6, R3, 0x1, R4 ;  /* 0x0000000103067824 */ /* 0x000fe200078e0204 */
[----:B------:R-:W-:Y:S01]  /*0dd0*/  BAR.SYNC.DEFER_BLOCKING 0x0 ;  /* 0x0000000000007b1d */ /* 0x000fe20000010000 */
[C---:B------:R-:W-:Y:S01]  /*0de0*/  @P6 LEA R4, P0, R2.reuse, c[0x0][0x1c8], 0x1 ;  /* 0x0000720002046a11 */ /* 0x040fe200078008ff */
[----:B--2---:R-:W-:Y:S01]  /*0df0*/  @P6 IMAD.SHL.U32 R0, R135, 0x2, RZ ;  /* 0x0000000287006824 */ /* 0x004fe200078e00ff */
[----:B------:R-:W-:Y:S02]  /*0e00*/  LOP3.LUT R3, R7, 0xfffffff0, RZ, 0xc0, !PT ;  /* 0xfffffff007037812 */ /* 0x000fe400078ec0ff */
[----:B------:R-:W-:Y:S02]  /*0e10*/  @P6 LEA.HI.X R5, R2, c[0x0][0x1cc], R6, 0x1, P0 ;  /* 0x0000730002056a11 */ /* 0x000fe400000f0c06 */
[----:B------:R-:W-:Y:S02]  /*0e20*/  ISETP.GE.AND P0, PT, R16, 0x41, PT ;  /* 0x000000411000780c */ /* 0x000fe40003f06270 */
[----:B------:R-:W-:Y:S01]  /*0e30*/  LEA.HI R23, R23, R26, RZ, 0x5 ;  /* 0x0000001a17177211 */ /* 0x000fe200078f28ff */
[----:B------:R-:W-:Y:S01]  /*0e40*/  @!PT LDS RZ, [RZ] ;  /* 0x00000000fffff984 */ /* 0x000fe20000000800 */
[----:B------:R-:W-:Y:S01]  /*0e50*/  @!PT LDS RZ, [RZ] ;  /* 0x00000000fffff984 */ /* 0x000fe20000000800 */
[----:B------:R-:W-:Y:S01]  /*0e60*/  @!PT LDS RZ, [RZ] ;  /* 0x00000000fffff984 */ /* 0x000fe20000000800 */
[----:B------:R2:W-:Y:S04]  /*0e70*/  @P6 LDGSTS.E.BYPASS.LTC128B.128 [R0+0xc100], [R4.64], !P1 ;  /* 0x0c10000004006fae */ /* 0x0005e8000c901d48 */
[----:B------:R2:W-:Y:S04]  /*0e80*/  @P6 LDGSTS.E.BYPASS.LTC128B.128 [R0+0xf100], [R4.64+0x80], !P4 ;  /* 0x0f10008004006fae */ /* 0x0005e8000e101d48 */
[----:B------:R2:W-:Y:S04]  /*0e90*/  @P6 LDGSTS.E.BYPASS.LTC128B.128 [R0+0x12100], [R4.64+0x100], !P3 ;  /* 0x1210010004006fae */ /* 0x0005e8000d901d48 */
[----:B------:R2:W-:Y:S02]  /*0ea0*/  @P6 LDGSTS.E.BYPASS.LTC128B.128 [R0+0x15100], [R4.64+0x180], !P2 ;  /* 0x1510018004006fae */ /* 0x0005e4000d101d48 */
[----:B--2---:R-:W-:Y:S01]  /*0eb0*/  IMAD.IADD R0, R26, 0x1, -R3 ;  /* 0x000000011a007824 */ /* 0x004fe200078e0a03 */
[----:B------:R-:W-:-:S02]  /*0ec0*/  SHF.R.S32.HI R3, RZ, 0x4, R7 ;  /* 0x00000004ff037819 */ /* 0x000fc40000011407 */
[----:B------:R-:W-:Y:S02]  /*0ed0*/  @P5 LEA R5, P6, R131, R2, 0x5 ;  /* 0x0000000283055211 */ /* 0x000fe400078c28ff */
[----:B------:R-:W-:Y:S02]  /*0ee0*/  SHF.R.S32.HI R11, RZ, 0x1f, R0 ;  /* 0x0000001fff0b7819 */ /* 0x000fe40000011400 */
[----:B------:R-:W-:Y:S02]  /*0ef0*/  LEA.HI R4, R7, R3, RZ, 0x1 ;  /* 0x0000000307047211 */ /* 0x000fe400078f08ff */
[----:B------:R-:W-:Y:S02]  /*0f00*/  LEA.HI R11, R11, R0, RZ, 0x3 ;  /* 0x000000000b0b7211 */ /* 0x000fe400078f18ff */
[----:B------:R-:W-:Y:S02]  /*0f10*/  @P5 LEA.HI.X R7, R131, R6, R134, 0x5, P6 ;  /* 0x0000000683075211 */ /* 0x000fe400030f2c86 */
[----:B------:R-:W-:Y:S01]  /*0f20*/  @P0 IADD3 R10, P6, R2, R12, RZ ;  /* 0x0000000c020a0210 */ /* 0x000fe20007fde0ff */
[----:B------:R-:W-:Y:S01]  /*0f30*/  IMAD.SHL.U32 R12, R134, 0x40, RZ ;  /* 0x00000040860c7824 */ /* 0x000fe200078e00ff */
[----:B------:R-:W-:-:S02]  /*0f40*/  LOP3.LUT R2, R4, 0xfffffffe, RZ, 0xc0, !PT ;  /* 0xfffffffe04027812 */ /* 0x000fc400078ec0ff */
[----:B------:R-:W-:Y:S02]  /*0f50*/  LOP3.LUT R4, R11, 0xfffffff8, RZ, 0xc0, !PT ;  /* 0xfffffff80b047812 */ /* 0x000fe400078ec0ff */
[----:B------:R-:W-:Y:S01]  /*0f60*/  @P0 IADD3.X R12, R6, R13, R12, P6, !PT ;  /* 0x0000000d060c0210 */ /* 0x000fe200037fe40c */
[----:B------:R-:W-:Y:S02]  /*0f70*/  IMAD.IADD R9, R3, 0x1, -R2 ;  /* 0x0000000103097824 */ /* 0x000fe400078e0a02 */
[----:B------:R-:W-:Y:S01]  /*0f80*/  IMAD.IADD R21, R0, 0x1, -R4 ;  /* 0x0000000100157824 */ /* 0x000fe200078e0a04 */
[C---:B------:R-:W-:Y:S01]  /*0f90*/  @P5 LEA R4, P6, R5.reuse, c[0x0][0x1c8], 0x1 ;  /* 0x0000720005045a11 */ /* 0x040fe200078c08ff */
[----:B------:R-:W-:Y:S02]  /*0fa0*/  IMAD.SHL.U32 R0, R56, 0x40, RZ ;  /* 0x0000004038007824 */ /* 0x000fe400078e00ff */
[----:B------:R-:W-:Y:S01]  /*0fb0*/  IMAD.SHL.U32 R6, R20, 0x8, RZ ;  /* 0x0000000814067824 */ /* 0x000fe200078e00ff */
[----:B------:R-:W-:Y:S01]  /*0fc0*/  @P5 LEA.HI.X R5, R5, c[0x0][0x1cc], R7, 0x1, P6 ;  /* 0x0000730005055a11 */ /* 0x000fe200030f0c07 */
[----:B------:R-:W-:Y:S01]  /*0fd0*/  IMAD.SHL.U32 R2, R21, 0x40, RZ ;  /* 0x0000004015027824 */ /* 0x000fe200078e00ff */
[----:B------:R-:W-:Y:S01]  /*0fe0*/  LOP3.LUT R0, R0, 0x1c0, RZ, 0xc0, !PT ;  /* 0x000001c000007812 */ /* 0x000fe200078ec0ff */
[----:B------:R-:W-:-:S03]  /*0ff0*/  IMAD.SHL.U32 R3, R9, 0x8, RZ ;  /* 0x0000000809037824 */ /* 0x000fc600078e00ff */
[----:B------:R-:W-:Y:S02]  /*1000*/  LOP3.LUT R7, R0, 0x8, R6, 0xf8, !PT ;  /* 0x0000000800077812 */ /* 0x000fe400078ef806 */
[----:B------:R-:W-:Y:S02]  /*1010*/  LOP3.LUT R2, R2, 0x1c0, RZ, 0xc0, !PT ;  /* 0x000001c002027812 */ /* 0x000fe400078ec0ff */
[----:B------:R-:W-:Y:S02]  /*1020*/  SHF.R.U32.HI R6, RZ, 0x3, R0 ;  /* 0x00000003ff067819 */ /* 0x000fe40000011600 */
[----:B------:R-:W-:Y:S02]  /*1030*/  LOP3.LUT R3, R2, 0x8, R3, 0xf8, !PT ;  /* 0x0000000802037812 */ /* 0x000fe400078ef803 */
[----:B------:R-:W-:Y:S02]  /*1040*/  SHF.R.U32.HI R0, RZ, 0x3, R2 ;  /* 0x00000003ff007819 */ /* 0x000fe40000011602 */
[----:B------:R-:W-:Y:S01]  /*1050*/  LOP3.LUT R7, R7, R6, RZ, 0x3c, !PT ;  /* 0x0000000607077212 */ /* 0x000fe200078e3cff */
[----:B------:R-:W-:Y:S01]  /*1060*/  @P5 IMAD.SHL.U32 R6, R135, 0x2, RZ ;  /* 0x0000000287065824 */ /* 0x000fe200078e00ff */
[----:B------:R-:W-:-:S02]  /*1070*/  @P0 LEA R2, P6, R10, c[0x0][0x1c8], 0x1 ;  /* 0x000072000a020a11 */ /* 0x000fc400078c08ff */
[----:B------:R-:W-:Y:S01]  /*1080*/  LOP3.LUT R8, R3, R0, RZ, 0x3c, !PT ;  /* 0x0000000003087212 */ /* 0x000fe200078e3cff */
[----:B------:R-:W-:Y:S01]  /*1090*/  @P0 IMAD.SHL.U32 R0, R135, 0x2, RZ ;  /* 0x0000000287000824 */ /* 0x000fe200078e00ff */
[----:B------:R-:W-:Y:S01]  /*10a0*/  @P0 LEA.HI.X R3, R10, c[0x0][0x1cc], R12, 0x1, P6 ;  /* 0x000073000a030a11 */ /* 0x000fe200030f0c0c */
[----:B------:R2:W-:Y:S04]  /*10b0*/  @P5 LDGSTS.E.BYPASS.LTC128B.128 [R6+0xd100], [R4.64], !P1 ;  /* 0x0d10000004065fae */ /* 0x0005e8000c901d48 */
[----:B------:R2:W-:Y:S04]  /*10c0*/  @P5 LDGSTS.E.BYPASS.LTC128B.128 [R6+0x10100], [R4.64+0x80], !P4 ;  /* 0x1010008004065fae */ /* 0x0005e8000e101d48 */
[----:B------:R2:W-:Y:S04]  /*10d0*/  @P5 LDGSTS.E.BYPASS.LTC128B.128 [R6+0x13100], [R4.64+0x100], !P3 ;  /* 0x1310010004065fae */ /* 0x0005e8000d901d48 */
[----:B------:R2:W-:Y:S01]  /*10e0*/  @P5 LDGSTS.E.BYPASS.LTC128B.128 [R6+0x16100], [R4.64+0x180], !P2 ;  /* 0x1610018004065fae */ /* 0x0005e2000d101d48 */
[----:B------:R-:W-:-:S03]  /*10f0*/  LOP3.LUT P5, RZ, R21, 0x2, RZ, 0xc0, !PT ;  /* 0x0000000215ff7812 */ /* 0x000fc600078ac0ff */
[----:B------:R3:W-:Y:S04]  /*1100*/  @P0 LDGSTS.E.BYPASS.LTC128B.128 [R0+0xe100], [R2.64], !P1 ;  /* 0x0e10000002000fae */ /* 0x0007e8000c901d48 */
[----:B------:R3:W-:Y:S04]  /*1110*/  @P0 LDGSTS.E.BYPASS.LTC128B.128 [R0+0x11100], [R2.64+0x80], !P4 ;  /* 0x1110008002000fae */ /* 0x0007e8000e101d48 */
[----:B------:R3:W-:Y:S04]  /*1120*/  @P0 LDGSTS.E.BYPASS.LTC128B.128 [R0+0x14100], [R2.64+0x100], !P3 ;  /* 0x1410010002000fae */ /* 0x0007e8000d901d48 */
[----:B------:R3:W-:Y:S01]  /*1130*/  @P0 LDGSTS.E.BYPASS.LTC128B.128 [R0+0x17100], [R2.64+0x180], !P2 ;  /* 0x1710018002000fae */ /* 0x0007e2000d101d48 */
[----:B------:R-:W-:-:S03]  /*1140*/  LOP3.LUT P0, RZ, R56, 0x2, RZ, 0xc0, !PT ;  /* 0x0000000238ff7812 */ /* 0x000fc6000780c0ff */
[----:B------:R-:W0:Y:S01]  /*1150*/  LDGDEPBAR ;  /* 0x00000000000079af */ /* 0x000e220000000000 */
[----:B--2---:R-:W-:Y:S02]  /*1160*/  IMAD.SHL.U32 R5, R11, 0x40, RZ ;  /* 0x000000400b057824 */ /* 0x004fe400078e00ff */
[----:B------:R-:W-:-:S03]  /*1170*/  IMAD.MOV.U32 R4, RZ, RZ, 0x10 ;  /* 0x00000010ff047424 */ /* 0x000fc600078e00ff */
[----:B------:R-:W-:Y:S02]  /*1180*/  LOP3.LUT R5, R8, 0xfffffe00, R5, 0xf8, !PT ;  /* 0xfffffe0008057812 */ /* 0x000fe400078ef805 */
[----:B------:R-:W-:Y:S02]  /*1190*/  SEL R4, R4, 0xfffffff0, !P5 ;  /* 0xfffffff004047807 */ /* 0x000fe40006800000 */
[----:B------:R-:W-:Y:S01]  /*11a0*/  ISETP.GE.AND P5, PT, R139, 0x1, PT ;  /* 0x000000018b00780c */ /* 0x000fe20003fa6270 */
[----:B---3--:R-:W-:Y:S01]  /*11b0*/  IMAD R0, R9, 0x200, R7 ;  /* 0x0000020009007824 */ /* 0x008fe200078e0207 */
[----:B------:R-:W-:Y:S01]  /*11c0*/  SHF.R.S32.HI R3, RZ, 0x5, R23 ;  /* 0x00000005ff037819 */ /* 0x000fe20000011417 */
[----:B------:R-:W-:Y:S01]  /*11d0*/  IMAD R2, R25, c[0x0][0x208], RZ ;  /* 0x0000820019027a24 */ /* 0x000fe200078e02ff */
[----:B------:R-:W-:-:S04]  /*11e0*/  DEPBAR.LE SB0, 0x1 ;  /* 0x000080400000791a */ /* 0x000fc80000000000 */
[----:B------:R-:W-:Y:S01]  /*11f0*/  IMAD.SHL.U32 R167, R0, 0x2, RZ ;  /* 0x0000000200a77824 */ /* 0x000fe200078e00ff */
[----:B------:R-:W-:-:S04]  /*1200*/  DEPBAR.LE SB0, 0x0 ;  /* 0x000080000000791a */ /* 0x000fc80000000000 */
[C---:B------:R-:W-:Y:S01]  /*1210*/  IMAD R17, R20.reuse, c[0x0][0x20c], R2 ;  /* 0x0000830014117a24 */ /* 0x040fe200078e0202 */
[----:B------:R-:W-:Y:S01]  /*1220*/  IADD3 R2, R167, 0xc100, RZ ;  /* 0x0000c100a7027810 */ /* 0x000fe20007ffe0ff */
[----:B------:R-:W-:Y:S01]  /*1230*/  IMAD R0, R3, 0x400, R5 ;  /* 0x0000040003007824 */ /* 0x000fe200078e0205 */
[----:B------:R-:W-:Y:S01]  /*1240*/  IADD3 R226, R167, 0xc120, RZ ;  /* 0x0000c120a7e27810 */ /* 0x000fe20007ffe0ff */
[----:B------:R-:W-:Y:S01]  /*1250*/  IMAD.WIDE.U32 R6, R20, c[0x0][0x208], R30 ;  /* 0x0000820014067a25 */ /* 0x000fe200078e001e */
[----:B------:R-:W-:Y:S01]  /*1260*/  @P0 IADD3 R226, R2, -0x20, RZ ;  /* 0xffffffe002e20810 */ /* 0x000fe20007ffe0ff */
[----:B------:R-:W-:Y:S01]  /*1270*/  BAR.SYNC.DEFER_BLOCKING 0x0 ;  /* 0x0000000000007b1d */ /* 0x000fe20000010000 */
[C---:B------:R-:W-:Y:S01]  /*1280*/  LEA R223, R0.reuse, 0x18100, 0x1 ;  /* 0x0001810000df7811 */ /* 0x040fe200078e08ff */
[----:B------:R-:W-:Y:S01]  /*1290*/  IMAD.SHL.U32 R12, R0, 0x2, RZ ;  /* 0x00000002000c7824 */ /* 0x000fe200078e00ff */
[----:B------:R-:W-:Y:S01]  /*12a0*/  LOP3.LUT P0, RZ, R21, 0x4, RZ, 0xc0, !PT ;  /* 0x0000000415ff7812 */ /* 0x000fe2000780c0ff */
[----:B------:R-:W-:Y:S01]  /*12b0*/  IMAD.IADD R3, R7, 0x1, R17 ;  /* 0x0000000107037824 */ /* 0x000fe200078e0211 */
[----:B------:R-:W-:Y:S01]  /*12c0*/  IADD3 R249, R226, 0x800, RZ ;  /* 0x00000800e2f97810 */ /* 0x000fe20007ffe0ff */
[----:B------:R-:W-:Y:S01]  /*12d0*/  IMAD R0, R28, c[0x0][0x210], RZ ;  /* 0x000084001c007a24 */ /* 0x000fe200078e02ff */
[C---:B------:R-:W-:Y:S01]  /*12e0*/  IADD3 R248, R226.reuse, 0x1000, RZ ;  /* 0x00001000e2f87810 */ /* 0x040fe20007ffe0ff */
[----:B------:R-:W-:Y:S01]  /*12f0*/  IMAD.MOV.U32 R2, RZ, RZ, R6 ;  /* 0x000000ffff027224 */ /* 0x000fe200078e0006 */
[----:B------:R-:W-:Y:S01]  /*1300*/  LOP3.LUT R6, R23, 0xffffffe0, RZ, 0xc0, !PT ;  /* 0xffffffe017067812 */ /* 0x000fe200078ec0ff */
[C---:B------:R-:W-:Y:S01]  /*1310*/  IMAD R0, R27.reuse, c[0x0][0x214], R0 ;  /* 0x000085001b007a24 */ /* 0x040fe200078e0200 */
[C---:B------:R-:W-:Y:S01]  /*1320*/  IADD3 R247, R226.reuse, 0x1800, RZ ;  /* 0x00001800e2f77810 */ /* 0x040fe20007ffe0ff */
[----:B------:R-:W-:Y:S01]  /*1330*/  IMAD.WIDE.U32 R2, R27, c[0x0][0x210], R2 ;  /* 0x000084001b027a25 */ /* 0x000fe200078e0002 */
[----:B------:R-:W-:-:S02]  /*1340*/  IADD3 R246, R226, 0x2000, RZ ;  /* 0x00002000e2f67810 */ /* 0x000fc40007ffe0ff */
[----:B------:R-:W-:Y:S01]  /*1350*/  IADD3 R245, R226, 0x2800, RZ ;  /* 0x00002800e2f57810 */ /* 0x000fe20007ffe0ff */
[----:B------:R-:W-:Y:S02]  /*1360*/  IMAD.IADD R3, R3, 0x1, R0 ;  /* 0x0000000103037824 */ /* 0x000fe400078e0200 */
[----:B------:R-:W-:Y:S02]  /*1370*/  IMAD R0, R19, c[0x0][0x218], RZ ;  /* 0x0000860013007a24 */ /* 0x000fe400078e02ff */
[----:B------:R-:W-:Y:S02]  /*1380*/  IMAD.IADD R128, R26, 0x1, -R6 ;  /* 0x000000011a807824 */ /* 0x000fe400078e0a06 */
[C---:B------:R-:W-:Y:S02]  /*1390*/  IMAD R6, R18.reuse, c[0x0][0x21c], R0 ;  /* 0x0000870012067a24 */ /* 0x040fe400078e0200 */
[----:B------:R-:W-:Y:S01]  /*13a0*/  IMAD.WIDE.U32 R30, R18, c[0x0][0x218], R2 ;  /* 0x00008600121e7a25 */ /* 0x000fe200078e0002 */
[----:B------:R-:W2:Y:S03]  /*13b0*/  LDSM.16.M88.4 R12, [R12+0x18100] ;  /* 0x018100000c0c783b */ /* 0x000ea60000000200 */
[----:B------:R-:W-:Y:S01]  /*13c0*/  IMAD.IADD R37, R31, 0x1, R6 ;  /* 0x000000011f257824 */ /* 0x000fe200078e0206 */
[----:B------:R1:W-:Y:S01]  /*13d0*/  STL.64 [R1+0x50], R30 ;  /* 0x0000501e01007387 */ /* 0x0003e20000100a00 */
[----:B------:R-:W-:-:S02]  /*13e0*/  IMAD R222, R4, 0x2, R223 ;  /* 0x0000000204de7824 */ /* 0x000fc400078e02df */
[----:B------:R-:W-:Y:S01]  /*13f0*/  IMAD.MOV.U32 R7, RZ, RZ, 0x20 ;  /* 0x00000020ff077424 */ /* 0x000fe200078e00ff */
[----:B------:R1:W-:Y:S04]  /*1400*/  STL [R1+0x4c], R37 ;  /* 0x00004c2501007387 */ /* 0x0003e80000100800 */
[----:B------:R1:W3:Y:S01]  /*1410*/  LDSM.16.M88.4 R48, [R167+0xc100] ;  /* 0x00c10000a730783b */ /* 0x0002e20000000200 */
[----:B------:R-:W-:-:S03]  /*1420*/  SEL R0, R7, 0xffffffe0, !P0 ;  /* 0xffffffe007007807 */ /* 0x000fc60004000000 */
[----:B------:R1:W4:Y:S04]  /*1430*/  LDSM.16.M88.4 R40, [R167+0xc900] ;  /* 0x00c90000a728783b */ /* 0x0003280000000200 */
[----:B------:R1:W1:Y:S04]  /*1440*/  LDSM.16.M88.4 R32, [R167+0xd100] ;  /* 0x00d10000a720783b */ /* 0x0002680000000200 */
[----:B------:R1:W1:Y:S04]  /*1450*/  LDSM.16.M88.4 R60, [R167+0xd900] ;  /* 0x00d90000a73c783b */ /* 0x0002680000000200 */
[----:B------:R1:W1:Y:S04]  /*1460*/  LDSM.16.M88.4 R68, [R167+0xe100] ;  /* 0x00e10000a744783b */ /* 0x0002680000000200 */
[----:B------:R1:W1:Y:S04]  /*1470*/  LDSM.16.M88.4 R72, [R167+0xe900] ;  /* 0x00e90000a748783b */ /* 0x0002680000000200 */
[----:B------:R1:W1:Y:S04]  /*1480*/  LDSM.16.M88.4 R8, [R222] ;  /* 0x00000000de08783b */ /* 0x0002680000000200 */
[----:B------:R1:W1:Y:S04]  /*1490*/  LDSM.16.M88.4 R96, [R226] ;  /* 0x00000000e260783b */ /* 0x0002680000000200 */
[----:B------:R1:W1:Y:S04]  /*14a0*/  LDSM.16.M88.4 R88, [R226+0x800] ;  /* 0x00080000e258783b */ /* 0x0002680000000200 */
[----:B------:R1:W1:Y:S04]  /*14b0*/  LDSM.16.M88.4 R80, [R226+0x1000] ;  /* 0x00100000e250783b */ /* 0x0002680000000200 */
[----:B------:R1:W1:Y:S04]  /*14c0*/  LDSM.16.M88.4 R104, [R226+0x1800] ;  /* 0x00180000e268783b */ /* 0x0002680000000200 */
[----:B------:R1:W1:Y:S04]  /*14d0*/  LDSM.16.M88.4 R108, [R226+0x2000] ;  /* 0x00200000e26c783b */ /* 0x0002680000000200 */
[----:B------:R1:W1:Y:S01]  /*14e0*/  LDSM.16.M88.4 R112, [R226+0x2800] ;  /* 0x00280000e270783b */ /* 0x0002620000000200 */
[----:B------:R-:W-:Y:S05]  /*14f0*/  @!P5 BRA `(.L_x_682) ;  /* 0x000004100000d947 */ /* 0x000fea0003800000 */
[----:B--234-:R-:W-:Y:S01]  /*1500*/  IMAD R2, R24, c[0x0][0x208], RZ ;  /* 0x0000820018027a24 */ /* 0x01cfe200078e02ff */
[----:B------:R-:W-:Y:S01]  /*1510*/  SEL R17, RZ, 0x1, P1 ;  /* 0x00000001ff117807 */ /* 0x000fe20000800000 */
[----:B------:R-:W-:Y:S01]  /*1520*/  IMAD.WIDE.U32 R6, R22, c[0x0][0x208], RZ ;  /* 0x0000820016067a25 */ /* 0x000fe200078e00ff */
[----:B------:R-:W-:-:S02]  /*1530*/  P2R R25, PR, RZ, 0x10 ;  /* 0x00000010ff197803 */ /* 0x000fc40000000000 */
[----:B------:R-:W-:Y:S01]  /*1540*/  ISETP.LT.OR P6, PT, R16, 0x1, P1 ;  /* 0x000000011000780c */ /* 0x000fe20000fc1670 */
[----:B------:R-:W-:Y:S02]  /*1550*/  IMAD R2, R22, c[0x0][0x20c], R2 ;  /* 0x0000830016027a24 */ /* 0x000fe400078e0202 */
[----:B------:R-:W-:Y:S02]  /*1560*/  IMAD.MOV.U32 R18, RZ, RZ, R36 ;  /* 0x000000ffff127224 */ /* 0x000fe400078e0024 */
[----:B------:R-:W-:Y:S02]  /*1570*/  IMAD.MOV.U32 R19, RZ, RZ, R37 ;  /* 0x000000ffff137224 */ /* 0x000fe400078e0025 */
[----:B------:R-:W-:Y:S02]  /*1580*/  IMAD.IADD R2, R7, 0x1, R2 ;  /* 0x0000000107027824 */ /* 0x000fe400078e0202 */
[----:B------:R-:W-:Y:S02]  /*1590*/  IMAD.MOV.U32 R18, RZ, RZ, R30 ;  /* 0x000000ffff127224 */ /* 0x000fe400078e001e */
[----:B------:R-:W-:-:S02]  /*15a0*/  IMAD R3, R2, 0x60, RZ ;  /* 0x0000006002037824 */ /* 0x000fc400078e02ff */
[----:B------:R-:W-:Y:S01]  /*15b0*/  IMAD.WIDE.U32 R6, R6, 0x60, R18 ;  /* 0x0000006006067825 */ /* 0x000fe200078e0012 */
[----:B------:R2:W-:Y:S03]  /*15c0*/  STL.64 [R1+0x48], R18 ;  /* 0x0000481201007387 */ /* 0x0005e60000100a00 */
[----:B------:R-:W-:Y:S01]  /*15d0*/  IMAD.IADD R3, R7, 0x1, R3 ;  /* 0x0000000107037824 */ /* 0x000fe200078e0203 */
[C---:B------:R-:W-:Y:S01]  /*15e0*/  LEA R2, P0, R6.reuse, c[0x0][0x1f8], 0x1 ;  /* 0x00007e0006027a11 */ /* 0x040fe200078008ff */
[C---:B------:R-:W-:Y:S01]  /*15f0*/  IMAD R24, R57.reuse, c[0x0][0x20c], RZ ;  /* 0x0000830039187a24 */ /* 0x040fe200078e02ff */
[----:B------:R-:W-:Y:S01]  /*1600*/  SEL R7, RZ, 0x2, P4 ;  /* 0x00000002ff077807 */ /* 0x000fe20002000000 */
[----:B------:R-:W-:Y:S01]  /*1610*/  IMAD.WIDE.U32 R26, R57, c[0x0][0x208], RZ ;  /* 0x00008200391a7a25 */ /* 0x000fe200078e00ff */
[----:B------:R-:W-:Y:S02]  /*1620*/  LEA.HI.X R3, R6, c[0x0][0x1fc], R3, 0x1, P0 ;  /* 0x00007f0006037a11 */ /* 0x000fe400000f0c03 */
[----:B------:R-:W-:Y:S01]  /*1630*/  SEL R6, RZ, 0x4, P3 ;  /* 0x00000004ff067807 */ /* 0x000fe20001800000 */
[----:B------:R-:W-:Y:S01]  /*1640*/  IMAD.IADD R24, R27, 0x1, R24 ;  /* 0x000000011b187824 */ /* 0x000fe200078e0218 */
[----:B------:R-:W-:-:S02]  /*1650*/  IADD3 R22, P5, P0, R26, 0x80, R2 ;  /* 0x000000801a167810 */ /* 0x000fc400078be002 */
[----:B------:R-:W-:Y:S01]  /*1660*/  IADD3 R7, R6, R7, R17 ;  /* 0x0000000706077210 */ /* 0x000fe20007ffe011 */
[----:B------:R-:W-:Y:S01]  /*1670*/  IMAD.SHL.U32 R17, R135, 0x2, RZ ;  /* 0x0000000287117824 */ /* 0x000fe200078e00ff */
[----:B------:R-:W-:Y:S02]  /*1680*/  SEL R6, RZ, 0x8, P2 ;  /* 0x00000008ff067807 */ /* 0x000fe40001000000 */
[--C-:B------:R-:W-:Y:S02]  /*1690*/  IADD3.X R23, R24, RZ, R3.reuse, P5, P0 ;  /* 0x000000ff18177210 */ /* 0x100fe40002fe0403 */
[----:B------:R-:W-:Y:S01]  /*16a0*/  IADD3 R20, P5, P0, R26, 0x100, R2 ;  /* 0x000001001a147810 */ /* 0x000fe200078be002 */
[----:B------:R-:W-:Y:S01]  /*16b0*/  IMAD.IADD R6, R7, 0x1, R6 ;  /* 0x0000000107067824 */ /* 0x000fe200078e0206 */
[----:B------:R-:W-:Y:S01]  /*16c0*/  @!PT LDS RZ, [RZ] ;  /* 0x00000000fffff984 */ /* 0x000fe20000000800 */
[----:B------:R-:W-:Y:S01]  /*16d0*/  @!PT LDS RZ, [RZ] ;  /* 0x00000000fffff984 */ /* 0x000fe20000000800 */
[----:B------:R-:W-:Y:S01]  /*16e0*/  @!PT LDS RZ, [RZ] ;  /* 0x00000000fffff984 */ /* 0x000fe20000000800 */
[----:B------:R3:W-:Y:S02]  /*16f0*/  LDGSTS.E.BYPASS.LTC128B.128 [R17+0x100], [R2.64], !P6 ;  /* 0x0010000002117fae */ /* 0x0007e4000f101d48 */
[----:B------:R-:W-:-:S02]  /*1700*/  IADD3.X R21, R24, RZ, R3, P5, P0 ;  /* 0x000000ff18157210 */ /* 0x000fc40002fe0403 */
[----:B------:R-:W-:Y:S02]  /*1710*/  LOP3.LUT P4, RZ, R6, 0x2, RZ, 0xc0, !PT ;  /* 0x0000000206ff7812 */ /* 0x000fe4000788c0ff */
[----:B--2---:R-:W-:Y:S02]  /*1720*/  IADD3 R18, P5, P0, R26, 0x180, R2 ;  /* 0x000001801a127810 */ /* 0x004fe400078be002 */
[----:B------:R-:W-:Y:S02]  /*1730*/  LOP3.LUT P6, RZ, R6, 0x8, RZ, 0xc0, !PT ;  /* 0x0000000806ff7812 */ /* 0x000fe400078cc0ff */
[----:B------:R-:W-:Y:S02]  /*1740*/  IADD3.X R19, R24, RZ, R3, P5, P0 ;  /* 0x000000ff18137210 */ /* 0x000fe40002fe0403 */
[----:B------:R-:W-:Y:S02]  /*1750*/  ISETP.LT.OR P0, PT, R16, 0x1, !P4 ;  /* 0x000000011000780c */ /* 0x000fe40006701670 */
[----:B------:R-:W-:-:S11]  /*1760*/  LOP3.LUT P5, RZ, R6, 0x4, RZ, 0xc0, !PT ;  /* 0x0000000406ff7812 */ /* 0x000fd600078ac0ff */
[----:B------:R3:W-:Y:S01]  /*1770*/  LDGSTS.E.BYPASS.LTC128B.128 [R17+0x3100], [R2.64+0x80], !P0 ;  /* 0x0310008002117fae */ /* 0x0007e2000c101d48 */
[----:B------:R-:W-:-:S13]  /*1780*/  ISETP.LT.OR P0, PT, R16, 0x1, !P5 ;  /* 0x000000011000780c */ /* 0x000fda0006f01670 */
[----:B------:R3:W-:Y:S01]  /*1790*/  LDGSTS.E.BYPASS.LTC128B.128 [R17+0x6100], [R2.64+0x100], !P0 ;  /* 0x0610010002117fae */ /* 0x0007e2000c101d48 */
[----:B------:R-:W-:-:S13]  /*17a0*/  ISETP.LT.OR P0, PT, R16, 0x1, !P6 ;  /* 0x000000011000780c */ /* 0x000fda0007701670 */
[----:B------:R3:W-:Y:S01]  /*17b0*/  LDGSTS.E.BYPASS.LTC128B.128 [R17+0x9100], [R2.64+0x180], !P0 ;  /* 0x0910018002117fae */ /* 0x0007e2000c101d48 */
[----:B------:R-:W-:-:S05]  /*17c0*/  IADD3 R6, P0, R2, R26, RZ ;  /* 0x0000001a02067210 */ /* 0x000fca0007f1e0ff */
[----:B------:R-:W-:Y:S01]  /*17d0*/  IMAD.X R7, R24, 0x1, R3, P0 ;  /* 0x0000000118077824 */ /* 0x000fe200000e0603 */
[----:B---3--:R-:W-:-:S05]  /*17e0*/  IADD3 R2, P0, R6, R26, RZ ;  /* 0x0000001a06027210 */ /* 0x008fca0007f1e0ff */
[----:B------:R-:W-:Y:S01]  /*17f0*/  IMAD.X R3, R7, 0x1, R24, P0 ;  /* 0x0000000107037824 */ /* 0x000fe200000e0618 */
[----:B------:R-:W-:-:S13]  /*1800*/  ISETP.LT.OR P0, PT, R16, 0x21, P1 ;  /* 0x000000211000780c */ /* 0x000fda0000f01670 */
[----:B------:R2:W-:Y:S01]  /*1810*/  LDGSTS.E.BYPASS.LTC128B.128 [R17+0x1100], [R6.64], !P0 ;  /* 0x0110000006117fae */ /* 0x0005e2000c101d48 */
[C---:B------:R-:W-:Y:S02]  /*1820*/  ISETP.LT.OR P0, PT, R16.reuse, 0x21, !P4 ;  /* 0x000000211000780c */ /* 0x040fe40006701670 */
[----:B------:R-:W-:-:S11]  /*1830*/  ISETP.LT.OR P4, PT, R16, 0x41, !P4 ;  /* 0x000000411000780c */ /* 0x000fd60006781670 */
[----:B------:R2:W-:Y:S01]  /*1840*/  LDGSTS.E.BYPASS.LTC128B.128 [R17+0x4100], [R22.64], !P0 ;  /* 0x0410000016117fae */ /* 0x0005e2000c101d48 */
[C---:B------:R-:W-:Y:S02]  /*1850*/  ISETP.LT.OR P0, PT, R16.reuse, 0x21, !P5 ;  /* 0x000000211000780c */ /* 0x040fe40006f01670 */
[----:B------:R-:W-:-:S11]  /*1860*/  ISETP.LT.OR P5, PT, R16, 0x41, !P5 ;  /* 0x000000411000780c */ /* 0x000fd60006fa1670 */
[----:B------:R2:W-:Y:S01]  /*1870*/  LDGSTS.E.BYPASS.LTC128B.128 [R17+0x7100], [R20.64], !P0 ;  /* 0x0710000014117fae */ /* 0x0005e2000c101d48 */
[----:B------:R-:W-:-:S13]  /*1880*/  ISETP.LT.OR P0, PT, R16, 0x21, !P6 ;  /* 0x000000211000780c */ /* 0x000fda0007701670 */
[----:B------:R2:W-:Y:S01]  /*1890*/  LDGSTS.E.BYPASS.LTC128B.128 [R17+0xa100], [R18.64], !P0 ;  /* 0x0a10000012117fae */ /* 0x0005e2000c101d48 */
[----:B------:R-:W-:-:S13]  /*18a0*/  ISETP.LT.OR P0, PT, R16, 0x41, P1 ;  /* 0x000000411000780c */ /* 0x000fda0000f01670 */
[----:B------:R2:W-:Y:S01]  /*18b0*/  LDGSTS.E.BYPASS.LTC128B.128 [R17+0x2100], [R2.64], !P0 ;  /* 0x0210000002117fae */ /* 0x0005e2000c101d48 */
[----:B------:R-:W-:-:S03]  /*18c0*/  ISETP.LT.OR P0, PT, R16, 0x41, !P6 ;  /* 0x000000411000780c */ /* 0x000fc60007701670 */
[----:B------:R2:W-:Y:S01]  /*18d0*/  LDGSTS.E.BYPASS.LTC128B.128 [R17+0x5100], [R2.64+0x80], !P4 ;  /* 0x0510008002117fae */ /* 0x0005e2000e101d48 */
[----:B------:R-:W-:-:S03]  /*18e0*/  ISETP.NE.AND P4, PT, R25, RZ, PT ;  /* 0x000000ff1900720c */ /* 0x000fc60003f85270 */
[----:B------:R2:W-:Y:S06]  /*18f0*/  LDGSTS.E.BYPASS.LTC128B.128 [R17+0x8100], [R2.64+0x100], !P5 ;  /* 0x0810010002117fae */ /* 0x0005ec000e901d48 */
[----:B------:R2:W-:Y:S04]  /*1900*/  LDGSTS.E.BYPASS.LTC128B.128 [R17+0xb100], [R2.64+0x180], !P0 ;  /* 0x0b10018002117fae */ /* 0x0005e8000c101d48 */
.L_x_682:
[----:B--234-:R-:W-:Y:S01]  /*1910*/  LOP3.LUT P0, RZ, R56, 0x4, RZ, 0xc0, !PT ;  /* 0x0000000438ff7812 */ /* 0x01cfe2000780c0ff */
[C---:B------:R-:W-:Y:S01]  /*1920*/  HMMA.16816.F32.BF16 R52, R12.reuse, R48, RZ ;  /* 0x000000300c34723c */ /* 0x040fe200000418ff */
[C---:B------:R-:W-:Y:S01]  /*1930*/  IMAD R225, R0.reuse, 0x2, R223 ;  /* 0x0000000200e17824 */ /* 0x040fe200078e02df */
[----:B------:R-:W-:Y:S01]  /*1940*/  LDSM.16.M88.4 R120, [R167+0xf100] ;  /* 0x00f10000a778783b */ /* 0x000fe20000000200 */
[----:B------:R-:W-:Y:S01]  /*1950*/  SEL R2, R57, 0xffffffc0, !P0 ;  /* 0xffffffc039027807 */ /* 0x000fe20004000000 */
[----:B------:R-:W-:Y:S01]  /*1960*/  IMAD R224, R0, 0x2, R222 ;  /* 0x0000000200e07824 */ /* 0x000fe200078e02de */
[----:B------:R-:W-:Y:S01]  /*1970*/  ISETP.GE.AND P5, PT, R139, 0x61, PT ;  /* 0x000000618b00780c */ /* 0x000fe20003fa6270 */
[----:B------:R-:W-:Y:S01]  /*1980*/  LDSM.16.M88.4 R16, [R225] ;  /* 0x00000000e110783b */ /* 0x000fe20000000200 */
[C---:B------:R-:W-:Y:S01]  /*1990*/  IADD3 R244, R226.reuse, 0x3000, RZ ;  /* 0x00003000e2f47810 */ /* 0x040fe20007ffe0ff */
[----:B------:R-:W-:Y:S01]  /*19a0*/  HMMA.16816.F32.BF16 R48, R12, R50, RZ ;  /* 0x000000320c30723c */ /* 0x000fe200000418ff */
[--C-:B------:R-:W-:Y:S01]  /*19b0*/  IMAD.IADD R221, R167, 0x1, R2.reuse ;  /* 0x00000001a7dd7824 */ /* 0x100fe200078e0202 */
[----:B------:R-:W0:Y:S01]  /*19c0*/  LDGDEPBAR ;  /* 0x00000000000079af */ /* 0x000e220000000000 */
[C---:B------:R-:W-:Y:S01]  /*19d0*/  IMAD.IADD R220, R226.reuse, 0x1, R2 ;  /* 0x00000001e2dc7824 */ /* 0x040fe200078e0202 */
[----:B------:R-:W-:-:S02]  /*19e0*/  IADD3 R243, R226, 0x3800, RZ ;  /* 0x00003800e2f37810 */ /* 0x000fc40007ffe0ff */
[----:B------:R-:W2:Y:S01]  /*19f0*/  LDSM.16.M88.4 R100, [R221+0xc100] ;  /* 0x00c10000dd64783b */ /* 0x000ea20000000200 */
[C---:B------:R-:W-:Y:S01]  /*1a00*/  IADD3 R242, R226.reuse, 0x4000, RZ ;  /* 0x00004000e2f27810 */ /* 0x040fe20007ffe0ff */
[C---:B------:R-:W-:Y:S01]  /*1a10*/  HMMA.16816.F32.BF16 R44, R12.reuse, R40, RZ ;  /* 0x000000280c2c723c */ /* 0x040fe200000418ff */
[C---:B------:R-:W-:Y:S01]  /*1a20*/  IADD3 R241, R226.reuse, 0x4800, RZ ;  /* 0x00004800e2f17810 */ /* 0x040fe20007ffe0ff */
[----:B------:R-:W3:Y:S01]  /*1a30*/  LDSM.16.M88.4 R56, [R221+0xc900] ;  /* 0x00c90000dd38783b */ /* 0x000ee20000000200 */
[C---:B------:R-:W-:Y:S02]  /*1a40*/  IADD3 R240, R226.reuse, 0x5000, RZ ;  /* 0x00005000e2f07810 */ /* 0x040fe40007ffe0ff */
[C---:B------:R-:W-:Y:S02]  /*1a50*/  IADD3 R239, R226.reuse, 0x5800, RZ ;  /* 0x00005800e2ef7810 */ /* 0x040fe40007ffe0ff */
[C---:B------:R-:W-:Y:S01]  /*1a60*/  IADD3 R238, R226.reuse, 0x6000, RZ ;  /* 0x00006000e2ee7810 */ /* 0x040fe20007ffe0ff */
[----:B-1----:R-:W-:Y:S01]  /*1a70*/  HMMA.16816.F32.BF16 R36, R12, R32, RZ ;  /* 0x000000200c24723c */ /* 0x002fe200000418ff */
[----:B------:R-:W-:-:S02]  /*1a80*/  IADD3 R237, R226, 0x6800, RZ ;  /* 0x00006800e2ed7810 */ /* 0x000fc40007ffe0ff */
[C---:B------:R-:W-:Y:S02]  /*1a90*/  IADD3 R236, R226.reuse, 0x7000, RZ ;  /* 0x00007000e2ec7810 */ /* 0x040fe40007ffe0ff */
[C---:B------:R-:W-:Y:S02]  /*1aa0*/  IADD3 R235, R226.reuse, 0x7800, RZ ;  /* 0x00007800e2eb7810 */ /* 0x040fe40007ffe0ff */
[C---:B------:R-:W-:Y:S01]  /*1ab0*/  IADD3 R234, R226.reuse, 0x8000, RZ ;  /* 0x00008000e2ea7810 */ /* 0x040fe20007ffe0ff */
[----:B------:R-:W-:Y:S01]  /*1ac0*/  HMMA.16816.F32.BF16 R32, R12, R34, RZ ;  /* 0x000000220c20723c */ /* 0x000fe200000418ff */
[C---:B------:R-:W-:Y:S02]  /*1ad0*/  IADD3 R233, R226.reuse, 0x8800, RZ ;  /* 0x00008800e2e97810 */ /* 0x040fe40007ffe0ff */
[C---:B------:R-:W-:Y:S02]  /*1ae0*/  IADD3 R232, R226.reuse, 0x9000, RZ ;  /* 0x00009000e2e87810 */ /* 0x040fe40007ffe0ff */
[----:B------:R-:W-:-:S02]  /*1af0*/  IADD3 R231, R226, 0x9800, RZ ;  /* 0x00009800e2e77810 */ /* 0x000fc40007ffe0ff */
[C---:B------:R-:W-:Y:S01]  /*1b00*/  IADD3 R230, R226.reuse, 0xa000, RZ ;  /* 0x0000a000e2e67810 */ /* 0x040fe20007ffe0ff */
[----:B------:R-:W-:Y:S01]  /*1b10*/  HMMA.16816.F32.BF16 R20, R12, R68, RZ ;  /* 0x000000440c14723c */ /* 0x000fe200000418ff */
[C---:B------:R-:W-:Y:S02]  /*1b20*/  IADD3 R229, R226.reuse, 0xa800, RZ ;  /* 0x0000a800e2e57810 */ /* 0x040fe40007ffe0ff */
[C---:B------:R-:W-:Y:S02]  /*1b30*/  IADD3 R228, R226.reuse, 0xb000, RZ ;  /* 0x0000b000e2e47810 */ /* 0x040fe40007ffe0ff */
[----:B------:R-:W-:-:S03]  /*1b40*/  IADD3 R227, R226, 0xb800, RZ ;  /* 0x0000b800e2e37810 */ /* 0x000fc60007ffe0ff */
[C---:B------:R-:W-:Y:S08]  /*1b50*/  HMMA.16816.F32.BF16 R40, R12.reuse, R42, RZ ;  /* 0x0000002a0c28723c */ /* 0x040ff000000418ff */
[C---:B------:R-:W-:Y:S08]  /*1b60*/  HMMA.16816.F32.BF16 R28, R12.reuse, R60, RZ ;  /* 0x0000003c0c1c723c */ /* 0x040ff000000418ff */
[----:B------:R-:W-:Y:S08]  /*1b70*/  HMMA.16816.F32.BF16 R24, R12, R62, RZ ;  /* 0x0000003e0c18723c */ /* 0x000ff000000418ff */
[----:B------:R-:W-:Y:S01]  /*1b80*/  HMMA.16816.F32.BF16 R76, R8, R96, R52 ;  /* 0x00000060084c723c */ /* 0x000fe20000041834 */
[----:B------:R-:W1:Y:S07]  /*1b90*/  LDSM.16.M88.4 R52, [R221+0xd100] ;  /* 0x00d10000dd34783b */ /* 0x000e6e0000000200 */
[C---:B------:R-:W-:Y:S08]  /*1ba0*/  HMMA.16816.F32.BF16 R68, R12.reuse, R70, RZ ;  /* 0x000000460c44723c */ /* 0x040ff000000418ff */
[C---:B------:R-:W-:Y:S08]  /*1bb0*/  HMMA.16816.F32.BF16 R64, R12.reuse, R72, RZ ;  /* 0x000000480c40723c */ /* 0x040ff000000418ff */
[----:B------:R-:W-:Y:S08]  /*1bc0*/  HMMA.16816.F32.BF16 R60, R12, R74, RZ ;  /* 0x0000004a0c3c723c */ /* 0x000ff000000418ff */
[C---:B------:R-:W-:Y:S08]  /*1bd0*/  HMMA.16816.F32.BF16 R96, R8.reuse, R98, R48 ;  /* 0x000000620860723c */ /* 0x040ff00000041830 */
[C---:B------:R-:W-:Y:S01]  /*1be0*/  HMMA.16816.F32.BF16 R92, R8.reuse, R88, R44 ;  /* 0x00000058085c723c */ /* 0x040fe2000004182c */
[----:B------:R-:W4:Y:S07]  /*1bf0*/  LDSM.16.M88.4 R44, [R221+0xd900] ;  /* 0x00d90000dd2c783b */ /* 0x000f2e0000000200 */
[C---:B------:R-:W-:Y:S08]  /*1c00*/  HMMA.16816.F32.BF16 R84, R8.reuse, R80, R36 ;  /* 0x000000500854723c */ /* 0x040ff00000041824 */
[C---:B------:R-:W-:Y:S01]  /*1c10*/  HMMA.16816.F32.BF16 R80, R8.reuse, R82, R32 ;  /* 0x000000520850723c */ /* 0x040fe20000041820 */
[----:B------:R-:W-:Y:S07]  /*1c20*/  LDSM.16.M88.4 R32, [R221+0xe900] ;  /* 0x00e90000dd20783b */ /* 0x000fee0000000200 */
[C---:B------:R-:W-:Y:S01]  /*1c30*/  HMMA.16816.F32.BF16 R12, R8.reuse, R108, R20 ;  /* 0x0000006c080c723c */ /* 0x040fe20000041814 */
[----:B------:R-:W5:Y:S07]  /*1c40*/  LDSM.16.M88.4 R20, [R221+0xe100] ;  /* 0x00e10000dd14783b */ /* 0x000f6e0000000200 */
[C---:B------:R-:W-:Y:S08]  /*1c50*/  HMMA.16816.F32.BF16 R88, R8.reuse, R90, R40 ;  /* 0x0000005a0858723c */ /* 0x040ff00000041828 */
[C---:B------:R-:W-:Y:S08]  /*1c60*/  HMMA.16816.F32.BF16 R72, R8.reuse, R104, R28 ;  /* 0x000000680848723c */ /* 0x040ff0000004181c */
[C---:B------:R-:W-:Y:S08]  /*1c70*/  HMMA.16816.F32.BF16 R48, R8.reuse, R106, R24 ;  /* 0x0000006a0830723c */ /* 0x040ff00000041818 */
[C---:B------:R-:W-:Y:S08]  /*1c80*/  HMMA.16816.F32.BF16 R104, R8.reuse, R110, R68 ;  /* 0x0000006e0868723c */ /* 0x040ff00000041844 */
[C---:B------:R-:W-:Y:S08]  /*1c90*/  HMMA.16816.F32.BF16 R64, R8.reuse, R112, R64 ;  /* 0x000000700840723c */ /* 0x040ff00000041840 */
[----:B------:R-:W-:Y:S01]  /*1ca0*/  HMMA.16816.F32.BF16 R40, R8, R114, R60 ;  /* 0x000000720828723c */ /* 0x000fe2000004183c */
[----:B------:R-:W-:Y:S04]  /*1cb0*/  LDSM.16.M88.4 R8, [R224] ;  /* 0x00000000e008783b */ /* 0x000fe80000000200 */
[----:B------:R-:W4:Y:S03]  /*1cc0*/  LDSM.16.M88.4 R60, [R220] ;  /* 0x00000000dc3c783b */ /* 0x000f260000000200 */
[C---:B--2---:R-:W-:Y:S01]  /*1cd0*/  HMMA.16816.F32.BF16 R36, R16.reuse, R100, R76 ;  /* 0x000000641024723c */ /* 0x044fe2000004184c */
[----:B------:R-:W-:Y:S07]  /*1ce0*/  LDSM.16.M88.4 R112, [R220+0x2800] ;  /* 0x00280000dc70783b */ /* 0x000fee0000000200 */
[C---:B------:R-:W-:Y:S01]  /*1cf0*/  HMMA.16816.F32.BF16 R28, R16.reuse, R102, R96 ;  /* 0x00000066101c723c */ /* 0x040fe20000041860 */
[----:B------:R-:W2:Y:S04]  /*1d00*/  LDSM.16.M88.4 R100, [R220+0x800] ;  /* 0x00080000dc64783b */ /* 0x000ea80000000200 */
[----:B------:R-:W-:Y:S03]  /*1d10*/  LDSM.16.M88.4 R96, [R220+0x1800] ;  /* 0x00180000dc60783b */ /* 0x000fe60000000200 */
[C---:B---3--:R-:W-:Y:S08]  /*1d20*/  HMMA.16816.F32.BF16 R24, R16.reuse, R56, R92 ;  /* 0x000000381018723c */ /* 0x048ff0000004185c */
[C---:B------:R-:W-:Y:S01]  /*1d30*/  HMMA.16816.F32.BF16 R68, R16.reuse, R58, R88 ;  /* 0x0000003a1044723c */ /* 0x040fe20000041858 */
[----:B------:R-:W3:Y:S07]  /*1d40*/  LDSM.16.M88.4 R88, [R220+0x1000] ;  /* 0x00100000dc58783b */ /* 0x000eee0000000200 */
[C---:B-1----:R-:W-:Y:S01]  /*1d50*/  HMMA.16816.F32.BF16 R56, R16.reuse, R54, R80 ;  /* 0x000000361038723c */ /* 0x042fe20000041850 */
[----:B------:R-:W1:Y:S07]  /*1d60*/  LDSM.16.M88.4 R80, [R220+0x2000] ;  /* 0x00200000dc50783b */ /* 0x000e6e0000000200 */
[C---:B------:R-:W-:Y:S08]  /*1d70*/  HMMA.16816.F32.BF16 R84, R16.reuse, R52, R84 ;  /* 0x000000341054723c */ /* 0x040ff00000041854 */
[C---:B----4-:R-:W-:Y:S08]  /*1d80*/  HMMA.16816.F32.BF16 R52, R16.reuse, R44, R72 ;  /* 0x0000002c1034723c */ /* 0x050ff00000041848 */
[C---:B------:R-:W-:Y:S08]  /*1d90*/  HMMA.16816.F32.BF16 R48, R16.reuse, R46, R48 ;  /* 0x0000002e1030723c */ /* 0x040ff00000041830 */
[C---:B-----5:R-:W-:Y:S01]  /*1da0*/  HMMA.16816.F32.BF16 R44, R16.reuse, R20, R12 ;  /* 0x00000014102c723c */ /* 0x060fe2000004180c */
[----:B------:R-:W-:Y:S07]  /*1db0*/  LDSM.16.M88.4 R12, [R223+0x4000] ;  /* 0x00400000df0c783b */ /* 0x000fee0000000200 */
[C---:B------:R-:W-:Y:S08]  /*1dc0*/  HMMA.16816.F32.BF16 R92, R16.reuse, R32, R64 ;  /* 0x00000020105c723c */ /* 0x040ff00000041840 */
[C---:B------:R-:W-:Y:S01]  /*1dd0*/  HMMA.16816.F32.BF16 R72, R16.reuse, R34, R40 ;  /* 0x000000221048723c */ /* 0x040fe20000041828 */
[----:B------:R-:W4:Y:S07]  /*1de0*/  LDSM.16.M88.4 R32, [R167+0xf900] ;  /* 0x00f90000a720783b */ /* 0x000f2e0000000200 */
[----:B------:R-:W-:Y:S08]  /*1df0*/  HMMA.16816.F32.BF16 R76, R16, R22, R104 ;  /* 0x00000016104c723c */ /* 0x000ff00000041868 */
[C---:B------:R-:W-:Y:S01]  /*1e00*/  HMMA.16816.F32.BF16 R64, R8.reuse, R60, R36 ;  /* 0x0000003c0840723c */ /* 0x040fe20000041824 */
[----:B------:R-:W5:Y:S07]  /*1e10*/  LDSM.16.M88.4 R36, [R167+0x10100] ;  /* 0x01010000a724783b */ /* 0x000f6e0000000200 */
[C---:B--2---:R-:W-:Y:S08]  /*1e20*/  HMMA.16816.F32.BF16 R24, R8.reuse, R100, R24 ;  /* 0x000000640818723c */ /* 0x044ff00000041818 */
[C---:B------:R-:W-:Y:S01]  /*1e30*/  HMMA.16816.F32.BF16 R60, R8.reuse, R62, R28 ;  /* 0x0000003e083c723c */ /* 0x040fe2000004181c */
[----:B------:R-:W-:Y:S07]  /*1e40*/  LDSM.16.M88.4 R28, [R167+0x11100] ;  /* 0x01110000a71c783b */ /* 0x000fee0000000200 */
[C---:B------:R-:W-:Y:S01]  /*1e50*/  HMMA.16816.F32.BF16 R20, R8.reuse, R102, R68 ;  /* 0x000000660814723c */ /* 0x040fe20000041844 */
[----:B------:R-:W2:Y:S07]  /*1e60*/  LDSM.16.M88.4 R68, [R167+0x10900] ;  /* 0x01090000a744783b */ /* 0x000eae0000000200 */
[C---:B---3--:R-:W-:Y:S08]  /*1e70*/  HMMA.16816.F32.BF16 R56, R8.reuse, R90, R56 ;  /* 0x0000005a0838723c */ /* 0x048ff00000041838 */
[C---:B------:R-:W-:Y:S08]  /*1e80*/  HMMA.16816.F32.BF16 R16, R8.reuse, R88, R84 ;  /* 0x000000580810723c */ /* 0x040ff00000041854 */
[C---:B------:R-:W-:Y:S08]  /*1e90*/  HMMA.16816.F32.BF16 R52, R8.reuse, R96, R52 ;  /* 0x000000600834723c */ /* 0x040ff00000041834 */
[C---:B------:R-:W-:Y:S08]  /*1ea0*/  HMMA.16816.F32.BF16 R48, R8.reuse, R98, R48 ;  /* 0x000000620830723c */ /* 0x040ff00000041830 */
[C---:B-1----:R-:W-:Y:S08]  /*1eb0*/  HMMA.16816.F32.BF16 R44, R8.reuse, R80, R44 ;  /* 0x00000050082c723c */ /* 0x042ff0000004182c */
[C---:B------:R-:W-:Y:S01]  /*1ec0*/  HMMA.16816.F32.BF16 R40, R8.reuse, R82, R76 ;  /* 0x000000520828723c */ /* 0x040fe2000004184c */
[----:B------:R-:W1:Y:S04]  /*1ed0*/  LDSM.16.M88.4 R80, [R167+0x11900] ;  /* 0x01190000a750783b */ /* 0x000e680000000200 */
[----:B------:R-:W-:Y:S03]  /*1ee0*/  LDSM.16.M88.4 R76, [R226+0x4000] ;  /* 0x00400000e24c783b */ /* 0x000fe60000000200 */
[C---:B------:R-:W-:Y:S08]  /*1ef0*/  HMMA.16816.F32.BF16 R92, R8.reuse, R112, R92 ;  /* 0x00000070085c723c */ /* 0x040ff0000004185c */
[----:B------:R-:W-:Y:S01]  /*1f00*/  HMMA.16816.F32.BF16 R112, R8, R114, R72 ;  /* 0x000000720870723c */ /* 0x000fe20000041848 */
[----:B------:R-:W-:Y:S04]  /*1f10*/  LDSM.16.M88.4 R8, [R222+0x4000] ;  /* 0x00400000de08783b */ /* 0x000fe80000000200 */
[----:B------:R-:W3:Y:S03]  /*1f20*/  LDSM.16.M88.4 R72, [R226+0x3800] ;  /* 0x00380000e248783b */ /* 0x000ee60000000200 */
[C---:B----4-:R-:W-:Y:S01]  /*1f30*/  HMMA.16816.F32.BF16 R116, R12.reuse, R32, R24 ;  /* 0x000000200c74723c */ /* 0x050fe20000041818 */
[----:B------:R-:W4:Y:S07]  /*1f40*/  LDSM.16.M88.4 R24, [R226+0x3000] ;  /* 0x00300000e218783b */ /* 0x000f2e0000000200 */
[C---:B------:R-:W-:Y:S01]  /*1f50*/  HMMA.16816.F32.BF16 R108, R12.reuse, R120, R64 ;  /* 0x000000780c6c723c */ /* 0x040fe20000041840 */
[----:B------:R-:W1:Y:S07]  /*1f60*/  LDSM.16.M88.4 R64, [R226+0x5000] ;  /* 0x00500000e240783b */ /* 0x000e6e0000000200 */
[C---:B------:R-:W-:Y:S01]  /*1f70*/  HMMA.16816.F32.BF16 R104, R12.reuse, R34, R20 ;  /* 0x000000220c68723c */ /* 0x040fe20000041814 */
[----:B------:R-:W-:Y:S07]  /*1f80*/  LDSM.16.M88.4 R32, [R221+0xf900] ;  /* 0x00f90000dd20783b */ /* 0x000fee0000000200 */
[C---:B-----5:R-:W-:Y:S08]  /*1f90*/  HMMA.16816.F32.BF16 R100, R12.reuse, R38, R56 ;  /* 0x000000260c64723c */ /* 0x060ff00000041838 */
[C---:B------:R-:W-:Y:S01]  /*1fa0*/  HMMA.16816.F32.BF16 R120, R12.reuse, R122, R60 ;  /* 0x0000007a0c78723c */ /* 0x040fe2000004183c */
[----:B------:R-:W-:Y:S07]  /*1fb0*/  LDSM.16.M88.4 R60, [R226+0x5800] ;  /* 0x00580000e23c783b */ /* 0x000fee0000000200 */
[C---:B------:R-:W-:Y:S01]  /*1fc0*/  HMMA.16816.F32.BF16 R124, R12.reuse, R36, R16 ;  /* 0x000000240c7c723c */ /* 0x040fe20000041810 */
[----:B------:R-:W-:Y:S07]  /*1fd0*/  LDSM.16.M88.4 R16, [R225+0x4000] ;  /* 0x00400000e110783b */ /* 0x000fee0000000200 */
[C---:B--2---:R-:W-:Y:S08]  /*1fe0*/  HMMA.16816.F32.BF16 R96, R12.reuse, R68, R52 ;  /* 0x000000440c60723c */ /* 0x044ff00000041834 */
[C---:B------:R-:W-:Y:S01]  /*1ff0*/  HMMA.16816.F32.BF16 R88, R12.reuse, R70, R48 ;  /* 0x000000460c58723c */ /* 0x040fe20000041830 */
[----:B------:R-:W2:Y:S04]  /*2000*/  LDSM.16.M88.4 R68, [R226+0x4800] ;  /* 0x00480000e244783b */ /* 0x000ea80000000200 */
[----:B------:R-:W5:Y:S03]  /*2010*/  LDSM.16.M88.4 R48, [R221+0xf100] ;  /* 0x00f10000dd30783b */ /* 0x000f660000000200 */
[C---:B------:R-:W-:Y:S08]  /*2020*/  HMMA.16816.F32.BF16 R84, R12.reuse, R28, R44 ;  /* 0x0000001c0c54723c */ /* 0x040ff0000004182c */
[C---:B------:R-:W-:Y:S08]  /*2030*/  HMMA.16816.F32.BF16 R56, R12.reuse, R30, R40 ;  /* 0x0000001e0c38723c */ /* 0x040ff00000041828 */
[C---:B-1----:R-:W-:Y:S08]  /*2040*/  HMMA.16816.F32.BF16 R52, R12.reuse, R80, R92 ;  /* 0x000000500c34723c */ /* 0x042ff0000004185c */
[----:B------:R-:W-:Y:S08]  /*2050*/  HMMA.16816.F32.BF16 R36, R12, R82, R112 ;  /* 0x000000520c24723c */ /* 0x000ff00000041870 */
[C---:B---3--:R-:W-:Y:S01]  /*2060*/  HMMA.16816.F32.BF16 R12, R8.reuse, R74, R104 ;  /* 0x0000004a080c723c */ /* 0x048fe20000041868 */
[----:B------:R-:W1:Y:S07]  /*2070*/  LDSM.16.M88.4 R104, [R221+0x10100] ;  /* 0x01010000dd68783b */ /* 0x000e6e0000000200 */
[C---:B----4-:R-:W-:Y:S08]  /*2080*/  HMMA.16816.F32.BF16 R28, R8.reuse, R24, R108 ;  /* 0x00000018081c723c */ /* 0x050ff0000004186c */
[C---:B------:R-:W-:Y:S01]  /*2090*/  HMMA.16816.F32.BF16 R24, R8.reuse, R26, R120 ;  /* 0x0000001a0818723c */ /* 0x040fe20000041878 */
[----:B------:R-:W3:Y:S07]  /*20a0*/  LDSM.16.M88.4 R120, [R221+0x10900] ;  /* 0x01090000dd78783b */ /* 0x000eee0000000200 */
[C---:B------:R-:W-:Y:S01]  /*20b0*/  HMMA.16816.F32.BF16 R44, R8.reuse, R76, R124 ;  /* 0x0000004c082c723c */ /* 0x040fe2000004187c */
[----:B------:R-:W4:Y:S07]  /*20c0*/  LDSM.16.M88.4 R124, [R221+0x11100] ;  /* 0x01110000dd7c783b */ /* 0x000f2e0000000200 */
[C---:B------:R-:W-:Y:S08]  /*20d0*/  HMMA.16816.F32.BF16 R80, R8.reuse, R64, R84 ;  /* 0x000000400850723c */ /* 0x040ff00000041854 */
[C---:B------:R-:W-:Y:S01]  /*20e0*/  HMMA.16816.F32.BF16 R112, R8.reuse, R66, R56 ;  /* 0x000000420870723c */ /* 0x040fe20000041838 */
[----:B------:R-:W1:Y:S04]  /*20f0*/  LDSM.16.M88.4 R64, [R221+0x11900] ;  /* 0x01190000dd40783b */ /* 0x000e680000000200 */
[----:B------:R-:W-:Y:S03]  /*2100*/  LDSM.16.M88.4 R56, [R220+0x3800] ;  /* 0x00380000dc38783b */ /* 0x000fe60000000200 */
[C---:B------:R-:W-:Y:S08]  /*2110*/  HMMA.16816.F32.BF16 R20, R8.reuse, R72, R116 ;  /* 0x000000480814723c */ /* 0x040ff00000041874 */
[C---:B------:R-:W-:Y:S08]  /*2120*/  HMMA.16816.F32.BF16 R40, R8.reuse, R78, R100 ;  /* 0x0000004e0828723c */ /* 0x040ff00000041864 */
[C---:B--2---:R-:W-:Y:S08]  /*2130*/  HMMA.16816.F32.BF16 R72, R8.reuse, R68, R96 ;  /* 0x000000440848723c */ /* 0x044ff00000041860 */
[C---:B------:R-:W-:Y:S01]  /*2140*/  HMMA.16816.F32.BF16 R88, R8.reuse, R70, R88 ;  /* 0x000000460858723c */ /* 0x040fe20000041858 */
[----:B------:R-:W-:Y:S07]  /*2150*/  LDSM.16.M88.4 R68, [R220+0x3000] ;  /* 0x00300000dc44783b */ /* 0x000fee0000000200 */
[C---:B------:R-:W-:Y:S01]  /*2160*/  HMMA.16816.F32.BF16 R116, R8.reuse, R60, R52 ;  /* 0x0000003c0874723c */ /* 0x040fe20000041834 */
[----:B------:R-:W-:Y:S07]  /*2170*/  LDSM.16.M88.4 R52, [R220+0x4000] ;  /* 0x00400000dc34783b */ /* 0x000fee0000000200 */
[----:B------:R-:W-:Y:S01]  /*2180*/  HMMA.16816.F32.BF16 R108, R8, R62, R36 ;  /* 0x0000003e086c723c */ /* 0x000fe20000041824 */
[----:B------:R-:W-:Y:S04]  /*2190*/  LDSM.16.M88.4 R8, [R224+0x4000] ;  /* 0x00400000e008783b */ /* 0x000fe80000000200 */
[----:B------:R-:W-:Y:S03]  /*21a0*/  LDSM.16.M88.4 R60, [R220+0x5800] ;  /* 0x00580000dc3c783b */ /* 0x000fe60000000200 */
[C---:B-----5:R-:W-:Y:S08]  /*21b0*/  HMMA.16816.F32.BF16 R100, R16.reuse, R48, R28 ;  /* 0x000000301064723c */ /* 0x060ff0000004181c */
[C---:B------:R-:W-:Y:S01]  /*21c0*/  HMMA.16816.F32.BF16 R96, R16.reuse, R50, R24 ;  /* 0x000000321060723c */ /* 0x040fe20000041818 */
[----:B------:R-:W2:Y:S07]  /*21d0*/  LDSM.16.M88.4 R48, [R220+0x4800] ;  /* 0x00480000dc30783b */ /* 0x000eae0000000200 */
[C---:B-1----:R-:W-:Y:S01]  /*21e0*/  HMMA.16816.F32.BF16 R76, R16.reuse, R104, R44 ;  /* 0x00000068104c723c */ /* 0x042fe2000004182c */
[----:B------:R-:W1:Y:S07]  /*21f0*/  LDSM.16.M88.4 R44, [R220+0x5000] ;  /* 0x00500000dc2c783b */ /* 0x000e6e0000000200 */
[C---:B------:R-:W-:Y:S08]  /*2200*/  HMMA.16816.F32.BF16 R92, R16.reuse, R32, R20 ;  /* 0x00000020105c723c */ /* 0x040ff00000041814 */
[C---:B------:R-:W-:Y:S01]  /*2210*/  HMMA.16816.F32.BF16 R84, R16.reuse, R34, R12 ;  /* 0x000000221054723c */ /* 0x040fe2000004180c */
[----:B------:R-:W-:Y:S07]  /*2220*/  LDSM.16.M88.4 R12, [R223+0x8000] ;  /* 0x00800000df0c783b */ /* 0x000fee0000000200 */
[C---:B------:R-:W-:Y:S01]  /*2230*/  HMMA.16816.F32.BF16 R40, R16.reuse, R106, R40 ;  /* 0x0000006a1028723c */ /* 0x040fe20000041828 */
[----:B------:R-:W5:Y:S07]  /*2240*/  LDSM.16.M88.4 R104, [R167+0x12100] ;  /* 0x01210000a768783b */ /* 0x000f6e0000000200 */
[C---:B---3--:R-:W-:Y:S08]  /*2250*/  HMMA.16816.F32.BF16 R36, R16.reuse, R120, R72 ;  /* 0x000000781024723c */ /* 0x048ff00000041848 */
[C---:B------:R-:W-:Y:S01]  /*2260*/  HMMA.16816.F32.BF16 R32, R16.reuse, R122, R88 ;  /* 0x0000007a1020723c */ /* 0x040fe20000041858 */
[----:B------:R-:W-:Y:S07]  /*2270*/  LDSM.16.M88.4 R120, [R221+0x15100] ;  /* 0x01510000dd78783b */ /* 0x000fee0000000200 */
[C---:B----4-:R-:W-:Y:S08]  /*2280*/  HMMA.16816.F32.BF16 R28, R16.reuse, R124, R80 ;  /* 0x0000007c101c723c */ /* 0x050ff00000041850 */
[C---:B------:R-:W-:Y:S01]  /*2290*/  HMMA.16816.F32.BF16 R24, R16.reuse, R126, R112 ;  /* 0x0000007e1018723c */ /* 0x040fe20000041870 */
[----:B------:R-:W3:Y:S04]  /*22a0*/  LDSM.16.M88.4 R112, [R167+0x13900] ;  /* 0x01390000a770783b */ /* 0x000ee80000000200 */
[----:B------:R-:W-:Y:S03]  /*22b0*/  LDSM.16.M88.4 R124, [R220+0xb000] ;  /* 0x00b00000dc7c783b */ /* 0x000fe60000000200 */
[C---:B------:R-:W-:Y:S01]  /*22c0*/  HMMA.16816.F32.BF16 R20, R16.reuse, R64, R116 ;  /* 0x000000401014723c */ /* 0x040fe20000041874 */
[----:B------:R-:W-:Y:S07]  /*22d0*/  LDSM.16.M88.4 R116, [R220+0xa800] ;  /* 0x00a80000dc74783b */ /* 0x000fee0000000200 */
[----:B------:R-:W-:Y:S01]  /*22e0*/  HMMA.16816.F32.BF16 R16, R16, R66, R108 ;  /* 0x000000421010723c */ /* 0x000fe2000004186c */
[----:B------:R-:W4:Y:S07]  /*22f0*/  LDSM.16.M88.4 R108, [R167+0x13100] ;  /* 0x01310000a76c783b */ /* 0x000f2e0000000200 */
[C---:B--2---:R-:W-:Y:S08]  /*2300*/  HMMA.16816.F32.BF16 R72, R8.reuse, R48, R36 ;  /* 0x000000300848723c */ /* 0x044ff00000041824 */
[C---:B------:R-:W-:Y:S01]  /*2310*/  HMMA.16816.F32.BF16 R64, R8.reuse, R68, R100 ;  /* 0x000000440840723c */ /* 0x040fe20000041864 */
[----:B------:R-:W-:Y:S07]  /*2320*/  LDSM.16.M88.4 R100, [R167+0x12900] ;  /* 0x01290000a764783b */ /* 0x000fee0000000200 */
[C---:B------:R-:W-:Y:S01]  /*2330*/  HMMA.16816.F32.BF16 R36, R8.reuse, R62, R16 ;  /* 0x0000003e0824723c */ /* 0x040fe20000041810 */
[----:B------:R-:W2:Y:S07]  /*2340*/  LDSM.16.M88.4 R16, [R167+0x14100] ;  /* 0x01410000a710783b */ /* 0x000eae0000000200 */
[C---:B------:R-:W-:Y:S08]  /*2350*/  HMMA.16816.F32.BF16 R68, R8.reuse, R70, R96 ;  /* 0x000000460844723c */ /* 0x040ff00000041860 */
[C---:B------:R-:W-:Y:S08]  /*2360*/  HMMA.16816.F32.BF16 R80, R8.reuse, R56, R92 ;  /* 0x000000380850723c */ /* 0x040ff0000004185c */
[C---:B------:R-:W-:Y:S08]  /*2370*/  HMMA.16816.F32.BF16 R84, R8.reuse, R58, R84 ;  /* 0x0000003a0854723c */ /* 0x040ff00000041854 */
[C---:B------:R-:W-:Y:S08]  /*2380*/  HMMA.16816.F32.BF16 R56, R8.reuse, R52, R76 ;  /* 0x000000340838723c */ /* 0x040ff0000004184c */
[C---:B-1----:R-:W-:Y:S08]  /*2390*/  HMMA.16816.F32.BF16 R96, R8.reuse, R44, R28 ;  /* 0x0000002c0860723c */ /* 0x042ff0000004181c */
[C---:B------:R-:W-:Y:S08]  /*23a0*/  HMMA.16816.F32.BF16 R88, R8.reuse, R46, R24 ;  /* 0x0000002e0858723c */ /* 0x040ff00000041818 */
[C---:B------:R-:W-:Y:S08]  /*23b0*/  HMMA.16816.F32.BF16 R76, R8.reuse, R54, R40 ;  /* 0x00000036084c723c */ /* 0x040ff00000041828 */
[C---:B------:R-:W-:Y:S01]  /*23c0*/  HMMA.16816.F32.BF16 R92, R8.reuse, R50, R32 ;  /* 0x00000032085c723c */ /* 0x040fe20000041820 */
[----:B------:R-:W-:Y:S04]  /*23d0*/  LDSM.16.M88.4 R32, [R226+0x6000] ;  /* 0x00600000e220783b */ /* 0x000fe80000000200 */
[----:B------:R-:W-:Y:S03]  /*23e0*/  LDSM.16.M88.4 R48, [R226+0x6800] ;  /* 0x00680000e230783b */ /* 0x000fe60000000200 */
[----:B------:R-:W-:Y:S01]  /*23f0*/  HMMA.16816.F32.BF16 R44, R8, R60, R20 ;  /* 0x0000003c082c723c */ /* 0x000fe20000041814 */
[----:B------:R-:W1:Y:S04]  /*2400*/  LDSM.16.M88.4 R8, [R222+0x8000] ;  /* 0x00800000de08783b */ /* 0x000e680000000200 */
[----:B------:R-:W1:Y:S03]  /*2410*/  LDSM.16.M88.4 R20, [R167+0x14900] ;  /* 0x01490000a714783b */ /* 0x000e660000000200 */
[C---:B-----5:R-:W-:Y:S01]  /*2420*/  HMMA.16816.F32.BF16 R24, R12.reuse, R106, R68 ;  /* 0x0000006a0c18723c */ /* 0x060fe20000041844 */
[----:B------:R-:W5:Y:S07]  /*2430*/  LDSM.16.M88.4 R60, [R226+0x7000] ;  /* 0x00700000e23c783b */ /* 0x000f6e0000000200 */
[C---:B------:R-:W-:Y:S01]  /*2440*/  HMMA.16816.F32.BF16 R28, R12.reuse, R104, R64 ;  /* 0x000000680c1c723c */ /* 0x040fe20000041840 */
[----:B------:R-:W-:Y:S07]  /*2450*/  LDSM.16.M88.4 R104, [R226+0x8000] ;  /* 0x00800000e268783b */ /* 0x000fee0000000200 */
[C---:B---3--:R-:W-:Y:S01]  /*2460*/  HMMA.16816.F32.BF16 R68, R12.reuse, R112, R72 ;  /* 0x000000700c44723c */ /* 0x048fe20000041848 */
[----:B------:R-:W3:Y:S07]  /*2470*/  LDSM.16.M88.4 R72, [R226+0x7800] ;  /* 0x00780000e248783b */ /* 0x000eee0000000200 */
[C---:B----4-:R-:W-:Y:S08]  /*2480*/  HMMA.16816.F32.BF16 R56, R12.reuse, R108, R56 ;  /* 0x0000006c0c38723c */ /* 0x050ff00000041838 */
[C---:B------:R-:W-:Y:S01]  /*2490*/  HMMA.16816.F32.BF16 R64, R12.reuse, R110, R76 ;  /* 0x0000006e0c40723c */ /* 0x040fe2000004184c */
[----:B------:R-:W-:Y:S07]  /*24a0*/  LDSM.16.M88.4 R108, [R221+0x12100] ;  /* 0x01210000dd6c783b */ /* 0x000fee0000000200 */
[C---:B--2---:R-:W-:Y:S08]  /*24b0*/  HMMA.16816.F32.BF16 R96, R12.reuse, R16, R96 ;  /* 0x000000100c60723c */ /* 0x044ff00000041860 */
[C---:B------:R-:W-:Y:S01]  /*24c0*/  HMMA.16816.F32.BF16 R88, R12.reuse, R18, R88 ;  /* 0x000000120c58723c */ /* 0x040fe20000041858 */
[----:B------:R-:W2:Y:S07]  /*24d0*/  LDSM.16.M88.4 R16, [R225+0x8000] ;  /* 0x00800000e110783b */ /* 0x000eae0000000200 */
[C---:B------:R-:W-:Y:S08]  /*24e0*/  HMMA.16816.F32.BF16 R52, R12.reuse, R102, R84 ;  /* 0x000000660c34723c */ /* 0x040ff00000041854 */
[C---:B------:R-:W-:Y:S01]  /*24f0*/  HMMA.16816.F32.BF16 R40, R12.reuse, R100, R80 ;  /* 0x000000640c28723c */ /* 0x040fe20000041850 */
[----:B------:R-:W4:Y:S07]  /*2500*/  LDSM.16.M88.4 R100, [R226+0x8800] ;  /* 0x00880000e264783b */ /* 0x000f2e0000000200 */
[----:B------:R-:W-:Y:S01]  /*2510*/  HMMA.16816.F32.BF16 R80, R12, R114, R92 ;  /* 0x000000720c50723c */ /* 0x000fe2000004185c */
[----:B------:R-:W2:Y:S07]  /*2520*/  LDSM.16.M88.4 R112, [R221+0x12900] ;  /* 0x01290000dd70783b */ /* 0x000eae0000000200 */
[----:B-1----:R-:W-:Y:S01]  /*2530*/  HMMA.16816.F32.BF16 R84, R8, R32, R28 ;  /* 0x000000200854723c */ /* 0x002fe2000004181c */
[----:B------:R-:W1:Y:S07]  /*2540*/  LDSM.16.M88.4 R28, [R221+0x13900] ;  /* 0x01390000dd1c783b */ /* 0x000e6e0000000200 */
[C---:B------:R-:W-:Y:S08]  /*2550*/  HMMA.16816.F32.BF16 R92, R12.reuse, R20, R44 ;  /* 0x000000140c5c723c */ /* 0x040ff0000004182c */
[----:B------:R-:W-:Y:S08]  /*2560*/  HMMA.16816.F32.BF16 R76, R12, R22, R36 ;  /* 0x000000160c4c723c */ /* 0x000ff00000041824 */
[C---:B------:R-:W-:Y:S08]  /*2570*/  HMMA.16816.F32.BF16 R20, R8.reuse, R34, R24 ;  /* 0x000000220814723c */ /* 0x040ff00000041818 */
[C---:B------:R-:W-:Y:S08]  /*2580*/  HMMA.16816.F32.BF16 R24, R8.reuse, R50, R52 ;  /* 0x000000320818723c */ /* 0x040ff00000041834 */
[C---:B------:R-:W-:Y:S08]  /*2590*/  HMMA.16816.F32.BF16 R12, R8.reuse, R48, R40 ;  /* 0x00000030080c723c */ /* 0x040ff00000041828 */
[C---:B-----5:R-:W-:Y:S01]  /*25a0*/  HMMA.16816.F32.BF16 R52, R8.reuse, R60, R56 ;  /* 0x0000003c0834723c */ /* 0x060fe20000041838 */
[----:B------:R-:W5:Y:S07]  /*25b0*/  LDSM.16.M88.4 R56, [R221+0x13100] ;  /* 0x01310000dd38783b */ /* 0x000f6e0000000200 */
[C---:B---3--:R-:W-:Y:S08]  /*25c0*/  HMMA.16816.F32.BF16 R44, R8.reuse, R72, R68 ;  /* 0x00000048082c723c */ /* 0x048ff00000041844 */
[----:B------:R-:W-:Y:S08]  /*25d0*/  HMMA.16816.F32.BF16 R36, R8, R104, R96 ;  /* 0x000000680824723c */ /* 0x000ff00000041860 */
[----:B--2---:R-:W-:Y:S01]  /*25e0*/  HMMA.16816.F32.BF16 R96, R16, R110, R20 ;  /* 0x0000006e1060723c */ /* 0x004fe20000041814 */
[----:B------:R-:W2:Y:S07]  /*25f0*/  LDSM.16.M88.4 R20, [R221+0x14100] ;  /* 0x01410000dd14783b */ /* 0x000eae0000000200 */
[C---:B------:R-:W-:Y:S01]  /*2600*/  HMMA.16816.F32.BF16 R48, R8.reuse, R62, R64 ;  /* 0x0000003e0830723c */ /* 0x040fe20000041840 */
[----:B------:R-:W-:Y:S07]  /*2610*/  LDSM.16.M88.4 R64, [R220+0x6000] ;  /* 0x00600000dc40783b */ /* 0x000fee0000000200 */
[C---:B------:R-:W-:Y:S08]  /*2620*/  HMMA.16816.F32.BF16 R40, R8.reuse, R74, R80 ;  /* 0x0000004a0828723c */ /* 0x040ff00000041850 */
[C---:B------:R-:W-:Y:S08]  /*2630*/  HMMA.16816.F32.BF16 R32, R8.reuse, R106, R88 ;  /* 0x0000006a0820723c */ /* 0x040ff00000041858 */
[C---:B----4-:R-:W-:Y:S08]  /*2640*/  HMMA.16816.F32.BF16 R68, R8.reuse, R100, R92 ;  /* 0x000000640844723c */ /* 0x050ff0000004185c */
[----:B------:R-:W-:Y:S01]  /*2650*/  HMMA.16816.F32.BF16 R76, R8, R102, R76 ;  /* 0x00000066084c723c */ /* 0x000fe2000004184c */
[----:B------:R-:W3:Y:S07]  /*2660*/  LDSM.16.M88.4 R8, [R221+0x14900] ;  /* 0x01490000dd08783b */ /* 0x000eee0000000200 */
[C---:B------:R-:W-:Y:S01]  /*2670*/  HMMA.16816.F32.BF16 R92, R16.reuse, R112, R12 ;  /* 0x00000070105c723c */ /* 0x040fe2000004180c */
[----:B------:R-:W-:Y:S07]  /*2680*/  LDSM.16.M88.4 R12, [R224+0x8000] ;  /* 0x00800000e00c783b */ /* 0x000fee0000000200 */
[C---:B-1----:R-:W-:Y:S01]  /*2690*/  HMMA.16816.F32.BF16 R88, R16.reuse, R28, R44 ;  /* 0x0000001c1058723c */ /* 0x042fe2000004182c */
[----:B------:R-:W1:Y:S07]  /*26a0*/  LDSM.16.M88.4 R44, [R220+0x7000] ;  /* 0x00700000dc2c783b */ /* 0x000e6e0000000200 */
[C---:B-----5:R-:W-:Y:S08]  /*26b0*/  HMMA.16816.F32.BF16 R100, R16.reuse, R56, R52 ;  /* 0x000000381064723c */ /* 0x060ff00000041834 */
[C---:B------:R-:W-:Y:S01]  /*26c0*/  HMMA.16816.F32.BF16 R104, R16.reuse, R58, R48 ;  /* 0x0000003a1068723c */ /* 0x040fe20000041830 */
[----:B------:R-:W4:Y:S04]  /*26d0*/  LDSM.16.M88.4 R56, [R220+0x6800] ;  /* 0x00680000dc38783b */ /* 0x000f280000000200 */
[----:B------:R-:W5:Y:S03]  /*26e0*/  LDSM.16.M88.4 R48, [R220+0x7800] ;  /* 0x00780000dc30783b */ /* 0x000f660000000200 */
[C---:B------:R-:W-:Y:S01]  /*26f0*/  HMMA.16816.F32.BF16 R80, R16.reuse, R30, R40 ;  /* 0x0000001e1050723c */ /* 0x040fe20000041828 */
[----:B------:R-:W1:Y:S04]  /*2700*/  LDSM.16.M88.4 R40, [R220+0x8000] ;  /* 0x00800000dc28783b */ /* 0x000e680000000200 */
[----:B------:R-:W-:Y:S03]  /*2710*/  LDSM.16.M88.4 R28, [R167+0x15100] ;  /* 0x01510000a71c783b */ /* 0x000fe60000000200 */
[C---:B--2---:R-:W-:Y:S01]  /*2720*/  HMMA.16816.F32.BF16 R72, R16.reuse, R20, R36 ;  /* 0x000000141048723c */ /* 0x044fe20000041824 */
[----:B------:R-:W2:Y:S07]  /*2730*/  LDSM.16.M88.4 R36, [R220+0x8800] ;  /* 0x00880000dc24783b */ /* 0x000eae0000000200 */
[C---:B------:R-:W-:Y:S08]  /*2740*/  HMMA.16816.F32.BF16 R84, R16.reuse, R108, R84 ;  /* 0x0000006c1054723c */ /* 0x040ff00000041854 */
[C---:B------:R-:W-:Y:S08]  /*2750*/  HMMA.16816.F32.BF16 R60, R16.reuse, R22, R32 ;  /* 0x00000016103c723c */ /* 0x040ff00000041820 */
[C---:B---3--:R-:W-:Y:S08]  /*2760*/  HMMA.16816.F32.BF16 R52, R16.reuse, R8, R68 ;  /* 0x000000081034723c */ /* 0x048ff00000041844 */
[----:B------:R-:W-:Y:S01]  /*2770*/  HMMA.16816.F32.BF16 R32, R16, R10, R76 ;  /* 0x0000000a1020723c */ /* 0x000fe2000004184c */
[----:B------:R-:W3:Y:S07]  /*2780*/  LDSM.16.M88.4 R8, [R223+0xc000] ;  /* 0x00c00000df08783b */ /* 0x000eee0000000200 */
[C---:B-1----:R-:W-:Y:S08]  /*2790*/  HMMA.16816.F32.BF16 R100, R12.reuse, R44, R100 ;  /* 0x0000002c0c64723c */ /* 0x042ff00000041864 */
[----:B------:R-:W-:Y:S01]  /*27a0*/  HMMA.16816.F32.BF16 R104, R12, R46, R104 ;  /* 0x0000002e0c68723c */ /* 0x000fe20000041868 */
[----:B------:R-:W1:Y:S07]  /*27b0*/  LDSM.16.M88.4 R44, [R167+0x15900] ;  /* 0x01590000a72c783b */ /* 0x000e6e0000000200 */
[----:B------:R-:W-:Y:S08]  /*27c0*/  HMMA.16816.F32.BF16 R108, R16, R114, R24 ;  /* 0x00000072106c723c */ /* 0x000ff00000041818 */
[C---:B------:R-:W-:Y:S08]  /*27d0*/  HMMA.16816.F32.BF16 R24, R12.reuse, R64, R84 ;  /* 0x000000400c18723c */ /* 0x040ff00000041854 */
[C---:B------:R-:W-:Y:S01]  /*27e0*/  HMMA.16816.F32.BF16 R20, R12.reuse, R66, R96 ;  /* 0x000000420c14723c */ /* 0x040fe20000041860 */
[----:B------:R-:W-:Y:S07]  /*27f0*/  LDSM.16.M88.4 R64, [R167+0x16900] ;  /* 0x01690000a740783b */ /* 0x000fee0000000200 */
[C---:B----4-:R-:W-:Y:S08]  /*2800*/  HMMA.16816.F32.BF16 R16, R12.reuse, R56, R92 ;  /* 0x000000380c10723c */ /* 0x050ff0000004185c */
[C---:B-----5:R-:W-:Y:S08]  /*2810*/  HMMA.16816.F32.BF16 R96, R12.reuse, R48, R88 ;  /* 0x000000300c60723c */ /* 0x060ff00000041858 */
[C---:B------:R-:W-:Y:S01]  /*2820*/  HMMA.16816.F32.BF16 R92, R12.reuse, R50, R80 ;  /* 0x000000320c5c723c */ /* 0x040fe20000041850 */
[----:B------:R-:W4:Y:S07]  /*2830*/  LDSM.16.M88.4 R48, [R167+0x16100] ;  /* 0x01610000a730783b */ /* 0x000f2e0000000200 */
[C---:B------:R-:W-:Y:S01]  /*2840*/  HMMA.16816.F32.BF16 R88, R12.reuse, R40, R72 ;  /* 0x000000280c58723c */ /* 0x040fe20000041848 */
[----:B------:R-:W5:Y:S07]  /*2850*/  LDSM.16.M88.4 R72, [R167+0x17100] ;  /* 0x01710000a748783b */ /* 0x000f6e0000000200 */
[C---:B------:R-:W-:Y:S08]  /*2860*/  HMMA.16816.F32.BF16 R56, R12.reuse, R58, R108 ;  /* 0x0000003a0c38723c */ /* 0x040ff0000004186c */
[C---:B------:R-:W-:Y:S01]  /*2870*/  HMMA.16816.F32.BF16 R84, R12.reuse, R42, R60 ;  /* 0x0000002a0c54723c */ /* 0x040fe2000004183c */
[----:B------:R-:W-:Y:S07]  /*2880*/  LDSM.16.M88.4 R40, [R226+0xa000] ;  /* 0x00a00000e228783b */ /* 0x000fee0000000200 */
[C---:B--2---:R-:W-:Y:S01]  /*2890*/  HMMA.16816.F32.BF16 R80, R12.reuse, R36, R52 ;  /* 0x000000240c50723c */ /* 0x044fe20000041834 */
[----:B------:R-:W-:Y:S07]  /*28a0*/  LDSM.16.M88.4 R52, [R226+0xa800] ;  /* 0x00a80000e234783b */ /* 0x000fee0000000200 */
[----:B------:R-:W-:Y:S01]  /*28b0*/  HMMA.16816.F32.BF16 R76, R12, R38, R32 ;  /* 0x000000260c4c723c */ /* 0x000fe20000041820 */
[----:B------:R-:W2:Y:S04]  /*28c0*/  LDSM.16.M88.4 R12, [R167+0x17900] ;  /* 0x01790000a70c783b */ /* 0x000ea80000000200 */
[----:B------:R-:W-:Y:S03]  /*28d0*/  LDSM.16.M88.4 R36, [R226+0x9000] ;  /* 0x00900000e224783b */ /* 0x000fe60000000200 */
[C---:B---3--:R-:W-:Y:S01]  /*28e0*/  HMMA.16816.F32.BF16 R68, R8.reuse, R28, R24 ;  /* 0x0000001c0844723c */ /* 0x048fe20000041818 */
[----:B------:R-:W-:Y:S07]  /*28f0*/  LDSM.16.M88.4 R32, [R226+0x9800] ;  /* 0x00980000e220783b */ /* 0x000fee0000000200 */
[C---:B------:R-:W-:Y:S08]  /*2900*/  HMMA.16816.F32.BF16 R60, R8.reuse, R30, R20 ;  /* 0x0000001e083c723c */ /* 0x040ff00000041814 */
[C---:B-1----:R-:W-:Y:S01]  /*2910*/  HMMA.16816.F32.BF16 R28, R8.reuse, R44, R16 ;  /* 0x0000002c081c723c */ /* 0x042fe20000041810 */
[----:B------:R-:W1:Y:S07]  /*2920*/  LDSM.16.M88.4 R16, [R222+0xc000] ;  /* 0x00c00000de10783b */ /* 0x000e6e0000000200 */
[C---:B------:R-:W-:Y:S08]  /*2930*/  HMMA.16816.F32.BF16 R24, R8.reuse, R46, R56 ;  /* 0x0000002e0818723c */ /* 0x040ff00000041838 */
[C---:B----4-:R-:W-:Y:S01]  /*2940*/  HMMA.16816.F32.BF16 R20, R8.reuse, R48, R100 ;  /* 0x000000300814723c */ /* 0x050fe20000041864 */
[----:B------:R-:W3:Y:S07]  /*2950*/  LDSM.16.M88.4 R100, [R226+0xb000] ;  /* 0x00b00000e264783b */ /* 0x000eee0000000200 */
[C---:B------:R-:W-:Y:S08]  /*2960*/  HMMA.16816.F32.BF16 R44, R8.reuse, R50, R104 ;  /* 0x00000032082c723c */ /* 0x040ff00000041868 */
[C---:B------:R-:W-:Y:S01]  /*2970*/  HMMA.16816.F32.BF16 R48, R8.reuse, R64, R96 ;  /* 0x000000400830723c */ /* 0x040fe20000041860 */
[----:B------:R-:W-:Y:S07]  /*2980*/  LDSM.16.M88.4 R96, [R221+0x17900] ;  /* 0x01790000dd60783b */ /* 0x000fee0000000200 */
[C---:B------:R-:W-:Y:S01]  /*2990*/  HMMA.16816.F32.BF16 R56, R8.reuse, R66, R92 ;  /* 0x000000420838723c */ /* 0x040fe2000004185c */
[----:B------:R-:W-:Y:S07]  /*29a0*/  LDSM.16.M88.4 R92, [R220+0x9800] ;  /* 0x00980000dc5c783b */ /* 0x000fee0000000200 */
[C---:B-----5:R-:W-:Y:S01]  /*29b0*/  HMMA.16816.F32.BF16 R64, R8.reuse, R72, R88 ;  /* 0x000000480840723c */ /* 0x060fe20000041858 */
[----:B------:R-:W4:Y:S07]  /*29c0*/  LDSM.16.M88.4 R88, [R226+0xb800] ;  /* 0x00b80000e258783b */ /* 0x000f2e0000000200 */
[C---:B--2---:R-:W-:Y:S08]  /*29d0*/  HMMA.16816.F32.BF16 R80, R8.reuse, R12, R80 ;  /* 0x0000000c0850723c */ /* 0x044ff00000041850 */
[C---:B------:R-:W-:Y:S01]  /*29e0*/  HMMA.16816.F32.BF16 R76, R8.reuse, R14, R76 ;  /* 0x0000000e084c723c */ /* 0x040fe2000004184c */
[----:B------:R-:W2:Y:S07]  /*29f0*/  LDSM.16.M88.4 R12, [R225+0xc000] ;  /* 0x00c00000e10c783b */ /* 0x000eae0000000200 */
[----:B------:R-:W-:Y:S01]  /*2a00*/  HMMA.16816.F32.BF16 R72, R8, R74, R84 ;  /* 0x0000004a0848723c */ /* 0x000fe20000041854 */
[----:B------:R-:W-:Y:S07]  /*2a10*/  LDSM.16.M88.4 R8, [R224+0xc000] ;  /* 0x00c00000e008783b */ /* 0x000fee0000000200 */
[C---:B-1----:R-:W-:Y:S08]  /*2a20*/  HMMA.16816.F32.BF16 R84, R16.reuse, R36, R68 ;  /* 0x000000241054723c */ /* 0x042ff00000041844 */
[C---:B------:R-:W-:Y:S01]  /*2a30*/  HMMA.16816.F32.BF16 R112, R16.reuse, R38, R60 ;  /* 0x000000261070723c */ /* 0x040fe2000004183c */
[----:B------:R-:W1:Y:S07]  /*2a40*/  LDSM.16.M88.4 R36, [R221+0x15900] ;  /* 0x01590000dd24783b */ /* 0x000e6e0000000200 */
[C---:B------:R-:W-:Y:S08]  /*2a50*/  HMMA.16816.F32.BF16 R108, R16.reuse, R32, R28 ;  /* 0x00000020106c723c */ /* 0x040ff0000004181c */
[C---:B------:R-:W-:Y:S01]  /*2a60*/  HMMA.16816.F32.BF16 R104, R16.reuse, R34, R24 ;  /* 0x000000221068723c */ /* 0x040fe20000041818 */
[----:B------:R-:W5:Y:S07]  /*2a70*/  LDSM.16.M88.4 R32, [R221+0x16100] ;  /* 0x01610000dd20783b */ /* 0x000f6e0000000200 */
[C---:B------:R-:W-:Y:S08]  /*2a80*/  HMMA.16816.F32.BF16 R28, R16.reuse, R40, R20 ;  /* 0x00000028101c723c */ /* 0x040ff00000041814 */
[C---:B------:R-:W-:Y:S01]  /*2a90*/  HMMA.16816.F32.BF16 R24, R16.reuse, R42, R44 ;  /* 0x0000002a1018723c */ /* 0x040fe2000004182c */
[----:B------:R-:W1:Y:S07]  /*2aa0*/  LDSM.16.M88.4 R40, [R221+0x16900] ;  /* 0x01690000dd28783b */ /* 0x000e6e0000000200 */
[C---:B------:R-:W-:Y:S01]  /*2ab0*/  HMMA.16816.F32.BF16 R44, R16.reuse, R54, R56 ;  /* 0x00000036102c723c */ /* 0x040fe20000041838 */
[----:B------:R-:W1:Y:S07]  /*2ac0*/  LDSM.16.M88.4 R56, [R221+0x17100] ;  /* 0x01710000dd38783b */ /* 0x000e6e0000000200 */
[C---:B------:R-:W-:Y:S08]  /*2ad0*/  HMMA.16816.F32.BF16 R20, R16.reuse, R52, R48 ;  /* 0x000000341014723c */ /* 0x040ff00000041830 */
[C---:B---3--:R-:W-:Y:S08]  /*2ae0*/  HMMA.16816.F32.BF16 R60, R16.reuse, R102, R72 ;  /* 0x00000066103c723c */ /* 0x048ff00000041848 */
[C---:B------:R-:W-:Y:S01]  /*2af0*/  HMMA.16816.F32.BF16 R48, R16.reuse, R100, R64 ;  /* 0x000000641030723c */ /* 0x040fe20000041840 */
[----:B------:R-:W-:Y:S07]  /*2b00*/  LDSM.16.M88.4 R100, [R220+0x9000] ;  /* 0x00900000dc64783b */ /* 0x000fee0000000200 */
[C---:B----4-:R-:W-:Y:S08]  /*2b10*/  HMMA.16816.F32.BF16 R72, R16.reuse, R88, R80 ;  /* 0x000000581048723c */ /* 0x050ff00000041850 */
[----:B------:R-:W-:Y:S01]  /*2b20*/  HMMA.16816.F32.BF16 R68, R16, R90, R76 ;  /* 0x0000005a1044723c */ /* 0x000fe2000004184c */
[----:B------:R-:W3:Y:S07]  /*2b30*/  LDSM.16.M88.4 R88, [R220+0xa000] ;  /* 0x00a00000dc58783b */ /* 0x000eee0000000200 */
[----:B--2---:R-:W-:Y:S01]  /*2b40*/  HMMA.16816.F32.BF16 R80, R12, R122, R112 ;  /* 0x0000007a0c50723c */ /* 0x004fe20000041870 */
[----:B------:R-:W2:Y:S01]  /*2b50*/  LDSM.16.M88.4 R112, [R220+0xb800] ;  /* 0x00b80000dc70783b */ /* 0x000ea20000000200 */
[----:B------:R-:W-:-:S06]  /*2b60*/  DEPBAR.LE SB0, 0x0 ;  /* 0x000080000000791a */ /* 0x000fcc0000000000 */
[C---:B-1----:R-:W-:Y:S08]  /*2b70*/  HMMA.16816.F32.BF16 R76, R12.reuse, R36, R108 ;  /* 0x000000240c4c723c */ /* 0x042ff0000004186c */
        /* <DEDUP_REMOVED lines=8> */
[C---:B------:R-:W-:Y:S08]  /*2c00*/  HMMA.16816.F32.BF16 R16, R12.reuse, R96, R72 ;  /* 0x000000600c10723c */ /* 0x040ff00000041848 */
[----:B------:R-:W-:Y:S08]  /*2c10*/  HMMA.16816.F32.BF16 R12, R12, R98, R68 ;  /* 0x000000620c0c723c */ /* 0x000ff00000041844 */
        /* <DEDUP_REMOVED lines=10> */
[C---:B--2---:R-:W-:Y:S08]  /*2cc0*/  HMMA.16816.F32.BF16 R48, R8.reuse, R112, R16 ;  /* 0x000000700830723c */ /* 0x044ff00000041810 */
[----:B------:R-:W-:Y:S01]  /*2cd0*/  HMMA.16816.F32.BF16 R56, R8, R114, R12 ;  /* 0x000000720838723c */ /* 0x000fe2000004180c */
[----:B------:R-:W-:Y:S06]  /*2ce0*/  BAR.SYNC.DEFER_BLOCKING 0x0 ;  /* 0x0000000000007b1d */ /* 0x000fec0000010000 */
[----:B------:R-:W-:Y:S05]  /*2cf0*/  @!P5 BRA `(.L_x_683) ;  /* 0x000002400000d947 */ /* 0x000fea0003800000 */
[----:B------:R-:W-:Y:S01]  /*2d00*/  IADD3 R6, R138, -0x2, RZ ;  /* 0xfffffffe8a067810 */ /* 0x000fe20007ffe0ff */
[----:B------:R-:W-:-:S02]  /*2d10*/  IMAD.SHL.U32 R9, R131, 0x40, RZ ;  /* 0x0000004083097824 */ /* 0x000fc400078e00ff */
[----:B------:R-:W-:Y:S01]  /*2d20*/  IMAD.SHL.U32 R16, R135, 0x2, RZ ;  /* 0x0000000287107824 */ /* 0x000fe200078e00ff */
[----:B------:R-:W-:Y:S01]  /*2d30*/  SHF.R.S32.HI R3, RZ, 0x1f, R6 ;  /* 0x0000001fff037819 */ /* 0x000fe20000011406 */
[----:B------:R-:W-:Y:S02]  /*2d40*/  IMAD R2, R130, R6, RZ ;  /* 0x0000000682027224 */ /* 0x000fe400078e02ff */
[----:B------:R-:W-:-:S04]  /*2d50*/  IMAD.WIDE.U32 R6, R6, R132, R136 ;  /* 0x0000008406067225 */ /* 0x000fc800078e0088 */
[----:B------:R-:W-:Y:S01]  /*2d60*/  IMAD R3, R3, R132, R2 ;  /* 0x0000008403037224 */ /* 0x000fe200078e0202 */
[----:B------:R-:W-:-:S03]  /*2d70*/  LEA R2, P0, R6, c[0x0][0x1c8], 0x1 ;  /* 0x0000720006027a11 */ /* 0x000fc600078008ff */
[----:B------:R-:W-:Y:S01]  /*2d80*/  IMAD.IADD R3, R7, 0x1, R3 ;  /* 0x0000000107037824 */ /* 0x000fe200078e0203 */
[----:B------:R-:W-:-:S04]  /*2d90*/  SHF.L.U64.HI R7, R131, 0x6, R134 ;  /* 0x0000000683077819 */ /* 0x000fc80000010286 */
[----:B------:R-:W-:Y:S02]  /*2da0*/  LEA.HI.X R3, R6, c[0x0][0x1cc], R3, 0x1, P0 ;  /* 0x0000730006037a11 */ /* 0x000fe400000f0c03 */
[----:B------:R-:W-:-:S03]  /*2db0*/  IADD3 R14, P5, P0, R9, 0x80, R2 ;  /* 0x00000080090e7810 */ /* 0x000fc600078be002 */
[----:B------:R-:W-:Y:S01]  /*2dc0*/  @!PT LDS RZ, [RZ] ;  /* 0x00000000fffff984 */ /* 0x000fe20000000800 */
[----:B------:R-:W-:Y:S01]  /*2dd0*/  @!PT LDS RZ, [RZ] ;  /* 0x00000000fffff984 */ /* 0x000fe20000000800 */
[----:B------:R-:W-:Y:S01]  /*2de0*/  @!PT LDS RZ, [RZ] ;  /* 0x00000000fffff984 */ /* 0x000fe20000000800 */
[----:B------:R1:W-:Y:S01]  /*2df0*/  LDGSTS.E.BYPASS.LTC128B.128 [R16+0xc100], [R2.64], !P1 ;  /* 0x0c10000002107fae */ /* 0x0003e2000c901d48 */
[--C-:B------:R-:W-:Y:S02]  /*2e00*/  IADD3.X R15, R7, RZ, R3.reuse, P5, P0 ;  /* 0x000000ff070f7210 */ /* 0x100fe40002fe0403 */
[--C-:B------:R-:W-:Y:S01]  /*2e10*/  IADD3 R12, P5, P0, R9, 0x100, R2.reuse ;  /* 0x00000100090c7810 */ /* 0x100fe200078be002 */
[----:B------:R1:W-:Y:S03]  /*2e20*/  LDGSTS.E.BYPASS.LTC128B.128 [R16+0xf100], [R2.64+0x80], !P4 ;  /* 0x0f10008002107fae */ /* 0x0003e6000e101d48 */
[----:B------:R-:W-:Y:S01]  /*2e30*/  IADD3.X R13, R7, RZ, R3, P5, P0 ;  /* 0x000000ff070d7210 */ /* 0x000fe20002fe0403 */
[----:B------:R1:W-:Y:S01]  /*2e40*/  LDGSTS.E.BYPASS.LTC128B.128 [R16+0x12100], [R2.64+0x100], !P3 ;  /* 0x1210010002107fae */ /* 0x0003e2000d901d48 */
[----:B------:R-:W-:-:S03]  /*2e50*/  IADD3 R10, P5, P0, R9, 0x180, R2 ;  /* 0x00000180090a7810 */ /* 0x000fc600078be002 */
[----:B------:R1:W-:Y:S01]  /*2e60*/  LDGSTS.E.BYPASS.LTC128B.128 [R16+0x15100], [R2.64+0x180], !P2 ;  /* 0x1510018002107fae */ /* 0x0003e2000d101d48 */
[----:B------:R-:W-:Y:S02]  /*2e70*/  IADD3.X R11, R7, RZ, R3, P5, P0 ;  /* 0x000000ff070b7210 */ /* 0x000fe40002fe0403 */
[----:B------:R-:W-:-:S04]  /*2e80*/  IADD3 R8, P5, R9, R2, RZ ;  /* 0x0000000209087210 */ /* 0x000fc80007fbe0ff */
[----:B------:R-:W-:Y:S01]  /*2e90*/  IADD3 R6, P0, R8, R9, RZ ;  /* 0x0000000908067210 */ /* 0x000fe20007f1e0ff */
[----:B------:R-:W-:-:S04]  /*2ea0*/  IMAD.X R9, R7, 0x1, R3, P5 ;  /* 0x0000000107097824 */ /* 0x000fc800028e0603 */
[----:B------:R-:W-:Y:S01]  /*2eb0*/  IMAD.X R7, R9, 0x1, R7, P0 ;  /* 0x0000000109077824 */ /* 0x000fe200000e0607 */
[----:B------:R1:W-:Y:S04]  /*2ec0*/  LDGSTS.E.BYPASS.LTC128B.128 [R16+0xd100], [R8.64], !P1 ;  /* 0x0d10000008107fae */ /* 0x0003e8000c901d48 */
[----:B------:R1:W-:Y:S04]  /*2ed0*/  LDGSTS.E.BYPASS.LTC128B.128 [R16+0x10100], [R14.64], !P4 ;  /* 0x101000000e107fae */ /* 0x0003e8000e101d48 */
[----:B------:R1:W-:Y:S04]  /*2ee0*/  LDGSTS.E.BYPASS.LTC128B.128 [R16+0x13100], [R12.64], !P3 ;  /* 0x131000000c107fae */ /* 0x0003e8000d901d48 */
[----:B------:R1:W-:Y:S04]  /*2ef0*/  LDGSTS.E.BYPASS.LTC128B.128 [R16+0x16100], [R10.64], !P2 ;  /* 0x161000000a107fae */ /* 0x0003e8000d101d48 */
[----:B------:R1:W-:Y:S04]  /*2f00*/  LDGSTS.E.BYPASS.LTC128B.128 [R16+0xe100], [R6.64], !P1 ;  /* 0x0e10000006107fae */ /* 0x0003e8000c901d48 */
[----:B------:R1:W-:Y:S04]  /*2f10*/  LDGSTS.E.BYPASS.LTC128B.128 [R16+0x11100], [R6.64+0x80], !P4 ;  /* 0x1110008006107fae */ /* 0x0003e8000e101d48 */
[----:B------:R1:W-:Y:S04]  /*2f20*/  LDGSTS.E.BYPASS.LTC128B.128 [R16+0x14100], [R6.64+0x100], !P3 ;  /* 0x1410010006107fae */ /* 0x0003e8000d901d48 */
[----:B------:R1:W-:Y:S02]  /*2f30*/  LDGSTS.E.BYPASS.LTC128B.128 [R16+0x17100], [R6.64+0x180], !P2 ;  /* 0x1710018006107fae */ /* 0x0003e4000d101d48 */
.L_x_683:
[----:B-1----:R-:W-:Y:S01]  /*2f40*/  SHF.R.S32.HI R2, RZ, 0x1f, R128 ;  /* 0x0000001fff027819 */ /* 0x002fe20000011480 */
[----:B------:R-:W-:Y:S01]  /*2f50*/  STL [R1+0x64], R221 ;  /* 0x000064dd01007387 */ /* 0x000fe20000100800 */
[----:B------:R-:W-:-:S02]  /*2f60*/  SHF.L.U32 R216, R5, 0x1, RZ ;  /* 0x0000000105d87819 */ /* 0x000fc400000006ff */
[----:B------:R-:W-:Y:S01]  /*2f70*/  LEA.HI R3, R2, R128, RZ, 0x2 ;  /* 0x0000008002037211 */ /* 0x000fe200078f10ff */
[----:B------:R-:W-:Y:S02]  /*2f80*/  STL [R1+0x60], R220 ;  /* 0x000060dc01007387 */ /* 0x000fe40000100800 */
[--C-:B------:R-:W-:Y:S01]  /*2f90*/  IMAD R217, R4, 0x2, R216.reuse ;  /* 0x0000000204d97824 */ /* 0x100fe200078e02d8 */
[----:B------:R-:W-:Y:S01]  /*2fa0*/  LOP3.LUT R2, R3, 0x7ffffffc, RZ, 0xc0, !PT ;  /* 0x7ffffffc03027812 */ /* 0x000fe200078ec0ff */
[----:B------:R-:W-:Y:S01]  /*2fb0*/  STL [R1+0x5c], R167 ;  /* 0x00005ca701007387 */ /* 0x000fe20000100800 */
[C---:B------:R-:W-:Y:S02]  /*2fc0*/  IMAD R219, R0.reuse, 0x2, R216 ;  /* 0x0000000200db7824 */ /* 0x040fe400078e02d8 */
[----:B------:R-:W-:Y:S01]  /*2fd0*/  LEA R218, R0, R217, 0x1 ;  /* 0x000000d900da7211 */ /* 0x000fe200078e08ff */
[----:B------:R1:W-:Y:S01]  /*2fe0*/  STL [R1+0x58], R3 ;  /* 0x0000580301007387 */ /* 0x0003e20000100800 */
[----:B------:R-:W-:-:S03]  /*2ff0*/  IMAD.IADD R2, R128, 0x1, -R2 ;  /* 0x0000000180027824 */ /* 0x000fc600078e0a02 */
[----:B------:R-:W-:Y:S04]  /*3000*/  LDSM.16.MT88.4 R72, [R216+0x3100] ;  /* 0x00310000d848783b */ /* 0x000fe80000004200 */
[----:B------:R-:W-:Y:S04]  /*3010*/  LDSM.16.MT88.4 R68, [R219+0x3900] ;  /* 0x00390000db44783b */ /* 0x000fe80000004200 */
[----:B------:R-:W-:Y:S04]  /*3020*/  LDSM.16.MT88.4 R96, [R217+0x6100] ;  /* 0x00610000d960783b */ /* 0x000fe80000004200 */
[----:B------:R-:W-:Y:S04]  /*3030*/  LDSM.16.MT88.4 R92, [R218+0x3900] ;  /* 0x00390000da5c783b */ /* 0x000fe80000004200 */
[----:B------:R-:W0:Y:S01]  /*3040*/  LDGDEPBAR ;  /* 0x00000000000079af */ /* 0x000e220000000000 */
[----:B-1----:R-:W-:-:S05]  /*3050*/  IADD3 R3, R129, c[0x0][0x1d0], RZ ;  /* 0x0000740081037a10 */ /* 0x002fca0007ffe0ff */
        /* <DEDUP_REMOVED lines=8> */
[----:B------:R-:W-:Y:S01]  /*30e0*/  ISETP.GT.AND P5, PT, R2, 0x9, PT ;  /* 0x000000090200780c */ /* 0x000fe20003fa4270 */
[----:B------:R-:W-:Y:S01]  /*30f0*/  LDSM.16.MT88.4 R84, [R219+0x3100] ;  /* 0x00310000db54783b */ /* 0x000fe20000004200 */
[----:B------:R-:W-:Y:S02]  /*3100*/  FSEL R9, R80, -INF , P0 ;  /* 0xff80000050097808 */ /* 0x000fe40000000000 */
[----:B------:R-:W-:Y:S02]  /*3110*/  FMNMX.FTZ R3, R7, R8, !PT ;  /* 0x0000000807037209 */ /* 0x000fe40007810000 */
[----:B------:R-:W-:Y:S02]  /*3120*/  FSEL R21, R82, -INF , P0 ;  /* 0xff80000052157808 */ /* 0x000fe40000000000 */
[----:B------:R-:W-:-:S02]  /*3130*/  ISETP.GT.AND P0, PT, R2, 0x10, PT ;  /* 0x000000100200780c */ /* 0x000fc40003f04270 */
[----:B------:R-:W-:Y:S02]  /*3140*/  FSEL R10, R81, -INF , P5 ;  /* 0xff800000510a7808 */ /* 0x000fe40002800000 */
[----:B------:R-:W-:Y:S02]  /*3150*/  FMNMX.FTZ R3, R9, R3, !PT ;  /* 0x0000000309037209 */ /* 0x000fe40007810000 */
[----:B------:R-:W-:Y:S02]  /*3160*/  FSEL R24, R83, -INF , P5 ;  /* 0xff80000053187808 */ /* 0x000fe40002800000 */
[----:B------:R-:W-:Y:S01]  /*3170*/  ISETP.GT.AND P5, PT, R2, 0x11, PT ;  /* 0x000000110200780c */ /* 0x000fe20003fa4270 */
[----:B------:R-:W-:Y:S01]  /*3180*/  LDSM.16.MT88.4 R80, [R217+0x3100] ;  /* 0x00310000d950783b */ /* 0x000fe20000004200 */
[----:B------:R-:W-:Y:S02]  /*3190*/  FSEL R11, R76, -INF , P0 ;  /* 0xff8000004c0b7808 */ /* 0x000fe40000000000 */
[----:B------:R-:W-:-:S02]  /*31a0*/  FMNMX.FTZ R3, R10, R3, !PT ;  /* 0x000000030a037209 */ /* 0x000fc40007810000 */
[----:B------:R-:W-:Y:S02]  /*31b0*/  FSEL R25, R78, -INF , P0 ;  /* 0xff8000004e197808 */ /* 0x000fe40000000000 */
[C---:B------:R-:W-:Y:S02]  /*31c0*/  ISETP.GT.AND P0, PT, R2.reuse, 0x18, PT ;  /* 0x000000180200780c */ /* 0x040fe40003f04270 */
[----:B------:R-:W-:Y:S02]  /*31d0*/  FSEL R13, R77, -INF , P5 ;  /* 0xff8000004d0d7808 */ /* 0x000fe40002800000 */
[----:B------:R-:W-:Y:S02]  /*31e0*/  FMNMX.FTZ R3, R11, R3, !PT ;  /* 0x000000030b037209 */ /* 0x000fe40007810000 */
[----:B------:R-:W-:Y:S02]  /*31f0*/  FSEL R26, R79, -INF , P5 ;  /* 0xff8000004f1a7808 */ /* 0x000fe40002800000 */
[----:B------:R-:W-:Y:S01]  /*3200*/  ISETP.GT.AND P5, PT, R2, 0x19, PT ;  /* 0x000000190200780c */ /* 0x000fe20003fa4270 */
[----:B------:R-:W-:Y:S01]  /*3210*/  LDSM.16.MT88.4 R76, [R218+0x3100] ;  /* 0x00310000da4c783b */ /* 0x000fe20000004200 */
[----:B------:R-:W-:-:S02]  /*3220*/  FSEL R14, R64, -INF , P0 ;  /* 0xff800000400e7808 */ /* 0x000fc40000000000 */
[----:B------:R-:W-:Y:S02]  /*3230*/  FMNMX.FTZ R3, R13, R3, !PT ;  /* 0x000000030d037209 */ /* 0x000fe40007810000 */
[----:B------:R-:W-:Y:S02]  /*3240*/  FSEL R27, R66, -INF , P0 ;  /* 0xff800000421b7808 */ /* 0x000fe40000000000 */
[----:B------:R-:W-:Y:S02]  /*3250*/  ISETP.GT.AND P0, PT, R2, 0x20, PT ;  /* 0x000000200200780c */ /* 0x000fe40003f04270 */
[----:B------:R-:W-:Y:S02]  /*3260*/  FSEL R15, R65, -INF , P5 ;  /* 0xff800000410f7808 */ /* 0x000fe40002800000 */
[----:B------:R-:W-:Y:S02]  /*3270*/  FMNMX.FTZ R3, R14, R3, !PT ;  /* 0x000000030e037209 */ /* 0x000fe40007810000 */
[----:B------:R-:W-:-:S02]  /*3280*/  FSEL R28, R67, -INF , P5 ;  /* 0xff800000431c7808 */ /* 0x000fc40002800000 */
[----:B------:R-:W-:Y:S01]  /*3290*/  ISETP.GT.AND P5, PT, R2, 0x21, PT ;  /* 0x000000210200780c */ /* 0x000fe20003fa4270 */
[----:B------:R-:W-:Y:S01]  /*32a0*/  LDSM.16.MT88.4 R64, [R218+0x900] ;  /* 0x00090000da40783b */ /* 0x000fe20000004200 */
[----:B------:R-:W-:Y:S02]  /*32b0*/  FSEL R120, R52, -INF , P0 ;  /* 0xff80000034787808 */ /* 0x000fe40000000000 */
[----:B------:R-:W-:Y:S02]  /*32c0*/  FMNMX.FTZ R3, R15, R3, !PT ;  /* 0x000000030f037209 */ /* 0x000fe40007810000 */
[----:B------:R-:W-:Y:S02]  /*32d0*/  FSEL R123, R54, -INF , P0 ;  /* 0xff800000367b7808 */ /* 0x000fe40000000000 */
[----:B------:R-:W-:Y:S02]  /*32e0*/  ISETP.GT.AND P0, PT, R2, 0x28, PT ;  /* 0x000000280200780c */ /* 0x000fe40003f04270 */
[----:B------:R-:W-:-:S02]  /*32f0*/  FSEL R118, R53, -INF , P5 ;  /* 0xff80000035767808 */ /* 0x000fc40002800000 */
[----:B------:R-:W-:Y:S02]  /*3300*/  FMNMX.FTZ R3, R120, R3, !PT ;  /* 0x0000000378037209 */ /* 0x000fe40007810000 */
[----:B------:R-:W-:Y:S02]  /*3310*/  FSEL R122, R55, -INF , P5 ;  /* 0xff800000377a7808 */ /* 0x000fe40002800000 */
[----:B------:R-:W-:Y:S02]  /*3320*/  ISETP.GT.AND P5, PT, R2, 0x29, PT ;  /* 0x000000290200780c */ /* 0x000fe40003fa4270 */
[----:B------:R-:W-:Y:S02]  /*3330*/  FSEL R117, R88, -INF , P0 ;  /* 0xff80000058757808 */ /* 0x000fe40000000000 */
[----:B------:R-:W-:Y:S02]  /*3340*/  FMNMX.FTZ R3, R118, R3, !PT ;  /* 0x0000000376037209 */ /* 0x000fe40007810000 */
[----:B------:R-:W-:-:S02]  /*3350*/  FSEL R121, R90, -INF , P0 ;  /* 0xff8000005a797808 */ /* 0x000fc40000000000 */
        /* <DEDUP_REMOVED lines=12> */
[----:B------:R-:W-:-:S02]  /*3420*/  FMNMX.FTZ R6, R16, R20, !PT ;  /* 0x0000001410067209 */ /* 0x000fc40007810000 */
        /* <DEDUP_REMOVED lines=11> */
[----:B------:R-:W-:Y:S02]  /*34e0*/  ISETP.GT.AND P0, PT, R2, 0x41, PT ;  /* 0x000000410200780c */ /* 0x000fe40003f04270 */
[----:B------:R-:W-:Y:S02]  /*34f0*/  FSEL R251, R32, -INF , P5 ;  /* 0xff80000020fb7808 */ /* 0x000fe40002800000 */
[----:B------:R-:W-:-:S02]  /*3500*/  FMNMX.FTZ R3, R165, R3, !PT ;  /* 0x00000003a5037209 */ /* 0x000fc40007810000 */
[----:B------:R-:W-:Y:S02]  /*3510*/  FMNMX.FTZ R6, R25, R6, !PT ;  /* 0x0000000619067209 */ /* 0x000fe40007810000 */
[----:B------:R-:W-:Y:S02]  /*3520*/  FSEL R101, R34, -INF , P5 ;  /* 0xff80000022657808 */ /* 0x000fe40002800000 */
[----:B------:R-:W-:Y:S02]  /*3530*/  FSEL R250, R33, -INF , P0 ;  /* 0xff80000021fa7808 */ /* 0x000fe40000000000 */
[----:B------:R-:W-:Y:S02]  /*3540*/  ISETP.GT.AND P5, PT, R2, 0x48, PT ;  /* 0x000000480200780c */ /* 0x000fe40003fa4270 */
        /* <DEDUP_REMOVED lines=8> */
[----:B------:R-:W-:Y:S02]  /*35d0*/  FSEL R206, R41, -INF , P0 ;  /* 0xff80000029ce7808 */ /* 0x000fe40000000000 */
[----:B------:R-:W-:Y:S02]  /*35e0*/  ISETP.GT.AND P5, PT, R2, 0x50, PT ;  /* 0x000000500200780c */ /* 0x000fe40003fa4270 */
[----:B------:R-:W-:Y:S02]  /*35f0*/  FMNMX.FTZ R3, R207, R3, !PT ;  /* 0x00000003cf037209 */ /* 0x000fe40007810000 */
[----:B------:R-:W-:Y:S02]  /*3600*/  FMNMX.FTZ R6, R28, R6, !PT ;  /* 0x000000061c067209 */ /* 0x000fe40007810000 */
[----:B------:R-:W-:Y:S02]  /*3610*/  FSEL R252, R43, -INF , P0 ;  /* 0xff8000002bfc7808 */ /* 0x000fe40000000000 */
[----:B------:R-:W-:-:S02]  /*3620*/  ISETP.GT.AND P0, PT, R2, 0x51, PT ;  /* 0x000000510200780c */ /* 0x000fc40003f04270 */
[----:B------:R-:W-:Y:S02]  /*3630*/  FSEL R108, R48, -INF , P5 ;  /* 0xff800000306c7808 */ /* 0x000fe40002800000 */
[----:B------:R-:W-:Y:S02]  /*3640*/  FMNMX.FTZ R3, R206, R3, !PT ;  /* 0x00000003ce037209 */ /* 0x000fe40007810000 */
[----:B------:R-:W-:Y:S02]  /*3650*/  FMNMX.FTZ R6, R123, R6, !PT ;  /* 0x000000067b067209 */ /* 0x000fe40007810000 */
[----:B------:R-:W-:Y:S02]  /*3660*/  FSEL R210, R50, -INF , P5 ;  /* 0xff80000032d27808 */ /* 0x000fe40002800000 */
[----:B------:R-:W-:Y:S02]  /*3670*/  FSEL R100, R51, -INF , P0 ;  /* 0xff80000033647808 */ /* 0x000fe40000000000 */
[----:B------:R-:W-:-:S02]  /*3680*/  FSEL R109, R49, -INF , P0 ;  /* 0xff800000316d7808 */ /* 0x000fc40000000000 */
[----:B------:R-:W-:Y:S02]  /*3690*/  ISETP.GT.AND P5, PT, R2, 0x58, PT ;  /* 0x000000580200780c */ /* 0x000fe40003fa4270 */
[----:B------:R-:W-:Y:S02]  /*36a0*/  FMNMX.FTZ R3, R108, R3, !PT ;  /* 0x000000036c037209 */ /* 0x000fe40007810000 */
[----:B------:R-:W-:Y:S02]  /*36b0*/  ISETP.GT.AND P0, PT, R2, 0x59, PT ;  /* 0x000000590200780c */ /* 0x000fe40003f04270 */
[----:B------:R-:W-:Y:S02]  /*36c0*/  FMNMX.FTZ R2, R122, R6, !PT ;  /* 0x000000067a027209 */ /* 0x000fe40007810000 */
[----:B------:R-:W-:Y:S02]  /*36d0*/  FSEL R211, R56, -INF , P5 ;  /* 0xff80000038d37808 */ /* 0x000fe40002800000 */
[----:B------:R-:W-:-:S02]  /*36e0*/  FMNMX.FTZ R164, R109, R3, !PT ;  /* 0x000000036da47209 */ /* 0x000fc40007810000 */
[----:B------:R-:W-:Y:S02]  /*36f0*/  FMNMX.FTZ R2, R121, R2, !PT ;  /* 0x0000000279027209 */ /* 0x000fe40007810000 */
[----:B------:R-:W-:Y:S02]  /*3700*/  FSEL R167, R57, -INF , P0 ;  /* 0xff80000039a77808 */ /* 0x000fe40000000000 */
[----:B------:R-:W-:Y:S02]  /*3710*/  FMNMX.FTZ R164, R211, R164, !PT ;  /* 0x000000a4d3a47209 */ /* 0x000fe40007810000 */
[----:B------:R-:W-:Y:S02]  /*3720*/  FMNMX.FTZ R2, R119, R2, !PT ;  /* 0x0000000277027209 */ /* 0x000fe40007810000 */
[----:B------:R-:W-:Y:S02]  /*3730*/  FMNMX.FTZ R164, R167, R164, !PT ;  /* 0x000000a4a7a47209 */ /* 0x000fe40007810000 */
[----:B------:R-:W-:-:S02]  /*3740*/  FMNMX.FTZ R2, R205, R2, !PT ;  /* 0x00000002cd027209 */ /* 0x000fc40007810000 */
[----:B------:R-:W-:Y:S01]  /*3750*/  FSEL R201, R39, -INF , P6 ;  /* 0xff80000027c97808 */ /* 0x000fe20003000000 */
[----:B------:R-:W1:Y:S01]  /*3760*/  SHFL.BFLY PT, R3, R164, 0x2, 0x1f ;  /* 0x0c401f00a4037f89 */ /* 0x000e6200000e0000 */
[----:B------:R-:W-:Y:S02]  /*3770*/  FMNMX.FTZ R2, R204, R2, !PT ;  /* 0x00000002cc027209 */ /* 0x000fe40007810000 */
[----:B------:R-:W-:Y:S01]  /*3780*/  FSEL R208, R58, -INF , P5 ;  /* 0xff8000003ad07808 */ /* 0x000fe20002800000 */
[----:B------:R-:W-:Y:S01]  /*3790*/  LDSM.16.MT88.4 R36, [R217+0x900] ;  /* 0x00090000d924783b */ /* 0x000fe20000004200 */
[----:B------:R-:W-:Y:S02]  /*37a0*/  FMNMX.FTZ R2, R203, R2, !PT ;  /* 0x00000002cb027209 */ /* 0x000fe40007810000 */
[----:B------:R-:W-:Y:S02]  /*37b0*/  FSEL R104, R59, -INF , P0 ;  /* 0xff8000003b687808 */ /* 0x000fe40000000000 */
[----:B------:R-:W-:Y:S01]  /*37c0*/  FMNMX.FTZ R2, R201, R2, !PT ;  /* 0x00000002c9027209 */ /* 0x000fe20007810000 */
[----:B------:R-:W-:Y:S03]  /*37d0*/  LDSM.16.MT88.4 R56, [R217+0x3900] ;  /* 0x00390000d938783b */ /* 0x000fe60000004200 */
[----:B------:R-:W-:-:S04]  /*37e0*/  FMNMX.FTZ R2, R101, R2, !PT ;  /* 0x0000000265027209 */ /* 0x000fc80007810000 */
[----:B------:R-:W-:-:S04]  /*37f0*/  FMNMX.FTZ R2, R106, R2, !PT ;  /* 0x000000026a027209 */ /* 0x000fc80007810000 */
[----:B------:R-:W-:Y:S02]  /*3800*/  FMNMX.FTZ R2, R107, R2, !PT ;  /* 0x000000026b027209 */ /* 0x000fe40007810000 */
[----:B-1----:R-:W-:Y:S02]  /*3810*/  FMNMX.FTZ R164, R164, R3, !PT ;  /* 0x00000003a4a47209 */ /* 0x002fe40007810000 */
[----:B------:R-:W-:-:S03]  /*3820*/  FMNMX.FTZ R3, R252, R2, !PT ;  /* 0x00000002fc037209 */ /* 0x000fc60007810000 */
[----:B------:R-:W1:Y:S01]  /*3830*/  SHFL.BFLY PT, R2, R164, 0x1, 0x1f ;  /* 0x0c201f00a4027f89 */ /* 0x000e6200000e0000 */
[----:B------:R-:W-:-:S04]  /*3840*/  FMNMX.FTZ R3, R210, R3, !PT ;  /* 0x00000003d2037209 */ /* 0x000fc80007810000 */
[----:B------:R-:W-:-:S04]  /*3850*/  FMNMX.FTZ R3, R100, R3, !PT ;  /* 0x0000000364037209 */ /* 0x000fc80007810000 */
[----:B------:R-:W-:-:S04]  /*3860*/  FMNMX.FTZ R3, R208, R3, !PT ;  /* 0x00000003d0037209 */ /* 0x000fc80007810000 */
[----:B------:R-:W-:-:S05]  /*3870*/  FMNMX.FTZ R3, R104, R3, !PT ;  /* 0x0000000368037209 */ /* 0x000fca0007810000 */
[----:B------:R-:W2:Y:S01]  /*3880*/  SHFL.BFLY PT, R6, R3, 0x2, 0x1f ;  /* 0x0c401f0003067f89 */ /* 0x000ea200000e0000 */
[----:B-1----:R-:W-:-:S04]  /*3890*/  FMNMX.FTZ R164, R164, R2, !PT ;  /* 0x00000002a4a47209 */ /* 0x002fc80007810000 */
[C---:B------:R-:W-:Y:S01]  /*38a0*/  FSETP.NEU.FTZ.AND P0, PT, R164.reuse, -INF , PT ;  /* 0xff800000a400780b */ /* 0x040fe20003f1d000 */
[----:B------:R-:W-:-:S05]  /*38b0*/  FMUL.FTZ R12, R164, c[0x0][0x2d0] ;  /* 0x0000b400a40c7a20 */ /* 0x000fca0000410000 */
[----:B------:R-:W-:-:S05]  /*38c0*/  FSEL R12, R12, RZ, P0 ;  /* 0x000000ff0c0c7208 */ /* 0x000fca0000000000 */
[----:B------:R-:W-:Y:S01]  /*38d0*/  FFMA.FTZ R2, R7, c[0x0][0x2d0], -R12 ;  /* 0x0000b40007027a23 */ /* 0x000fe2000001080c */
[----:B--2---:R-:W-:-:S03]  /*38e0*/  FMNMX.FTZ R3, R3, R6, !PT ;  /* 0x0000000603037209 */ /* 0x004fc60007810000 */
[----:B------:R1:W2:Y:S02]  /*38f0*/  MUFU.EX2 R17, R2 ;  /* 0x0000000200117308 */ /* 0x0002a40000000800 */
[----:B------:R-:W3:Y:S01]  /*3900*/  SHFL.BFLY PT, R6, R3, 0x1, 0x1f ;  /* 0x0c201f0003067f89 */ /* 0x000ee200000e0000 */
[----:B-1----:R-:W-:-:S05]  /*3910*/  FFMA.FTZ R2, R8, c[0x0][0x2d0], -R12 ;  /* 0x0000b40008027a23 */ /* 0x002fca000001080c */
[----:B------:R1:W4:Y:S01]  /*3920*/  MUFU.EX2 R220, R2 ;  /* 0x0000000200dc7308 */ /* 0x0003220000000800 */
[----:B---3--:R-:W-:Y:S01]  /*3930*/  FMNMX.FTZ R3, R3, R6, !PT ;  /* 0x0000000603037209 */ /* 0x008fe20007810000 */
[----:B------:R-:W-:-:S03]  /*3940*/  FFMA.FTZ R6, R14, c[0x0][0x2d0], -R12 ;  /* 0x0000b4000e067a23 */ /* 0x000fc6000001080c */
[----:B------:R-:W-:-:S03]  /*3950*/  FSETP.NEU.FTZ.AND P0, PT, R3, -INF , PT ;  /* 0xff8000000300780b */ /* 0x000fc60003f1d000 */
[----:B------:R3:W-:Y:S01]  /*3960*/  MUFU.EX2 R215, R6 ;  /* 0x0000000600d77308 */ /* 0x0007e20000000800 */
[----:B-1----:R-:W-:-:S07]  /*3970*/  FFMA.FTZ R2, R9, c[0x0][0x2d0], -R12 ;  /* 0x0000b40009027a23 */ /* 0x002fce000001080c */
[----:B------:R1:W-:Y:S01]  /*3980*/  MUFU.EX2 R103, R2 ;  /* 0x0000000200677308 */ /* 0x0003e20000000800 */
[----:B---3--:R-:W-:Y:S02]  /*3990*/  FFMA.FTZ R6, R15, c[0x0][0x2d0], -R12 ;  /* 0x0000b4000f067a23 */ /* 0x008fe4000001080c */
[----:B--2---:R-:W-:-:S05]  /*39a0*/  IMAD.MOV.U32 R15, RZ, RZ, R17 ;  /* 0x000000ffff0f7224 */ /* 0x004fca00078e0011 */
[----:B------:R-:W2:Y:S01]  /*39b0*/  MUFU.EX2 R209, R6 ;  /* 0x0000000600d17308 */ /* 0x000ea20000000800 */
[----:B----4-:R-:W-:Y:S01]  /*39c0*/  F2FP.BF16.PACK_AB R8, R220, R15 ;  /* 0x0000000fdc08723e */ /* 0x010fe200000010ff */
[----:B-1----:R-:W-:-:S06]  /*39d0*/  FFMA.FTZ R2, R10, c[0x0][0x2d0], -R12 ;  /* 0x0000b4000a027a23 */ /* 0x002fcc000001080c */
[----:B------:R1:W3:Y:S01]  /*39e0*/  MUFU.EX2 R212, R2 ;  /* 0x0000000200d47308 */ /* 0x0002e20000000800 */
[----:B--2---:R-:W-:Y:S01]  /*39f0*/  F2FP.BF16.PACK_AB R6, R209, R215 ;  /* 0x000000d7d106723e */ /* 0x004fe200000010ff */
[----:B-1----:R-:W-:Y:S01]  /*3a00*/  FFMA.FTZ R2, R11, c[0x0][0x2d0], -R12 ;  /* 0x0000b4000b027a23 */ /* 0x002fe2000001080c */
[----:B---3--:R-:W-:-:S05]  /*3a10*/  F2FP.BF16.PACK_AB R10, R212, R103 ;  /* 0x00000067d40a723e */ /* 0x008fca00000010ff */
[----:B------:R1:W-:Y:S02]  /*3a20*/  MUFU.EX2 R102, R2 ;  /* 0x0000000200667308 */ /* 0x0003e40000000800 */
[----:B-1----:R-:W-:-:S06]  /*3a30*/  FFMA.FTZ R2, R13, c[0x0][0x2d0], -R12 ;  /* 0x0000b4000d027a23 */ /* 0x002fcc000001080c */
[----:B------:R1:W2:Y:S02]  /*3a40*/  MUFU.EX2 R60, R2 ;  /* 0x00000002003c7308 */ /* 0x0002a40000000800 */
[----:B-1----:R-:W-:Y:S02]  /*3a50*/  FMUL.FTZ R2, R3, c[0x0][0x2d0] ;  /* 0x0000b40003027a20 */ /* 0x002fe40000410000 */
[----:B--2---:R-:W-:Y:S02]  /*3a60*/  IMAD.MOV.U32 R0, RZ, RZ, R60 ;  /* 0x000000ffff007224 */ /* 0x004fe400078e003c */
[----:B------:R-:W-:Y:S01]  /*3a70*/  LDSM.16.MT88.4 R60, [R216+0x3900] ;  /* 0x00390000d83c783b */ /* 0x000fe20000004200 */
[----:B------:R-:W-:-:S05]  /*3a80*/  FSEL R2, R2, RZ, P0 ;  /* 0x000000ff02027208 */ /* 0x000fca0000000000 */
[--C-:B------:R-:W-:Y:S02]  /*3a90*/  FFMA.FTZ R5, R16, c[0x0][0x2d0], -R2.reuse ;  /* 0x0000b40010057a23 */ /* 0x100fe40000010802 */
[----:B------:R-:W1:Y:S01]  /*3aa0*/  LDSM.16.MT88.4 R16, [R216+0x100] ;  /* 0x00010000d810783b */ /* 0x000e620000004200 */
[--C-:B------:R-:W-:Y:S01]  /*3ab0*/  FFMA.FTZ R4, R21, c[0x0][0x2d0], -R2.reuse ;  /* 0x0000b40015047a23 */ /* 0x100fe20000010802 */
[----:B------:R2:W-:Y:S08]  /*3ac0*/  MUFU.EX2 R110, R5 ;  /* 0x00000005006e7308 */ /* 0x0005f00000000800 */
[----:B------:R3:W-:Y:S01]  /*3ad0*/  MUFU.EX2 R105, R4 ;  /* 0x0000000400697308 */ /* 0x0007e20000000800 */
[----:B--2---:R-:W-:-:S02]  /*3ae0*/  FFMA.FTZ R5, R20, c[0x0][0x2d0], -R2 ;  /* 0x0000b40014057a23 */ /* 0x004fc40000010802 */
[----:B------:R-:W2:Y:S05]  /*3af0*/  LDSM.16.MT88.4 R20, [R217+0x100] ;  /* 0x00010000d914783b */ /* 0x000eaa0000004200 */
[----:B------:R-:W4:Y:S01]  /*3b00*/  MUFU.EX2 R214, R5 ;  /* 0x0000000500d67308 */ /* 0x000f220000000800 */
[----:B---3--:R-:W-:-:S07]  /*3b10*/  FFMA.FTZ R4, R24, c[0x0][0x2d0], -R2 ;  /* 0x0000b40018047a23 */ /* 0x008fce0000010802 */
[----:B------:R3:W1:Y:S01]  /*3b20*/  MUFU.EX2 R111, R4 ;  /* 0x00000004006f7308 */ /* 0x0006620000000800 */
[----:B----4-:R-:W-:Y:S01]  /*3b30*/  F2FP.BF16.PACK_AB R9, R214, R110 ;  /* 0x0000006ed609723e */ /* 0x010fe200000010ff */
[----:B---3--:R-:W-:Y:S01]  /*3b40*/  FFMA.FTZ R4, R25, c[0x0][0x2d0], -R2 ;  /* 0x0000b40019047a23 */ /* 0x008fe20000010802 */
[----:B-1----:R-:W-:-:S05]  /*3b50*/  F2FP.BF16.PACK_AB R11, R111, R105 ;  /* 0x000000696f0b723e */ /* 0x002fca00000010ff */
[----:B------:R1:W-:Y:S02]  /*3b60*/  MUFU.EX2 R13, R4 ;  /* 0x00000004000d7308 */ /* 0x0003e40000000800 */
[C---:B------:R-:W-:Y:S08]  /*3b70*/  HMMA.16816.F32.BF16 R40, R8.reuse, R16, RZ ;  /* 0x000000100828723c */ /* 0x040ff000000418ff */
[----:B------:R-:W-:Y:S01]  /*3b80*/  HMMA.16816.F32.BF16 R32, R8, R18, RZ ;  /* 0x000000120820723c */ /* 0x000fe200000418ff */
[----:B-1----:R-:W-:-:S04]  /*3b90*/  FFMA.FTZ R4, R26, c[0x0][0x2d0], -R2 ;  /* 0x0000b4001a047a23 */ /* 0x002fc80000010802 */
[----:B------:R1:W3:Y:S03]  /*3ba0*/  MUFU.EX2 R14, R4 ;  /* 0x00000004000e7308 */ /* 0x0002e60000000800 */
[----:B--2---:R-:W-:Y:S01]  /*3bb0*/  HMMA.16816.F32.BF16 R16, R8, R22, RZ ;  /* 0x000000160810723c */ /* 0x004fe200000418ff */
[----:B-1----:R-:W-:Y:S01]  /*3bc0*/  FFMA.FTZ R4, R27, c[0x0][0x2d0], -R2 ;  /* 0x0000b4001b047a23 */ /* 0x002fe20000010802 */
[----:B---3--:R-:W-:-:S06]  /*3bd0*/  F2FP.BF16.PACK_AB R5, R14, R13 ;  /* 0x0000000d0e05723e */ /* 0x008fcc00000010ff */
[----:B------:R-:W-:Y:S01]  /*3be0*/  HMMA.16816.F32.BF16 R24, R8, R20, RZ ;  /* 0x000000140818723c */ /* 0x000fe200000418ff */
[----:B------:R-:W-:Y:S01]  /*3bf0*/  LDSM.16.MT88.4 R20, [R218+0x100] ;  /* 0x00010000da14783b */ /* 0x000fe20000004200 */
[----:B------:R1:W-:Y:S02]  /*3c00*/  MUFU.EX2 R213, R4 ;  /* 0x0000000400d57308 */ /* 0x0003e40000000800 */
[----:B-1----:R-:W-:Y:S02]  /*3c10*/  FFMA.FTZ R4, R28, c[0x0][0x2d0], -R2 ;  /* 0x0000b4001c047a23 */ /* 0x002fe40000010802 */
[----:B------:R-:W1:Y:S04]  /*3c20*/  LDSM.16.MT88.4 R28, [R219+0x100] ;  /* 0x00010000db1c783b */ /* 0x000e680000004200 */
[----:B------:R2:W3:Y:S02]  /*3c30*/  MUFU.EX2 R221, R4 ;  /* 0x0000000400dd7308 */ /* 0x0004e40000000800 */
[----:B--2---:R-:W-:-:S02]  /*3c40*/  F2FP.BF16.PACK_AB R4, R0, R102 ;  /* 0x000000660004723e */ /* 0x004fc400000010ff */
[----:B---3--:R-:W-:-:S07]  /*3c50*/  F2FP.BF16.PACK_AB R7, R221, R213 ;  /* 0x000000d5dd07723e */ /* 0x008fce00000010ff */
[C---:B------:R-:W-:Y:S08]  /*3c60*/  HMMA.16816.F32.BF16 R188, R4.reuse, R46, R32 ;  /* 0x0000002e04bc723c */ /* 0x040ff00000041820 */
[C---:B------:R-:W-:Y:S08]  /*3c70*/  HMMA.16816.F32.BF16 R184, R4.reuse, R36, R24 ;  /* 0x0000002404b8723c */ /* 0x040ff00000041818 */
[----:B------:R-:W-:Y:S08]  /*3c80*/  HMMA.16816.F32.BF16 R180, R4, R38, R16 ;  /* 0x0000002604b4723c */ /* 0x000ff00000041810 */
[C---:B-1----:R-:W-:Y:S08]  /*3c90*/  HMMA.16816.F32.BF16 R52, R8.reuse, R28, RZ ;  /* 0x0000001c0834723c */ /* 0x042ff000000418ff */
[----:B------:R-:W-:Y:S08]  /*3ca0*/  HMMA.16816.F32.BF16 R48, R8, R30, RZ ;  /* 0x0000001e0830723c */ /* 0x000ff000000418ff */
[----:B------:R-:W-:Y:S08]  /*3cb0*/  HMMA.16816.F32.BF16 R192, R4, R44, R40 ;  /* 0x0000002c04c0723c */ /* 0x000ff00000041828 */
[C---:B------:R-:W-:Y:S08]  /*3cc0*/  HMMA.16816.F32.BF16 R36, R8.reuse, R22, RZ ;  /* 0x000000160824723c */ /* 0x040ff000000418ff */
[C---:B------:R-:W-:Y:S08]  /*3cd0*/  HMMA.16816.F32.BF16 R32, R8.reuse, R72, RZ ;  /* 0x000000480820723c */ /* 0x040ff000000418ff */
[C---:B------:R-:W-:Y:S01]  /*3ce0*/  HMMA.16816.F32.BF16 R28, R8.reuse, R74, RZ ;  /* 0x0000004a081c723c */ /* 0x040fe200000418ff */
[----:B------:R-:W1:Y:S07]  /*3cf0*/  LDSM.16.MT88.4 R72, [R216+0x6100] ;  /* 0x00610000d848783b */ /* 0x000e6e0000004200 */
[C---:B------:R-:W-:Y:S08]  /*3d00*/  HMMA.16816.F32.BF16 R44, R8.reuse, R86, RZ ;  /* 0x00000056082c723c */ /* 0x040ff000000418ff */
[C---:B------:R-:W-:Y:S08]  /*3d10*/  HMMA.16816.F32.BF16 R40, R8.reuse, R20, RZ ;  /* 0x000000140828723c */ /* 0x040ff000000418ff */
[C---:B------:R-:W-:Y:S08]  /*3d20*/  HMMA.16816.F32.BF16 R20, R8.reuse, R82, RZ ;  /* 0x000000520814723c */ /* 0x040ff000000418ff */
[----:B------:R-:W-:Y:S01]  /*3d30*/  HMMA.16816.F32.BF16 R16, R8, R84, RZ ;  /* 0x000000540810723c */ /* 0x000fe200000418ff */
[----:B------:R-:W-:Y:S07]  /*3d40*/  LDSM.16.MT88.4 R84, [R219+0x6900] ;  /* 0x00690000db54783b */ /* 0x000fee0000004200 */
[C---:B------:R-:W-:Y:S01]  /*3d50*/  HMMA.16816.F32.BF16 R176, R4.reuse, R66, R36 ;  /* 0x0000004204b0723c */ /* 0x040fe20000041824 */
[----:B------:R-:W2:Y:S07]  /*3d60*/  LDSM.16.MT88.4 R36, [R216+0x6900] ;  /* 0x00690000d824783b */ /* 0x000eae0000004200 */
[----:B------:R-:W-:Y:S01]  /*3d70*/  HMMA.16816.F32.BF16 R196, R4, R70, R44 ;  /* 0x0000004604c4723c */ /* 0x000fe2000004182c */
[----:B------:R-:W3:Y:S07]  /*3d80*/  LDSM.16.MT88.4 R44, [R218+0x6100] ;  /* 0x00610000da2c783b */ /* 0x000eee0000004200 */
[----:B------:R-:W-:Y:S01]  /*3d90*/  HMMA.16816.F32.BF16 R24, R8, R80, RZ ;  /* 0x000000500818723c */ /* 0x000fe200000418ff */
[----:B------:R-:W-:Y:S07]  /*3da0*/  LDSM.16.MT88.4 R80, [R218+0x6900] ;  /* 0x00690000da50783b */ /* 0x000fee0000004200 */
[----:B------:R-:W-:Y:S08]  /*3db0*/  HMMA.16816.F32.BF16 R148, R4, R58, R20 ;  /* 0x0000003a0494723c */ /* 0x000ff00000041814 */
[----:B-1----:R-:W-:Y:S08]  /*3dc0*/  HMMA.16816.F32.BF16 R20, R8, R74, RZ ;  /* 0x0000004a0814723c */ /* 0x002ff000000418ff */
[C---:B------:R-:W-:Y:S01]  /*3dd0*/  HMMA.16816.F32.BF16 R132, R4.reuse, R64, R40 ;  /* 0x000000400484723c */ /* 0x040fe20000041828 */
[----:B------:R-:W1:Y:S07]  /*3de0*/  LDSM.16.MT88.4 R40, [R219+0x6100] ;  /* 0x00610000db28783b */ /* 0x000e6e0000004200 */
[C---:B------:R-:W-:Y:S01]  /*3df0*/  HMMA.16816.F32.BF16 R152, R4.reuse, R68, R16 ;  /* 0x000000440498723c */ /* 0x040fe20000041810 */
[----:B------:R-:W4:Y:S07]  /*3e00*/  LDSM.16.MT88.4 R68, [R217+0x6900] ;  /* 0x00690000d944783b */ /* 0x000f2e0000004200 */
[C---:B------:R-:W-:Y:S01]  /*3e10*/  HMMA.16816.F32.BF16 R136, R4.reuse, R90, R48 ;  /* 0x0000005a0488723c */ /* 0x040fe20000041830 */
[----:B------:R-:W1:Y:S07]  /*3e20*/  LDSM.16.MT88.4 R48, [R216+0x9100] ;  /* 0x00910000d830783b */ /* 0x000e6e0000004200 */
[----:B------:R-:W-:Y:S08]  /*3e30*/  HMMA.16816.F32.BF16 R172, R4, R60, R32 ;  /* 0x0000003c04ac723c */ /* 0x000ff00000041820 */
[----:B------:R-:W-:Y:S08]  /*3e40*/  HMMA.16816.F32.BF16 R32, R8, R76, RZ ;  /* 0x0000004c0820723c */ /* 0x000ff000000418ff */
[----:B------:R-:W-:Y:S08]  /*3e50*/  HMMA.16816.F32.BF16 R168, R4, R62, R28 ;  /* 0x0000003e04a8723c */ /* 0x000ff0000004181c */
[C---:B------:R-:W-:Y:S01]  /*3e60*/  HMMA.16816.F32.BF16 R28, R8.reuse, R78, RZ ;  /* 0x0000004e081c723c */ /* 0x040fe200000418ff */
[----:B------:R-:W-:Y:S07]  /*3e70*/  LDSM.16.MT88.4 R76, [R218+0x9100] ;  /* 0x00910000da4c783b */ /* 0x000fee0000004200 */
[----:B------:R-:W-:Y:S08]  /*3e80*/  HMMA.16816.F32.BF16 R16, R8, R96, RZ ;  /* 0x000000600810723c */ /* 0x000ff000000418ff */
[----:B------:R-:W-:Y:S08]  /*3e90*/  HMMA.16816.F32.BF16 R144, R4, R56, R24 ;  /* 0x000000380490723c */ /* 0x000ff00000041818 */
[----:B------:R-:W-:Y:S01]  /*3ea0*/  HMMA.16816.F32.BF16 R24, R8, R72, RZ ;  /* 0x000000480818723c */ /* 0x000fe200000418ff */
[----:B------:R-:W4:Y:S07]  /*3eb0*/  LDSM.16.MT88.4 R72, [R219+0x9100] ;  /* 0x00910000db48783b */ /* 0x000f2e0000004200 */
[C---:B--2---:R-:W-:Y:S08]  /*3ec0*/  HMMA.16816.F32.BF16 R124, R4.reuse, R38, R20 ;  /* 0x00000026047c723c */ /* 0x044ff00000041814 */
[----:B------:R-:W-:Y:S01]  /*3ed0*/  HMMA.16816.F32.BF16 R140, R4, R88, R52 ;  /* 0x00000058048c723c */ /* 0x000fe20000041834 */
[----:B------:R-:W2:Y:S04]  /*3ee0*/  LDSM.16.MT88.4 R52, [R217+0x9100] ;  /* 0x00910000d934783b */ /* 0x000ea80000004200 */
[----:B------:R-:W2:Y:S03]  /*3ef0*/  LDSM.16.MT88.4 R88, [R216+0x9900] ;  /* 0x00990000d858783b */ /* 0x000ea60000004200 */
[----:B---3--:R-:W-:Y:S08]  /*3f00*/  HMMA.16816.F32.BF16 R20, R8, R46, RZ ;  /* 0x0000002e0814723c */ /* 0x008ff000000418ff */
[----:B------:R-:W-:Y:S08]  /*3f10*/  HMMA.16816.F32.BF16 R160, R4, R92, R32 ;  /* 0x0000005c04a0723c */ /* 0x000ff00000041820 */
[----:B-1----:R-:W-:Y:S08]  /*3f20*/  HMMA.16816.F32.BF16 R32, R8, R40, RZ ;  /* 0x000000280820723c */ /* 0x002ff000000418ff */
[C---:B------:R-:W-:Y:S08]  /*3f30*/  HMMA.16816.F32.BF16 R156, R4.reuse, R94, R28 ;  /* 0x0000005e049c723c */ /* 0x040ff0000004181c */
[----:B----4-:R-:W-:Y:S07]  /*3f40*/  HMMA.16816.F32.BF16 R112, R4, R68, R16 ;  /* 0x000000440470723c */ /* 0x010fee0000041810 */
[----:B------:R-:W-:Y:S01]  /*3f50*/  IMAD.MOV.U32 R69, RZ, RZ, R111 ;  /* 0x000000ffff457224 */ /* 0x000fe200078e006f */
[----:B------:R-:W-:Y:S01]  /*3f60*/  HMMA.16816.F32.BF16 R28, R8, R42, RZ ;  /* 0x0000002a081c723c */ /* 0x000fe200000418ff */
[----:B------:R-:W-:-:S07]  /*3f70*/  MOV R68, R110 ;  /* 0x0000006e00447202 */ /* 0x000fce0000000f00 */
[----:B------:R-:W-:Y:S08]  /*3f80*/  HMMA.16816.F32.BF16 R16, R8, R48, RZ ;  /* 0x000000300810723c */ /* 0x000ff000000418ff */
[C---:B------:R-:W-:Y:S01]  /*3f90*/  HMMA.16816.F32.BF16 R92, R4.reuse, R82, R20 ;  /* 0x00000052045c723c */ /* 0x040fe20000041814 */
[----:B------:R-:W1:Y:S07]  /*3fa0*/  LDSM.16.MT88.4 R20, [R217+0x9900] ;  /* 0x00990000d914783b */ /* 0x000e6e0000004200 */
[----:B------:R-:W-:Y:S08]  /*3fb0*/  HMMA.16816.F32.BF16 R128, R4, R36, R24 ;  /* 0x000000240480723c */ /* 0x000ff00000041818 */
[C---:B------:R-:W-:Y:S08]  /*3fc0*/  HMMA.16816.F32.BF16 R24, R8.reuse, R44, RZ ;  /* 0x0000002c0818723c */ /* 0x040ff000000418ff */
[C---:B------:R-:W-:Y:S07]  /*3fd0*/  HMMA.16816.F32.BF16 R44, R8.reuse, R74, RZ ;  /* 0x0000004a082c723c */ /* 0x040fee00000418ff */
[----:B------:R-:W-:Y:S01]  /*3fe0*/  MOV R74, R107 ;  /* 0x0000006b004a7202 */ /* 0x000fe20000000f00 */
[----:B------:R-:W-:Y:S01]  /*3ff0*/  HMMA.16816.F32.BF16 R40, R8, R76, RZ ;  /* 0x0000004c0828723c */ /* 0x000fe200000418ff */
[----:B------:R-:W-:-:S06]  /*4000*/  IMAD.MOV.U32 R75, RZ, RZ, R106 ;  /* 0x000000ffff4b7224 */ /* 0x000fcc00078e006a */
[----:B------:R-:W-:Y:S01]  /*4010*/  IMAD.MOV.U32 R76, RZ, RZ, R105 ;  /* 0x000000ffff4c7224 */ /* 0x000fe200078e0069 */
[----:B------:R-:W-:Y:S01]  /*4020*/  HMMA.16816.F32.BF16 R36, R8, R78, RZ ;  /* 0x0000004e0824723c */ /* 0x000fe200000418ff */
[----:B------:R-:W-:Y:S01]  /*4030*/  MOV R77, R13 ;  /* 0x0000000d004d7202 */ /* 0x000fe20000000f00 */
[----:B------:R-:W-:-:S05]  /*4040*/  IMAD.MOV.U32 R13, RZ, RZ, R100 ;  /* 0x000000ffff0d7224 */ /* 0x000fca00078e0064 */
[----:B------:R-:W-:Y:S01]  /*4050*/  IMAD.MOV.U32 R79, RZ, RZ, R104 ;  /* 0x000000ffff4f7224 */ /* 0x000fe200078e0068 */
[----:B--2---:R-:W-:Y:S08]  /*4060*/  HMMA.16816.F32.BF16 R56, R8, R52, RZ ;  /* 0x000000340838723c */ /* 0x004ff000000418ff */
[----:B------:R-:W-:Y:S07]  /*4070*/  HMMA.16816.F32.BF16 R104, R4, R84, R32 ;  /* 0x000000540468723c */ /* 0x000fee0000041820 */
[----:B------:R-:W-:Y:S01]  /*4080*/  IMAD.MOV.U32 R35, RZ, RZ, R103 ;  /* 0x000000ffff237224 */ /* 0x000fe200078e0067 */
[----:B------:R-:W-:Y:S01]  /*4090*/  MOV R34, R102 ;  /* 0x0000006600227202 */ /* 0x000fe20000000f00 */
[----:B------:R-:W-:Y:S01]  /*40a0*/  IMAD.MOV.U32 R33, RZ, RZ, R101 ;  /* 0x000000ffff217224 */ /* 0x000fe200078e0065 */
[----:B------:R-:W-:Y:S08]  /*40b0*/  HMMA.16816.F32.BF16 R60, R8, R50, RZ ;  /* 0x00000032083c723c */ /* 0x000ff000000418ff */
[C---:B------:R-:W-:Y:S07]  /*40c0*/  HMMA.16816.F32.BF16 R100, R4.reuse, R86, R28 ;  /* 0x000000560464723c */ /* 0x040fee000004181c */
[----:B------:R-:W-:Y:S01]  /*40d0*/  MOV R29, R213 ;  /* 0x000000d5001d7202 */ /* 0x000fe20000000f00 */
[----:B------:R-:W-:Y:S01]  /*40e0*/  HMMA.16816.F32.BF16 R84, R4, R88, R16 ;  /* 0x000000580454723c */ /* 0x000fe20000041810 */
[----:B------:R-:W2:Y:S01]  /*40f0*/  LDSM.16.MT88.4 R16, [R219+0x9900] ;  /* 0x00990000db10783b */ /* 0x000ea20000004200 */
[----:B------:R-:W-:-:S02]  /*4100*/  IMAD.MOV.U32 R31, RZ, RZ, R68 ;  /* 0x000000ffff1f7224 */ /* 0x000fc400078e0044 */
[----:B------:R-:W-:-:S04]  /*4110*/  IMAD.MOV.U32 R30, RZ, RZ, R69 ;  /* 0x000000ffff1e7224 */ /* 0x000fc800078e0045 */
[C---:B------:R-:W-:Y:S08]  /*4120*/  HMMA.16816.F32.BF16 R64, R8.reuse, R98, RZ ;  /* 0x000000620840723c */ /* 0x040ff000000418ff */
[C---:B------:R-:W-:Y:S08]  /*4130*/  HMMA.16816.F32.BF16 R52, R8.reuse, R54, RZ ;  /* 0x000000360834723c */ /* 0x040ff000000418ff */
[----:B------:R-:W-:Y:S01]  /*4140*/  HMMA.16816.F32.BF16 R48, R8, R72, RZ ;  /* 0x000000480830723c */ /* 0x000fe200000418ff */
[----:B------:R-:W3:Y:S06]  /*4150*/  LDSM.16.MT88.4 R8, [R218+0x9900] ;  /* 0x00990000da08783b */ /* 0x000eec0000004200 */
[----:B------:R-:W-:Y:S01]  /*4160*/  IMAD.MOV.U32 R73, RZ, RZ, R108 ;  /* 0x000000ffff497224 */ /* 0x000fe200078e006c */
[C---:B------:R-:W-:Y:S01]  /*4170*/  HMMA.16816.F32.BF16 R96, R4.reuse, R80, R24 ;  /* 0x000000500460723c */ /* 0x040fe20000041818 */
[----:B------:R-:W-:Y:S01]  /*4180*/  IMAD.MOV.U32 R72, RZ, RZ, R109 ;  /* 0x000000ffff487224 */ /* 0x000fe200078e006d */
[----:B------:R-:W-:Y:S06]  /*4190*/  LDSM.16.MT88.4 R24, [R218+0x1100] ;  /* 0x00110000da18783b */ /* 0x000fec0000004200 */
[C---:B-1----:R-:W-:Y:S07]  /*41a0*/  HMMA.16816.F32.BF16 R80, R4.reuse, R20, R56 ;  /* 0x000000140450723c */ /* 0x042fee0000041838 */
[----:B------:R-:W-:Y:S01]  /*41b0*/  MOV R56, R0 ;  /* 0x0000000000387202 */ /* 0x000fe20000000f00 */
[----:B------:R-:W-:Y:S01]  /*41c0*/  FFMA.FTZ R0, R120, c[0x0][0x2d0], -R12 ;  /* 0x0000b40078007a23 */ /* 0x000fe2000001080c */
[----:B------:R-:W-:Y:S01]  /*41d0*/  HMMA.16816.F32.BF16 R88, R4, R90, R60 ;  /* 0x0000005a0458723c */ /* 0x000fe2000004183c */
[----:B------:R-:W-:Y:S01]  /*41e0*/  IMAD.MOV.U32 R59, RZ, RZ, R75 ;  /* 0x000000ffff3b7224 */ /* 0x000fe200078e004b */
[----:B------:R-:W-:Y:S01]  /*41f0*/  MOV R57, R73 ;  /* 0x0000004900397202 */ /* 0x000fe20000000f00 */
[----:B------:R1:W-:Y:S01]  /*4200*/  MUFU.EX2 R213, R0 ;  /* 0x0000000000d57308 */ /* 0x0003e20000000800 */
[----:B------:R-:W-:-:S03]  /*4210*/  IMAD.MOV.U32 R58, RZ, RZ, R72 ;  /* 0x000000ffff3a7224 */ /* 0x000fc600078e0048 */
[----:B------:R-:W-:Y:S01]  /*4220*/  MOV R63, R79 ;  /* 0x0000004f003f7202 */ /* 0x000fe20000000f00 */
[----:B------:R-:W-:Y:S01]  /*4230*/  IMAD.MOV.U32 R62, RZ, RZ, R76 ;  /* 0x000000ffff3e7224 */ /* 0x000fe200078e004c */
[----:B------:R-:W-:Y:S01]  /*4240*/  HMMA.16816.F32.BF16 R108, R4, R70, R64 ;  /* 0x00000046046c723c */ /* 0x000fe20000041840 */
[----:B------:R-:W-:Y:S01]  /*4250*/  IMAD.MOV.U32 R61, RZ, RZ, R77 ;  /* 0x000000ffff3d7224 */ /* 0x000fe200078e004d */
[----:B------:R-:W-:-:S06]  /*4260*/  MOV R60, R74 ;  /* 0x0000004a003c7202 */ /* 0x000fcc0000000f00 */
[----:B------:R-:W-:Y:S01]  /*4270*/  HMMA.16816.F32.BF16 R76, R4, R22, R52 ;  /* 0x00000016044c723c */ /* 0x000fe20000041834 */
[----:B------:R-:W4:Y:S01]  /*4280*/  LDSM.16.MT88.4 R20, [R216+0x1100] ;  /* 0x00110000d814783b */ /* 0x000f220000004200 */
[----:B-1----:R-:W-:Y:S02]  /*4290*/  FFMA.FTZ R0, R118, c[0x0][0x2d0], -R12 ;  /* 0x0000b40076007a23 */ /* 0x002fe4000001080c */
[----:B------:R-:W-:-:S03]  /*42a0*/  IMAD.MOV.U32 R118, RZ, RZ, R56 ;  /* 0x000000ffff767224 */ /* 0x000fc600078e0038 */
[----:B------:R-:W-:Y:S01]  /*42b0*/  IMAD.MOV.U32 R52, RZ, RZ, R14 ;  /* 0x000000ffff347224 */ /* 0x000fe200078e000e */
[C---:B--2---:R-:W-:Y:S01]  /*42c0*/  HMMA.16816.F32.BF16 R72, R4.reuse, R16, R48 ;  /* 0x000000100448723c */ /* 0x044fe20000041830 */
[----:B------:R1:W-:Y:S01]  /*42d0*/  MUFU.EX2 R14, R0 ;  /* 0x00000000000e7308 */ /* 0x0003e20000000800 */
[----:B------:R-:W-:Y:S02]  /*42e0*/  IMAD.MOV.U32 R55, RZ, RZ, R221 ;  /* 0x000000ffff377224 */ /* 0x000fe400078e00dd */
[----:B------:R-:W-:Y:S02]  /*42f0*/  IMAD.MOV.U32 R54, RZ, RZ, R220 ;  /* 0x000000ffff367224 */ /* 0x000fe400078e00dc */
[----:B------:R-:W-:Y:S01]  /*4300*/  IMAD.MOV.U32 R53, RZ, RZ, R211 ;  /* 0x000000ffff357224 */ /* 0x000fe200078e00d3 */
[----:B------:R-:W-:Y:S01]  /*4310*/  MOV R120, R55 ;  /* 0x0000003700787202 */ /* 0x000fe20000000f00 */
[C---:B------:R-:W-:Y:S01]  /*4320*/  HMMA.16816.F32.BF16 R64, R4.reuse, R18, R44 ;  /* 0x000000120440723c */ /* 0x040fe2000004182c */
[----:B------:R-:W2:Y:S07]  /*4330*/  LDSM.16.MT88.4 R16, [R217+0x1100] ;  /* 0x00110000d910783b */ /* 0x000eae0000004200 */
[----:B---3--:R-:W-:Y:S01]  /*4340*/  HMMA.16816.F32.BF16 R48, R4, R8, R40 ;  /* 0x000000080430723c */ /* 0x008fe20000041828 */
[----:B-1----:R-:W-:-:S02]  /*4350*/  FFMA.FTZ R0, R117, c[0x0][0x2d0], -R12 ;  /* 0x0000b40075007a23 */ /* 0x002fc4000001080c */
[----:B------:R-:W-:Y:S02]  /*4360*/  IMAD.MOV.U32 R117, RZ, RZ, R57 ;  /* 0x000000ffff757224 */ /* 0x000fe400078e0039 */
[----:B------:R1:W-:Y:S03]  /*4370*/  MUFU.EX2 R221, R0 ;  /* 0x0000000000dd7308 */ /* 0x0003e60000000800 */
[----:B------:R-:W-:Y:S01]  /*4380*/  HMMA.16816.F32.BF16 R36, R4, R10, R36 ;  /* 0x0000000a0424723c */ /* 0x000fe20000041824 */
[----:B------:R-:W3:Y:S06]  /*4390*/  LDSM.16.MT88.4 R8, [R219+0x1100] ;  /* 0x00110000db08783b */ /* 0x000eec0000004200 */
[----:B------:R-:W-:-:S02]  /*43a0*/  FFMA.FTZ R4, R121, c[0x0][0x2d0], -R2 ;  /* 0x0000b40079047a23 */ /* 0x000fc40000010802 */
[----:B------:R-:W-:Y:S02]  /*43b0*/  IMAD.MOV.U32 R121, RZ, RZ, R60 ;  /* 0x000000ffff797224 */ /* 0x000fe400078e003c */
[----:B-1----:R-:W-:Y:S01]  /*43c0*/  FFMA.FTZ R0, R116, c[0x0][0x2d0], -R12 ;  /* 0x0000b40074007a23 */ /* 0x002fe2000001080c */
[----:B------:R-:W-:-:S03]  /*43d0*/  MOV R116, R58 ;  /* 0x0000003a00747202 */ /* 0x000fc60000000f00 */
[----:B------:R1:W1:Y:S02]  /*43e0*/  MUFU.EX2 R220, R0 ;  /* 0x0000000000dc7308 */ /* 0x0002640000000800 */
[----:B-1----:R-:W-:Y:S01]  /*43f0*/  FFMA.FTZ R0, R123, c[0x0][0x2d0], -R2 ;  /* 0x0000b4007b007a23 */ /* 0x002fe20000010802 */
[----:B------:R-:W-:Y:S01]  /*4400*/  F2FP.BF16.PACK_AB R6, R220, R221 ;  /* 0x000000dddc06723e */ /* 0x000fe200000010ff */
[----:B------:R-:W-:-:S04]  /*4410*/  IMAD.MOV.U32 R123, RZ, RZ, R59 ;  /* 0x000000ffff7b7224 */ /* 0x000fc800078e003b */
[----:B------:R1:W-:Y:S02]  /*4420*/  MUFU.EX2 R211, R0 ;  /* 0x0000000000d37308 */ /* 0x0003e40000000800 */
[----:B-1----:R-:W-:-:S06]  /*4430*/  FFMA.FTZ R0, R122, c[0x0][0x2d0], -R2 ;  /* 0x0000b4007a007a23 */ /* 0x002fcc0000010802 */
[----:B------:R1:W-:Y:S08]  /*4440*/  MUFU.EX2 R122, R4 ;  /* 0x00000004007a7308 */ /* 0x0003f00000000800 */
[----:B------:R2:W2:Y:S01]  /*4450*/  MUFU.EX2 R28, R0 ;  /* 0x00000000001c7308 */ /* 0x0004a20000000800 */
[----:B-1----:R-:W-:Y:S01]  /*4460*/  F2FP.BF16.PACK_AB R4, R14, R213 ;  /* 0x000000d50e04723e */ /* 0x002fe200000010ff */
[----:B--2---:R-:W-:Y:S01]  /*4470*/  FFMA.FTZ R0, R119, c[0x0][0x2d0], -R2 ;  /* 0x0000b40077007a23 */ /* 0x004fe20000010802 */
[----:B------:R-:W-:-:S02]  /*4480*/  F2FP.BF16.PACK_AB R5, R28, R211 ;  /* 0x000000d31c05723e */ /* 0x000fc400000010ff */
[----:B------:R-:W-:-:S03]  /*4490*/  MOV R119, R61 ;  /* 0x0000003d00777202 */ /* 0x000fc60000000f00 */
[----:B------:R-:W1:Y:S02]  /*44a0*/  MUFU.EX2 R32, R0 ;  /* 0x0000000000207308 */ /* 0x000e640000000800 */
[----:B-1----:R-:W-:Y:S01]  /*44b0*/  F2FP.BF16.PACK_AB R7, R32, R122 ;  /* 0x0000007a2007723e */ /* 0x002fe200000010ff */
[----:B------:R-:W-:-:S06]  /*44c0*/  IMAD.MOV.U32 R0, RZ, RZ, R54 ;  /* 0x000000ffff007224 */ /* 0x000fcc00078e0036 */
[C---:B----4-:R-:W-:Y:S07]  /*44d0*/  HMMA.16816.F32.BF16 R68, R4.reuse, R20, R192 ;  /* 0x000000140444723c */ /* 0x050fee00000418c0 */
[----:B------:R-:W-:Y:S01]  /*44e0*/  MOV R193, R52 ;  /* 0x0000003400c17202 */ /* 0x000fe20000000f00 */
[----:B------:R-:W-:Y:S01]  /*44f0*/  IMAD.MOV.U32 R192, RZ, RZ, R53 ;  /* 0x000000ffffc07224 */ /* 0x000fe200078e0035 */
[----:B------:R-:W-:Y:S01]  /*4500*/  HMMA.16816.F32.BF16 R56, R4, R16, R184 ;  /* 0x000000100438723c */ /* 0x000fe200000418b8 */
[----:B------:R-:W-:-:S02]  /*4510*/  IMAD.MOV.U32 R195, RZ, RZ, R62 ;  /* 0x000000ffffc37224 */ /* 0x000fc400078e003e */
[----:B------:R-:W-:-:S05]  /*4520*/  IMAD.MOV.U32 R194, RZ, RZ, R63 ;  /* 0x000000ffffc27224 */ /* 0x000fca00078e003f */
[C---:B------:R-:W-:Y:S01]  /*4530*/  HMMA.16816.F32.BF16 R52, R4.reuse, R18, R180 ;  /* 0x000000120434723c */ /* 0x040fe200000418b4 */
[----:B------:R-:W1:Y:S07]  /*4540*/  LDSM.16.MT88.4 R16, [R216+0x4100] ;  /* 0x00410000d810783b */ /* 0x000e6e0000004200 */
[C---:B---3--:R-:W-:Y:S08]  /*4550*/  HMMA.16816.F32.BF16 R44, R4.reuse, R8, R140 ;  /* 0x00000008042c723c */ /* 0x048ff0000004188c */
[C---:B------:R-:W-:Y:S01]  /*4560*/  HMMA.16816.F32.BF16 R40, R4.reuse, R10, R136 ;  /* 0x0000000a0428723c */ /* 0x040fe20000041888 */
[----:B------:R-:W2:Y:S07]  /*4570*/  LDSM.16.MT88.4 R8, [R217+0x4100] ;  /* 0x00410000d908783b */ /* 0x000eae0000004200 */
[----:B------:R-:W-:Y:S01]  /*4580*/  HMMA.16816.F32.BF16 R60, R4, R22, R188 ;  /* 0x00000016043c723c */ /* 0x000fe200000418bc */
[----:B------:R-:W3:Y:S06]  /*4590*/  LDSM.16.MT88.4 R20, [R219+0x4100] ;  /* 0x00410000db14783b */ /* 0x000eec0000004200 */
[----:B------:R-:W-:Y:S01]  /*45a0*/  MOV R188, R33 ;  /* 0x0000002100bc7202 */ /* 0x000fe20000000f00 */
[----:B------:R-:W-:Y:S01]  /*45b0*/  IMAD.MOV.U32 R189, RZ, RZ, R34 ;  /* 0x000000ffffbd7224 */ /* 0x000fe200078e0022 */
[----:B------:R-:W-:Y:S01]  /*45c0*/  MOV R191, R35 ;  /* 0x0000002300bf7202 */ /* 0x000fe20000000f00 */
[----:B------:R-:W-:-:S02]  /*45d0*/  IMAD.MOV.U32 R190, RZ, RZ, R32 ;  /* 0x000000ffffbe7224 */ /* 0x000fc400078e0020 */
[C---:B------:R-:W-:Y:S08]  /*45e0*/  HMMA.16816.F32.BF16 R32, R4.reuse, R24, R132 ;  /* 0x000000180420723c */ /* 0x040ff00000041884 */
[C---:B-1----:R-:W-:Y:S08]  /*45f0*/  HMMA.16816.F32.BF16 R136, R4.reuse, R16, R172 ;  /* 0x000000100488723c */ /* 0x042ff000000418ac */
[C---:B------:R-:W-:Y:S01]  /*4600*/  HMMA.16816.F32.BF16 R140, R4.reuse, R18, R168 ;  /* 0x00000012048c723c */ /* 0x040fe200000418a8 */
[----:B------:R-:W1:Y:S06]  /*4610*/  LDSM.16.MT88.4 R16, [R218+0x4100] ;  /* 0x00410000da10783b */ /* 0x000e6c0000004200 */
[----:B------:R-:W-:Y:S01]  /*4620*/  MOV R170, R28 ;  /* 0x0000001c00aa7202 */ /* 0x000fe20000000f00 */
[----:B--2---:R-:W-:Y:S01]  /*4630*/  HMMA.16816.F32.BF16 R144, R4, R8, R144 ;  /* 0x000000080490723c */ /* 0x004fe20000041890 */
[----:B------:R-:W-:-:S02]  /*4640*/  IMAD.MOV.U32 R171, RZ, RZ, R29 ;  /* 0x000000ffffab7224 */ /* 0x000fc400078e001d */
[----:B------:R-:W-:Y:S02]  /*4650*/  IMAD.MOV.U32 R168, RZ, RZ, R188 ;  /* 0x000000ffffa87224 */ /* 0x000fe400078e00bc */
[----:B------:R-:W-:-:S03]  /*4660*/  IMAD.MOV.U32 R169, RZ, RZ, R189 ;  /* 0x000000ffffa97224 */ /* 0x000fc600078e00bd */
[C---:B------:R-:W-:Y:S01]  /*4670*/  HMMA.16816.F32.BF16 R148, R4.reuse, R10, R148 ;  /* 0x0000000a0494723c */ /* 0x040fe20000041894 */
[----:B------:R-:W2:Y:S07]  /*4680*/  LDSM.16.MT88.4 R8, [R216+0x7100] ;  /* 0x00710000d808783b */ /* 0x000eae0000004200 */
[C---:B---3--:R-:W-:Y:S07]  /*4690*/  HMMA.16816.F32.BF16 R152, R4.reuse, R20, R152 ;  /* 0x000000140498723c */ /* 0x048fee0000041898 */
[----:B------:R-:W-:Y:S01]  /*46a0*/  IMAD.MOV.U32 R20, RZ, RZ, R30 ;  /* 0x000000ffff147224 */ /* 0x000fe200078e001e */
[----:B------:R-:W-:Y:S01]  /*46b0*/  MOV R21, R31 ;  /* 0x0000001f00157202 */ /* 0x000fe20000000f00 */
[C---:B------:R-:W-:Y:S01]  /*46c0*/  HMMA.16816.F32.BF16 R132, R4.reuse, R26, R176 ;  /* 0x0000001a0484723c */ /* 0x040fe200000418b0 */
[----:B------:R-:W3:Y:S04]  /*46d0*/  LDSM.16.MT88.4 R28, [R217+0x7100] ;  /* 0x00710000d91c783b */ /* 0x000ee80000004200 */
[----:B------:R-:W-:Y:S03]  /*46e0*/  LDSM.16.MT88.4 R24, [R216+0xa100] ;  /* 0x00a10000d818783b */ /* 0x000fe60000004200 */
[C---:B-1----:R-:W-:Y:S08]  /*46f0*/  HMMA.16816.F32.BF16 R184, R4.reuse, R16, R160 ;  /* 0x0000001004b8723c */ /* 0x042ff000000418a0 */
[C---:B------:R-:W-:Y:S01]  /*4700*/  HMMA.16816.F32.BF16 R180, R4.reuse, R18, R156 ;  /* 0x0000001204b4723c */ /* 0x040fe2000004189c */
[----:B------:R-:W1:Y:S07]  /*4710*/  LDSM.16.MT88.4 R16, [R219+0x7100] ;  /* 0x00710000db10783b */ /* 0x000e6e0000004200 */
[C---:B--2---:R-:W-:Y:S08]  /*4720*/  HMMA.16816.F32.BF16 R176, R4.reuse, R8, R128 ;  /* 0x0000000804b0723c */ /* 0x044ff00000041880 */
[C---:B------:R-:W-:Y:S01]  /*4730*/  HMMA.16816.F32.BF16 R156, R4.reuse, R10, R124 ;  /* 0x0000000a049c723c */ /* 0x040fe2000004187c */
[----:B------:R-:W2:Y:S07]  /*4740*/  LDSM.16.MT88.4 R8, [R218+0x7100] ;  /* 0x00710000da08783b */ /* 0x000eae0000004200 */
[C---:B------:R-:W-:Y:S07]  /*4750*/  HMMA.16816.F32.BF16 R196, R4.reuse, R22, R196 ;  /* 0x0000001604c4723c */ /* 0x040fee00000418c4 */
[----:B------:R-:W-:Y:S01]  /*4760*/  IMAD.MOV.U32 R22, RZ, RZ, R190 ;  /* 0x000000ffff167224 */ /* 0x000fe200078e00be */
[----:B---3--:R-:W-:Y:S01]  /*4770*/  HMMA.16816.F32.BF16 R172, R4, R28, R112 ;  /* 0x0000001c04ac723c */ /* 0x008fe20000041870 */
[----:B------:R-:W-:-:S06]  /*4780*/  IMAD.MOV.U32 R23, RZ, RZ, R191 ;  /* 0x000000ffff177224 */ /* 0x000fcc00078e00bf */
[----:B------:R-:W-:Y:S01]  /*4790*/  IMAD.MOV.U32 R28, RZ, RZ, R169 ;  /* 0x000000ffff1c7224 */ /* 0x000fe200078e00a9 */
[----:B------:R-:W-:Y:S01]  /*47a0*/  HMMA.16816.F32.BF16 R188, R4, R30, R108 ;  /* 0x0000001e04bc723c */ /* 0x000fe2000004186c */
[----:B------:R-:W-:-:S06]  /*47b0*/  MOV R29, R171 ;  /* 0x000000ab001d7202 */ /* 0x000fcc0000000f00 */
[----:B------:R-:W-:Y:S01]  /*47c0*/  MOV R31, R168 ;  /* 0x000000a8001f7202 */ /* 0x000fe20000000f00 */
[----:B------:R-:W-:Y:S01]  /*47d0*/  IMAD.MOV.U32 R30, RZ, RZ, R170 ;  /* 0x000000ffff1e7224 */ /* 0x000fe200078e00aa */
[C---:B-1----:R-:W-:Y:S07]  /*47e0*/  HMMA.16816.F32.BF16 R160, R4.reuse, R18, R100 ;  /* 0x0000001204a0723c */ /* 0x042fee0000041864 */
[----:B------:R-:W-:Y:S01]  /*47f0*/  MOV R101, R121 ;  /* 0x0000007900657202 */ /* 0x000fe20000000f00 */
[----:B------:R-:W-:Y:S01]  /*4800*/  HMMA.16816.F32.BF16 R168, R4, R16, R104 ;  /* 0x0000001004a8723c */ /* 0x000fe20000041868 */
[----:B------:R-:W1:Y:S01]  /*4810*/  LDSM.16.MT88.4 R16, [R219+0xa100] ;  /* 0x00a10000db10783b */ /* 0x000e620000004200 */
[----:B------:R-:W-:-:S02]  /*4820*/  IMAD.MOV.U32 R100, RZ, RZ, R119 ;  /* 0x000000ffff647224 */ /* 0x000fc400078e0077 */
[----:B------:R-:W-:Y:S02]  /*4830*/  IMAD.MOV.U32 R103, RZ, RZ, R123 ;  /* 0x000000ffff677224 */ /* 0x000fe400078e007b */
[----:B------:R-:W-:Y:S01]  /*4840*/  IMAD.MOV.U32 R102, RZ, RZ, R122 ;  /* 0x000000ffff667224 */ /* 0x000fe200078e007a */
[----:B------:R-:W-:Y:S01]  /*4850*/  MOV R107, R20 ;  /* 0x00000014006b7202 */ /* 0x000fe20000000f00 */
[----:B------:R-:W-:Y:S01]  /*4860*/  IMAD.MOV.U32 R105, RZ, RZ, R22 ;  /* 0x000000ffff697224 */ /* 0x000fe200078e0016 */
[C---:B--2---:R-:W-:Y:S01]  /*4870*/  HMMA.16816.F32.BF16 R128, R4.reuse, R8, R96 ;  /* 0x000000080480723c */ /* 0x044fe20000041860 */
[----:B------:R-:W-:Y:S02]  /*4880*/  IMAD.MOV.U32 R104, RZ, RZ, R23 ;  /* 0x000000ffff687224 */ /* 0x000fe400078e0017 */
[----:B------:R-:W-:Y:S02]  /*4890*/  IMAD.MOV.U32 R106, RZ, RZ, R21 ;  /* 0x000000ffff6a7224 */ /* 0x000fe400078e0015 */
[----:B------:R-:W2:Y:S03]  /*48a0*/  LDSM.16.MT88.4 R20, [R217+0xa100] ;  /* 0x00a10000d914783b */ /* 0x000ea60000004200 */
[C---:B------:R-:W-:Y:S01]  /*48b0*/  HMMA.16816.F32.BF16 R124, R4.reuse, R10, R92 ;  /* 0x0000000a047c723c */ /* 0x040fe2000004185c */
[----:B------:R-:W3:Y:S06]  /*48c0*/  LDSM.16.MT88.4 R8, [R218+0xa100] ;  /* 0x00a10000da08783b */ /* 0x000eec0000004200 */
[----:B------:R-:W-:Y:S01]  /*48d0*/  MOV R92, R116 ;  /* 0x00000074005c7202 */ /* 0x000fe20000000f00 */
[----:B------:R-:W-:Y:S01]  /*48e0*/  IMAD.MOV.U32 R93, RZ, RZ, R117 ;  /* 0x000000ffff5d7224 */ /* 0x000fe200078e0075 */
[----:B------:R-:W-:Y:S01]  /*48f0*/  MOV R95, R120 ;  /* 0x00000078005f7202 */ /* 0x000fe20000000f00 */
[----:B------:R-:W-:Y:S01]  /*4900*/  IMAD.MOV.U32 R94, RZ, RZ, R118 ;  /* 0x000000ffff5e7224 */ /* 0x000fe200078e0076 */
[C---:B------:R-:W-:Y:S07]  /*4910*/  HMMA.16816.F32.BF16 R120, R4.reuse, R26, R88 ;  /* 0x0000001a0478723c */ /* 0x040fee0000041858 */
[----:B------:R-:W-:Y:S01]  /*4920*/  MOV R27, R94 ;  /* 0x0000005e001b7202 */ /* 0x000fe20000000f00 */
[----:B------:R-:W-:Y:S01]  /*4930*/  HMMA.16816.F32.BF16 R116, R4, R24, R84 ;  /* 0x000000180474723c */ /* 0x000fe20000041854 */
[----:B------:R-:W-:-:S02]  /*4940*/  IMAD.MOV.U32 R94, RZ, RZ, R103 ;  /* 0x000000ffff5e7224 */ /* 0x000fc400078e0067 */
[----:B------:R-:W-:Y:S02]  /*4950*/  IMAD.MOV.U32 R103, RZ, RZ, R214 ;  /* 0x000000ffff677224 */ /* 0x000fe400078e00d6 */
[----:B------:R-:W-:Y:S02]  /*4960*/  IMAD.MOV.U32 R26, RZ, RZ, R93 ;  /* 0x000000ffff1a7224 */ /* 0x000fe400078e005d */
[----:B------:R-:W-:Y:S01]  /*4970*/  IMAD.MOV.U32 R24, RZ, RZ, R95 ;  /* 0x000000ffff187224 */ /* 0x000fe200078e005f */
[----:B------:R-:W-:Y:S01]  /*4980*/  MOV R95, R30 ;  /* 0x0000001e005f7202 */ /* 0x000fe20000000f00 */
[----:B------:R-:W-:Y:S01]  /*4990*/  IMAD.MOV.U32 R25, RZ, RZ, R100 ;  /* 0x000000ffff197224 */ /* 0x000fe200078e0064 */
[----:B------:R-:W-:Y:S01]  /*49a0*/  MOV R30, R211 ;  /* 0x000000d3001e7202 */ /* 0x000fe20000000f00 */
[----:B------:R-:W-:Y:S01]  /*49b0*/  IMAD.MOV.U32 R100, RZ, RZ, R31 ;  /* 0x000000ffff647224 */ /* 0x000fe200078e001f */
[----:B-1----:R-:W-:Y:S01]  /*49c0*/  HMMA.16816.F32.BF16 R96, R4, R16, R72 ;  /* 0x000000100460723c */ /* 0x002fe20000041848 */
[----:B------:R-:W-:-:S02]  /*49d0*/  IMAD.MOV.U32 R31, RZ, RZ, R213 ;  /* 0x000000ffff1f7224 */ /* 0x000fc400078e00d5 */
[----:B------:R-:W-:Y:S01]  /*49e0*/  IMAD.MOV.U32 R93, RZ, RZ, R102 ;  /* 0x000000ffff5d7224 */ /* 0x000fe200078e0066 */
[----:B------:R-:W-:-:S03]  /*49f0*/  MOV R102, R215 ;  /* 0x000000d700667202 */ /* 0x000fc60000000f00 */
[----:B------:R-:W-:Y:S01]  /*4a00*/  MOV R74, R27 ;  /* 0x0000001b004a7202 */ /* 0x000fe20000000f00 */
[----:B--2---:R-:W-:Y:S01]  /*4a10*/  HMMA.16816.F32.BF16 R112, R4, R20, R80 ;  /* 0x000000140470723c */ /* 0x004fe20000041850 */
[----:B------:R-:W-:-:S07]  /*4a20*/  IMAD.MOV.U32 R75, RZ, RZ, R24 ;  /* 0x000000ffff4b7224 */ /* 0x000fce00078e0018 */
[C---:B---3--:R-:W-:Y:S07]  /*4a30*/  HMMA.16816.F32.BF16 R80, R4.reuse, R10, R36 ;  /* 0x0000000a0450723c */ /* 0x048fee0000041824 */
[----:B------:R-:W-:Y:S01]  /*4a40*/  IMAD.MOV.U32 R36, RZ, RZ, R92 ;  /* 0x000000ffff247224 */ /* 0x000fe200078e005c */
[----:B------:R-:W-:Y:S01]  /*4a50*/  MOV R92, R101 ;  /* 0x00000065005c7202 */ /* 0x000fe20000000f00 */
[----:B------:R-:W-:Y:S01]  /*4a60*/  IMAD.MOV.U32 R101, RZ, RZ, R0 ;  /* 0x000000ffff657224 */ /* 0x000fe200078e0000 */
[----:B------:R-:W-:Y:S01]  /*4a70*/  HMMA.16816.F32.BF16 R88, R4, R18, R64 ;  /* 0x000000120458723c */ /* 0x000fe20000041840 */
[----:B------:R-:W-:Y:S01]  /*4a80*/  FFMA.FTZ R0, R202, c[0x0][0x2d0], -R12 ;  /* 0x0000b400ca007a23 */ /* 0x000fe2000001080c */
[----:B------:R-:W1:Y:S01]  /*4a90*/  LDSM.16.MT88.4 R16, [R217+0x1900] ;  /* 0x00190000d910783b */ /* 0x000e620000004200 */
[----:B------:R-:W-:-:S02]  /*4aa0*/  MOV R39, R75 ;  /* 0x0000004b00277202 */ /* 0x000fc40000000f00 */
[----:B------:R2:W-:Y:S03]  /*4ab0*/  MUFU.EX2 R211, R0 ;  /* 0x0000000000d37308 */ /* 0x0005e60000000800 */
[C---:B------:R-:W-:Y:S01]  /*4ac0*/  HMMA.16816.F32.BF16 R84, R4.reuse, R8, R48 ;  /* 0x000000080454723c */ /* 0x040fe20000041830 */
[----:B------:R-:W-:Y:S07]  /*4ad0*/  LDSM.16.MT88.4 R8, [R219+0x1900] ;  /* 0x00190000db08783b */ /* 0x000fee0000004200 */
[----:B------:R-:W-:Y:S01]  /*4ae0*/  HMMA.16816.F32.BF16 R108, R4, R22, R76 ;  /* 0x00000016046c723c */ /* 0x000fe2000004184c */
[----:B------:R-:W3:Y:S01]  /*4af0*/  LDSM.16.MT88.4 R20, [R216+0x1900] ;  /* 0x00190000d814783b */ /* 0x000ee20000004200 */
[----:B--2---:R-:W-:-:S05]  /*4b00*/  FFMA.FTZ R0, R200, c[0x0][0x2d0], -R12 ;  /* 0x0000b400c8007a23 */ /* 0x004fca000001080c */
[----:B------:R-:W-:Y:S01]  /*4b10*/  MOV R77, R92 ;  /* 0x0000005c004d7202 */ /* 0x000fe20000000f00 */
[----:B------:R-:W-:Y:S01]  /*4b20*/  IMAD.MOV.U32 R78, RZ, RZ, R93 ;  /* 0x000000ffff4e7224 */ /* 0x000fe200078e005d */
[----:B------:R2:W4:Y:S01]  /*4b30*/  MUFU.EX2 R214, R0 ;  /* 0x0000000000d67308 */ /* 0x0005220000000800 */
[----:B------:R-:W-:Y:S01]  /*4b40*/  MOV R92, R95 ;  /* 0x0000005f005c7202 */ /* 0x000fe20000000f00 */
[----:B------:R-:W-:Y:S01]  /*4b50*/  IMAD.MOV.U32 R79, RZ, RZ, R94 ;  /* 0x000000ffff4f7224 */ /* 0x000fe200078e005e */
[----:B------:R-:W-:Y:S01]  /*4b60*/  MOV R95, R102 ;  /* 0x00000066005f7202 */ /* 0x000fe20000000f00 */
[----:B------:R-:W-:Y:S01]  /*4b70*/  IMAD.MOV.U32 R93, RZ, RZ, R100 ;  /* 0x000000ffff5d7224 */ /* 0x000fe200078e0064 */
[----:B------:R-:W-:Y:S01]  /*4b80*/  MOV R102, R105 ;  /* 0x0000006900667202 */ /* 0x000fe20000000f00 */
[----:B------:R-:W-:Y:S01]  /*4b90*/  FFMA.FTZ R4, R203, c[0x0][0x2d0], -R2 ;  /* 0x0000b400cb047a23 */ /* 0x000fe20000010802 */
[----:B------:R-:W-:Y:S01]  /*4ba0*/  MOV R105, R210 ;  /* 0x000000d200697202 */ /* 0x000fe20000000f00 */
[----:B------:R-:W-:Y:S01]  /*4bb0*/  IMAD.MOV.U32 R94, RZ, RZ, R101 ;  /* 0x000000ffff5e7224 */ /* 0x000fe200078e0065 */
[----:B------:R-:W-:Y:S01]  /*4bc0*/  MOV R73, R78 ;  /* 0x0000004e00497202 */ /* 0x000fe20000000f00 */
[----:B------:R-:W-:Y:S01]  /*4bd0*/  IMAD.MOV.U32 R100, RZ, RZ, R103 ;  /* 0x000000ffff647224 */ /* 0x000fe200078e0067 */
[----:B------:R-:W-:Y:S01]  /*4be0*/  MOV R64, R93 ;  /* 0x0000005d00407202 */ /* 0x000fe20000000f00 */
[----:B------:R-:W-:-:S02]  /*4bf0*/  IMAD.MOV.U32 R101, RZ, RZ, R104 ;  /* 0x000000ffff657224 */ /* 0x000fc400078e0068 */
[----:B------:R-:W-:Y:S01]  /*4c00*/  IMAD.MOV.U32 R103, RZ, RZ, R194 ;  /* 0x000000ffff677224 */ /* 0x000fe200078e00c2 */
[----:B------:R-:W-:Y:S01]  /*4c10*/  MOV R67, R100 ;  /* 0x0000006400437202 */ /* 0x000fe20000000f00 */
[----:B--2---:R-:W-:Y:S02]  /*4c20*/  FFMA.FTZ R0, R166, c[0x0][0x2d0], -R12 ;  /* 0x0000b400a6007a23 */ /* 0x004fe4000001080c */
[----:B------:R-:W-:Y:S01]  /*4c30*/  IMAD.MOV.U32 R104, RZ, RZ, R212 ;  /* 0x000000ffff687224 */ /* 0x000fe200078e00d4 */
[----:B------:R-:W-:Y:S01]  /*4c40*/  MOV R51, R103 ;  /* 0x0000006700337202 */ /* 0x000fe20000000f00 */
[----:B------:R2:W-:Y:S01]  /*4c50*/  MUFU.EX2 R213, R0 ;  /* 0x0000000000d57308 */ /* 0x0005e20000000800 */
[----:B------:R-:W-:Y:S02]  /*4c60*/  IMAD.MOV.U32 R194, RZ, RZ, R209 ;  /* 0x000000ffffc27224 */ /* 0x000fe400078e00d1 */
[----:B------:R-:W-:Y:S02]  /*4c70*/  IMAD.MOV.U32 R76, RZ, RZ, R25 ;  /* 0x000000ffff4c7224 */ /* 0x000fe400078e0019 */
[----:B------:R-:W-:-:S02]  /*4c80*/  IMAD.MOV.U32 R72, RZ, RZ, R77 ;  /* 0x000000ffff487224 */ /* 0x000fc400078e004d */
[----:B------:R-:W-:Y:S01]  /*4c90*/  IMAD.MOV.U32 R75, RZ, RZ, R92 ;  /* 0x000000ffff4b7224 */ /* 0x000fe200078e005c */
[----:B------:R4:W-:Y:S01]  /*4ca0*/  MUFU.EX2 R209, R4 ;  /* 0x0000000400d17308 */ /* 0x0009e20000000800 */
[----:B------:R-:W-:Y:S02]  /*4cb0*/  IMAD.MOV.U32 R48, RZ, RZ, R76 ;  /* 0x000000ffff307224 */ /* 0x000fe400078e004c */
[----:B------:R-:W-:Y:S02]  /*4cc0*/  IMAD.MOV.U32 R65, RZ, RZ, R94 ;  /* 0x000000ffff417224 */ /* 0x000fe400078e005e */
[----:B------:R-:W-:Y:S02]  /*4cd0*/  IMAD.MOV.U32 R66, RZ, RZ, R95 ;  /* 0x000000ffff427224 */ /* 0x000fe400078e005f */
[----:B------:R-:W-:Y:S02]  /*4ce0*/  IMAD.MOV.U32 R166, RZ, RZ, R73 ;  /* 0x000000ffffa67224 */ /* 0x000fe400078e0049 */
[----:B--2---:R-:W-:-:S02]  /*4cf0*/  FFMA.FTZ R0, R165, c[0x0][0x2d0], -R12 ;  /* 0x0000b400a5007a23 */ /* 0x004fc4000001080c */
[----:B------:R-:W-:Y:S02]  /*4d00*/  IMAD.MOV.U32 R165, RZ, RZ, R75 ;  /* 0x000000ffffa57224 */ /* 0x000fe400078e004b */
[----:B------:R2:W1:Y:S01]  /*4d10*/  MUFU.EX2 R215, R0 ;  /* 0x0000000000d77308 */ /* 0x0004620000000800 */
[----:B------:R-:W-:Y:S01]  /*4d20*/  IMAD.MOV.U32 R49, RZ, RZ, R101 ;  /* 0x000000ffff317224 */ /* 0x000fe200078e0065 */
[----:B----4-:R-:W-:Y:S01]  /*4d30*/  F2FP.BF16.PACK_AB R4, R214, R211 ;  /* 0x000000d3d604723e */ /* 0x010fe200000010ff */
[----:B------:R-:W-:Y:S01]  /*4d40*/  IMAD.MOV.U32 R50, RZ, RZ, R102 ;  /* 0x000000ffff327224 */ /* 0x000fe200078e0066 */
[----:B------:R-:W-:Y:S01]  /*4d50*/  MOV R102, R106 ;  /* 0x0000006a00667202 */ /* 0x000fe20000000f00 */
[----:B------:R-:W-:Y:S02]  /*4d60*/  IMAD.MOV.U32 R100, RZ, RZ, R104 ;  /* 0x000000ffff647224 */ /* 0x000fe400078e0068 */
[----:B------:R-:W-:Y:S02]  /*4d70*/  IMAD.MOV.U32 R101, RZ, RZ, R105 ;  /* 0x000000ffff657224 */ /* 0x000fe400078e0069 */
[----:B------:R-:W-:-:S02]  /*4d80*/  IMAD.MOV.U32 R103, RZ, RZ, R107 ;  /* 0x000000ffff677224 */ /* 0x000fc400078e006b */
[----:B------:R-:W-:-:S03]  /*4d90*/  IMAD.MOV.U32 R37, RZ, RZ, R101 ;  /* 0x000000ffff257224 */ /* 0x000fc600078e0065 */
[----:B------:R-:W-:Y:S01]  /*4da0*/  MOV R38, R103 ;  /* 0x0000006700267202 */ /* 0x000fe20000000f00 */
[----:B--2---:R-:W-:Y:S01]  /*4db0*/  FFMA.FTZ R0, R205, c[0x0][0x2d0], -R2 ;  /* 0x0000b400cd007a23 */ /* 0x004fe20000010802 */
[----:B-1----:R-:W-:Y:S01]  /*4dc0*/  F2FP.BF16.PACK_AB R6, R215, R213 ;  /* 0x000000d5d706723e */ /* 0x002fe200000010ff */
[----:B------:R-:W-:Y:S02]  /*4dd0*/  IMAD.MOV.U32 R205, RZ, RZ, R208 ;  /* 0x000000ffffcd7224 */ /* 0x000fe400078e00d0 */
[----:B------:R1:W-:Y:S02]  /*4de0*/  MUFU.EX2 R208, R0 ;  /* 0x0000000000d07308 */ /* 0x0003e40000000800 */
[----:B-1----:R-:W-:Y:S02]  /*4df0*/  FFMA.FTZ R0, R204, c[0x0][0x2d0], -R2 ;  /* 0x0000b400cc007a23 */ /* 0x002fe40000010802 */
[----:B------:R-:W-:-:S04]  /*4e00*/  IMAD.MOV.U32 R204, RZ, RZ, R26 ;  /* 0x000000ffffcc7224 */ /* 0x000fc800078e001a */
[----:B------:R1:W2:Y:S01]  /*4e10*/  MUFU.EX2 R210, R0 ;  /* 0x0000000000d27308 */ /* 0x0002a20000000800 */
[----:B------:R-:W-:Y:S01]  /*4e20*/  LDSM.16.MT88.4 R24, [R218+0x1900] ;  /* 0x00190000da18783b */ /* 0x000fe20000004200 */
[----:B-1----:R-:W-:Y:S01]  /*4e30*/  FFMA.FTZ R0, R201, c[0x0][0x2d0], -R2 ;  /* 0x0000b400c9007a23 */ /* 0x002fe20000010802 */
[----:B--2---:R-:W-:-:S05]  /*4e40*/  F2FP.BF16.PACK_AB R5, R210, R208 ;  /* 0x000000d0d205723e */ /* 0x004fca00000010ff */
[----:B------:R-:W1:Y:S02]  /*4e50*/  MUFU.EX2 R212, R0 ;  /* 0x0000000000d47308 */ /* 0x000e640000000800 */
[----:B-1----:R-:W-:Y:S01]  /*4e60*/  F2FP.BF16.PACK_AB R7, R212, R209 ;  /* 0x000000d1d407723e */ /* 0x002fe200000010ff */
[----:B------:R-:W-:Y:S02]  /*4e70*/  IMAD.MOV.U32 R0, RZ, RZ, R74 ;  /* 0x000000ffff007224 */ /* 0x000fe400078e004a */
[----:B------:R-:W-:-:S04]  /*4e80*/  IMAD.MOV.U32 R74, RZ, RZ, R79 ;  /* 0x000000ffff4a7224 */ /* 0x000fc800078e004f */
[C---:B------:R-:W-:Y:S08]  /*4e90*/  HMMA.16816.F32.BF16 R92, R4.reuse, R16, R56 ;  /* 0x00000010045c723c */ /* 0x040ff00000041838 */
[C---:B------:R-:W-:Y:S01]  /*4ea0*/  HMMA.16816.F32.BF16 R76, R4.reuse, R18, R52 ;  /* 0x00000012044c723c */ /* 0x040fe20000041834 */
[----:B------:R-:W1:Y:S06]  /*4eb0*/  LDSM.16.MT88.4 R16, [R216+0x4900] ;  /* 0x00490000d810783b */ /* 0x000e6c0000004200 */
[----:B------:R-:W-:Y:S01]  /*4ec0*/  IMAD.MOV.U32 R53, RZ, RZ, R72 ;  /* 0x000000ffff357224 */ /* 0x000fe200078e0048 */
[----:B------:R-:W-:Y:S01]  /*4ed0*/  MOV R52, R74 ;  /* 0x0000004a00347202 */ /* 0x000fe20000000f00 */
[----:B---3--:R-:W-:Y:S01]  /*4ee0*/  HMMA.16816.F32.BF16 R200, R4, R20, R68 ;  /* 0x0000001404c8723c */ /* 0x008fe20000041844 */
[----:B------:R-:W-:Y:S01]  /*4ef0*/  MOV R54, R48 ;  /* 0x0000003000367202 */ /* 0x000fe20000000f00 */
[----:B------:R-:W-:-:S02]  /*4f00*/  IMAD.MOV.U32 R55, RZ, RZ, R39 ;  /* 0x000000ffff377224 */ /* 0x000fc400078e0027 */
[----:B------:R-:W-:-:S04]  /*4f10*/  IMAD.MOV.U32 R39, RZ, RZ, R102 ;  /* 0x000000ffff277224 */ /* 0x000fc800078e0066 */
[C---:B------:R-:W-:Y:S07]  /*4f20*/  HMMA.16816.F32.BF16 R72, R4.reuse, R8, R44 ;  /* 0x000000080448723c */ /* 0x040fee000004182c */
[----:B------:R-:W-:Y:S01]  /*4f30*/  IMAD.MOV.U32 R47, RZ, RZ, R64 ;  /* 0x000000ffff2f7224 */ /* 0x000fe200078e0040 */
[----:B------:R-:W-:Y:S01]  /*4f40*/  MOV R46, R65 ;  /* 0x00000041002e7202 */ /* 0x000fe20000000f00 */
[----:B------:R-:W-:Y:S01]  /*4f50*/  IMAD.MOV.U32 R45, RZ, RZ, R66 ;  /* 0x000000ffff2d7224 */ /* 0x000fe200078e0042 */
[C---:B------:R-:W-:Y:S01]  /*4f60*/  HMMA.16816.F32.BF16 R104, R4.reuse, R22, R60 ;  /* 0x000000160468723c */ /* 0x040fe2000004183c */
[----:B------:R-:W-:Y:S01]  /*4f70*/  IMAD.MOV.U32 R44, RZ, RZ, R67 ;  /* 0x000000ffff2c7224 */ /* 0x000fe200078e0043 */
[----:B------:R-:W2:Y:S06]  /*4f80*/  LDSM.16.MT88.4 R20, [R219+0x4900] ;  /* 0x00490000db14783b */ /* 0x000eac0000004200 */
[C---:B------:R-:W-:Y:S01]  /*4f90*/  HMMA.16816.F32.BF16 R64, R4.reuse, R10, R40 ;  /* 0x0000000a0440723c */ /* 0x040fe20000041828 */
[----:B------:R-:W3:Y:S07]  /*4fa0*/  LDSM.16.MT88.4 R8, [R217+0x4900] ;  /* 0x00490000d908783b */ /* 0x000eee0000004200 */
[C---:B-1----:R-:W-:Y:S08]  /*4fb0*/  HMMA.16816.F32.BF16 R68, R4.reuse, R16, R136 ;  /* 0x000000100444723c */ /* 0x042ff00000041888 */
[C---:B------:R-:W-:Y:S01]  /*4fc0*/  HMMA.16816.F32.BF16 R60, R4.reuse, R18, R140 ;  /* 0x00000012043c723c */ /* 0x040fe2000004188c */
[----:B------:R-:W1:Y:S07]  /*4fd0*/  LDSM.16.MT88.4 R16, [R218+0x4900] ;  /* 0x00490000da10783b */ /* 0x000e6e0000004200 */
[C---:B------:R-:W-:Y:S07]  /*4fe0*/  HMMA.16816.F32.BF16 R40, R4.reuse, R24, R32 ;  /* 0x000000180428723c */ /* 0x040fee0000041820 */
[----:B------:R-:W-:Y:S01]  /*4ff0*/  MOV R35, R49 ;  /* 0x0000003100237202 */ /* 0x000fe20000000f00 */
[----:B------:R-:W-:Y:S01]  /*5000*/  IMAD.MOV.U32 R34, RZ, RZ, R50 ;  /* 0x000000ffff227224 */ /* 0x000fe200078e0032 */
[----:B------:R-:W-:Y:S01]  /*5010*/  MOV R32, R100 ;  /* 0x0000006400207202 */ /* 0x000fe20000000f00 */
[----:B------:R-:W-:Y:S01]  /*5020*/  IMAD.MOV.U32 R33, RZ, RZ, R51 ;  /* 0x000000ffff217224 */ /* 0x000fe200078e0033 */
[C---:B--2---:R-:W-:Y:S08]  /*5030*/  HMMA.16816.F32.BF16 R140, R4.reuse, R20, R152 ;  /* 0x00000014048c723c */ /* 0x044ff00000041898 */
[C---:B---3--:R-:W-:Y:S08]  /*5040*/  HMMA.16816.F32.BF16 R56, R4.reuse, R8, R144 ;  /* 0x000000080438723c */ /* 0x048ff00000041890 */
[C---:B------:R-:W-:Y:S01]  /*5050*/  HMMA.16816.F32.BF16 R48, R4.reuse, R10, R148 ;  /* 0x0000000a0430723c */ /* 0x040fe20000041894 */
[----:B------:R-:W2:Y:S07]  /*5060*/  LDSM.16.MT88.4 R8, [R216+0x7900] ;  /* 0x00790000d808783b */ /* 0x000eae0000004200 */
[C---:B-1----:R-:W-:Y:S08]  /*5070*/  HMMA.16816.F32.BF16 R144, R4.reuse, R16, R184 ;  /* 0x000000100490723c */ /* 0x042ff000000418b8 */
[C---:B------:R-:W-:Y:S01]  /*5080*/  HMMA.16816.F32.BF16 R148, R4.reuse, R18, R180 ;  /* 0x000000120494723c */ /* 0x040fe200000418b4 */
[----:B------:R-:W1:Y:S07]  /*5090*/  LDSM.16.MT88.4 R16, [R219+0x7900] ;  /* 0x00790000db10783b */ /* 0x000e6e0000004200 */
[C---:B------:R-:W-:Y:S01]  /*50a0*/  HMMA.16816.F32.BF16 R100, R4.reuse, R26, R132 ;  /* 0x0000001a0464723c */ /* 0x040fe20000041884 */
[----:B------:R-:W3:Y:S06]  /*50b0*/  LDSM.16.MT88.4 R24, [R216+0xa900] ;  /* 0x00a90000d818783b */ /* 0x000eec0000004200 */
[----:B------:R-:W-:Y:S01]  /*50c0*/  IMAD.MOV.U32 R132, RZ, RZ, R30 ;  /* 0x000000ffff847224 */ /* 0x000fe200078e001e */
[----:B------:R-:W-:Y:S01]  /*50d0*/  MOV R134, R28 ;  /* 0x0000001c00867202 */ /* 0x000fe20000000f00 */
[----:B------:R-:W-:Y:S01]  /*50e0*/  IMAD.MOV.U32 R133, RZ, RZ, R31 ;  /* 0x000000ffff857224 */ /* 0x000fe200078e001f */
[C---:B------:R-:W-:Y:S01]  /*50f0*/  HMMA.16816.F32.BF16 R196, R4.reuse, R22, R196 ;  /* 0x0000001604c4723c */ /* 0x040fe200000418c4 */
[----:B------:R-:W-:Y:S01]  /*5100*/  IMAD.MOV.U32 R135, RZ, RZ, R29 ;  /* 0x000000ffff877224 */ /* 0x000fe200078e001d */
[----:B------:R-:W-:Y:S04]  /*5110*/  LDSM.16.MT88.4 R20, [R217+0xa900] ;  /* 0x00a90000d914783b */ /* 0x000fe80000004200 */
[----:B------:R-:W4:Y:S02]  /*5120*/  LDSM.16.MT88.4 R28, [R217+0x7900] ;  /* 0x00790000d91c783b */ /* 0x000f240000004200 */
[C---:B--2---:R-:W-:Y:S08]  /*5130*/  HMMA.16816.F32.BF16 R152, R4.reuse, R8, R176 ;  /* 0x000000080498723c */ /* 0x044ff000000418b0 */
[C---:B------:R-:W-:Y:S01]  /*5140*/  HMMA.16816.F32.BF16 R156, R4.reuse, R10, R156 ;  /* 0x0000000a049c723c */ /* 0x040fe2000004189c */
[----:B------:R-:W2:Y:S07]  /*5150*/  LDSM.16.MT88.4 R8, [R218+0x7900] ;  /* 0x00790000da08783b */ /* 0x000eae0000004200 */
[C---:B-1----:R-:W-:Y:S07]  /*5160*/  HMMA.16816.F32.BF16 R184, R4.reuse, R16, R168 ;  /* 0x0000001004b8723c */ /* 0x042fee00000418a8 */
[----:B------:R-:W-:Y:S01]  /*5170*/  IMAD.MOV.U32 R169, RZ, RZ, R134 ;  /* 0x000000ffffa97224 */ /* 0x000fe200078e0086 */
[C---:B------:R-:W-:Y:S01]  /*5180*/  HMMA.16816.F32.BF16 R176, R4.reuse, R18, R160 ;  /* 0x0000001204b0723c */ /* 0x040fe200000418a0 */
[----:B------:R-:W1:Y:S01]  /*5190*/  LDSM.16.MT88.4 R16, [R219+0xa900] ;  /* 0x00a90000db10783b */ /* 0x000e620000004200 */
[----:B------:R-:W-:Y:S01]  /*51a0*/  MOV R134, R32 ;  /* 0x0000002000867202 */ /* 0x000fe20000000f00 */
[----:B------:R-:W-:Y:S01]  /*51b0*/  IMAD.MOV.U32 R32, RZ, RZ, R34 ;  /* 0x000000ffff207224 */ /* 0x000fe200078e0022 */
[----:B------:R-:W-:Y:S01]  /*51c0*/  MOV R170, R133 ;  /* 0x0000008500aa7202 */ /* 0x000fe20000000f00 */
[----:B------:R-:W-:Y:S01]  /*51d0*/  IMAD.MOV.U32 R34, RZ, RZ, R44 ;  /* 0x000000ffff227224 */ /* 0x000fe200078e002c */
[----:B------:R-:W-:Y:S01]  /*51e0*/  MOV R44, R46 ;  /* 0x0000002e002c7202 */ /* 0x000fe20000000f00 */
[----:B------:R-:W-:Y:S01]  /*51f0*/  IMAD.MOV.U32 R46, RZ, RZ, R52 ;  /* 0x000000ffff2e7224 */ /* 0x000fe200078e0034 */
[C---:B---3--:R-:W-:Y:S01]  /*5200*/  HMMA.16816.F32.BF16 R136, R4.reuse, R24, R116 ;  /* 0x000000180488723c */ /* 0x048fe20000041874 */
[----:B------:R-:W-:Y:S01]  /*5210*/  IMAD.MOV.U32 R52, RZ, RZ, R54 ;  /* 0x000000ffff347224 */ /* 0x000fe200078e0036 */
[----:B------:R-:W-:Y:S01]  /*5220*/  MOV R54, R0 ;  /* 0x0000000000367202 */ /* 0x000fe20000000f00 */
[----:B------:R-:W-:Y:S01]  /*5230*/  IMAD.MOV.U32 R168, RZ, RZ, R135 ;  /* 0x000000ffffa87224 */ /* 0x000fe200078e0087 */
[----:B------:R-:W-:Y:S01]  /*5240*/  MOV R0, R205 ;  /* 0x000000cd00007202 */ /* 0x000fe20000000f00 */
[----:B------:R-:W-:Y:S01]  /*5250*/  IMAD.MOV.U32 R135, RZ, RZ, R33 ;  /* 0x000000ffff877224 */ /* 0x000fe200078e0021 */
[----:B------:R-:W-:Y:S01]  /*5260*/  MOV R33, R35 ;  /* 0x0000002300217202 */ /* 0x000fe20000000f00 */
[----:B------:R-:W-:Y:S01]  /*5270*/  IMAD.MOV.U32 R35, RZ, RZ, R45 ;  /* 0x000000ffff237224 */ /* 0x000fe200078e002d */
[C---:B----4-:R-:W-:Y:S01]  /*5280*/  HMMA.16816.F32.BF16 R172, R4.reuse, R28, R172 ;  /* 0x0000001c04ac723c */ /* 0x050fe200000418ac */
[----:B------:R-:W-:Y:S01]  /*5290*/  IMAD.MOV.U32 R45, RZ, RZ, R47 ;  /* 0x000000ffff2d7224 */ /* 0x000fe200078e002f */
[----:B------:R-:W-:Y:S01]  /*52a0*/  MOV R47, R53 ;  /* 0x00000035002f7202 */ /* 0x000fe20000000f00 */
[----:B------:R-:W-:Y:S01]  /*52b0*/  IMAD.MOV.U32 R53, RZ, RZ, R55 ;  /* 0x000000ffff357224 */ /* 0x000fe200078e0037 */
[----:B------:R-:W-:Y:S01]  /*52c0*/  MOV R205, R192 ;  /* 0x000000c000cd7202 */ /* 0x000fe20000000f00 */
[----:B------:R-:W-:Y:S01]  /*52d0*/  IMAD.MOV.U32 R55, RZ, RZ, R204 ;  /* 0x000000ffff377224 */ /* 0x000fe200078e00cc */
[----:B------:R-:W-:Y:S01]  /*52e0*/  MOV R25, R194 ;  /* 0x000000c200197202 */ /* 0x000fe20000000f00 */
[----:B------:R-:W-:Y:S01]  /*52f0*/  IMAD.MOV.U32 R204, RZ, RZ, R36 ;  /* 0x000000ffffcc7224 */ /* 0x000fe200078e0024 */
[----:B------:R-:W-:Y:S01]  /*5300*/  MOV R28, R0 ;  /* 0x00000000001c7202 */ /* 0x000fe20000000f00 */
[----:B--2---:R-:W-:Y:S01]  /*5310*/  HMMA.16816.F32.BF16 R180, R4, R8, R128 ;  /* 0x0000000804b4723c */ /* 0x004fe20000041880 */
[----:B------:R-:W-:Y:S01]  /*5320*/  FFMA.FTZ R0, R251, c[0x0][0x2d0], -R12 ;  /* 0x0000b400fb007a23 */ /* 0x000fe2000001080c */
[----:B------:R-:W-:Y:S01]  /*5330*/  MOV R119, R44 ;  /* 0x0000002c00777202 */ /* 0x000fe20000000f00 */
[----:B------:R-:W-:Y:S01]  /*5340*/  IMAD.MOV.U32 R36, RZ, RZ, R193 ;  /* 0x000000ffff247224 */ /* 0x000fe200078e00c1 */
[----:B------:R-:W-:Y:S01]  /*5350*/  MOV R117, R34 ;  /* 0x0000002200757202 */ /* 0x000fe20000000f00 */
[----:B------:R-:W-:-:S02]  /*5360*/  IMAD.MOV.U32 R24, RZ, RZ, R195 ;  /* 0x000000ffff187224 */ /* 0x000fc400078e00c3 */
[----:B------:R-:W-:Y:S01]  /*5370*/  MOV R131, R52 ;  /* 0x0000003400837202 */ /* 0x000fe20000000f00 */
[C---:B------:R-:W-:Y:S01]  /*5380*/  HMMA.16816.F32.BF16 R160, R4.reuse, R10, R124 ;  /* 0x0000000a04a0723c */ /* 0x040fe2000004187c */
[----:B------:R-:W2:Y:S01]  /*5390*/  LDSM.16.MT88.4 R8, [R218+0xa900] ;  /* 0x00a90000da08783b */ /* 0x000ea20000004200 */
[----:B------:R-:W-:Y:S01]  /*53a0*/  IMAD.MOV.U32 R130, RZ, RZ, R53 ;  /* 0x000000ffff827224 */ /* 0x000fe200078e0035 */
[----:B------:R-:W-:Y:S01]  /*53b0*/  MOV R129, R54 ;  /* 0x0000003600817202 */ /* 0x000fe20000000f00 */
[----:B------:R-:W-:Y:S02]  /*53c0*/  IMAD.MOV.U32 R29, RZ, RZ, R55 ;  /* 0x000000ffff1d7224 */ /* 0x000fe400078e0037 */
[----:B------:R-:W-:Y:S01]  /*53d0*/  IMAD.MOV.U32 R171, RZ, RZ, R132 ;  /* 0x000000ffffab7224 */ /* 0x000fe200078e0084 */
[----:B------:R-:W-:Y:S01]  /*53e0*/  MOV R127, R37 ;  /* 0x00000025007f7202 */ /* 0x000fe20000000f00 */
[----:B------:R-:W-:Y:S01]  /*53f0*/  IMAD.MOV.U32 R124, RZ, RZ, R15 ;  /* 0x000000ffff7c7224 */ /* 0x000fe200078e000f */
[----:B------:R-:W-:Y:S01]  /*5400*/  HMMA.16816.F32.BF16 R188, R4, R30, R188 ;  /* 0x0000001e04bc723c */ /* 0x000fe200000418bc */
[----:B------:R3:W-:Y:S01]  /*5410*/  MUFU.EX2 R15, R0 ;  /* 0x00000000000f7308 */ /* 0x0007e20000000800 */
[----:B------:R-:W-:Y:S01]  /*5420*/  IMAD.MOV.U32 R116, RZ, RZ, R33 ;  /* 0x000000ffff747224 */ /* 0x000fe200078e0021 */
[----:B------:R-:W-:Y:S01]  /*5430*/  MOV R125, R39 ;  /* 0x00000027007d7202 */ /* 0x000fe20000000f00 */
[----:B------:R-:W-:-:S02]  /*5440*/  IMAD.MOV.U32 R118, RZ, RZ, R35 ;  /* 0x000000ffff767224 */ /* 0x000fc400078e0023 */
[----:B------:R-:W-:Y:S01]  /*5450*/  IMAD.MOV.U32 R128, RZ, RZ, R36 ;  /* 0x000000ffff807224 */ /* 0x000fe200078e0024 */
[----:B------:R-:W-:Y:S01]  /*5460*/  MOV R30, R205 ;  /* 0x000000cd001e7202 */ /* 0x000fe20000000f00 */
[----:B------:R-:W-:Y:S01]  /*5470*/  IMAD.MOV.U32 R31, RZ, RZ, R204 ;  /* 0x000000ffff1f7224 */ /* 0x000fe200078e00cc */
[----:B------:R-:W-:Y:S01]  /*5480*/  HMMA.16816.F32.BF16 R192, R4, R26, R120 ;  /* 0x0000001a04c0723c */ /* 0x000fe20000041878 */
[----:B------:R-:W-:-:S06]  /*5490*/  IMAD.MOV.U32 R126, RZ, RZ, R38 ;  /* 0x000000ffff7e7224 */ /* 0x000fcc00078e0026 */
[----:B------:R-:W-:Y:S01]  /*54a0*/  IMAD.MOV.U32 R26, RZ, RZ, R45 ;  /* 0x000000ffff1a7224 */ /* 0x000fe200078e002d */
[----:B------:R-:W-:Y:S01]  /*54b0*/  MOV R27, R46 ;  /* 0x0000002e001b7202 */ /* 0x000fe20000000f00 */
[----:B---3--:R-:W-:Y:S01]  /*54c0*/  FFMA.FTZ R0, R250, c[0x0][0x2d0], -R12 ;  /* 0x0000b400fa007a23 */ /* 0x008fe2000001080c */
[----:B------:R-:W-:Y:S01]  /*54d0*/  MOV R122, R134 ;  /* 0x00000086007a7202 */ /* 0x000fe20000000f00 */
[----:B------:R-:W-:Y:S01]  /*54e0*/  IMAD.MOV.U32 R121, RZ, RZ, R135 ;  /* 0x000000ffff797224 */ /* 0x000fe200078e0087 */
[----:B-1----:R-:W-:Y:S01]  /*54f0*/  HMMA.16816.F32.BF16 R52, R4, R16, R96 ;  /* 0x000000100434723c */ /* 0x002fe20000041860 */
[----:B------:R1:W-:Y:S01]  /*5500*/  MUFU.EX2 R204, R0 ;  /* 0x0000000000cc7308 */ /* 0x0003e20000000800 */
[----:B------:R-:W-:Y:S01]  /*5510*/  IMAD.MOV.U32 R120, RZ, RZ, R47 ;  /* 0x000000ffff787224 */ /* 0x000fe200078e002f */
[----:B------:R-:W-:-:S05]  /*5520*/  MOV R123, R32 ;  /* 0x00000020007b7202 */ /* 0x000fca0000000f00 */
[C---:B------:R-:W-:Y:S01]  /*5530*/  HMMA.16816.F32.BF16 R44, R4.reuse, R18, R88 ;  /* 0x00000012042c723c */ /* 0x040fe20000041858 */
[----:B------:R-:W3:Y:S07]  /*5540*/  LDSM.16.MT88.4 R16, [R217+0x2100] ;  /* 0x00210000d910783b */ /* 0x000eee0000004200 */
[----:B--2---:R-:W-:Y:S01]  /*5550*/  HMMA.16816.F32.BF16 R36, R4, R8, R84 ;  /* 0x000000080424723c */ /* 0x004fe20000041854 */
[----:B-1----:R-:W-:-:S04]  /*5560*/  FFMA.FTZ R0, R207, c[0x0][0x2d0], -R12 ;  /* 0x0000b400cf007a23 */ /* 0x002fc8000001080c */
[----:B------:R1:W-:Y:S03]  /*5570*/  MUFU.EX2 R205, R0 ;  /* 0x0000000000cd7308 */ /* 0x0003e60000000800 */
[C---:B------:R-:W-:Y:S01]  /*5580*/  HMMA.16816.F32.BF16 R32, R4.reuse, R10, R80 ;  /* 0x0000000a0420723c */ /* 0x040fe20000041850 */
[----:B------:R-:W2:Y:S07]  /*5590*/  LDSM.16.MT88.4 R8, [R219+0x2100] ;  /* 0x00210000db08783b */ /* 0x000eae0000004200 */
[----:B------:R-:W-:Y:S01]  /*55a0*/  HMMA.16816.F32.BF16 R132, R4, R20, R112 ;  /* 0x000000140484723c */ /* 0x000fe20000041870 */
[----:B-1----:R-:W-:-:S07]  /*55b0*/  FFMA.FTZ R0, R206, c[0x0][0x2d0], -R12 ;  /* 0x0000b400ce007a23 */ /* 0x002fce000001080c */
[----:B------:R-:W-:Y:S01]  /*55c0*/  HMMA.16816.F32.BF16 R112, R4, R22, R108 ;  /* 0x000000160470723c */ /* 0x000fe2000004186c */
[----:B------:R1:W4:Y:S02]  /*55d0*/  MUFU.EX2 R207, R0 ;  /* 0x0000000000cf7308 */ /* 0x0003240000000800 */
[----:B-1----:R-:W-:Y:S01]  /*55e0*/  FFMA.FTZ R0, R26, c[0x0][0x2d0], -R2 ;  /* 0x0000b4001a007a23 */ /* 0x002fe20000010802 */
[----:B------:R-:W-:Y:S01]  /*55f0*/  MOV R26, R27 ;  /* 0x0000001b001a7202 */ /* 0x000fe20000000f00 */
        /* <DEDUP_REMOVED lines=11> */
[----:B------:R1:W-:Y:S01]  /*56b0*/  MUFU.EX2 R14, R0 ;  /* 0x00000000000e7308 */ /* 0x0003e20000000800 */
[----:B------:R-:W-:-:S02]  /*56c0*/  IMAD.MOV.U32 R27, RZ, RZ, R121 ;  /* 0x000000ffff1b7224 */ /* 0x000fc400078e0079 */
[----:B------:R-:W-:Y:S02]  /*56d0*/  IMAD.MOV.U32 R121, RZ, RZ, R24 ;  /* 0x000000ffff797224 */ /* 0x000fe400078e0018 */
[----:B------:R-:W-:Y:S02]  /*56e0*/  IMAD.MOV.U32 R24, RZ, RZ, R168 ;  /* 0x000000ffff187224 */ /* 0x000fe400078e00a8 */
[----:B------:R-:W-:Y:S02]  /*56f0*/  IMAD.MOV.U32 R168, RZ, RZ, R170 ;  /* 0x000000ffffa87224 */ /* 0x000fe400078e00aa */
[----:B------:R-:W-:Y:S02]  /*5700*/  IMAD.MOV.U32 R170, RZ, RZ, R165 ;  /* 0x000000ffffaa7224 */ /* 0x000fe400078e00a5 */
[--C-:B------:R-:W-:Y:S02]  /*5710*/  FFMA.FTZ R4, R21, c[0x0][0x2d0], -R2.reuse ;  /* 0x0000b40015047a23 */ /* 0x100fe40000010802 */
[----:B-1----:R-:W-:Y:S01]  /*5720*/  FFMA.FTZ R0, R26, c[0x0][0x2d0], -R2 ;  /* 0x0000b4001a007a23 */ /* 0x002fe20000010802 */
[----:B------:R-:W-:Y:S01]  /*5730*/  MOV R96, R121 ;  /* 0x0000007900607202 */ /* 0x000fe20000000f00 */
[----:B------:R-:W1:Y:S01]  /*5740*/  LDSM.16.MT88.4 R20, [R216+0x2100] ;  /* 0x00210000d814783b */ /* 0x000e620000004200 */
[----:B----4-:R-:W-:Y:S01]  /*5750*/  F2FP.BF16.PACK_AB R6, R207, R205 ;  /* 0x000000cdcf06723e */ /* 0x010fe200000010ff */
[----:B------:R4:W2:Y:S01]  /*5760*/  MUFU.EX2 R165, R0 ;  /* 0x0000000000a57308 */ /* 0x0008a20000000800 */
[----:B------:R-:W-:-:S02]  /*5770*/  MOV R121, R166 ;  /* 0x000000a600797202 */ /* 0x000fc40000000f00 */
[----:B------:R-:W-:Y:S02]  /*5780*/  MOV R26, R120 ;  /* 0x00000078001a7202 */ /* 0x000fe40000000f00 */
[----:B------:R-:W-:Y:S02]  /*5790*/  MOV R120, R122 ;  /* 0x0000007a00787202 */ /* 0x000fe40000000f00 */
[----:B------:R-:W-:Y:S01]  /*57a0*/  MOV R122, R25 ;  /* 0x00000019007a7202 */ /* 0x000fe20000000f00 */
[----:B------:R3:W-:Y:S01]  /*57b0*/  MUFU.EX2 R166, R4 ;  /* 0x0000000400a67308 */ /* 0x0007e20000000800 */
[----:B------:R-:W-:Y:S01]  /*57c0*/  MOV R25, R169 ;  /* 0x000000a900197202 */ /* 0x000fe20000000f00 */
[----:B----4-:R-:W-:Y:S01]  /*57d0*/  FFMA.FTZ R0, R252, c[0x0][0x2d0], -R2 ;  /* 0x0000b400fc007a23 */ /* 0x010fe20000010802 */
[----:B--2---:R-:W-:Y:S01]  /*57e0*/  F2FP.BF16.PACK_AB R5, R165, R14 ;  /* 0x0000000ea505723e */ /* 0x004fe200000010ff */
[----:B------:R-:W-:Y:S01]  /*57f0*/  IMAD.MOV.U32 R250, RZ, RZ, R26 ;  /* 0x000000fffffa7224 */ /* 0x000fe200078e001a */
[----:B------:R-:W-:-:S03]  /*5800*/  MOV R98, R27 ;  /* 0x0000001b00627202 */ /* 0x000fc60000000f00 */
[----:B------:R-:W2:Y:S01]  /*5810*/  MUFU.EX2 R206, R0 ;  /* 0x0000000000ce7308 */ /* 0x000ea20000000800 */
[----:B---3--:R-:W-:Y:S02]  /*5820*/  F2FP.BF16.PACK_AB R4, R204, R15 ;  /* 0x0000000fcc04723e */ /* 0x008fe400000010ff */
[----:B------:R-:W-:Y:S02]  /*5830*/  MOV R99, R24 ;  /* 0x0000001800637202 */ /* 0x000fe40000000f00 */
[----:B------:R-:W-:Y:S01]  /*5840*/  MOV R169, R171 ;  /* 0x000000ab00a97202 */ /* 0x000fe20000000f00 */
[----:B------:R-:W-:Y:S01]  /*5850*/  IMAD.MOV.U32 R108, RZ, RZ, R25 ;  /* 0x000000ffff6c7224 */ /* 0x000fe200078e0019 */
[----:B------:R-:W-:Y:S01]  /*5860*/  MOV R171, R221 ;  /* 0x000000dd00ab7202 */ /* 0x000fe20000000f00 */
[----:B------:R-:W-:Y:S01]  /*5870*/  LDSM.16.MT88.4 R24, [R218+0x2100] ;  /* 0x00210000da18783b */ /* 0x000fe20000004200 */
[----:B--2---:R-:W-:Y:S01]  /*5880*/  F2FP.BF16.PACK_AB R7, R206, R166 ;  /* 0x000000a6ce07723e */ /* 0x004fe200000010ff */
[----:B------:R-:W-:Y:S01]  /*5890*/  IMAD.MOV.U32 R97, RZ, RZ, R120 ;  /* 0x000000ffff617224 */ /* 0x000fe200078e0078 */
[----:B------:R-:W-:Y:S01]  /*58a0*/  MOV R109, R168 ;  /* 0x000000a8006d7202 */ /* 0x000fe20000000f00 */
[----:B------:R-:W-:Y:S01]  /*58b0*/  IMAD.MOV.U32 R251, RZ, RZ, R122 ;  /* 0x000000fffffb7224 */ /* 0x000fe200078e007a */
[----:B------:R-:W-:Y:S01]  /*58c0*/  MOV R111, R170 ;  /* 0x000000aa006f7202 */ /* 0x000fe20000000f00 */
[----:B------:R-:W-:Y:S01]  /*58d0*/  IMAD.MOV.U32 R110, RZ, RZ, R169 ;  /* 0x000000ffff6e7224 */ /* 0x000fe200078e00a9 */
[----:B------:R2:W5:Y:S01]  /*58e0*/  LDL.LU R221, [R1+0x64] ;  /* 0x0000640001dd7983 */ /* 0x0005620000300800 */
[----:B------:R-:W-:Y:S01]  /*58f0*/  HMMA.16816.F32.BF16 R88, R4, R16, R92 ;  /* 0x000000100458723c */ /* 0x000fe2000004185c */
[----:B------:R-:W-:-:S02]  /*5900*/  IMAD.MOV.U32 R120, RZ, RZ, R171 ;  /* 0x000000ffff787224 */ /* 0x000fc400078e00ab */
[----:B------:R-:W-:-:S05]  /*5910*/  IMAD.MOV.U32 R122, RZ, RZ, R220 ;  /* 0x000000ffff7a7224 */ /* 0x000fca00078e00dc */
[C---:B------:R-:W-:Y:S01]  /*5920*/  HMMA.16816.F32.BF16 R80, R4.reuse, R18, R76 ;  /* 0x000000120450723c */ /* 0x040fe2000004184c */
[----:B------:R-:W3:Y:S01]  /*5930*/  LDSM.16.MT88.4 R16, [R216+0x5100] ;  /* 0x00510000d810783b */ /* 0x000ee20000004200 */
[----:B------:R-:W-:Y:S01]  /*5940*/  MOV R252, R111 ;  /* 0x0000006f00fc7202 */ /* 0x000fe20000000f00 */
[----:B------:R-:W-:Y:S02]  /*5950*/  IMAD.MOV.U32 R0, RZ, RZ, R110 ;  /* 0x000000ffff007224 */ /* 0x000fe400078e006e */
[----:B------:R2:W5:Y:S01]  /*5960*/  LDL.LU R220, [R1+0x60] ;  /* 0x0000600001dc7983 */ /* 0x0005620000300800 */
[----:B------:R-:W-:Y:S01]  /*5970*/  IMAD.MOV.U32 R110, RZ, RZ, R116 ;  /* 0x000000ffff6e7224 */ /* 0x000fe200078e0074 */
[----:B------:R-:W-:Y:S01]  /*5980*/  MOV R111, R117 ;  /* 0x00000075006f7202 */ /* 0x000fe20000000f00 */
[----:B------:R-:W-:Y:S01]  /*5990*/  HMMA.16816.F32.BF16 R76, R4, R8, R72 ;  /* 0x00000008044c723c */ /* 0x000fe20000041848 */
[----:B------:R-:W-:Y:S01]  /*59a0*/  IMAD.MOV.U32 R116, RZ, RZ, R124 ;  /* 0x000000ffff747224 */ /* 0x000fe200078e007c */
[----:B------:R-:W-:-:S06]  /*59b0*/  MOV R117, R125 ;  /* 0x0000007d00757202 */ /* 0x000fcc0000000f00 */
[C---:B------:R-:W-:Y:S01]  /*59c0*/  HMMA.16816.F32.BF16 R72, R4.reuse, R10, R64 ;  /* 0x0000000a0448723c */ /* 0x040fe20000041840 */
[----:B------:R-:W4:Y:S06]  /*59d0*/  LDSM.16.MT88.4 R8, [R217+0x5100] ;  /* 0x00510000d908783b */ /* 0x000f2c0000004200 */
[----:B------:R-:W-:Y:S01]  /*59e0*/  MOV R67, R250 ;  /* 0x000000fa00437202 */ /* 0x000fe20000000f00 */
[----:B-1----:R-:W-:Y:S01]  /*59f0*/  HMMA.16816.F32.BF16 R168, R4, R20, R200 ;  /* 0x0000001404a8723c */ /* 0x002fe200000418c8 */
[----:B------:R-:W-:Y:S01]  /*5a00*/  IMAD.MOV.U32 R250, RZ, RZ, R120 ;  /* 0x000000fffffa7224 */ /* 0x000fe200078e0078 */
[----:B------:R-:W-:Y:S01]  /*5a10*/  MOV R64, R131 ;  /* 0x0000008300407202 */ /* 0x000fe20000000f00 */
[----:B------:R-:W-:-:S02]  /*5a20*/  IMAD.MOV.U32 R65, RZ, RZ, R130 ;  /* 0x000000ffff417224 */ /* 0x000fc400078e0082 */
[----:B------:R-:W-:Y:S02]  /*5a30*/  IMAD.MOV.U32 R66, RZ, RZ, R28 ;  /* 0x000000ffff427224 */ /* 0x000fe400078e001c */
[----:B------:R-:W-:Y:S01]  /*5a40*/  IMAD.MOV.U32 R202, RZ, RZ, R108 ;  /* 0x000000ffffca7224 */ /* 0x000fe200078e006c */
[C---:B------:R-:W-:Y:S01]  /*5a50*/  HMMA.16816.F32.BF16 R84, R4.reuse, R22, R104 ;  /* 0x000000160454723c */ /* 0x040fe20000041868 */
[----:B------:R-:W-:Y:S01]  /*5a60*/  MOV R203, R109 ;  /* 0x0000006d00cb7202 */ /* 0x000fe20000000f00 */
[----:B------:R-:W-:Y:S01]  /*5a70*/  IMAD.MOV.U32 R108, RZ, RZ, R122 ;  /* 0x000000ffff6c7224 */ /* 0x000fe200078e007a */
[----:B------:R-:W-:Y:S01]  /*5a80*/  MOV R109, R123 ;  /* 0x0000007b006d7202 */ /* 0x000fe20000000f00 */
[----:B------:R-:W1:Y:S01]  /*5a90*/  LDSM.16.MT88.4 R20, [R219+0x5100] ;  /* 0x00510000db14783b */ /* 0x000e620000004200 */
[----:B------:R-:W-:Y:S01]  /*5aa0*/  MOV R201, R99 ;  /* 0x0000006300c97202 */ /* 0x000fe20000000f00 */
[----:B------:R-:W-:Y:S01]  /*5ab0*/  IMAD.MOV.U32 R200, RZ, RZ, R203 ;  /* 0x000000ffffc87224 */ /* 0x000fe200078e00cb */
[----:B------:R-:W-:Y:S01]  /*5ac0*/  MOV R203, R250 ;  /* 0x000000fa00cb7202 */ /* 0x000fe20000000f00 */
[----:B------:R-:W-:Y:S01]  /*5ad0*/  IMAD.MOV.U32 R107, RZ, RZ, R251 ;  /* 0x000000ffff6b7224 */ /* 0x000fe200078e00fb */
[----:B------:R-:W-:Y:S01]  /*5ae0*/  MOV R251, R121 ;  /* 0x0000007900fb7202 */ /* 0x000fe20000000f00 */
[----:B------:R-:W-:Y:S01]  /*5af0*/  IMAD.MOV.U32 R105, RZ, RZ, R128 ;  /* 0x000000ffff697224 */ /* 0x000fe200078e0080 */
[----:B---3--:R-:W-:Y:S01]  /*5b00*/  HMMA.16816.F32.BF16 R120, R4, R16, R68 ;  /* 0x000000100478723c */ /* 0x008fe20000041844 */
[----:B------:R-:W-:Y:S01]  /*5b10*/  MOV R104, R129 ;  /* 0x0000008100687202 */ /* 0x000fe20000000f00 */
[----:B------:R-:W-:Y:S01]  /*5b20*/  IMAD.MOV.U32 R106, RZ, RZ, R118 ;  /* 0x000000ffff6a7224 */ /* 0x000fe200078e0076 */
[----:B------:R-:W-:Y:S01]  /*5b30*/  MOV R250, R108 ;  /* 0x0000006c00fa7202 */ /* 0x000fe20000000f00 */
[----:B------:R-:W-:Y:S01]  /*5b40*/  IMAD.MOV.U32 R118, RZ, RZ, R126 ;  /* 0x000000ffff767224 */ /* 0x000fe200078e007e */
[----:B------:R-:W-:-:S02]  /*5b50*/  MOV R99, R119 ;  /* 0x0000007700637202 */ /* 0x000fc40000000f00 */
[----:B------:R-:W-:Y:S01]  /*5b60*/  MOV R70, R202 ;  /* 0x000000ca00467202 */ /* 0x000fe20000000f00 */
[----:B------:R-:W-:Y:S01]  /*5b70*/  IMAD.MOV.U32 R202, RZ, RZ, R252 ;  /* 0x000000ffffca7224 */ /* 0x000fe200078e00fc */
[----:B------:R-:W-:Y:S01]  /*5b80*/  MOV R69, R110 ;  /* 0x0000006e00457202 */ /* 0x000fe20000000f00 */
[----:B------:R-:W-:Y:S01]  /*5b90*/  IMAD.MOV.U32 R252, RZ, RZ, R251 ;  /* 0x000000fffffc7224 */ /* 0x000fe200078e00fb */
[----:B------:R-:W-:Y:S01]  /*5ba0*/  HMMA.16816.F32.BF16 R128, R4, R24, R40 ;  /* 0x000000180480723c */ /* 0x000fe20000041828 */
[----:B------:R-:W-:Y:S01]  /*5bb0*/  IMAD.MOV.U32 R251, RZ, RZ, R109 ;  /* 0x000000fffffb7224 */ /* 0x000fe200078e006d */
[----:B------:R-:W-:Y:S01]  /*5bc0*/  MOV R119, R127 ;  /* 0x0000007f00777202 */ /* 0x000fe20000000f00 */
[----:B------:R-:W-:Y:S02]  /*5bd0*/  IMAD.MOV.U32 R68, RZ, RZ, R111 ;  /* 0x000000ffff447224 */ /* 0x000fe400078e006f */
[----:B------:R-:W-:Y:S01]  /*5be0*/  IMAD.MOV.U32 R71, RZ, RZ, R201 ;  /* 0x000000ffff477224 */ /* 0x000fe200078e00c9 */
[----:B------:R-:W-:-:S02]  /*5bf0*/  MOV R201, R0 ;  /* 0x0000000000c97202 */ /* 0x000fc40000000f00 */
[----:B------:R-:W-:Y:S01]  /*5c00*/  HMMA.16816.F32.BF16 R108, R4, R18, R60 ;  /* 0x00000012046c723c */ /* 0x000fe2000004183c */
[----:B------:R-:W3:Y:S01]  /*5c10*/  LDSM.16.MT88.4 R16, [R218+0x5100] ;  /* 0x00510000da10783b */ /* 0x000ee20000004200 */
[----:B------:R-:W-:-:S05]  /*5c20*/  MOV R0, R29 ;  /* 0x0000001d00007202 */ /* 0x000fca0000000f00 */
[----:B------:R-:W-:Y:S01]  /*5c30*/  MOV R63, R99 ;  /* 0x00000063003f7202 */ /* 0x000fe20000000f00 */
[C---:B----4-:R-:W-:Y:S01]  /*5c40*/  HMMA.16816.F32.BF16 R40, R4.reuse, R8, R56 ;  /* 0x000000080428723c */ /* 0x050fe20000041838 */
[----:B------:R-:W-:Y:S01]  /*5c50*/  IMAD.MOV.U32 R61, RZ, RZ, R116 ;  /* 0x000000ffff3d7224 */ /* 0x000fe200078e0074 */
[----:B------:R-:W-:Y:S01]  /*5c60*/  MOV R62, R117 ;  /* 0x00000075003e7202 */ /* 0x000fe20000000f00 */
[----:B------:R-:W-:Y:S01]  /*5c70*/  IMAD.MOV.U32 R99, RZ, RZ, R118 ;  /* 0x000000ffff637224 */ /* 0x000fe200078e0076 */
[----:B------:R-:W-:Y:S01]  /*5c80*/  MOV R60, R119 ;  /* 0x00000077003c7202 */ /* 0x000fe20000000f00 */
[----:B------:R-:W-:Y:S02]  /*5c90*/  FFMA.FTZ R0, R0, c[0x0][0x2d0], -R12 ;  /* 0x0000b40000007a23 */ /* 0x000fe4000001080c */
[----:B------:R-:W-:Y:S01]  /*5ca0*/  IMAD.MOV.U32 R59, RZ, RZ, R30 ;  /* 0x000000ffff3b7224 */ /* 0x000fe200078e001e */
[----:B------:R-:W-:Y:S01]  /*5cb0*/  HMMA.16816.F32.BF16 R48, R4, R10, R48 ;  /* 0x0000000a0430723c */ /* 0x000fe20000041830 */
[----:B------:R-:W4:Y:S01]  /*5cc0*/  LDSM.16.MT88.4 R8, [R216+0x8100] ;  /* 0x00810000d808783b */ /* 0x000f220000004200 */
[----:B------:R-:W-:-:S03]  /*5cd0*/  MOV R58, R31 ;  /* 0x0000001f003a7202 */ /* 0x000fc60000000f00 */
[----:B------:R-:W2:Y:S02]  /*5ce0*/  LDSM.16.MT88.4 R28, [R217+0x8100] ;  /* 0x00810000d91c783b */ /* 0x000ea40000004200 */
[----:B------:R-:W-:Y:S01]  /*5cf0*/  IMAD.MOV.U32 R57, RZ, RZ, R58 ;  /* 0x000000ffff397224 */ /* 0x000fe200078e003a */
[C---:B-1----:R-:W-:Y:S01]  /*5d00*/  HMMA.16816.F32.BF16 R92, R4.reuse, R20, R140 ;  /* 0x00000014045c723c */ /* 0x042fe2000004188c */
[----:B------:R-:W-:Y:S02]  /*5d10*/  MOV R58, R167 ;  /* 0x000000a7003a7202 */ /* 0x000fe40000000f00 */
[----:B------:R1:W5:Y:S05]  /*5d20*/  LDL.LU R167, [R1+0x5c] ;  /* 0x00005c0001a77983 */ /* 0x00036a0000300800 */
[C---:B------:R-:W-:Y:S01]  /*5d30*/  HMMA.16816.F32.BF16 R124, R4.reuse, R26, R100 ;  /* 0x0000001a047c723c */ /* 0x040fe20000041864 */
[----:B------:R-:W1:Y:S07]  /*5d40*/  LDSM.16.MT88.4 R24, [R216+0xb100] ;  /* 0x00b10000d818783b */ /* 0x000e6e0000004200 */
[C---:B------:R-:W-:Y:S01]  /*5d50*/  HMMA.16816.F32.BF16 R100, R4.reuse, R22, R196 ;  /* 0x000000160464723c */ /* 0x040fe200000418c4 */
[----:B------:R-:W-:Y:S07]  /*5d60*/  LDSM.16.MT88.4 R20, [R217+0xb100] ;  /* 0x00b10000d914783b */ /* 0x000fee0000004200 */
[C---:B---3--:R-:W-:Y:S08]  /*5d70*/  HMMA.16816.F32.BF16 R116, R4.reuse, R16, R144 ;  /* 0x000000100474723c */ /* 0x048ff00000041890 */
[C---:B------:R-:W-:Y:S01]  /*5d80*/  HMMA.16816.F32.BF16 R140, R4.reuse, R18, R148 ;  /* 0x00000012048c723c */ /* 0x040fe20000041894 */
[----:B------:R-:W3:Y:S07]  /*5d90*/  LDSM.16.MT88.4 R16, [R219+0x8100] ;  /* 0x00810000db10783b */ /* 0x000eee0000004200 */
[C---:B----4-:R-:W-:Y:S08]  /*5da0*/  HMMA.16816.F32.BF16 R144, R4.reuse, R8, R152 ;  /* 0x000000080490723c */ /* 0x050ff00000041898 */
[C---:B------:R-:W-:Y:S01]  /*5db0*/  HMMA.16816.F32.BF16 R148, R4.reuse, R10, R156 ;  /* 0x0000000a0494723c */ /* 0x040fe2000004189c */
[----:B------:R-:W4:Y:S07]  /*5dc0*/  LDSM.16.MT88.4 R8, [R218+0x8100] ;  /* 0x00810000da08783b */ /* 0x000f2e0000004200 */
[C---:B--2---:R-:W-:Y:S01]  /*5dd0*/  HMMA.16816.F32.BF16 R152, R4.reuse, R28, R172 ;  /* 0x0000001c0498723c */ /* 0x044fe200000418ac */
[----:B------:R-:W-:Y:S07]  /*5de0*/  LDSM.16.MT88.4 R172, [R216+0x2900] ;  /* 0x00290000d8ac783b */ /* 0x000fee0000004200 */
[C---:B------:R-:W-:Y:S08]  /*5df0*/  HMMA.16816.F32.BF16 R28, R4.reuse, R30, R188 ;  /* 0x0000001e041c723c */ /* 0x040ff000000418bc */
[C---:B-1----:R-:W-:Y:S08]  /*5e00*/  HMMA.16816.F32.BF16 R188, R4.reuse, R24, R136 ;  /* 0x0000001804bc723c */ /* 0x042ff00000041888 */
[C---:B---3--:R-:W-:Y:S08]  /*5e10*/  HMMA.16816.F32.BF16 R156, R4.reuse, R16, R184 ;  /* 0x00000010049c723c */ /* 0x048ff000000418b8 */
        /* <DEDUP_REMOVED lines=8> */
[C---:B-1----:R-:W-:Y:S08]  /*5ea0*/  HMMA.16816.F32.BF16 R196, R4.reuse, R16, R52 ;  /* 0x0000001004c4723c */ /* 0x042ff00000041834 */
[C---:B------:R-:W-:Y:S08]  /*5eb0*/  HMMA.16816.F32.BF16 R44, R4.reuse, R18, R44 ;  /* 0x00000012042c723c */ /* 0x040ff0000004182c */
[C---:B--2---:R-:W-:Y:S01]  /*5ec0*/  HMMA.16816.F32.BF16 R36, R4.reuse, R8, R36 ;  /* 0x000000080424723c */ /* 0x044fe20000041824 */
[----:B------:R1:W-:Y:S07]  /*5ed0*/  MUFU.EX2 R9, R0 ;  /* 0x0000000000097308 */ /* 0x0003ee0000000800 */
[----:B------:R-:W-:Y:S01]  /*5ee0*/  HMMA.16816.F32.BF16 R32, R4, R10, R32 ;  /* 0x0000000a0420723c */ /* 0x000fe20000041820 */
[----:B-1----:R-:W-:-:S04]  /*5ef0*/  FFMA.FTZ R0, R57, c[0x0][0x2d0], -R12 ;  /* 0x0000b40039007a23 */ /* 0x002fc8000001080c */
[----:B------:R1:W2:Y:S02]  /*5f00*/  MUFU.EX2 R10, R0 ;  /* 0x00000000000a7308 */ /* 0x0002a40000000800 */
[----:B-1----:R-:W-:Y:S02]  /*5f10*/  FFMA.FTZ R0, R59, c[0x0][0x2d0], -R12 ;  /* 0x0000b4003b007a23 */ /* 0x002fe4000001080c */
        /* <DEDUP_REMOVED lines=9> */
[----:B------:R-:W-:-:S02]  /*5fb0*/  MOV R65, R13 ;  /* 0x0000000d00417202 */ /* 0x000fc40000000f00 */
[----:B------:R1:W-:Y:S02]  /*5fc0*/  MUFU.EX2 R13, R0 ;  /* 0x00000000000d7308 */ /* 0x0003e40000000800 */
[----:B-1----:R-:W-:-:S06]  /*5fd0*/  FFMA.FTZ R0, R58, c[0x0][0x2d0], -R12 ;  /* 0x0000b4003a007a23 */ /* 0x002fcc000001080c */
[----:B------:R1:W3:Y:S02]  /*5fe0*/  MUFU.EX2 R11, R0 ;  /* 0x00000000000b7308 */ /* 0x0002e40000000800 */
[--C-:B-1----:R-:W-:Y:S02]  /*5ff0*/  FFMA.FTZ R0, R59, c[0x0][0x2d0], -R2.reuse ;  /* 0x0000b4003b007a23 */ /* 0x102fe40000010802 */
[----:B------:R-:W1:Y:S04]  /*6000*/  LDSM.16.MT88.4 R56, [R217+0x2900] ;  /* 0x00290000d938783b */ /* 0x000e680000004200 */
[----:B------:R4:W-:Y:S01]  /*6010*/  MUFU.EX2 R5, R0 ;  /* 0x0000000000057308 */ /* 0x0009e20000000800 */
[----:B------:R-:W-:Y:S01]  /*6020*/  IMAD.MOV.U32 R163, RZ, RZ, R61 ;  /* 0x000000ffffa37224 */ /* 0x000fe200078e003d */
[----:B------:R-:W-:Y:S01]  /*6030*/  MOV R61, R63 ;  /* 0x0000003f003d7202 */ /* 0x000fe20000000f00 */
[----:B----4-:R-:W-:-:S05]  /*6040*/  FFMA.FTZ R0, R65, c[0x0][0x2d0], -R2 ;  /* 0x0000b40041007a23 */ /* 0x010fca0000010802 */
[----:B------:R4:W1:Y:S01]  /*6050*/  MUFU.EX2 R7, R0 ;  /* 0x0000000000077308 */ /* 0x0008620000000800 */
[----:B------:R-:W-:Y:S01]  /*6060*/  IMAD.MOV.U32 R63, RZ, RZ, R68 ;  /* 0x000000ffff3f7224 */ /* 0x000fe200078e0044 */
[----:B------:R-:W-:Y:S01]  /*6070*/  MOV R68, R69 ;  /* 0x0000004500447202 */ /* 0x000fe20000000f00 */
[----:B------:R-:W-:Y:S01]  /*6080*/  IMAD.MOV.U32 R69, RZ, RZ, R70 ;  /* 0x000000ffff457224 */ /* 0x000fe200078e0046 */
[----:B------:R-:W-:Y:S01]  /*6090*/  MOV R70, R71 ;  /* 0x0000004700467202 */ /* 0x000fe20000000f00 */
[--C-:B----4-:R-:W-:Y:S02]  /*60a0*/  FFMA.FTZ R0, R66, c[0x0][0x2d0], -R2.reuse ;  /* 0x0000b40042007a23 */ /* 0x110fe40000010802 */
[----:B------:R-:W-:Y:S02]  /*60b0*/  FFMA.FTZ R2, R67, c[0x0][0x2d0], -R2 ;  /* 0x0000b40043027a23 */ /* 0x000fe40000010802 */
[----:B------:R4:W-:Y:S08]  /*60c0*/  MUFU.EX2 R6, R0 ;  /* 0x0000000000067308 */ /* 0x0009f00000000800 */
[----:B------:R-:W1:Y:S01]  /*60d0*/  MUFU.EX2 R8, R2 ;  /* 0x0000000200087308 */ /* 0x000e620000000800 */
[----:B------:R-:W-:-:S02]  /*60e0*/  IMAD.MOV.U32 R71, RZ, RZ, R64 ;  /* 0x000000ffff477224 */ /* 0x000fc400078e0040 */
[----:B------:R-:W1:Y:S01]  /*60f0*/  LDSM.16.MT88.4 R64, [R219+0x2900] ;  /* 0x00290000db40783b */ /* 0x000e620000004200 */
[----:B--2---:R-:W-:Y:S02]  /*6100*/  F2FP.BF16.PACK_AB R160, R10, R9 ;  /* 0x000000090aa0723e */ /* 0x004fe400000010ff */
[----:B---3--:R-:W-:Y:S01]  /*6110*/  F2FP.BF16.PACK_AB R162, R11, R13 ;  /* 0x0000000d0ba2723e */ /* 0x008fe200000010ff */
[----:B----4-:R-:W-:Y:S01]  /*6120*/  FADD.FTZ R0, R60, R163 ;  /* 0x000000a33c007221 */ /* 0x010fe20000010000 */
[----:B-1----:R-:W-:Y:S02]  /*6130*/  F2FP.BF16.PACK_AB R161, R7, R5 ;  /* 0x0000000507a1723e */ /* 0x002fe400000010ff */
[----:B------:R-:W-:-:S07]  /*6140*/  F2FP.BF16.PACK_AB R163, R8, R6 ;  /* 0x0000000608a3723e */ /* 0x000fce00000010ff */
[----:B------:R-:W-:Y:S01]  /*6150*/  HMMA.16816.F32.BF16 R52, R160, R56, R88 ;  /* 0x00000038a034723c */ /* 0x000fe20000041858 */
[----:B------:R-:W1:Y:S01]  /*6160*/  LDSM.16.MT88.4 R88, [R217+0x5900] ;  /* 0x00590000d958783b */ /* 0x000e620000004200 */
[----:B------:R-:W-:Y:S02]  /*6170*/  FADD.FTZ R2, R62, R61 ;  /* 0x0000003d3e027221 */ /* 0x000fe40000010000 */
[----:B------:R-:W-:Y:S01]  /*6180*/  FADD.FTZ R4, R63, R0 ;  /* 0x000000003f047221 */ /* 0x000fe20000010000 */
[----:B------:R-:W-:-:S03]  /*6190*/  MOV R138, R98 ;  /* 0x00000062008a7202 */ /* 0x000fc60000000f00 */
[C---:B------:R-:W-:Y:S08]  /*61a0*/  HMMA.16816.F32.BF16 R60, R160.reuse, R64, R76 ;  /* 0x00000040a03c723c */ /* 0x040ff0000004184c */
[----:B------:R-:W-:Y:S01]  /*61b0*/  HMMA.16816.F32.BF16 R64, R160, R66, R72 ;  /* 0x00000042a040723c */ /* 0x000fe20000041848 */
[----:B------:R-:W2:Y:S01]  /*61c0*/  LDSM.16.MT88.4 R72, [R218+0x2900] ;  /* 0x00290000da48783b */ /* 0x000ea20000004200 */
[----:B------:R-:W-:-:S02]  /*61d0*/  IMAD.MOV.U32 R0, RZ, RZ, R97 ;  /* 0x000000ffff007224 */ /* 0x000fc400078e0061 */
[----:B------:R-:W-:-:S04]  /*61e0*/  IMAD.MOV.U32 R139, RZ, RZ, R99 ;  /* 0x000000ffff8b7224 */ /* 0x000fc800078e0063 */
[----:B------:R-:W-:Y:S01]  /*61f0*/  HMMA.16816.F32.BF16 R168, R160, R172, R168 ;  /* 0x000000aca0a8723c */ /* 0x000fe200000418a8 */
[----:B------:R-:W-:Y:S01]  /*6200*/  IMAD.MOV.U32 R114, RZ, RZ, R69 ;  /* 0x000000ffff727224 */ /* 0x000fe200078e0045 */
[----:B------:R-:W-:Y:S01]  /*6210*/  MOV R115, R70 ;  /* 0x0000004600737202 */ /* 0x000fe20000000f00 */
[----:B------:R-:W-:-:S05]  /*6220*/  FADD.FTZ R0, R0, R2 ;  /* 0x0000000200007221 */ /* 0x000fca0000010000 */
[----:B------:R-:W-:Y:S01]  /*6230*/  HMMA.16816.F32.BF16 R172, R160, R174, R84 ;  /* 0x000000aea0ac723c */ /* 0x000fe20000041854 */
[----:B------:R-:W-:Y:S01]  /*6240*/  MOV R133, R104 ;  /* 0x0000006800857202 */ /* 0x000fe20000000f00 */
[----:B------:R-:W-:-:S06]  /*6250*/  IMAD.MOV.U32 R134, RZ, RZ, R105 ;  /* 0x000000ffff867224 */ /* 0x000fcc00078e0069 */
[C---:B-1----:R-:W-:Y:S08]  /*6260*/  HMMA.16816.F32.BF16 R84, R160.reuse, R88, R40 ;  /* 0x00000058a054723c */ /* 0x042ff00000041828 */
[----:B------:R-:W-:Y:S01]  /*6270*/  HMMA.16816.F32.BF16 R88, R160, R90, R48 ;  /* 0x0000005aa058723c */ /* 0x000fe20000041830 */
[----:B------:R-:W-:-:S06]  /*6280*/  MOV R40, R114 ;  /* 0x0000007200287202 */ /* 0x000fcc0000000f00 */
[----:B------:R-:W-:Y:S01]  /*6290*/  MOV R50, R138 ;  /* 0x0000008a00327202 */ /* 0x000fe20000000f00 */
[----:B------:R-:W-:Y:S02]  /*62a0*/  IMAD.MOV.U32 R51, RZ, RZ, R139 ;  /* 0x000000ffff337224 */ /* 0x000fe400078e008b */
[----:B------:R-:W-:Y:S02]  /*62b0*/  IMAD.MOV.U32 R41, RZ, RZ, R115 ;  /* 0x000000ffff297224 */ /* 0x000fe400078e0073 */
[----:B------:R-:W-:Y:S01]  /*62c0*/  FADD.FTZ R2, R50, R4 ;  /* 0x0000000432027221 */ /* 0x000fe20000010000 */
[----:B------:R-:W-:Y:S01]  /*62d0*/  MOV R135, R106 ;  /* 0x0000006a00877202 */ /* 0x000fe20000000f00 */
[----:B------:R-:W-:Y:S01]  /*62e0*/  FADD.FTZ R0, R51, R0 ;  /* 0x0000000033007221 */ /* 0x000fe20000010000 */
[----:B------:R-:W-:Y:S01]  /*62f0*/  MOV R19, R134 ;  /* 0x0000008600137202 */ /* 0x000fe20000000f00 */
[----:B------:R-:W-:Y:S01]  /*6300*/  IMAD.MOV.U32 R136, RZ, RZ, R107 ;  /* 0x000000ffff887224 */ /* 0x000fe200078e006b */
[----:B------:R-:W-:Y:S01]  /*6310*/  MOV R137, R96 ;  /* 0x0000006000897202 */ /* 0x000fe20000000f00 */
[----:B------:R-:W-:-:S02]  /*6320*/  IMAD.MOV.U32 R18, RZ, RZ, R133 ;  /* 0x000000ffff127224 */ /* 0x000fc400078e0085 */
[----:B------:R-:W-:Y:S01]  /*6330*/  IMAD.MOV.U32 R132, RZ, RZ, R71 ;  /* 0x000000ffff847224 */ /* 0x000fe200078e0047 */
[----:B------:R-:W-:Y:S01]  /*6340*/  MOV R12, R68 ;  /* 0x00000044000c7202 */ /* 0x000fe20000000f00 */
[----:B------:R-:W-:Y:S01]  /*6350*/  FADD.FTZ R2, R40, R2 ;  /* 0x0000000228027221 */ /* 0x000fe20000010000 */
[----:B------:R-:W-:Y:S01]  /*6360*/  HMMA.16816.F32.BF16 R56, R160, R58, R80 ;  /* 0x0000003aa038723c */ /* 0x000fe20000041850 */
[----:B------:R-:W-:Y:S01]  /*6370*/  FADD.FTZ R0, R41, R0 ;  /* 0x0000000029007221 */ /* 0x000fe20000010000 */
[----:B------:R-:W-:Y:S01]  /*6380*/  MOV R17, R136 ;  /* 0x0000008800117202 */ /* 0x000fe20000000f00 */
[----:B------:R-:W-:Y:S01]  /*6390*/  IMAD.MOV.U32 R16, RZ, RZ, R135 ;  /* 0x000000ffff107224 */ /* 0x000fe200078e0087 */
[----:B------:R-:W-:Y:S01]  /*63a0*/  MOV R43, R132 ;  /* 0x00000084002b7202 */ /* 0x000fe20000000f00 */
[----:B------:R-:W-:Y:S01]  /*63b0*/  FADD.FTZ R2, R18, R2 ;  /* 0x0000000212027221 */ /* 0x000fe20000010000 */
[----:B------:R-:W1:Y:S01]  /*63c0*/  LDSM.16.MT88.4 R80, [R216+0x5900] ;  /* 0x00590000d850783b */ /* 0x000e620000004200 */
[----:B------:R-:W-:-:S02]  /*63d0*/  FADD.FTZ R0, R19, R0 ;  /* 0x0000000013007221 */ /* 0x000fc40000010000 */
[----:B------:R-:W-:Y:S01]  /*63e0*/  IMAD.MOV.U32 R42, RZ, RZ, R137 ;  /* 0x000000ffff2a7224 */ /* 0x000fe200078e0089 */
[----:B------:R-:W3:Y:S01]  /*63f0*/  LDSM.16.MT88.4 R112, [R216+0x8900] ;  /* 0x00890000d870783b */ /* 0x000ee20000004200 */
[----:B------:R-:W-:Y:S02]  /*6400*/  FADD.FTZ R2, R16, R2 ;  /* 0x0000000210027221 */ /* 0x000fe40000010000 */
[----:B------:R-:W-:Y:S01]  /*6410*/  FADD.FTZ R0, R17, R0 ;  /* 0x0000000011007221 */ /* 0x000fe20000010000 */
[----:B--2---:R-:W-:Y:S01]  /*6420*/  HMMA.16816.F32.BF16 R68, R160, R72, R128 ;  /* 0x00000048a044723c */ /* 0x004fe20000041880 */
[----:B------:R-:W-:Y:S01]  /*6430*/  FADD.FTZ R2, R42, R2 ;  /* 0x000000022a027221 */ /* 0x000fe20000010000 */
[----:B------:R-:W2:Y:S01]  /*6440*/  LDSM.16.MT88.4 R128, [R219+0x8900] ;  /* 0x00890000db80783b */ /* 0x000ea20000004200 */
[----:B------:R-:W-:Y:S02]  /*6450*/  FADD.FTZ R0, R43, R0 ;  /* 0x000000002b007221 */ /* 0x000fe40000010000 */
[----:B------:R-:W-:Y:S01]  /*6460*/  FADD.FTZ R2, R12, R2 ;  /* 0x000000020c027221 */ /* 0x000fe20000010000 */
[----:B------:R-:W4:Y:S01]  /*6470*/  LDSM.16.MT88.4 R96, [R219+0x5900] ;  /* 0x00590000db60783b */ /* 0x000f220000004200 */
[----:B------:R-:W-:-:S02]  /*6480*/  FADD.FTZ R0, R200, R0 ;  /* 0x00000000c8007221 */ /* 0x000fc40000010000 */
[----:B------:R-:W-:Y:S01]  /*6490*/  FADD.FTZ R2, R201, R2 ;  /* 0x00000002c9027221 */ /* 0x000fe20000010000 */
[----:B------:R-:W2:Y:S01]  /*64a0*/  LDSM.16.MT88.4 R104, [R218+0x5900] ;  /* 0x00590000da68783b */ /* 0x000ea20000004200 */
[----:B------:R-:W-:Y:S02]  /*64b0*/  FADD.FTZ R0, R202, R0 ;  /* 0x00000000ca007221 */ /* 0x000fe40000010000 */
[----:B------:R-:W-:Y:S01]  /*64c0*/  FADD.FTZ R2, R203, R2 ;  /* 0x00000002cb027221 */ /* 0x000fe20000010000 */
[----:B------:R-:W-:Y:S01]  /*64d0*/  LDSM.16.MT88.4 R136, [R218+0x8900] ;  /* 0x00890000da88783b */ /* 0x000fe20000004200 */
[----:B------:R-:W-:Y:S02]  /*64e0*/  FADD.FTZ R0, R252, R0 ;  /* 0x00000000fc007221 */ /* 0x000fe40000010000 */
[----:B------:R-:W-:Y:S01]  /*64f0*/  FADD.FTZ R2, R250, R2 ;  /* 0x00000002fa027221 */ /* 0x000fe20000010000 */
[----:B------:R-:W-:Y:S01]  /*6500*/  LDSM.16.MT88.4 R16, [R218+0xb900] ;  /* 0x00b90000da10783b */ /* 0x000fe20000004200 */
[----:B------:R-:W-:-:S02]  /*6510*/  FADD.FTZ R0, R251, R0 ;  /* 0x00000000fb007221 */ /* 0x000fc40000010000 */
[----:B------:R-:W-:Y:S02]  /*6520*/  FADD.FTZ R2, R211, R2 ;  /* 0x00000002d3027221 */ /* 0x000fe40000010000 */
[----:B------:R-:W-:Y:S02]  /*6530*/  FADD.FTZ R0, R208, R0 ;  /* 0x00000000d0007221 */ /* 0x000fe40000010000 */
[----:B------:R-:W-:Y:S02]  /*6540*/  FADD.FTZ R2, R214, R2 ;  /* 0x00000002d6027221 */ /* 0x000fe40000010000 */
[----:B------:R-:W-:Y:S02]  /*6550*/  FADD.FTZ R0, R210, R0 ;  /* 0x00000000d2007221 */ /* 0x000fe40000010000 */
[----:B------:R-:W-:Y:S02]  /*6560*/  FADD.FTZ R2, R213, R2 ;  /* 0x00000002d5027221 */ /* 0x000fe40000010000 */
[----:B------:R-:W-:-:S02]  /*6570*/  FADD.FTZ R0, R209, R0 ;  /* 0x00000000d1007221 */ /* 0x000fc40000010000 */
[----:B------:R-:W-:Y:S02]  /*6580*/  FADD.FTZ R2, R215, R2 ;  /* 0x00000002d7027221 */ /* 0x000fe40000010000 */
[----:B------:R-:W-:Y:S02]  /*6590*/  FADD.FTZ R0, R212, R0 ;  /* 0x00000000d4007221 */ /* 0x000fe40000010000 */
[----:B------:R-:W-:Y:S02]  /*65a0*/  FADD.FTZ R2, R15, R2 ;  /* 0x000000020f027221 */ /* 0x000fe40000010000 */
[----:B------:R-:W-:Y:S02]  /*65b0*/  FADD.FTZ R0, R14, R0 ;  /* 0x000000000e007221 */ /* 0x000fe40000010000 */
[----:B------:R-:W-:Y:S01]  /*65c0*/  FADD.FTZ R2, R204, R2 ;  /* 0x00000002cc027221 */ /* 0x000fe20000010000 */
[----:B-1----:R-:W-:Y:S01]  /*65d0*/  HMMA.16816.F32.BF16 R76, R160, R80, R120 ;  /* 0x00000050a04c723c */ /* 0x002fe20000041878 */
[----:B------:R-:W-:Y:S01]  /*65e0*/  FADD.FTZ R0, R165, R0 ;  /* 0x00000000a5007221 */ /* 0x000fe20000010000 */
[----:B------:R-:W1:Y:S01]  /*65f0*/  LDSM.16.MT88.4 R120, [R217+0x8900] ;  /* 0x00890000d978783b */ /* 0x000e620000004200 */
[----:B------:R-:W-:-:S02]  /*6600*/  FADD.FTZ R4, R205, R2 ;  /* 0x00000002cd047221 */ /* 0x000fc40000010000 */
[----:B------:R-:W-:-:S03]  /*6610*/  FADD.FTZ R2, R166, R0 ;  /* 0x00000000a6027221 */ /* 0x000fc60000010000 */
[----:B------:R-:W-:Y:S01]  /*6620*/  HMMA.16816.F32.BF16 R80, R160, R82, R108 ;  /* 0x00000052a050723c */ /* 0x000fe2000004186c */
[----:B------:R-:W-:Y:S02]  /*6630*/  FADD.FTZ R0, R207, R4 ;  /* 0x00000004cf007221 */ /* 0x000fe40000010000 */
[----:B------:R-:W-:-:S05]  /*6640*/  FADD.FTZ R2, R206, R2 ;  /* 0x00000002ce027221 */ /* 0x000fca0000010000 */
[C---:B------:R-:W-:Y:S08]  /*6650*/  HMMA.16816.F32.BF16 R72, R160.reuse, R74, R124 ;  /* 0x0000004aa048723c */ /* 0x040ff0000004187c */
[C---:B---3--:R-:W-:Y:S01]  /*6660*/  HMMA.16816.F32.BF16 R108, R160.reuse, R112, R144 ;  /* 0x00000070a06c723c */ /* 0x048fe20000041890 */
[----:B------:R-:W3:Y:S07]  /*6670*/  LDSM.16.MT88.4 R144, [R216+0xb900] ;  /* 0x00b90000d890783b */ /* 0x000eee0000004200 */
[C---:B------:R-:W-:Y:S01]  /*6680*/  HMMA.16816.F32.BF16 R112, R160.reuse, R114, R148 ;  /* 0x00000072a070723c */ /* 0x040fe20000041894 */
[----:B------:R-:W1:Y:S07]  /*6690*/  LDSM.16.MT88.4 R148, [R217+0xb900] ;  /* 0x00b90000d994783b */ /* 0x000e6e0000004200 */
[----:B--2---:R-:W-:Y:S01]  /*66a0*/  HMMA.16816.F32.BF16 R124, R160, R128, R156 ;  /* 0x00000080a07c723c */ /* 0x004fe2000004189c */
[----:B------:R-:W2:Y:S01]  /*66b0*/  LDSM.16.MT88.4 R156, [R219+0xb900] ;  /* 0x00b90000db9c783b */ /* 0x000ea20000004200 */
[----:B------:R-:W-:-:S02]  /*66c0*/  FADD.FTZ R0, R9, R0 ;  /* 0x0000000009007221 */ /* 0x000fc40000010000 */
[----:B------:R-:W-:Y:S02]  /*66d0*/  FADD.FTZ R2, R5, R2 ;  /* 0x0000000205027221 */ /* 0x000fe40000010000 */
[----:B------:R-:W-:Y:S02]  /*66e0*/  FADD.FTZ R0, R10, R0 ;  /* 0x000000000a007221 */ /* 0x000fe40000010000 */
[----:B------:R-:W-:Y:S02]  /*66f0*/  FADD.FTZ R2, R7, R2 ;  /* 0x0000000207027221 */ /* 0x000fe40000010000 */
[----:B------:R-:W-:Y:S02]  /*6700*/  FADD.FTZ R0, R13, R0 ;  /* 0x000000000d007221 */ /* 0x000fe40000010000 */
[----:B------:R-:W-:Y:S02]  /*6710*/  FADD.FTZ R2, R6, R2 ;  /* 0x0000000206027221 */ /* 0x000fe40000010000 */
[----:B------:R-:W-:-:S02]  /*6720*/  FADD.FTZ R4, R11, R0 ;  /* 0x000000000b047221 */ /* 0x000fc40000010000 */
[----:B------:R-:W-:Y:S01]  /*6730*/  FADD.FTZ R0, R8, R2 ;  /* 0x0000000208007221 */ /* 0x000fe20000010000 */
[----:B------:R-:W-:-:S04]  /*6740*/  MOV R251, c[0x0][0x1d0] ;  /* 0x0000740000fb7a02 */ /* 0x000fc80000000f00 */
[----:B------:R1:W-:Y:S04]  /*6750*/  STL [R1+0x4], R0 ;  /* 0x0000040001007387 */ /* 0x0003e80000100800 */
[----:B------:R1:W-:Y:S01]  /*6760*/  STL [R1], R4 ;  /* 0x0000000401007387 */ /* 0x0003e20000100800 */
[----:B------:R-:W-:Y:S01]  /*6770*/  ISETP.GE.AND P6, PT, R251, 0x61, PT ;  /* 0x00000061fb00780c */ /* 0x000fe20003fc6270 */
[C---:B----4-:R-:W-:Y:S08]  /*6780*/  HMMA.16816.F32.BF16 R92, R160.reuse, R96, R92 ;  /* 0x00000060a05c723c */ /* 0x050ff0000004185c */
[C---:B------:R-:W-:Y:S08]  /*6790*/  HMMA.16816.F32.BF16 R96, R160.reuse, R98, R100 ;  /* 0x00000062a060723c */ /* 0x040ff00000041864 */
[C---:B------:R-:W-:Y:S08]  /*67a0*/  HMMA.16816.F32.BF16 R100, R160.reuse, R104, R116 ;  /* 0x00000068a064723c */ /* 0x040ff00000041874 */
[C---:B------:R-:W-:Y:S08]  /*67b0*/  HMMA.16816.F32.BF16 R104, R160.reuse, R106, R140 ;  /* 0x0000006aa068723c */ /* 0x040ff0000004188c */
[C---:B-1----:R-:W-:Y:S08]  /*67c0*/  HMMA.16816.F32.BF16 R116, R160.reuse, R120, R152 ;  /* 0x00000078a074723c */ /* 0x042ff00000041898 */
[C---:B------:R-:W-:Y:S08]  /*67d0*/  HMMA.16816.F32.BF16 R128, R160.reuse, R130, R176 ;  /* 0x00000082a080723c */ /* 0x040ff000000418b0 */
[C---:B------:R-:W-:Y:S08]  /*67e0*/  HMMA.16816.F32.BF16 R132, R160.reuse, R136, R180 ;  /* 0x00000088a084723c */ /* 0x040ff000000418b4 */
[C---:B---3--:R-:W-:Y:S08]  /*67f0*/  HMMA.16816.F32.BF16 R140, R160.reuse, R144, R188 ;  /* 0x00000090a08c723c */ /* 0x048ff000000418bc */
        /* <DEDUP_REMOVED lines=10> */
[----:B------:R-:W2:Y:S01]  /*68a0*/  LDL.LU R251, [R1+0x3c] ;  /* 0x00003c0001fb7983 */ /* 0x000ea20000300800 */
[----:B------:R-:W-:Y:S01]  /*68b0*/  UMOV UR6, 0x6 ;  /* 0x0000000600067882 */ /* 0x000fe20000000000 */
[----:B------:R-:W-:Y:S01]  /*68c0*/  IMAD.MOV.U32 R166, RZ, RZ, R3 ;  /* 0x000000ffffa67224 */ /* 0x000fe200078e0003 */
[----:B------:R-:W-:Y:S01]  /*68d0*/  ULDC.64 UR4, c[0x0][0x208] ;  /* 0x0000820000047ab9 */ /* 0x000fe20000000a00 */
[----:B------:R-:W-:Y:S01]  /*68e0*/  MOV R165, R164 ;  /* 0x000000a400a57202 */ /* 0x000fe20000000f00 */
[----:B------:R-:W-:-:S02]  /*68f0*/  USHF.L.U64.HI UR5, UR4, UR6, UR5 ;  /* 0x0000000604057299 */ /* 0x000fc40008010205 */
[----:B------:R-:W-:Y:S01]  /*6900*/  USHF.L.U32 UR4, UR4, 0x6, URZ ;  /* 0x0000000604047899 */ /* 0x000fe2000800063f */
[----:B--2---:R-:W-:-:S08]  /*6910*/  IADD3 R251, R251, -0x2, RZ ;  /* 0xfffffffefbfb7810 */ /* 0x004fd00007ffe0ff */
[----:B------:R-:W2:Y:S04]  /*6920*/  LDL.LU.64 R200, [R1+0x48] ;  /* 0x0000480001c87983 */ /* 0x000ea80000300a00 */
[----:B------:R-:W3:Y:S04]  /*6930*/  LDL.LU.64 R202, [R1+0x50] ;  /* 0x0000500001ca7983 */ /* 0x000ee80000300a00 */
[----:B------:R-:W4:Y:S01]  /*6940*/  LDL R250, [R1+0x38] ;  /* 0x0000380001fa7983 */ /* 0x000f220000100800 */
[----:B--2---:R-:W-:-:S02]  /*6950*/  MOV R3, R201 ;  /* 0x000000c900037202 */ /* 0x004fc40000000f00 */
[----:B---3--:R-:W-:Y:S02]  /*6960*/  MOV R2, R202 ;  /* 0x000000ca00027202 */ /* 0x008fe40000000f00 */
[----:B----4-:R-:W-:-:S03]  /*6970*/  SHF.L.U32 R250, R250, 0x1, RZ ;  /* 0x00000001fafa7819 */ /* 0x010fc600000006ff */
[----:B------:R1:W-:Y:S04]  /*6980*/  STL.64 [R1+0x10], R2 ;  /* 0x0000100201007387 */ /* 0x0003e80000100a00 */
.L_x_685:
[----:B------:R-:W2:Y:S01]  /*6990*/  LDL.64 R12, [R1+0x10] ;  /* 0x00001000010c7983 */ /* 0x000ea20000100a00 */
[----:B-1----:R-:W-:Y:S01]  /*69a0*/  SHF.R.S32.HI R0, RZ, 0x1f, R251 ;  /* 0x0000001fff007819 */ /* 0x002fe200000114fb */
[----:B------:R-:W-:Y:S04]  /*69b0*/  DEPBAR.LE SB0, 0x0 ;  /* 0x000080000000791a */ /* 0x000fe80000000000 */
[----:B------:R-:W-:Y:S01]  /*69c0*/  IMAD R0, R0, c[0x0][0x208], RZ ;  /* 0x0000820000007a24 */ /* 0x000fe200078e02ff */
[----:B------:R-:W-:Y:S01]  /*69d0*/  BAR.SYNC.DEFER_BLOCKING 0x0 ;  /* 0x0000000000007b1d */ /* 0x000fe20000010000 */
[C---:B-1----:R-:W-:Y:S04]  /*69e0*/  IMAD.WIDE.U32 R2, R251.reuse, c[0x0][0x208], RZ ;  /* 0x00008200fb027a25 */ /* 0x042fe800078e00ff */
[----:B------:R-:W-:Y:S05]  /*69f0*/  IMAD R0, R251, c[0x0][0x20c], R0 ;  /* 0x00008300fb007a24 */ /* 0x000fea00078e0200 */
[----:B------:R-:W-:Y:S05]  /*6a00*/  IADD3 R0, R3, R0, RZ ;  /* 0x0000000003007210 */ /* 0x000fea0007ffe0ff */
[----:B------:R-:W-:Y:S01]  /*6a10*/  IMAD R0, R0, 0x60, RZ ;  /* 0x0000006000007824 */ /* 0x000fe200078e02ff */
[----:B------:R-:W-:Y:S06]  /*6a20*/  LDSM.16.M88.4 R48, [R223] ;  /* 0x00000000df30783b */ /* 0x000fec0000000200 */
[----:B-----5:R-:W1:Y:S06]  /*6a30*/  LDSM.16.M88.4 R8, [R167+0xc100] ;  /* 0x00c10000a708783b */ /* 0x020e6c0000000200 */
[----:B------:R-:W3:Y:S06]  /*6a40*/  LDSM.16.M88.4 R16, [R167+0xc900] ;  /* 0x00c90000a710783b */ /* 0x000eec0000000200 */
[----:B------:R-:W4:Y:S06]  /*6a50*/  LDSM.16.M88.4 R24, [R167+0xd100] ;  /* 0x00d10000a718783b */ /* 0x000f2c0000000200 */
[----:B------:R-:W2:Y:S06]  /*6a60*/  LDSM.16.M88.4 R32, [R167+0xd900] ;  /* 0x00d90000a720783b */ /* 0x000eac0000000200 */
[----:B------:R-:W2:Y:S06]  /*6a70*/  LDSM.16.M88.4 R40, [R167+0xe100] ;  /* 0x00e10000a728783b */ /* 0x000eac0000000200 */
[----:B------:R-:W2:Y:S06]  /*6a80*/  LDSM.16.M88.4 R184, [R167+0xe900] ;  /* 0x00e90000a7b8783b */ /* 0x000eac0000000200 */
[----:B------:R-:W-:Y:S01]  /*6a90*/  LDSM.16.M88.4 R188, [R222] ;  /* 0x00000000debc783b */ /* 0x000fe20000000200 */
[C---:B-1----:R-:W-:Y:S05]  /*6aa0*/  HMMA.16816.F32.BF16 R4, R48.reuse, R8, RZ ;  /* 0x000000083004723c */ /* 0x042fea00000418ff */
[----:B------:R-:W1:Y:S03]  /*6ab0*/  LDSM.16.M88.4 R192, [R226] ;  /* 0x00000000e2c0783b */ /* 0x000e660000000200 */
[C---:B------:R-:W-:Y:S03]  /*6ac0*/  HMMA.16816.F32.BF16 R8, R48.reuse, R10, RZ ;  /* 0x0000000a3008723c */ /* 0x040fe600000418ff */
[----:B------:R-:W1:Y:S06]  /*6ad0*/  LDSM.16.M88.4 R196, [R249] ;  /* 0x00000000f9c4783b */ /* 0x000e6c0000000200 */
[----:B------:R-:W1:Y:S06]  /*6ae0*/  LDSM.16.M88.4 R200, [R248] ;  /* 0x00000000f8c8783b */ /* 0x000e6c0000000200 */
[----:B------:R-:W1:Y:S06]  /*6af0*/  LDSM.16.M88.4 R204, [R247] ;  /* 0x00000000f7cc783b */ /* 0x000e6c0000000200 */
[----:B------:R-:W1:Y:S06]  /*6b00*/  LDSM.16.M88.4 R208, [R246] ;  /* 0x00000000f6d0783b */ /* 0x000e6c0000000200 */
[----:B------:R-:W1:Y:S01]  /*6b10*/  LDSM.16.M88.4 R212, [R245] ;  /* 0x00000000f5d4783b */ /* 0x000e620000000200 */
[----:B--2---:R-:W-:Y:S02]  /*6b20*/  IMAD.WIDE.U32 R2, R2, 0x60, R12 ;  /* 0x0000006002027825 */ /* 0x004fe400078e000c */
[C---:B---3--:R-:W-:Y:S03]  /*6b30*/  HMMA.16816.F32.BF16 R12, R48.reuse, R16, RZ ;  /* 0x00000010300c723c */ /* 0x048fe600000418ff */
[----:B------:R-:W-:Y:S02]  /*6b40*/  IADD3 R28, R3, R0, RZ ;  /* 0x00000000031c7210 */ /* 0x000fe40007ffe0ff */
[C---:B------:R-:W-:Y:S02]  /*6b50*/  SHF.L.U32 R0, R2.reuse, 0x1, RZ ;  /* 0x0000000102007819 */ /* 0x040fe400000006ff */
[----:B------:R-:W-:Y:S01]  /*6b60*/  SHF.L.U64.HI R28, R2, 0x1, R28 ;  /* 0x00000001021c7819 */ /* 0x000fe2000001021c */
[C---:B------:R-:W-:Y:S01]  /*6b70*/  HMMA.16816.F32.BF16 R16, R48.reuse, R18, RZ ;  /* 0x000000123010723c */ /* 0x040fe200000418ff */
[C---:B------:R-:W-:Y:S03]  /*6b80*/  IADD3 R2, P6, R0.reuse, c[0x0][0x1f8], RZ ;  /* 0x00007e0000027a10 */ /* 0x040fe60007fde0ff */
[----:B------:R-:W-:Y:S02]  /*6b90*/  IADD3 R30, P5, R0, 0x80, RZ ;  /* 0x00000080001e7810 */ /* 0x000fe40007fbe0ff */
[----:B------:R-:W-:Y:S02]  /*6ba0*/  IADD3.X R3, R28, c[0x0][0x1fc], RZ, P6, !PT ;  /* 0x00007f001c037a10 */ /* 0x000fe400037fe4ff */
[----:B------:R-:W-:Y:S03]  /*6bb0*/  IADD3 R36, P6, R0, 0x100, RZ ;  /* 0x0000010000247810 */ /* 0x000fe60007fde0ff */
[----:B------:R-:W-:Y:S01]  /*6bc0*/  @!PT LDS RZ, [RZ] ;  /* 0x00000000fffff984 */ /* 0x000fe20000000800 */
[----:B------:R-:W-:Y:S01]  /*6bd0*/  @!PT LDS RZ, [RZ] ;  /* 0x00000000fffff984 */ /* 0x000fe20000000800 */
[----:B------:R-:W-:Y:S01]  /*6be0*/  @!PT LDS RZ, [RZ] ;  /* 0x00000000fffff984 */ /* 0x000fe20000000800 */
[----:B------:R2:W-:Y:S01]  /*6bf0*/  LDGSTS.E.BYPASS.LTC128B.128 [R250+0x100], [R2.64], !P1 ;  /* 0x0010000002fa7fae */ /* 0x0005e2000c901d48 */
[----:B------:R-:W-:Y:S02]  /*6c00*/  IADD3 R30, P0, R30, c[0x0][0x1f8], RZ ;  /* 0x00007e001e1e7a10 */ /* 0x000fe40007f1e0ff */
[----:B------:R-:W-:Y:S02]  /*6c10*/  P2R R20, PR, RZ, 0x40 ;  /* 0x00000040ff147803 */ /* 0x000fe40000000000 */
[--C-:B------:R-:W-:Y:S02]  /*6c20*/  IADD3.X R31, RZ, c[0x0][0x1fc], R28.reuse, P0, P5 ;  /* 0x00007f00ff1f7a10 */ /* 0x100fe400007ea41c */
[----:B------:R-:W-:Y:S02]  /*6c30*/  IADD3 R36, P0, R36, c[0x0][0x1f8], RZ ;  /* 0x00007e0024247a10 */ /* 0x000fe40007f1e0ff */
[----:B------:R-:W-:Y:S01]  /*6c40*/  ISETP.NE.AND P5, PT, R20, RZ, PT ;  /* 0x000000ff1400720c */ /* 0x000fe20003fa5270 */
[----:B------:R3:W-:Y:S01]  /*6c50*/  LDGSTS.E.BYPASS.LTC128B.128 [R250+0x3100], [R30.64], !P4 ;  /* 0x031000001efa7fae */ /* 0x0007e2000e101d48 */
[C---:B----4-:R-:W-:Y:S01]  /*6c60*/  HMMA.16816.F32.BF16 R20, R48.reuse, R24, RZ ;  /* 0x000000183014723c */ /* 0x050fe200000418ff */
[----:B------:R-:W-:Y:S02]  /*6c70*/  IADD3 R0, P6, R0, 0x180, RZ ;  /* 0x0000018000007810 */ /* 0x000fe40007fde0ff */
[--C-:B------:R-:W-:Y:S02]  /*6c80*/  IADD3.X R37, RZ, c[0x0][0x1fc], R28.reuse, P0, P5 ;  /* 0x00007f00ff257a10 */ /* 0x100fe400007ea41c */
[----:B------:R-:W-:Y:S03]  /*6c90*/  IADD3 R38, P5, R0, c[0x0][0x1f8], RZ ;  /* 0x00007e0000267a10 */ /* 0x000fe60007fbe0ff */
[C---:B------:R-:W-:Y:S01]  /*6ca0*/  HMMA.16816.F32.BF16 R24, R48.reuse, R26, RZ ;  /* 0x0000001a3018723c */ /* 0x040fe200000418ff */
[----:B------:R4:W-:Y:S03]  /*6cb0*/  LDGSTS.E.BYPASS.LTC128B.128 [R250+0x6100], [R36.64], !P3 ;  /* 0x0610000024fa7fae */ /* 0x0009e6000d901d48 */
[----:B------:R-:W-:Y:S02]  /*6cc0*/  IADD3.X R39, RZ, c[0x0][0x1fc], R28, P5, P6 ;  /* 0x00007f00ff277a10 */ /* 0x000fe40002fec41c */
[----:B--2---:R-:W-:Y:S03]  /*6cd0*/  IADD3 R2, P0, R2, UR4, RZ ;  /* 0x0000000402027c10 */ /* 0x004fe6000ff1e0ff */
[----:B------:R2:W-:Y:S03]  /*6ce0*/  LDGSTS.E.BYPASS.LTC128B.128 [R250+0x9100], [R38.64], !P2 ;  /* 0x0910000026fa7fae */ /* 0x0005e6000d101d48 */
[----:B------:R-:W-:Y:S05]  /*6cf0*/  IADD3.X R3, R3, UR5, RZ, P0, !PT ;  /* 0x0000000503037c10 */ /* 0x000fea00087fe4ff */
[----:B------:R1:W-:Y:S01]  /*6d00*/  LDGSTS.E.BYPASS.LTC128B.128 [R250+0x1100], [R2.64], !P1 ;  /* 0x0110000002fa7fae */ /* 0x0003e2000c901d48 */
[C---:B---3--:R-:W-:Y:S05]  /*6d10*/  HMMA.16816.F32.BF16 R28, R48.reuse, R32, RZ ;  /* 0x00000020301c723c */ /* 0x048fea00000418ff */
[----:B------:R3:W-:Y:S03]  /*6d20*/  LDGSTS.E.BYPASS.LTC128B.128 [R250+0x4100], [R2.64+0x80], !P4 ;  /* 0x0410008002fa7fae */ /* 0x0007e6000e101d48 */
[C---:B------:R-:W-:Y:S03]  /*6d30*/  HMMA.16816.F32.BF16 R32, R48.reuse, R34, RZ ;  /* 0x000000223020723c */ /* 0x040fe600000418ff */
[----:B------:R3:W-:Y:S01]  /*6d40*/  LDGSTS.E.BYPASS.LTC128B.128 [R250+0x7100], [R2.64+0x100], !P3 ;  /* 0x0710010002fa7fae */ /* 0x0007e2000d901d48 */
[----:B----4-:R-:W-:Y:S04]  /*6d50*/  IADD3 R36, P0, R2, UR4, RZ ;  /* 0x0000000402247c10 */ /* 0x010fe8000ff1e0ff */
[----:B------:R-:W-:Y:S01]  /*6d60*/  IADD3.X R37, R3, UR5, RZ, P0, !PT ;  /* 0x0000000503257c10 */ /* 0x000fe200087fe4ff */
[----:B------:R3:W-:Y:S01]  /*6d70*/  LDGSTS.E.BYPASS.LTC128B.128 [R250+0xa100], [R2.64+0x180], !P2 ;  /* 0x0a10018002fa7fae */ /* 0x0007e2000d101d48 */
[C---:B------:R-:W-:Y:S02]  /*6d80*/  ISETP.GT.AND P0, PT, R251.reuse, RZ, PT ;  /* 0x000000fffb00720c */ /* 0x040fe40003f04270 */
[----:B------:R-:W-:Y:S03]  /*6d90*/  IADD3 R251, R251, -0x1, RZ ;  /* 0xfffffffffbfb7810 */ /* 0x000fe60007ffe0ff */
[----:B------:R2:W-:Y:S06]  /*6da0*/  LDGSTS.E.BYPASS.LTC128B.128 [R250+0x2100], [R36.64], !P1 ;  /* 0x0210000024fa7fae */ /* 0x0005ec000c901d48 */
[----:B------:R2:W-:Y:S06]  /*6db0*/  LDGSTS.E.BYPASS.LTC128B.128 [R250+0x5100], [R36.64+0x80], !P4 ;  /* 0x0510008024fa7fae */ /* 0x0005ec000e101d48 */
[----:B------:R2:W-:Y:S06]  /*6dc0*/  LDGSTS.E.BYPASS.LTC128B.128 [R250+0x8100], [R36.64+0x100], !P3 ;  /* 0x0810010024fa7fae */ /* 0x0005ec000d901d48 */
[----:B------:R2:W-:Y:S06]  /*6dd0*/  LDGSTS.E.BYPASS.LTC128B.128 [R250+0xb100], [R36.64+0x180], !P2 ;  /* 0x0b10018024fa7fae */ /* 0x0005ec000d101d48 */
[----:B------:R-:W0:Y:S01]  /*6de0*/  LDGDEPBAR ;  /* 0x00000000000079af */ /* 0x000e220000000000 */
[C---:B--2---:R-:W-:Y:S08]  /*6df0*/  HMMA.16816.F32.BF16 R36, R48.reuse, R40, RZ ;  /* 0x000000283024723c */ /* 0x044ff000000418ff */
[C---:B------:R-:W-:Y:S08]  /*6e00*/  HMMA.16816.F32.BF16 R40, R48.reuse, R42, RZ ;  /* 0x0000002a3028723c */ /* 0x040ff000000418ff */
[C---:B------:R-:W-:Y:S08]  /*6e10*/  HMMA.16816.F32.BF16 R44, R48.reuse, R184, RZ ;  /* 0x000000b8302c723c */ /* 0x040ff000000418ff */
[----:B------:R-:W-:Y:S01]  /*6e20*/  HMMA.16816.F32.BF16 R48, R48, R186, RZ ;  /* 0x000000ba3030723c */ /* 0x000fe200000418ff */
[----:B------:R-:W-:Y:S07]  /*6e30*/  LDSM.16.M88.4 R184, [R225] ;  /* 0x00000000e1b8783b */ /* 0x000fee0000000200 */
[C---:B-1----:R-:W-:Y:S08]  /*6e40*/  HMMA.16816.F32.BF16 R4, R188.reuse, R192, R4 ;  /* 0x000000c0bc04723c */ /* 0x042ff00000041804 */
[C---:B------:R-:W-:Y:S01]  /*6e50*/  HMMA.16816.F32.BF16 R8, R188.reuse, R194, R8 ;  /* 0x000000c2bc08723c */ /* 0x040fe20000041808 */
[----:B------:R-:W1:Y:S07]  /*6e60*/  LDSM.16.M88.4 R192, [R221+0xc100] ;  /* 0x00c10000ddc0783b */ /* 0x000e6e0000000200 */
[C---:B------:R-:W-:Y:S08]  /*6e70*/  HMMA.16816.F32.BF16 R12, R188.reuse, R196, R12 ;  /* 0x000000c4bc0c723c */ /* 0x040ff0000004180c */
[C---:B------:R-:W-:Y:S01]  /*6e80*/  HMMA.16816.F32.BF16 R16, R188.reuse, R198, R16 ;  /* 0x000000c6bc10723c */ /* 0x040fe20000041810 */
[----:B------:R-:W2:Y:S07]  /*6e90*/  LDSM.16.M88.4 R196, [R221+0xc900] ;  /* 0x00c90000ddc4783b */ /* 0x000eae0000000200 */
[C---:B------:R-:W-:Y:S08]  /*6ea0*/  HMMA.16816.F32.BF16 R20, R188.reuse, R200, R20 ;  /* 0x000000c8bc14723c */ /* 0x040ff00000041814 */
[C---:B------:R-:W-:Y:S01]  /*6eb0*/  HMMA.16816.F32.BF16 R24, R188.reuse, R202, R24 ;  /* 0x000000cabc18723c */ /* 0x040fe20000041818 */
[----:B------:R-:W4:Y:S07]  /*6ec0*/  LDSM.16.M88.4 R200, [R221+0xd100] ;  /* 0x00d10000ddc8783b */ /* 0x000f2e0000000200 */
[C---:B------:R-:W-:Y:S08]  /*6ed0*/  HMMA.16816.F32.BF16 R28, R188.reuse, R204, R28 ;  /* 0x000000ccbc1c723c */ /* 0x040ff0000004181c */
[C---:B------:R-:W-:Y:S01]  /*6ee0*/  HMMA.16816.F32.BF16 R32, R188.reuse, R206, R32 ;  /* 0x000000cebc20723c */ /* 0x040fe20000041820 */
[----:B------:R-:W2:Y:S07]  /*6ef0*/  LDSM.16.M88.4 R204, [R221+0xd900] ;  /* 0x00d90000ddcc783b */ /* 0x000eae0000000200 */
[C---:B------:R-:W-:Y:S08]  /*6f00*/  HMMA.16816.F32.BF16 R36, R188.reuse, R208, R36 ;  /* 0x000000d0bc24723c */ /* 0x040ff00000041824 */
[C---:B------:R-:W-:Y:S01]  /*6f10*/  HMMA.16816.F32.BF16 R40, R188.reuse, R210, R40 ;  /* 0x000000d2bc28723c */ /* 0x040fe20000041828 */
[----:B------:R-:W-:Y:S07]  /*6f20*/  LDSM.16.M88.4 R208, [R221+0xe900] ;  /* 0x00e90000ddd0783b */ /* 0x000fee0000000200 */
[C---:B------:R-:W-:Y:S01]  /*6f30*/  HMMA.16816.F32.BF16 R44, R188.reuse, R212, R44 ;  /* 0x000000d4bc2c723c */ /* 0x040fe2000004182c */
[----:B------:R-:W3:Y:S07]  /*6f40*/  LDL.64 R212, [R1+0x30] ;  /* 0x0000300001d47983 */ /* 0x000eee0000100a00 */
[----:B------:R-:W-:Y:S01]  /*6f50*/  HMMA.16816.F32.BF16 R48, R188, R214, R48 ;  /* 0x000000d6bc30723c */ /* 0x000fe20000041830 */
[----:B------:R-:W4:Y:S06]  /*6f60*/  LDSM.16.M88.4 R188, [R221+0xe100] ;  /* 0x00e10000ddbc783b */ /* 0x000f2c0000000200 */
[----:B------:R-:W3:Y:S01]  /*6f70*/  LDL.64 R214, [R1+0x20] ;  /* 0x0000200001d67983 */ /* 0x000ee20000100a00 */
[C---:B-1----:R-:W-:Y:S08]  /*6f80*/  HMMA.16816.F32.BF16 R4, R184.reuse, R192, R4 ;  /* 0x000000c0b804723c */ /* 0x042ff00000041804 */
[C---:B------:R-:W-:Y:S01]  /*6f90*/  HMMA.16816.F32.BF16 R8, R184.reuse, R194, R8 ;  /* 0x000000c2b808723c */ /* 0x040fe20000041808 */
[----:B------:R-:W-:Y:S07]  /*6fa0*/  LDSM.16.M88.4 R192, [R220] ;  /* 0x00000000dcc0783b */ /* 0x000fee0000000200 */
[C---:B--2---:R-:W-:Y:S08]  /*6fb0*/  HMMA.16816.F32.BF16 R12, R184.reuse, R196, R12 ;  /* 0x000000c4b80c723c */ /* 0x044ff0000004180c */
[C---:B------:R-:W-:Y:S01]  /*6fc0*/  HMMA.16816.F32.BF16 R16, R184.reuse, R198, R16 ;  /* 0x000000c6b810723c */ /* 0x040fe20000041810 */
[----:B------:R-:W-:Y:S07]  /*6fd0*/  LDSM.16.M88.4 R196, [R220+0x800] ;  /* 0x00080000dcc4783b */ /* 0x000fee0000000200 */
[C---:B----4-:R-:W-:Y:S08]  /*6fe0*/  HMMA.16816.F32.BF16 R20, R184.reuse, R200, R20 ;  /* 0x000000c8b814723c */ /* 0x050ff00000041814 */
[C---:B------:R-:W-:Y:S01]  /*6ff0*/  HMMA.16816.F32.BF16 R24, R184.reuse, R202, R24 ;  /* 0x000000cab818723c */ /* 0x040fe20000041818 */
[----:B------:R-:W-:Y:S07]  /*7000*/  LDSM.16.M88.4 R200, [R220+0x1000] ;  /* 0x00100000dcc8783b */ /* 0x000fee0000000200 */
[C---:B------:R-:W-:Y:S08]  /*7010*/  HMMA.16816.F32.BF16 R28, R184.reuse, R204, R28 ;  /* 0x000000ccb81c723c */ /* 0x040ff0000004181c */
[C---:B------:R-:W-:Y:S01]  /*7020*/  HMMA.16816.F32.BF16 R32, R184.reuse, R206, R32 ;  /* 0x000000ceb820723c */ /* 0x040fe20000041820 */
[----:B------:R-:W-:Y:S07]  /*7030*/  LDSM.16.M88.4 R204, [R220+0x1800] ;  /* 0x00180000dccc783b */ /* 0x000fee0000000200 */
[C---:B------:R-:W-:Y:S08]  /*7040*/  HMMA.16816.F32.BF16 R36, R184.reuse, R188, R36 ;  /* 0x000000bcb824723c */ /* 0x040ff00000041824 */
[C---:B------:R-:W-:Y:S01]  /*7050*/  HMMA.16816.F32.BF16 R40, R184.reuse, R190, R40 ;  /* 0x000000beb828723c */ /* 0x040fe20000041828 */
[----:B------:R-:W1:Y:S07]  /*7060*/  LDSM.16.M88.4 R188, [R224] ;  /* 0x00000000e0bc783b */ /* 0x000e6e0000000200 */
[C---:B------:R-:W-:Y:S08]  /*7070*/  HMMA.16816.F32.BF16 R44, R184.reuse, R208, R44 ;  /* 0x000000d0b82c723c */ /* 0x040ff0000004182c */
[----:B------:R-:W-:Y:S01]  /*7080*/  HMMA.16816.F32.BF16 R48, R184, R210, R48 ;  /* 0x000000d2b830723c */ /* 0x000fe20000041830 */
[----:B------:R-:W2:Y:S06]  /*7090*/  LDSM.16.M88.4 R184, [R220+0x2000] ;  /* 0x00200000dcb8783b */ /* 0x000eac0000000200 */
[----:B------:R-:W4:Y:S01]  /*70a0*/  LDSM.16.M88.4 R208, [R220+0x2800] ;  /* 0x00280000dcd0783b */ /* 0x000f220000000200 */
        /* <DEDUP_REMOVED lines=12> */
[C---:B--2---:R-:W-:Y:S08]  /*7170*/  HMMA.16816.F32.BF16 R36, R188.reuse, R184, R36 ;  /* 0x000000b8bc24723c */ /* 0x044ff00000041824 */
[C---:B------:R-:W-:Y:S01]  /*7180*/  HMMA.16816.F32.BF16 R40, R188.reuse, R186, R40 ;  /* 0x000000babc28723c */ /* 0x040fe20000041828 */
[----:B------:R-:W1:Y:S07]  /*7190*/  LDSM.16.M88.4 R184, [R223+0x4000] ;  /* 0x00400000dfb8783b */ /* 0x000e6e0000000200 */
[C---:B----4-:R-:W-:Y:S08]  /*71a0*/  HMMA.16816.F32.BF16 R44, R188.reuse, R208, R44 ;  /* 0x000000d0bc2c723c */ /* 0x050ff0000004182c */
[----:B------:R-:W-:Y:S01]  /*71b0*/  HMMA.16816.F32.BF16 R48, R188, R210, R48 ;  /* 0x000000d2bc30723c */ /* 0x000fe20000041830 */
[----:B------:R-:W2:Y:S06]  /*71c0*/  LDSM.16.M88.4 R188, [R167+0x11100] ;  /* 0x01110000a7bc783b */ /* 0x000eac0000000200 */
[----:B------:R-:W4:Y:S01]  /*71d0*/  LDSM.16.M88.4 R208, [R167+0x11900] ;  /* 0x01190000a7d0783b */ /* 0x000f220000000200 */
[C---:B-1----:R-:W-:Y:S08]  /*71e0*/  HMMA.16816.F32.BF16 R4, R184.reuse, R192, R4 ;  /* 0x000000c0b804723c */ /* 0x042ff00000041804 */
[C---:B------:R-:W-:Y:S01]  /*71f0*/  HMMA.16816.F32.BF16 R8, R184.reuse, R194, R8 ;  /* 0x000000c2b808723c */ /* 0x040fe20000041808 */
[----:B------:R-:W-:Y:S07]  /*7200*/  LDSM.16.M88.4 R192, [R244] ;  /* 0x00000000f4c0783b */ /* 0x000fee0000000200 */
[C---:B------:R-:W-:Y:S08]  /*7210*/  HMMA.16816.F32.BF16 R12, R184.reuse, R196, R12 ;  /* 0x000000c4b80c723c */ /* 0x040ff0000004180c */
        /* <DEDUP_REMOVED lines=8> */
[C---:B--2---:R-:W-:Y:S08]  /*72a0*/  HMMA.16816.F32.BF16 R36, R184.reuse, R188, R36 ;  /* 0x000000bcb824723c */ /* 0x044ff00000041824 */
[C---:B------:R-:W-:Y:S01]  /*72b0*/  HMMA.16816.F32.BF16 R40, R184.reuse, R190, R40 ;  /* 0x000000beb828723c */ /* 0x040fe20000041828 */
[----:B------:R-:W1:Y:S07]  /*72c0*/  LDSM.16.M88.4 R188, [R222+0x4000] ;  /* 0x00400000debc783b */ /* 0x000e6e0000000200 */
[C---:B----4-:R-:W-:Y:S08]  /*72d0*/  HMMA.16816.F32.BF16 R44, R184.reuse, R208, R44 ;  /* 0x000000d0b82c723c */ /* 0x050ff0000004182c */
[----:B------:R-:W-:Y:S01]  /*72e0*/  HMMA.16816.F32.BF16 R48, R184, R210, R48 ;  /* 0x000000d2b830723c */ /* 0x000fe20000041830 */
[----:B------:R-:W2:Y:S06]  /*72f0*/  LDSM.16.M88.4 R184, [R240] ;  /* 0x00000000f0b8783b */ /* 0x000eac0000000200 */
[----:B------:R-:W4:Y:S01]  /*7300*/  LDSM.16.M88.4 R208, [R239] ;  /* 0x00000000efd0783b */ /* 0x000f220000000200 */
        /* <DEDUP_REMOVED lines=138> */
[----:B------:R-:W1:Y:S07]  /*7bb0*/  LDSM.16.M88.4 R196, [R232] ;  /* 0x00000000e8c4783b */ /* 0x000e6e0000000200 */
[C---:B------:R-:W-:Y:S08]  /*7bc0*/  HMMA.16816.F32.BF16 R20, R184.reuse, R200, R20 ;  /* 0x000000c8b814723c */ /* 0x040ff00000041814 */
[C---:B------:R-:W-:Y:S01]  /*7bd0*/  HMMA.16816.F32.BF16 R24, R184.reuse, R202, R24 ;  /* 0x000000cab818723c */ /* 0x040fe20000041818 */
[----:B------:R-:W1:Y:S07]  /*7be0*/  LDSM.16.M88.4 R200, [R231] ;  /* 0x00000000e7c8783b */ /* 0x000e6e0000000200 */
[C---:B------:R-:W-:Y:S08]  /*7bf0*/  HMMA.16816.F32.BF16 R28, R184.reuse, R204, R28 ;  /* 0x000000ccb81c723c */ /* 0x040ff0000004181c */
[C---:B------:R-:W-:Y:S01]  /*7c00*/  HMMA.16816.F32.BF16 R32, R184.reuse, R206, R32 ;  /* 0x000000ceb820723c */ /* 0x040fe20000041820 */
[----:B------:R-:W-:Y:S07]  /*7c10*/  LDSM.16.M88.4 R204, [R229] ;  /* 0x00000000e5cc783b */ /* 0x000fee0000000200 */
[C---:B--2---:R-:W-:Y:S08]  /*7c20*/  HMMA.16816.F32.BF16 R36, R184.reuse, R188, R36 ;  /* 0x000000bcb824723c */ /* 0x044ff00000041824 */
[C---:B------:R-:W-:Y:S01]  /*7c30*/  HMMA.16816.F32.BF16 R40, R184.reuse, R190, R40 ;  /* 0x000000beb828723c */ /* 0x040fe20000041828 */
[----:B------:R-:W2:Y:S07]  /*7c40*/  LDSM.16.M88.4 R188, [R230] ;  /* 0x00000000e6bc783b */ /* 0x000eae0000000200 */
[C---:B----4-:R-:W-:Y:S08]  /*7c50*/  HMMA.16816.F32.BF16 R44, R184.reuse, R208, R44 ;  /* 0x000000d0b82c723c */ /* 0x050ff0000004182c */
[----:B------:R-:W-:Y:S01]  /*7c60*/  HMMA.16816.F32.BF16 R48, R184, R210, R48 ;  /* 0x000000d2b830723c */ /* 0x000fe20000041830 */
[----:B------:R-:W4:Y:S06]  /*7c70*/  LDSM.16.M88.4 R184, [R228] ;  /* 0x00000000e4b8783b */ /* 0x000f2c0000000200 */
[----:B------:R-:W-:Y:S01]  /*7c80*/  LDSM.16.M88.4 R208, [R221+0x15900] ;  /* 0x01590000ddd0783b */ /* 0x000fe20000000200 */
[C---:B-1----:R-:W-:Y:S08]  /*7c90*/  HMMA.16816.F32.BF16 R4, R192.reuse, R196, R4 ;  /* 0x000000c4c004723c */ /* 0x042ff00000041804 */
[C---:B------:R-:W-:Y:S01]  /*7ca0*/  HMMA.16816.F32.BF16 R8, R192.reuse, R198, R8 ;  /* 0x000000c6c008723c */ /* 0x040fe20000041808 */
[----:B------:R-:W1:Y:S07]  /*7cb0*/  LDSM.16.M88.4 R196, [R227] ;  /* 0x00000000e3c4783b */ /* 0x000e6e0000000200 */
[C---:B------:R-:W-:Y:S08]  /*7cc0*/  HMMA.16816.F32.BF16 R12, R192.reuse, R200, R12 ;  /* 0x000000c8c00c723c */ /* 0x040ff0000004180c */
[C---:B------:R-:W-:Y:S01]  /*7cd0*/  HMMA.16816.F32.BF16 R16, R192.reuse, R202, R16 ;  /* 0x000000cac010723c */ /* 0x040fe20000041810 */
[----:B------:R-:W-:Y:S07]  /*7ce0*/  LDSM.16.M88.4 R200, [R221+0x15100] ;  /* 0x01510000ddc8783b */ /* 0x000fee0000000200 */
[C---:B--2---:R-:W-:Y:S08]  /*7cf0*/  HMMA.16816.F32.BF16 R20, R192.reuse, R188, R20 ;  /* 0x000000bcc014723c */ /* 0x044ff00000041814 */
[C---:B------:R-:W-:Y:S01]  /*7d00*/  HMMA.16816.F32.BF16 R24, R192.reuse, R190, R24 ;  /* 0x000000bec018723c */ /* 0x040fe20000041818 */
[----:B------:R-:W2:Y:S07]  /*7d10*/  LDSM.16.M88.4 R188, [R225+0xc000] ;  /* 0x00c00000e1bc783b */ /* 0x000eae0000000200 */
[C---:B------:R-:W-:Y:S08]  /*7d20*/  HMMA.16816.F32.BF16 R28, R192.reuse, R204, R28 ;  /* 0x000000ccc01c723c */ /* 0x040ff0000004181c */
[C---:B------:R-:W-:Y:S01]  /*7d30*/  HMMA.16816.F32.BF16 R32, R192.reuse, R206, R32 ;  /* 0x000000cec020723c */ /* 0x040fe20000041820 */
[----:B------:R-:W3:Y:S07]  /*7d40*/  LDSM.16.M88.4 R204, [R221+0x16100] ;  /* 0x01610000ddcc783b */ /* 0x000eee0000000200 */
[C---:B----4-:R-:W-:Y:S08]  /*7d50*/  HMMA.16816.F32.BF16 R36, R192.reuse, R184, R36 ;  /* 0x000000b8c024723c */ /* 0x050ff00000041824 */
[C---:B------:R-:W-:Y:S01]  /*7d60*/  HMMA.16816.F32.BF16 R40, R192.reuse, R186, R40 ;  /* 0x000000bac028723c */ /* 0x040fe20000041828 */
[----:B------:R-:W4:Y:S07]  /*7d70*/  LDSM.16.M88.4 R184, [R221+0x16900] ;  /* 0x01690000ddb8783b */ /* 0x000f2e0000000200 */
[C---:B-1----:R-:W-:Y:S08]  /*7d80*/  HMMA.16816.F32.BF16 R44, R192.reuse, R196, R44 ;  /* 0x000000c4c02c723c */ /* 0x042ff0000004182c */
[----:B------:R-:W-:Y:S01]  /*7d90*/  HMMA.16816.F32.BF16 R48, R192, R198, R48 ;  /* 0x000000c6c030723c */ /* 0x000fe20000041830 */
[----:B------:R-:W1:Y:S06]  /*7da0*/  LDSM.16.M88.4 R192, [R221+0x17100] ;  /* 0x01710000ddc0783b */ /* 0x000e6c0000000200 */
[----:B------:R-:W1:Y:S01]  /*7db0*/  LDSM.16.M88.4 R196, [R221+0x17900] ;  /* 0x01790000ddc4783b */ /* 0x000e620000000200 */
[C---:B--2---:R-:W-:Y:S08]  /*7dc0*/  HMMA.16816.F32.BF16 R4, R188.reuse, R200, R4 ;  /* 0x000000c8bc04723c */ /* 0x044ff00000041804 */
[C---:B------:R-:W-:Y:S01]  /*7dd0*/  HMMA.16816.F32.BF16 R8, R188.reuse, R202, R8 ;  /* 0x000000cabc08723c */ /* 0x040fe20000041808 */
[----:B------:R-:W-:Y:S07]  /*7de0*/  LDSM.16.M88.4 R200, [R224+0xc000] ;  /* 0x00c00000e0c8783b */ /* 0x000fee0000000200 */
[C---:B------:R-:W-:Y:S08]  /*7df0*/  HMMA.16816.F32.BF16 R12, R188.reuse, R208, R12 ;  /* 0x000000d0bc0c723c */ /* 0x040ff0000004180c */
[C---:B------:R-:W-:Y:S01]  /*7e00*/  HMMA.16816.F32.BF16 R16, R188.reuse, R210, R16 ;  /* 0x000000d2bc10723c */ /* 0x040fe20000041810 */
[----:B------:R-:W2:Y:S07]  /*7e10*/  LDSM.16.M88.4 R208, [R220+0x9000] ;  /* 0x00900000dcd0783b */ /* 0x000eae0000000200 */
[C---:B---3--:R-:W-:Y:S08]  /*7e20*/  HMMA.16816.F32.BF16 R20, R188.reuse, R204, R20 ;  /* 0x000000ccbc14723c */ /* 0x048ff00000041814 */
[C---:B------:R-:W-:Y:S01]  /*7e30*/  HMMA.16816.F32.BF16 R24, R188.reuse, R206, R24 ;  /* 0x000000cebc18723c */ /* 0x040fe20000041818 */
[----:B------:R-:W3:Y:S07]  /*7e40*/  LDSM.16.M88.4 R204, [R220+0x9800] ;  /* 0x00980000dccc783b */ /* 0x000eee0000000200 */
[C---:B----4-:R-:W-:Y:S08]  /*7e50*/  HMMA.16816.F32.BF16 R28, R188.reuse, R184, R28 ;  /* 0x000000b8bc1c723c */ /* 0x050ff0000004181c */
[C---:B------:R-:W-:Y:S01]  /*7e60*/  HMMA.16816.F32.BF16 R32, R188.reuse, R186, R32 ;  /* 0x000000babc20723c */ /* 0x040fe20000041820 */
[----:B------:R-:W4:Y:S07]  /*7e70*/  LDSM.16.M88.4 R184, [R220+0xa000] ;  /* 0x00a00000dcb8783b */ /* 0x000f2e0000000200 */
[C---:B-1----:R-:W-:Y:S08]  /*7e80*/  HMMA.16816.F32.BF16 R36, R188.reuse, R192, R36 ;  /* 0x000000c0bc24723c */ /* 0x042ff00000041824 */
[C---:B------:R-:W-:Y:S01]  /*7e90*/  HMMA.16816.F32.BF16 R40, R188.reuse, R194, R40 ;  /* 0x000000c2bc28723c */ /* 0x040fe20000041828 */
[----:B------:R-:W-:Y:S07]  /*7ea0*/  LDSM.16.M88.4 R192, [R220+0xb000] ;  /* 0x00b00000dcc0783b */ /* 0x000fee0000000200 */
[C---:B------:R-:W-:Y:S08]  /*7eb0*/  HMMA.16816.F32.BF16 R44, R188.reuse, R196, R44 ;  /* 0x000000c4bc2c723c */ /* 0x040ff0000004182c */
[----:B------:R-:W-:Y:S01]  /*7ec0*/  HMMA.16816.F32.BF16 R48, R188, R198, R48 ;  /* 0x000000c6bc30723c */ /* 0x000fe20000041830 */
[----:B------:R-:W1:Y:S07]  /*7ed0*/  LDSM.16.M88.4 R188, [R220+0xa800] ;  /* 0x00a80000dcbc783b */ /* 0x000e6e0000000200 */
[C---:B--2---:R-:W-:Y:S08]  /*7ee0*/  HMMA.16816.F32.BF16 R4, R200.reuse, R208, R4 ;  /* 0x000000d0c804723c */ /* 0x044ff00000041804 */
[C---:B------:R-:W-:Y:S08]  /*7ef0*/  HMMA.16816.F32.BF16 R8, R200.reuse, R210, R8 ;  /* 0x000000d2c808723c */ /* 0x040ff00000041808 */
[C---:B---3--:R-:W-:Y:S08]  /*7f00*/  HMMA.16816.F32.BF16 R12, R200.reuse, R204, R12 ;  /* 0x000000ccc80c723c */ /* 0x048ff0000004180c */
[C---:B------:R-:W-:Y:S04]  /*7f10*/  HMMA.16816.F32.BF16 R16, R200.reuse, R206, R16 ;  /* 0x000000cec810723c */ /* 0x040fe80000041810 */
[----:B------:R-:W-:Y:S02]  /*7f20*/  FMNMX.FTZ R0, R4, R165, !PT ;  /* 0x000000a504007209 */ /* 0x000fe40007810000 */
[----:B------:R-:W-:Y:S02]  /*7f30*/  FMNMX.FTZ R2, R6, R166, !PT ;  /* 0x000000a606027209 */ /* 0x000fe40007810000 */
[C---:B----4-:R-:W-:Y:S04]  /*7f40*/  HMMA.16816.F32.BF16 R20, R200.reuse, R184, R20 ;  /* 0x000000b8c814723c */ /* 0x050fe80000041814 */
[----:B------:R-:W-:Y:S02]  /*7f50*/  FMNMX.FTZ R0, R5, R0, !PT ;  /* 0x0000000005007209 */ /* 0x000fe40007810000 */
[----:B------:R-:W-:Y:S02]  /*7f60*/  FMNMX.FTZ R2, R7, R2, !PT ;  /* 0x0000000207027209 */ /* 0x000fe40007810000 */
[C---:B------:R-:W-:Y:S01]  /*7f70*/  HMMA.16816.F32.BF16 R24, R200.reuse, R186, R24 ;  /* 0x000000bac818723c */ /* 0x040fe20000041818 */
[----:B------:R-:W2:Y:S01]  /*7f80*/  LDSM.16.M88.4 R184, [R220+0xb800] ;  /* 0x00b80000dcb8783b */ /* 0x000ea20000000200 */
[----:B------:R-:W-:Y:S04]  /*7f90*/  DEPBAR.LE SB0, 0x0 ;  /* 0x000080000000791a */ /* 0x000fe80000000000 */
[----:B------:R-:W-:Y:S01]  /*7fa0*/  FMNMX.FTZ R0, R8, R0, !PT ;  /* 0x0000000008007209 */ /* 0x000fe20007810000 */
[----:B------:R-:W-:Y:S01]  /*7fb0*/  BAR.SYNC.DEFER_BLOCKING 0x0 ;  /* 0x0000000000007b1d */ /* 0x000fe20000010000 */
[C---:B-1----:R-:W-:Y:S05]  /*7fc0*/  HMMA.16816.F32.BF16 R28, R200.reuse, R188, R28 ;  /* 0x000000bcc81c723c */ /* 0x042fea000004181c */
[----:B------:R-:W-:Y:S02]  /*7fd0*/  FMNMX.FTZ R0, R9, R0, !PT ;  /* 0x0000000009007209 */ /* 0x000fe40007810000 */
[----:B------:R-:W-:Y:S01]  /*7fe0*/  FMNMX.FTZ R2, R10, R2, !PT ;  /* 0x000000020a027209 */ /* 0x000fe20007810000 */
[C---:B------:R-:W-:Y:S01]  /*7ff0*/  HMMA.16816.F32.BF16 R32, R200.reuse, R190, R32 ;  /* 0x000000bec820723c */ /* 0x040fe20000041820 */
[----:B------:R-:W-:Y:S03]  /*8000*/  MOV R188, c[0x0][0x1e0] ;  /* 0x0000780000bc7a02 */ /* 0x000fe60000000f00 */
[----:B------:R-:W-:Y:S02]  /*8010*/  FMNMX.FTZ R0, R12, R0, !PT ;  /* 0x000000000c007209 */ /* 0x000fe40007810000 */
[----:B------:R-:W-:Y:S02]  /*8020*/  FMNMX.FTZ R2, R11, R2, !PT ;  /* 0x000000020b027209 */ /* 0x000fe40007810000 */
[C---:B------:R-:W-:Y:S01]  /*8030*/  HMMA.16816.F32.BF16 R36, R200.reuse, R192, R36 ;  /* 0x000000c0c824723c */ /* 0x040fe20000041824 */
[----:B------:R-:W-:Y:S03]  /*8040*/  MOV R189, c[0x0][0x1e4] ;  /* 0x0000790000bd7a02 */ /* 0x000fe60000000f00 */
[----:B------:R-:W-:Y:S02]  /*8050*/  FMNMX.FTZ R0, R13, R0, !PT ;  /* 0x000000000d007209 */ /* 0x000fe40007810000 */
[----:B------:R-:W-:Y:S02]  /*8060*/  FMNMX.FTZ R2, R14, R2, !PT ;  /* 0x000000020e027209 */ /* 0x000fe40007810000 */
[C---:B------:R-:W-:Y:S04]  /*8070*/  HMMA.16816.F32.BF16 R40, R200.reuse, R194, R40 ;  /* 0x000000c2c828723c */ /* 0x040fe80000041828 */
[----:B------:R-:W-:Y:S02]  /*8080*/  FMNMX.FTZ R0, R16, R0, !PT ;  /* 0x0000000010007209 */ /* 0x000fe40007810000 */
[----:B------:R-:W-:Y:S02]  /*8090*/  FMNMX.FTZ R2, R15, R2, !PT ;  /* 0x000000020f027209 */ /* 0x000fe40007810000 */
[----:B------:R-:W-:Y:S01]  /*80a0*/  FMNMX.FTZ R0, R17, R0, !PT ;  /* 0x0000000011007209 */ /* 0x000fe20007810000 */
[C---:B--2---:R-:W-:Y:S03]  /*80b0*/  HMMA.16816.F32.BF16 R44, R200.reuse, R184, R44 ;  /* 0x000000b8c82c723c */ /* 0x044fe6000004182c */
[----:B------:R-:W-:Y:S02]  /*80c0*/  FMNMX.FTZ R0, R20, R0, !PT ;  /* 0x0000000014007209 */ /* 0x000fe40007810000 */
[----:B------:R-:W-:Y:S02]  /*80d0*/  FMNMX.FTZ R2, R18, R2, !PT ;  /* 0x0000000212027209 */ /* 0x000fe40007810000 */
[----:B------:R-:W-:Y:S01]  /*80e0*/  FMNMX.FTZ R0, R21, R0, !PT ;  /* 0x0000000015007209 */ /* 0x000fe20007810000 */
[----:B------:R-:W-:Y:S04]  /*80f0*/  HMMA.16816.F32.BF16 R48, R200, R186, R48 ;  /* 0x000000bac830723c */ /* 0x000fe80000041830 */
[----:B------:R-:W-:Y:S02]  /*8100*/  FMNMX.FTZ R2, R19, R2, !PT ;  /* 0x0000000213027209 */ /* 0x000fe40007810000 */
[----:B------:R-:W-:Y:S01]  /*8110*/  FMNMX.FTZ R0, R24, R0, !PT ;  /* 0x0000000018007209 */ /* 0x000fe20007810000 */
[----:B------:R-:W-:Y:S01]  /*8120*/  @P0 IMAD.WIDE.U32 R186, R251, c[0x0][0x1e0], RZ ;  /* 0x00007800fbba0a25 */ /* 0x000fe200078e00ff */
        /* <DEDUP_REMOVED lines=27> */
[----:B------:R-:W-:Y:S01]  /*82e0*/  @P0 MOV R185, R215 ;  /* 0x000000d700b90202 */ /* 0x000fe20000000f00 */
[----:B------:R-:W1:Y:S01]  /*82f0*/  SHFL.BFLY PT, R3, R164, 0x2, 0x1f ;  /* 0x0c401f00a4037f89 */ /* 0x000e6200000e0000 */
[----:B------:R-:W-:Y:S04]  /*8300*/  FMNMX.FTZ R0, R50, R0, !PT ;  /* 0x0000000032007209 */ /* 0x000fe80007810000 */
[----:B------:R-:W-:Y:S05]  /*8310*/  FMNMX.FTZ R0, R51, R0, !PT ;  /* 0x0000000033007209 */ /* 0x000fea0007810000 */
[----:B------:R-:W2:Y:S01]  /*8320*/  SHFL.BFLY PT, R2, R0, 0x2, 0x1f ;  /* 0x0c401f0000027f89 */ /* 0x000ea200000e0000 */
[----:B-1----:R-:W-:Y:S05]  /*8330*/  FMNMX.FTZ R164, R164, R3, !PT ;  /* 0x00000003a4a47209 */ /* 0x002fea0007810000 */
[----:B------:R-:W1:Y:S01]  /*8340*/  SHFL.BFLY PT, R184, R164, 0x1, 0x1f ;  /* 0x0c201f00a4b87f89 */ /* 0x000e6200000e0000 */
[----:B--2---:R-:W-:Y:S05]  /*8350*/  FMNMX.FTZ R0, R0, R2, !PT ;  /* 0x0000000200007209 */ /* 0x004fea0007810000 */
[----:B------:R-:W2:Y:S01]  /*8360*/  SHFL.BFLY PT, R3, R0, 0x1, 0x1f ;  /* 0x0c201f0000037f89 */ /* 0x000ea200000e0000 */
[----:B-1----:R-:W-:Y:S02]  /*8370*/  FMNMX.FTZ R164, R164, R184, !PT ;  /* 0x000000b8a4a47209 */ /* 0x002fe40007810000 */
[----:B------:R-:W-:Y:S03]  /*8380*/  @P0 SHF.R.S32.HI R184, RZ, 0x1f, R251 ;  /* 0x0000001fffb80819 */ /* 0x000fe600000114fb */
[C---:B------:R-:W-:Y:S02]  /*8390*/  FADD.FTZ R2, -R164.reuse, R165 ;  /* 0x000000a5a4027221 */ /* 0x040fe40000010100 */
[----:B------:R-:W-:Y:S02]  /*83a0*/  FMUL.FTZ R196, R164, c[0x0][0x2d0] ;  /* 0x0000b400a4c47a20 */ /* 0x000fe40000410000 */
[----:B------:R-:W-:Y:S01]  /*83b0*/  @P0 IMAD R165, R184, c[0x0][0x1e0], RZ ;  /* 0x00007800b8a50a24 */ /* 0x000fe200078e02ff */
[----:B--2---:R-:W-:Y:S01]  /*83c0*/  FMNMX.FTZ R3, R0, R3, !PT ;  /* 0x0000000300037209 */ /* 0x004fe20007810000 */
[----:B------:R-:W-:Y:S01]  /*83d0*/  FMUL.FTZ R0, R2, c[0x0][0x2d0] ;  /* 0x0000b40002007a20 */ /* 0x000fe20000410000 */
[----:B------:R-:W-:Y:S01]  /*83e0*/  @P0 MOV R184, R212 ;  /* 0x000000d400b80202 */ /* 0x000fe20000000f00 */
[--C-:B------:R-:W-:Y:S02]  /*83f0*/  FFMA.FTZ R4, R4, c[0x0][0x2d0], -R196.reuse ;  /* 0x0000b40004047a23 */ /* 0x100fe400000108c4 */
[----:B------:R1:W2:Y:S01]  /*8400*/  MUFU.EX2 R2, R0 ;  /* 0x0000000000027308 */ /* 0x0002a20000000800 */
[----:B------:R-:W-:Y:S02]  /*8410*/  FFMA.FTZ R5, R5, c[0x0][0x2d0], -R196 ;  /* 0x0000b40005057a23 */ /* 0x000fe400000108c4 */
[----:B------:R-:W-:Y:S02]  /*8420*/  @P0 IMAD R165, R251, c[0x0][0x1e4], R165 ;  /* 0x00007900fba50a24 */ /* 0x000fe400078e02a5 */
[----:B------:R-:W-:Y:S03]  /*8430*/  @P0 IMAD.WIDE.U32 R184, R186, 0x60, R184 ;  /* 0x00000060bab80825 */ /* 0x000fe600078e00b8 */
[----:B------:R-:W-:Y:S01]  /*8440*/  @P0 IADD3 R165, R187, R165, RZ ;  /* 0x000000a5bba50210 */ /* 0x000fe20007ffe0ff */
[--C-:B------:R-:W-:Y:S01]  /*8450*/  FFMA.FTZ R8, R8, c[0x0][0x2d0], -R196.reuse ;  /* 0x0000b40008087a23 */ /* 0x100fe200000108c4 */
[----:B------:R3:W-:Y:S01]  /*8460*/  MUFU.EX2 R252, R4 ;  /* 0x0000000400fc7308 */ /* 0x0007e20000000800 */
[--C-:B------:R-:W-:Y:S02]  /*8470*/  FFMA.FTZ R9, R9, c[0x0][0x2d0], -R196.reuse ;  /* 0x0000b40009097a23 */ /* 0x100fe400000108c4 */
[----:B------:R-:W-:Y:S02]  /*8480*/  @P0 IMAD R165, R165, 0x60, RZ ;  /* 0x00000060a5a50824 */ /* 0x000fe400078e02ff */
[--C-:B------:R-:W-:Y:S02]  /*8490*/  FFMA.FTZ R20, R20, c[0x0][0x2d0], -R196.reuse ;  /* 0x0000b40014147a23 */ /* 0x100fe400000108c4 */
[--C-:B------:R-:W-:Y:S01]  /*84a0*/  FFMA.FTZ R21, R21, c[0x0][0x2d0], -R196.reuse ;  /* 0x0000b40015157a23 */ /* 0x100fe200000108c4 */
[----:B------:R-:W-:Y:S01]  /*84b0*/  @P0 IADD3 R165, R185, R165, RZ ;  /* 0x000000a5b9a50210 */ /* 0x000fe20007ffe0ff */
[--C-:B------:R-:W-:Y:S01]  /*84c0*/  FFMA.FTZ R24, R24, c[0x0][0x2d0], -R196.reuse ;  /* 0x0000b40018187a23 */ /* 0x100fe200000108c4 */
[----:B------:R4:W-:Y:S01]  /*84d0*/  MUFU.EX2 R198, R5 ;  /* 0x0000000500c67308 */ /* 0x0009e20000000800 */
[--C-:B------:R-:W-:Y:S01]  /*84e0*/  FFMA.FTZ R25, R25, c[0x0][0x2d0], -R196.reuse ;  /* 0x0000b40019197a23 */ /* 0x100fe200000108c4 */
[----:B------:R-:W-:Y:S01]  /*84f0*/  @P0 SHF.L.U64.HI R165, R184, 0x1, R165 ;  /* 0x00000001b8a50819 */ /* 0x000fe200000102a5 */
[----:B------:R-:W-:Y:S02]  /*8500*/  FFMA.FTZ R28, R28, c[0x0][0x2d0], -R196 ;  /* 0x0000b4001c1c7a23 */ /* 0x000fe400000108c4 */
[----:B-1----:R-:W-:Y:S01]  /*8510*/  FADD.FTZ R0, -R3, R166 ;  /* 0x000000a603007221 */ /* 0x002fe20000010100 */
[----:B------:R-:W-:Y:S01]  /*8520*/  @P0 SHF.L.U32 R166, R184, 0x1, RZ ;  /* 0x00000001b8a60819 */ /* 0x000fe200000006ff */
[----:B--2---:R-:W-:Y:S02]  /*8530*/  FMUL.FTZ R52, R2, R52 ;  /* 0x0000003402347220 */ /* 0x004fe40000410000 */
[----:B------:R-:W-:Y:S01]  /*8540*/  FMUL.FTZ R0, R0, c[0x0][0x2d0] ;  /* 0x0000b40000007a20 */ /* 0x000fe20000410000 */
[----:B------:R-:W-:Y:S01]  /*8550*/  @P0 IADD3 R185, P6, R166, 0x80, RZ ;  /* 0x00000080a6b90810 */ /* 0x000fe20007fde0ff */
[----:B------:R1:W-:Y:S01]  /*8560*/  MUFU.EX2 R205, R8 ;  /* 0x0000000800cd7308 */ /* 0x0003e20000000800 */
[C---:B------:R-:W-:Y:S02]  /*8570*/  FMUL.FTZ R53, R2.reuse, R53 ;  /* 0x0000003502357220 */ /* 0x040fe40000410000 */
[----:B------:R-:W-:Y:S01]  /*8580*/  @P0 IADD3 R184, P5, R185, c[0x0][0x1c8], RZ ;  /* 0x00007200b9b80a10 */ /* 0x000fe20007fbe0ff */
[C---:B------:R-:W-:Y:S02]  /*8590*/  FMUL.FTZ R56, R2.reuse, R56 ;  /* 0x0000003802387220 */ /* 0x040fe40000410000 */
[C---:B------:R-:W-:Y:S01]  /*85a0*/  FMUL.FTZ R57, R2.reuse, R57 ;  /* 0x0000003902397220 */ /* 0x040fe20000410000 */
[--C-:B------:R-:W-:Y:S01]  /*85b0*/  @P0 IADD3.X R185, RZ, c[0x0][0x1cc], R165.reuse, P5, P6 ;  /* 0x00007300ffb90a10 */ /* 0x100fe20002fec4a5 */
[----:B------:R-:W-:Y:S01]  /*85c0*/  FMUL.FTZ R60, R2, R60 ;  /* 0x0000003c023c7220 */ /* 0x000fe20000410000 */
[C---:B---3--:R-:W-:Y:S01]  /*85d0*/  @P0 IADD3 R4, P5, R166.reuse, c[0x0][0x1c8], RZ ;  /* 0x00007200a6040a10 */ /* 0x048fe20007fbe0ff */
[----:B------:R2:W-:Y:S01]  /*85e0*/  MUFU.EX2 R204, R9 ;  /* 0x0000000900cc7308 */ /* 0x0005e20000000800 */
[----:B------:R-:W-:Y:S01]  /*85f0*/  @P0 IADD3 R186, P6, R166, 0x100, RZ ;  /* 0x00000100a6ba0810 */ /* 0x000fe20007fde0ff */
[C---:B------:R-:W-:Y:S01]  /*8600*/  FMUL.FTZ R61, R2.reuse, R61 ;  /* 0x0000003d023d7220 */ /* 0x040fe20000410000 */
[----:B----4-:R-:W-:Y:S01]  /*8610*/  @P0 IADD3.X R5, R165, c[0x0][0x1cc], RZ, P5, !PT ;  /* 0x00007300a5050a10 */ /* 0x010fe20002ffe4ff */
[----:B------:R-:W-:Y:S01]  /*8620*/  FMUL.FTZ R64, R2, R64 ;  /* 0x0000004002407220 */ /* 0x000fe20000410000 */
[----:B------:R-:W-:Y:S01]  /*8630*/  @P0 IADD3 R186, P5, R186, c[0x0][0x1c8], RZ ;  /* 0x00007200baba0a10 */ /* 0x000fe20007fbe0ff */
[C---:B------:R-:W-:Y:S02]  /*8640*/  FMUL.FTZ R65, R2.reuse, R65 ;  /* 0x0000004102417220 */ /* 0x040fe40000410000 */
[----:B------:R3:W-:Y:S01]  /*8650*/  @P0 LDGSTS.E.BYPASS.LTC128B.128 [R250+0xc100], [R4.64], !P1 ;  /* 0x0c10000004fa0fae */ /* 0x0007e2000c901d48 */
[--C-:B------:R-:W-:Y:S01]  /*8660*/  @P0 IADD3.X R187, RZ, c[0x0][0x1cc], R165.reuse, P5, P6 ;  /* 0x00007300ffbb0a10 */ /* 0x100fe20002fec4a5 */
[----:B------:R-:W4:Y:S01]  /*8670*/  MUFU.EX2 R0, R0 ;  /* 0x0000000000007308 */ /* 0x000f220000000800 */
[C---:B------:R-:W-:Y:S02]  /*8680*/  FMUL.FTZ R68, R2.reuse, R68 ;  /* 0x0000004402447220 */ /* 0x040fe40000410000 */
[----:B------:R-:W-:Y:S01]  /*8690*/  FMUL.FTZ R69, R2, R69 ;  /* 0x0000004502457220 */ /* 0x000fe20000410000 */
[----:B------:R3:W-:Y:S01]  /*86a0*/  @P0 LDGSTS.E.BYPASS.LTC128B.128 [R250+0xf100], [R184.64], !P4 ;  /* 0x0f100000b8fa0fae */ /* 0x0007e2000e101d48 */
[----:B-1----:R-:W-:Y:S01]  /*86b0*/  @P0 IADD3 R8, P6, R166, 0x180, RZ ;  /* 0x00000180a6080810 */ /* 0x002fe20007fde0ff */
[----:B------:R-:W-:Y:S02]  /*86c0*/  FMUL.FTZ R166, R3, c[0x0][0x2d0] ;  /* 0x0000b40003a67a20 */ /* 0x000fe40000410000 */
[----:B------:R-:W-:Y:S01]  /*86d0*/  FMUL.FTZ R72, R2, R72 ;  /* 0x0000004802487220 */ /* 0x000fe20000410000 */
[----:B------:R-:W-:Y:S01]  /*86e0*/  @P0 IADD3 R8, P5, R8, c[0x0][0x1c8], RZ ;  /* 0x0000720008080a10 */ /* 0x000fe20007fbe0ff */
[----:B------:R1:W-:Y:S01]  /*86f0*/  @P0 LDGSTS.E.BYPASS.LTC128B.128 [R250+0x12100], [R186.64], !P3 ;  /* 0x12100000bafa0fae */ /* 0x0003e2000d901d48 */
[--C-:B------:R-:W-:Y:S01]  /*8700*/  FFMA.FTZ R6, R6, c[0x0][0x2d0], -R166.reuse ;  /* 0x0000b40006067a23 */ /* 0x100fe200000108a6 */
[----:B------:R-:W-:Y:S01]  /*8710*/  MUFU.EX2 R211, R20 ;  /* 0x0000001400d37308 */ /* 0x000fe20000000800 */
[--C-:B------:R-:W-:Y:S01]  /*8720*/  FFMA.FTZ R10, R10, c[0x0][0x2d0], -R166.reuse ;  /* 0x0000b4000a0a7a23 */ /* 0x100fe200000108a6 */
[----:B--2---:R-:W-:Y:S01]  /*8730*/  @P0 IADD3.X R9, RZ, c[0x0][0x1cc], R165, P5, P6 ;  /* 0x00007300ff090a10 */ /* 0x004fe20002fec4a5 */
[--C-:B------:R-:W-:Y:S02]  /*8740*/  FFMA.FTZ R11, R11, c[0x0][0x2d0], -R166.reuse ;  /* 0x0000b4000b0b7a23 */ /* 0x100fe400000108a6 */
[C---:B------:R-:W-:Y:S02]  /*8750*/  FMUL.FTZ R73, R2.reuse, R73 ;  /* 0x0000004902497220 */ /* 0x040fe40000410000 */
[----:B------:R2:W-:Y:S01]  /*8760*/  @P0 LDGSTS.E.BYPASS.LTC128B.128 [R250+0x15100], [R8.64], !P2 ;  /* 0x1510000008fa0fae */ /* 0x0005e2000d101d48 */
[C---:B------:R-:W-:Y:S02]  /*8770*/  FMUL.FTZ R76, R2.reuse, R76 ;  /* 0x0000004c024c7220 */ /* 0x040fe40000410000 */
[----:B------:R1:W-:Y:S01]  /*8780*/  MUFU.EX2 R200, R6 ;  /* 0x0000000600c87308 */ /* 0x0003e20000000800 */
[----:B------:R-:W-:Y:S02]  /*8790*/  FMUL.FTZ R77, R2, R77 ;  /* 0x0000004d024d7220 */ /* 0x000fe40000410000 */
[C---:B----4-:R-:W-:Y:S02]  /*87a0*/  FMUL.FTZ R54, R0.reuse, R54 ;  /* 0x0000003600367220 */ /* 0x050fe40000410000 */
[C---:B------:R-:W-:Y:S02]  /*87b0*/  FMUL.FTZ R55, R0.reuse, R55 ;  /* 0x0000003700377220 */ /* 0x040fe40000410000 */
[----:B------:R-:W-:Y:S01]  /*87c0*/  FMUL.FTZ R58, R0, R58 ;  /* 0x0000003a003a7220 */ /* 0x000fe20000410000 */
[C---:B---3--:R-:W-:Y:S02]  /*87d0*/  @P0 SHF.L.U32 R184, R188.reuse, 0x6, RZ ;  /* 0x00000006bcb80819 */ /* 0x048fe400000006ff */
[----:B------:R3:W-:Y:S01]  /*87e0*/  MUFU.EX2 R202, R10 ;  /* 0x0000000a00ca7308 */ /* 0x0007e20000000800 */
[----:B------:R-:W-:Y:S01]  /*87f0*/  @P0 SHF.L.U64.HI R185, R188, 0x6, R189 ;  /* 0x00000006bcb90819 */ /* 0x000fe200000102bd */
[----:B------:R-:W-:Y:S01]  /*8800*/  FMUL.FTZ R59, R0, R59 ;  /* 0x0000003b003b7220 */ /* 0x000fe20000410000 */
[----:B------:R-:W-:Y:S01]  /*8810*/  @P0 IADD3 R4, P6, R4, R184, RZ ;  /* 0x000000b804040210 */ /* 0x000fe20007fde0ff */
[C---:B------:R-:W-:Y:S02]  /*8820*/  FMUL.FTZ R62, R0.reuse, R62 ;  /* 0x0000003e003e7220 */ /* 0x040fe40000410000 */
[C---:B------:R-:W-:Y:S01]  /*8830*/  FMUL.FTZ R63, R0.reuse, R63 ;  /* 0x0000003f003f7220 */ /* 0x040fe20000410000 */
[----:B------:R-:W-:Y:S01]  /*8840*/  @P0 IADD3.X R5, R5, R185, RZ, P6, !PT ;  /* 0x000000b905050210 */ /* 0x000fe200037fe4ff */
[C---:B------:R-:W-:Y:S02]  /*8850*/  FMUL.FTZ R66, R0.reuse, R66 ;  /* 0x0000004200427220 */ /* 0x040fe40000410000 */
[----:B------:R4:W-:Y:S01]  /*8860*/  MUFU.EX2 R201, R11 ;  /* 0x0000000b00c97308 */ /* 0x0009e20000000800 */
[C---:B------:R-:W-:Y:S01]  /*8870*/  FMUL.FTZ R67, R0.reuse, R67 ;  /* 0x0000004300437220 */ /* 0x040fe20000410000 */
[----:B------:R4:W-:Y:S01]  /*8880*/  @P0 LDGSTS.E.BYPASS.LTC128B.128 [R250+0xd100], [R4.64], !P1 ;  /* 0x0d10000004fa0fae */ /* 0x0009e2000c901d48 */
[----:B------:R-:W-:Y:S01]  /*8890*/  FMUL.FTZ R70, R0, R70 ;  /* 0x0000004600467220 */ /* 0x000fe20000410000 */
[----:B-1----:R-:W-:Y:S01]  /*88a0*/  @P0 IADD3 R6, P5, R184, R4, RZ ;  /* 0x00000004b8060210 */ /* 0x002fe20007fbe0ff */
[--C-:B--2---:R-:W-:Y:S02]  /*88b0*/  FFMA.FTZ R8, R7, c[0x0][0x2d0], -R166.reuse ;  /* 0x0000b40007087a23 */ /* 0x104fe400000108a6 */
[----:B------:R-:W-:Y:S01]  /*88c0*/  FMUL.FTZ R9, R2, R173 ;  /* 0x000000ad02097220 */ /* 0x000fe20000410000 */
[----:B------:R1:W-:Y:S01]  /*88d0*/  @P0 LDGSTS.E.BYPASS.LTC128B.128 [R250+0x10100], [R4.64+0x80], !P4 ;  /* 0x1010008004fa0fae */ /* 0x0003e2000e101d48 */
[----:B------:R-:W-:Y:S01]  /*88e0*/  @P0 IADD3.X R7, R185, R5, RZ, P5, !PT ;  /* 0x00000005b9070210 */ /* 0x000fe20002ffe4ff */
[----:B------:R2:W1:Y:S01]  /*88f0*/  MUFU.EX2 R203, R8 ;  /* 0x0000000800cb7308 */ /* 0x0004620000000800 */
[C---:B------:R-:W-:Y:S02]  /*8900*/  FMUL.FTZ R71, R0.reuse, R71 ;  /* 0x0000004700477220 */ /* 0x040fe40000410000 */
[C---:B------:R-:W-:Y:S01]  /*8910*/  FMUL.FTZ R74, R0.reuse, R74 ;  /* 0x0000004a004a7220 */ /* 0x040fe20000410000 */
[----:B------:R1:W-:Y:S01]  /*8920*/  @P0 LDGSTS.E.BYPASS.LTC128B.128 [R250+0x13100], [R4.64+0x100], !P3 ;  /* 0x1310010004fa0fae */ /* 0x0003e2000d901d48 */
[C---:B---3--:R-:W-:Y:S02]  /*8930*/  FMUL.FTZ R10, R0.reuse, R174 ;  /* 0x000000ae000a7220 */ /* 0x048fe40000410000 */
[C---:B------:R-:W-:Y:S02]  /*8940*/  FMUL.FTZ R75, R0.reuse, R75 ;  /* 0x0000004b004b7220 */ /* 0x040fe40000410000 */
[C---:B------:R-:W-:Y:S01]  /*8950*/  FMUL.FTZ R78, R0.reuse, R78 ;  /* 0x0000004e004e7220 */ /* 0x040fe20000410000 */
[----:B------:R1:W-:Y:S01]  /*8960*/  @P0 LDGSTS.E.BYPASS.LTC128B.128 [R250+0x16100], [R4.64+0x180], !P2 ;  /* 0x1610018004fa0fae */ /* 0x0003e2000d101d48 */
[----:B------:R-:W-:Y:S01]  /*8970*/  FMUL.FTZ R79, R0, R79 ;  /* 0x0000004f004f7220 */ /* 0x000fe20000410000 */
[----:B------:R-:W-:Y:S01]  /*8980*/  MUFU.EX2 R210, R21 ;  /* 0x0000001500d27308 */ /* 0x000fe20000000800 */
[----:B------:R-:W-:Y:S02]  /*8990*/  FMUL.FTZ R80, R2, R80 ;  /* 0x0000005002507220 */ /* 0x000fe40000410000 */
[----:B----4-:R-:W-:Y:S01]  /*89a0*/  FMUL.FTZ R11, R0, R175 ;  /* 0x000000af000b7220 */ /* 0x010fe20000410000 */
[----:B------:R3:W-:Y:S01]  /*89b0*/  @P0 LDGSTS.E.BYPASS.LTC128B.128 [R250+0xe100], [R6.64], !P1 ;  /* 0x0e10000006fa0fae */ /* 0x0007e2000c901d48 */
[----:B------:R-:W-:Y:S02]  /*89c0*/  FMUL.FTZ R81, R2, R81 ;  /* 0x0000005102517220 */ /* 0x000fe40000410000 */
[C---:B------:R-:W-:Y:S02]  /*89d0*/  FMUL.FTZ R82, R0.reuse, R82 ;  /* 0x0000005200527220 */ /* 0x040fe40000410000 */
[----:B------:R-:W-:Y:S01]  /*89e0*/  FMUL.FTZ R83, R0, R83 ;  /* 0x0000005300537220 */ /* 0x000fe20000410000 */
[----:B------:R3:W-:Y:S01]  /*89f0*/  @P0 LDGSTS.E.BYPASS.LTC128B.128 [R250+0x11100], [R6.64+0x80], !P4 ;  /* 0x1110008006fa0fae */ /* 0x0007e2000e101d48 */
[--C-:B------:R-:W-:Y:S01]  /*8a00*/  FFMA.FTZ R22, R22, c[0x0][0x2d0], -R166.reuse ;  /* 0x0000b40016167a23 */ /* 0x100fe200000108a6 */
[----:B------:R-:W-:Y:S01]  /*8a10*/  MUFU.EX2 R209, R24 ;  /* 0x0000001800d17308 */ /* 0x000fe20000000800 */
[----:B--2---:R-:W-:Y:S02]  /*8a20*/  FMUL.FTZ R8, R2, R172 ;  /* 0x000000ac02087220 */ /* 0x004fe40000410000 */
[--C-:B------:R-:W-:Y:S01]  /*8a30*/  FFMA.FTZ R23, R23, c[0x0][0x2d0], -R166.reuse ;  /* 0x0000b40017177a23 */ /* 0x100fe200000108a6 */
[----:B------:R3:W-:Y:S01]  /*8a40*/  @P0 LDGSTS.E.BYPASS.LTC128B.128 [R250+0x14100], [R6.64+0x100], !P3 ;  /* 0x1410010006fa0fae */ /* 0x0007e2000d901d48 */
[--C-:B------:R-:W-:Y:S02]  /*8a50*/  FFMA.FTZ R26, R26, c[0x0][0x2d0], -R166.reuse ;  /* 0x0000b4001a1a7a23 */ /* 0x100fe400000108a6 */
[----:B------:R-:W-:Y:S02]  /*8a60*/  FFMA.FTZ R27, R27, c[0x0][0x2d0], -R166 ;  /* 0x0000b4001b1b7a23 */ /* 0x000fe400000108a6 */
[----:B------:R-:W-:Y:S01]  /*8a70*/  FFMA.FTZ R29, R29, c[0x0][0x2d0], -R196 ;  /* 0x0000b4001d1d7a23 */ /* 0x000fe200000108c4 */
[----:B------:R3:W-:Y:S01]  /*8a80*/  @P0 LDGSTS.E.BYPASS.LTC128B.128 [R250+0x17100], [R6.64+0x180], !P2 ;  /* 0x1710018006fa0fae */ /* 0x0007e2000d101d48 */
[----:B------:R-:W-:Y:S01]  /*8a90*/  MUFU.EX2 R208, R25 ;  /* 0x0000001900d07308 */ /* 0x000fe20000000800 */
[--C-:B------:R-:W-:Y:S02]  /*8aa0*/  FFMA.FTZ R30, R30, c[0x0][0x2d0], -R166.reuse ;  /* 0x0000b4001e1e7a23 */ /* 0x100fe400000108a6 */
[----:B-1----:R-:W-:Y:S01]  /*8ab0*/  FMUL.FTZ R4, R2, R168 ;  /* 0x000000a802047220 */ /* 0x002fe20000410000 */
[----:B------:R-:W-:Y:S01]  /*8ac0*/  F2FP.BF16.PACK_AB R168, R198, R252 ;  /* 0x000000fcc6a8723e */ /* 0x000fe200000010ff */
[----:B------:R-:W1:Y:S01]  /*8ad0*/  LDSM.16.MT88.4 R184, [R216+0x100] ;  /* 0x00010000d8b8783b */ /* 0x000e620000004200 */
[----:B------:R-:W-:Y:S01]  /*8ae0*/  FMUL.FTZ R5, R2, R169 ;  /* 0x000000a902057220 */ /* 0x000fe20000410000 */
[----:B------:R-:W-:Y:S01]  /*8af0*/  F2FP.BF16.PACK_AB R169, R203, R200 ;  /* 0x000000c8cba9723e */ /* 0x000fe200000010ff */
[----:B------:R-:W-:Y:S02]  /*8b00*/  FFMA.FTZ R31, R31, c[0x0][0x2d0], -R166 ;  /* 0x0000b4001f1f7a23 */ /* 0x000fe400000108a6 */
[----:B------:R-:W-:Y:S01]  /*8b10*/  MUFU.EX2 R207, R28 ;  /* 0x0000001c00cf7308 */ /* 0x000fe20000000800 */
[----:B------:R-:W2:Y:S01]  /*8b20*/  LDSM.16.MT88.4 R188, [R217+0x100] ;  /* 0x00010000d9bc783b */ /* 0x000ea20000004200 */
[--C-:B------:R-:W-:Y:S02]  /*8b30*/  FFMA.FTZ R32, R32, c[0x0][0x2d0], -R196.reuse ;  /* 0x0000b40020207a23 */ /* 0x100fe400000108c4 */
[----:B------:R-:W-:Y:S02]  /*8b40*/  FFMA.FTZ R33, R33, c[0x0][0x2d0], -R196 ;  /* 0x0000b40021217a23 */ /* 0x000fe400000108c4 */
[--C-:B------:R-:W-:Y:S01]  /*8b50*/  FFMA.FTZ R34, R34, c[0x0][0x2d0], -R166.reuse ;  /* 0x0000b40022227a23 */ /* 0x100fe200000108a6 */
[----:B------:R-:W4:Y:S01]  /*8b60*/  LDSM.16.MT88.4 R192, [R219+0x100] ;  /* 0x00010000dbc0783b */ /* 0x000f220000004200 */
[----:B------:R-:W-:Y:S02]  /*8b70*/  FFMA.FTZ R35, R35, c[0x0][0x2d0], -R166 ;  /* 0x0000b40023237a23 */ /* 0x000fe400000108a6 */
[----:B------:R-:W-:Y:S01]  /*8b80*/  MUFU.EX2 R206, R29 ;  /* 0x0000001d00ce7308 */ /* 0x000fe20000000800 */
[--C-:B------:R-:W-:Y:S02]  /*8b90*/  FFMA.FTZ R36, R36, c[0x0][0x2d0], -R196.reuse ;  /* 0x0000b40024247a23 */ /* 0x100fe400000108c4 */
[----:B------:R-:W4:Y:S01]  /*8ba0*/  LDSM.16.MT88.4 R172, [R218+0x100] ;  /* 0x00010000daac783b */ /* 0x000f220000004200 */
[----:B------:R-:W-:Y:S02]  /*8bb0*/  FFMA.FTZ R37, R37, c[0x0][0x2d0], -R196 ;  /* 0x0000b40025257a23 */ /* 0x000fe400000108c4 */
[----:B---3--:R-:W-:Y:S01]  /*8bc0*/  FMUL.FTZ R6, R0, R170 ;  /* 0x000000aa00067220 */ /* 0x008fe20000410000 */
[----:B------:R-:W-:Y:S01]  /*8bd0*/  F2FP.BF16.PACK_AB R170, R204, R205 ;  /* 0x000000cdccaa723e */ /* 0x000fe200000010ff */
[----:B------:R-:W-:Y:S01]  /*8be0*/  FMUL.FTZ R7, R0, R171 ;  /* 0x000000ab00077220 */ /* 0x000fe20000410000 */
[----:B------:R-:W-:Y:S01]  /*8bf0*/  F2FP.BF16.PACK_AB R171, R201, R202 ;  /* 0x000000cac9ab723e */ /* 0x000fe200000010ff */
[----:B------:R-:W0:Y:S01]  /*8c00*/  LDGDEPBAR ;  /* 0x00000000000079af */ /* 0x000e220000000000 */
[--C-:B------:R-:W-:Y:S02]  /*8c10*/  FFMA.FTZ R38, R38, c[0x0][0x2d0], -R166.reuse ;  /* 0x0000b40026267a23 */ /* 0x100fe400000108a6 */
[----:B------:R-:W-:Y:S02]  /*8c20*/  FFMA.FTZ R39, R39, c[0x0][0x2d0], -R166 ;  /* 0x0000b40027277a23 */ /* 0x000fe400000108a6 */
[--C-:B------:R-:W-:Y:S02]  /*8c30*/  FFMA.FTZ R40, R40, c[0x0][0x2d0], -R196.reuse ;  /* 0x0000b40028287a23 */ /* 0x100fe400000108c4 */
[----:B------:R-:W-:Y:S02]  /*8c40*/  FFMA.FTZ R41, R41, c[0x0][0x2d0], -R196 ;  /* 0x0000b40029297a23 */ /* 0x000fe400000108c4 */
[--C-:B------:R-:W-:Y:S02]  /*8c50*/  FFMA.FTZ R42, R42, c[0x0][0x2d0], -R166.reuse ;  /* 0x0000b4002a2a7a23 */ /* 0x100fe400000108a6 */
[----:B------:R-:W-:Y:S02]  /*8c60*/  FFMA.FTZ R43, R43, c[0x0][0x2d0], -R166 ;  /* 0x0000b4002b2b7a23 */ /* 0x000fe400000108a6 */
[C---:B------:R-:W-:Y:S01]  /*8c70*/  FMUL.FTZ R84, R2.reuse, R84 ;  /* 0x0000005402547220 */ /* 0x040fe20000410000 */
[C---:B-1----:R-:W-:Y:S01]  /*8c80*/  HMMA.16816.F32.BF16 R4, R168.reuse, R184, R4 ;  /* 0x000000b8a804723c */ /* 0x042fe20000041804 */
[----:B------:R-:W-:Y:S04]  /*8c90*/  MUFU.EX2 R165, R43 ;  /* 0x0000002b00a57308 */ /* 0x000fe80000000800 */
[----:B------:R-:W-:Y:S02]  /*8ca0*/  FMUL.FTZ R85, R2, R85 ;  /* 0x0000005502557220 */ /* 0x000fe40000410000 */
[C---:B------:R-:W-:Y:S01]  /*8cb0*/  FMUL.FTZ R86, R0.reuse, R86 ;  /* 0x0000005600567220 */ /* 0x040fe20000410000 */
[C---:B------:R-:W-:Y:S01]  /*8cc0*/  HMMA.16816.F32.BF16 R8, R168.reuse, R186, R8 ;  /* 0x000000baa808723c */ /* 0x040fe20000041808 */
[----:B------:R-:W1:Y:S03]  /*8cd0*/  LDSM.16.MT88.4 R184, [R216+0x3100] ;  /* 0x00310000d8b8783b */ /* 0x000e660000004200 */
[----:B------:R-:W-:Y:S02]  /*8ce0*/  FMUL.FTZ R87, R0, R87 ;  /* 0x0000005700577220 */ /* 0x000fe40000410000 */
        /* <DEDUP_REMOVED lines=8> */
[C---:B----4-:R-:W-:Y:S01]  /*8d70*/  HMMA.16816.F32.BF16 R60, R168.reuse, R192, R60 ;  /* 0x000000c0a83c723c */ /* 0x050fe2000004183c */
[----:B------:R-:W-:Y:S03]  /*8d80*/  MUFU.EX2 R193, R22 ;  /* 0x0000001600c17308 */ /* 0x000fe60000000800 */
[----:B------:R-:W-:Y:S02]  /*8d90*/  FMUL.FTZ R93, R2, R93 ;  /* 0x0000005d025d7220 */ /* 0x000fe40000410000 */
[C---:B------:R-:W-:Y:S02]  /*8da0*/  FMUL.FTZ R94, R0.reuse, R94 ;  /* 0x0000005e005e7220 */ /* 0x040fe40000410000 */
[C---:B------:R-:W-:Y:S03]  /*8db0*/  HMMA.16816.F32.BF16 R64, R168.reuse, R194, R64 ;  /* 0x000000c2a840723c */ /* 0x040fe60000041840 */
[----:B------:R3:W-:Y:S01]  /*8dc0*/  MUFU.EX2 R192, R23 ;  /* 0x0000001700c07308 */ /* 0x0007e20000000800 */
[----:B------:R-:W-:Y:S02]  /*8dd0*/  FMUL.FTZ R95, R0, R95 ;  /* 0x0000005f005f7220 */ /* 0x000fe40000410000 */
[C---:B------:R-:W-:Y:S02]  /*8de0*/  FMUL.FTZ R96, R2.reuse, R96 ;  /* 0x0000006002607220 */ /* 0x040fe40000410000 */
[C---:B------:R-:W-:Y:S04]  /*8df0*/  HMMA.16816.F32.BF16 R68, R168.reuse, R172, R68 ;  /* 0x000000aca844723c */ /* 0x040fe80000041844 */
[----:B------:R-:W-:Y:S02]  /*8e00*/  FMUL.FTZ R97, R2, R97 ;  /* 0x0000006102617220 */ /* 0x000fe40000410000 */
[C---:B------:R-:W-:Y:S02]  /*8e10*/  FMUL.FTZ R98, R0.reuse, R98 ;  /* 0x0000006200627220 */ /* 0x040fe40000410000 */
[C---:B------:R-:W-:Y:S01]  /*8e20*/  HMMA.16816.F32.BF16 R72, R168.reuse, R174, R72 ;  /* 0x000000aea848723c */ /* 0x040fe20000041848 */
[----:B------:R-:W4:Y:S03]  /*8e30*/  LDSM.16.MT88.4 R172, [R219+0x3100] ;  /* 0x00310000dbac783b */ /* 0x000f260000004200 */
[----:B------:R-:W-:Y:S02]  /*8e40*/  FMUL.FTZ R99, R0, R99 ;  /* 0x0000006300637220 */ /* 0x000fe40000410000 */
[C---:B------:R-:W-:Y:S02]  /*8e50*/  FMUL.FTZ R100, R2.reuse, R100 ;  /* 0x0000006402647220 */ /* 0x040fe40000410000 */
[C---:B-1----:R-:W-:Y:S01]  /*8e60*/  HMMA.16816.F32.BF16 R76, R168.reuse, R184, R76 ;  /* 0x000000b8a84c723c */ /* 0x042fe2000004184c */
[----:B---3--:R-:W-:Y:S03]  /*8e70*/  LDSM.16.MT88.4 R20, [R218+0x9900] ;  /* 0x00990000da14783b */ /* 0x008fe60000004200 */
[----:B------:R-:W-:Y:S02]  /*8e80*/  FMUL.FTZ R101, R2, R101 ;  /* 0x0000006502657220 */ /* 0x000fe40000410000 */
[C---:B------:R-:W-:Y:S02]  /*8e90*/  FMUL.FTZ R102, R0.reuse, R102 ;  /* 0x0000006600667220 */ /* 0x040fe40000410000 */
        /* <DEDUP_REMOVED lines=11> */
[----:B------:R-:W-:Y:S01]  /*8f50*/  FMUL.FTZ R109, R2, R109 ;  /* 0x0000006d026d7220 */ /* 0x000fe20000410000 */
[C---:B----4-:R-:W-:Y:S03]  /*8f60*/  HMMA.16816.F32.BF16 R92, R168.reuse, R172, R92 ;  /* 0x000000aca85c723c */ /* 0x050fe6000004185c */
[C---:B------:R-:W-:Y:S02]  /*8f70*/  FMUL.FTZ R110, R0.reuse, R110 ;  /* 0x0000006e006e7220 */ /* 0x040fe40000410000 */
[----:B------:R-:W-:Y:S02]  /*8f80*/  FMUL.FTZ R111, R0, R111 ;  /* 0x0000006f006f7220 */ /* 0x000fe40000410000 */
[C---:B------:R-:W-:Y:S01]  /*8f90*/  FMUL.FTZ R112, R2.reuse, R112 ;  /* 0x0000007002707220 */ /* 0x040fe20000410000 */
[C---:B------:R-:W-:Y:S01]  /*8fa0*/  HMMA.16816.F32.BF16 R96, R168.reuse, R174, R96 ;  /* 0x000000aea860723c */ /* 0x040fe20000041860 */
[----:B------:R-:W3:Y:S03]  /*8fb0*/  LDSM.16.MT88.4 R172, [R217+0x6100] ;  /* 0x00610000d9ac783b */ /* 0x000ee60000004200 */
[----:B------:R-:W-:Y:S02]  /*8fc0*/  FMUL.FTZ R113, R2, R113 ;  /* 0x0000007102717220 */ /* 0x000fe40000410000 */
[C---:B------:R-:W-:Y:S02]  /*8fd0*/  FMUL.FTZ R114, R0.reuse, R114 ;  /* 0x0000007200727220 */ /* 0x040fe40000410000 */
[C---:B-1----:R-:W-:Y:S04]  /*8fe0*/  HMMA.16816.F32.BF16 R100, R168.reuse, R184, R100 ;  /* 0x000000b8a864723c */ /* 0x042fe80000041864 */
        /* <DEDUP_REMOVED lines=14> */
[C---:B---3--:R-:W-:Y:S03]  /*90d0*/  HMMA.16816.F32.BF16 R116, R168.reuse, R172, R116 ;  /* 0x000000aca874723c */ /* 0x048fe60000041874 */
[C---:B------:R-:W-:Y:S02]  /*90e0*/  FMUL.FTZ R124, R2.reuse, R124 ;  /* 0x0000007c027c7220 */ /* 0x040fe40000410000 */
[----:B------:R-:W-:Y:S02]  /*90f0*/  FMUL.FTZ R125, R2, R125 ;  /* 0x0000007d027d7220 */ /* 0x000fe40000410000 */
[C---:B------:R-:W-:Y:S01]  /*9100*/  FMUL.FTZ R126, R0.reuse, R126 ;  /* 0x0000007e007e7220 */ /* 0x040fe20000410000 */
[C---:B------:R-:W-:Y:S01]  /*9110*/  HMMA.16816.F32.BF16 R120, R168.reuse, R174, R120 ;  /* 0x000000aea878723c */ /* 0x040fe20000041878 */
[----:B------:R-:W3:Y:S03]  /*9120*/  LDSM.16.MT88.4 R172, [R216+0x9100] ;  /* 0x00910000d8ac783b */ /* 0x000ee60000004200 */
        /* <DEDUP_REMOVED lines=12> */
[--C-:B------:R-:W-:Y:S02]  /*91f0*/  FFMA.FTZ R12, R12, c[0x0][0x2d0], -R196.reuse ;  /* 0x0000b4000c0c7a23 */ /* 0x100fe400000108c4 */
[----:B------:R-:W-:Y:S02]  /*9200*/  FFMA.FTZ R13, R13, c[0x0][0x2d0], -R196 ;  /* 0x0000b4000d0d7a23 */ /* 0x000fe400000108c4 */
[----:B------:R4:W-:Y:S01]  /*9210*/  MUFU.EX2 R215, R12 ;  /* 0x0000000c00d77308 */ /* 0x0009e20000000800 */
[C---:B--2---:R-:W-:Y:S03]  /*9220*/  HMMA.16816.F32.BF16 R132, R168.reuse, R188, R132 ;  /* 0x000000bca884723c */ /* 0x044fe60000041884 */
[--C-:B------:R-:W-:Y:S02]  /*9230*/  FFMA.FTZ R14, R14, c[0x0][0x2d0], -R166.reuse ;  /* 0x0000b4000e0e7a23 */ /* 0x100fe400000108a6 */
[----:B------:R-:W-:Y:S02]  /*9240*/  FFMA.FTZ R15, R15, c[0x0][0x2d0], -R166 ;  /* 0x0000b4000f0f7a23 */ /* 0x000fe400000108a6 */
[C---:B------:R-:W-:Y:S02]  /*9250*/  FMUL.FTZ R136, R2.reuse, R136 ;  /* 0x0000008802887220 */ /* 0x040fe40000410000 */
[----:B------:R-:W-:Y:S01]  /*9260*/  FMUL.FTZ R137, R2, R137 ;  /* 0x0000008902897220 */ /* 0x000fe20000410000 */
[----:B------:R2:W1:Y:S02]  /*9270*/  MUFU.EX2 R214, R13 ;  /* 0x0000000d00d67308 */ /* 0x0004640000000800 */
[C---:B------:R-:W-:Y:S02]  /*9280*/  FMUL.FTZ R138, R0.reuse, R138 ;  /* 0x0000008a008a7220 */ /* 0x040fe40000410000 */
[----:B------:R-:W-:Y:S02]  /*9290*/  FMUL.FTZ R139, R0, R139 ;  /* 0x0000008b008b7220 */ /* 0x000fe40000410000 */
[C---:B------:R-:W-:Y:S02]  /*92a0*/  FMUL.FTZ R140, R2.reuse, R140 ;  /* 0x0000008c028c7220 */ /* 0x040fe40000410000 */
[----:B------:R-:W-:Y:S02]  /*92b0*/  FMUL.FTZ R141, R2, R141 ;  /* 0x0000008d028d7220 */ /* 0x000fe40000410000 */
[----:B------:R1:W-:Y:S01]  /*92c0*/  MUFU.EX2 R199, R14 ;  /* 0x0000000e00c77308 */ /* 0x0003e20000000800 */
[C---:B------:R-:W-:Y:S01]  /*92d0*/  HMMA.16816.F32.BF16 R136, R168.reuse, R190, R136 ;  /* 0x000000bea888723c */ /* 0x040fe20000041888 */
[----:B------:R-:W1:Y:S02]  /*92e0*/  LDSM.16.MT88.4 R188, [R219+0x9100] ;  /* 0x00910000dbbc783b */ /* 0x000e640000004200 */
[C---:B------:R-:W-:Y:S02]  /*92f0*/  FMUL.FTZ R142, R0.reuse, R142 ;  /* 0x0000008e008e7220 */ /* 0x040fe40000410000 */
[----:B------:R-:W-:Y:S02]  /*9300*/  FMUL.FTZ R143, R0, R143 ;  /* 0x0000008f008f7220 */ /* 0x000fe40000410000 */
[C---:B----4-:R-:W-:Y:S02]  /*9310*/  FMUL.FTZ R12, R2.reuse, R176 ;  /* 0x000000b0020c7220 */ /* 0x050fe40000410000 */
[----:B------:R4:W1:Y:S03]  /*9320*/  MUFU.EX2 R197, R15 ;  /* 0x0000000f00c57308 */ /* 0x0008660000000800 */
[C---:B---3--:R-:W-:Y:S03]  /*9330*/  HMMA.16816.F32.BF16 R140, R168.reuse, R172, R140 ;  /* 0x000000aca88c723c */ /* 0x048fe6000004188c */
[C---:B------:R-:W-:Y:S02]  /*9340*/  FMUL.FTZ R144, R2.reuse, R144 ;  /* 0x0000009002907220 */ /* 0x040fe40000410000 */
[----:B------:R-:W-:Y:S02]  /*9350*/  FMUL.FTZ R145, R2, R145 ;  /* 0x0000009102917220 */ /* 0x000fe40000410000 */
[C---:B------:R-:W-:Y:S02]  /*9360*/  FMUL.FTZ R146, R0.reuse, R146 ;  /* 0x0000009200927220 */ /* 0x040fe40000410000 */
[----:B------:R-:W-:Y:S03]  /*9370*/  FMUL.FTZ R147, R0, R147 ;  /* 0x0000009300937220 */ /* 0x000fe60000410000 */
[----:B--2---:R-:W-:Y:S02]  /*9380*/  FMUL.FTZ R13, R2, R177 ;  /* 0x000000b1020d7220 */ /* 0x004fe40000410000 */
[----:B-1----:R-:W-:Y:S02]  /*9390*/  FMUL.FTZ R14, R0, R178 ;  /* 0x000000b2000e7220 */ /* 0x002fe40000410000 */
[C---:B------:R-:W-:Y:S01]  /*93a0*/  HMMA.16816.F32.BF16 R144, R168.reuse, R174, R144 ;  /* 0x000000aea890723c */ /* 0x040fe20000041890 */
[----:B------:R-:W1:Y:S02]  /*93b0*/  LDSM.16.MT88.4 R172, [R218+0x9100] ;  /* 0x00910000daac783b */ /* 0x000e640000004200 */
[--C-:B------:R-:W-:Y:S02]  /*93c0*/  FFMA.FTZ R16, R16, c[0x0][0x2d0], -R196.reuse ;  /* 0x0000b40010107a23 */ /* 0x100fe400000108c4 */
[----:B----4-:R-:W-:Y:S02]  /*93d0*/  FMUL.FTZ R15, R0, R179 ;  /* 0x000000b3000f7220 */ /* 0x010fe40000410000 */
[----:B------:R-:W-:Y:S01]  /*93e0*/  FFMA.FTZ R17, R17, c[0x0][0x2d0], -R196 ;  /* 0x0000b40011117a23 */ /* 0x000fe200000108c4 */
[----:B------:R-:W2:Y:S01]  /*93f0*/  LDSM.16.MT88.4 R176, [R216+0x900] ;  /* 0x00090000d8b0783b */ /* 0x000ea20000004200 */
[--C-:B------:R-:W-:Y:S01]  /*9400*/  FFMA.FTZ R18, R18, c[0x0][0x2d0], -R166.reuse ;  /* 0x0000b40012127a23 */ /* 0x100fe200000108a6 */
[----:B------:R3:W-:Y:S02]  /*9410*/  MUFU.EX2 R213, R16 ;  /* 0x0000001000d57308 */ /* 0x0007e40000000800 */
[C---:B------:R-:W-:Y:S03]  /*9420*/  HMMA.16816.F32.BF16 R12, R168.reuse, R184, R12 ;  /* 0x000000b8a80c723c */ /* 0x040fe6000004180c */
[----:B------:R-:W-:Y:S02]  /*9430*/  FFMA.FTZ R19, R19, c[0x0][0x2d0], -R166 ;  /* 0x0000b40013137a23 */ /* 0x000fe400000108a6 */
[C---:B------:R-:W-:Y:S02]  /*9440*/  FMUL.FTZ R148, R2.reuse, R148 ;  /* 0x0000009402947220 */ /* 0x040fe40000410000 */
[----:B------:R-:W-:Y:S01]  /*9450*/  FMUL.FTZ R149, R2, R149 ;  /* 0x0000009502957220 */ /* 0x000fe20000410000 */
[----:B------:R4:W1:Y:S01]  /*9460*/  MUFU.EX2 R212, R17 ;  /* 0x0000001100d47308 */ /* 0x0008620000000800 */
[C---:B------:R-:W-:Y:S03]  /*9470*/  FMUL.FTZ R150, R0.reuse, R150 ;  /* 0x0000009600967220 */ /* 0x040fe60000410000 */
[----:B------:R-:W-:Y:S02]  /*9480*/  FMUL.FTZ R151, R0, R151 ;  /* 0x0000009700977220 */ /* 0x000fe40000410000 */
[C---:B------:R-:W-:Y:S02]  /*9490*/  FMUL.FTZ R152, R2.reuse, R152 ;  /* 0x0000009802987220 */ /* 0x040fe40000410000 */
[----:B------:R-:W-:Y:S02]  /*94a0*/  FMUL.FTZ R153, R2, R153 ;  /* 0x0000009902997220 */ /* 0x000fe40000410000 */
[----:B------:R1:W-:Y:S01]  /*94b0*/  MUFU.EX2 R195, R18 ;  /* 0x0000001200c37308 */ /* 0x0003e20000000800 */
[C---:B------:R-:W-:Y:S01]  /*94c0*/  HMMA.16816.F32.BF16 R148, R168.reuse, R186, R148 ;  /* 0x000000baa894723c */ /* 0x040fe20000041894 */
[----:B------:R-:W-:Y:S02]  /*94d0*/  LDSM.16.MT88.4 R184, [R219+0x900] ;  /* 0x00090000dbb8783b */ /* 0x000fe40000004200 */
[C---:B------:R-:W-:Y:S02]  /*94e0*/  FMUL.FTZ R154, R0.reuse, R154 ;  /* 0x0000009a009a7220 */ /* 0x040fe40000410000 */
[----:B------:R-:W-:Y:S02]  /*94f0*/  FMUL.FTZ R155, R0, R155 ;  /* 0x0000009b009b7220 */ /* 0x000fe40000410000 */
[C---:B---3--:R-:W-:Y:S02]  /*9500*/  FMUL.FTZ R16, R2.reuse, R180 ;  /* 0x000000b402107220 */ /* 0x048fe40000410000 */
[----:B------:R3:W2:Y:S03]  /*9510*/  MUFU.EX2 R194, R19 ;  /* 0x0000001300c27308 */ /* 0x0006a60000000800 */
[C---:B------:R-:W-:Y:S03]  /*9520*/  HMMA.16816.F32.BF16 R152, R168.reuse, R188, R152 ;  /* 0x000000bca898723c */ /* 0x040fe60000041898 */
[C---:B------:R-:W-:Y:S02]  /*9530*/  FMUL.FTZ R156, R2.reuse, R156 ;  /* 0x0000009c029c7220 */ /* 0x040fe40000410000 */
[----:B------:R-:W-:Y:S02]  /*9540*/  FMUL.FTZ R157, R2, R157 ;  /* 0x0000009d029d7220 */ /* 0x000fe40000410000 */
[C---:B------:R-:W-:Y:S02]  /*9550*/  FMUL.FTZ R158, R0.reuse, R158 ;  /* 0x0000009e009e7220 */ /* 0x040fe40000410000 */
[----:B------:R-:W-:Y:S03]  /*9560*/  FMUL.FTZ R159, R0, R159 ;  /* 0x0000009f009f7220 */ /* 0x000fe60000410000 */
[----:B----4-:R-:W-:Y:S02]  /*9570*/  FMUL.FTZ R17, R2, R181 ;  /* 0x000000b502117220 */ /* 0x010fe40000410000 */
[----:B-1----:R-:W-:Y:S02]  /*9580*/  FMUL.FTZ R18, R0, R182 ;  /* 0x000000b600127220 */ /* 0x002fe40000410000 */
[C---:B------:R-:W-:Y:S01]  /*9590*/  HMMA.16816.F32.BF16 R156, R168.reuse, R190, R156 ;  /* 0x000000bea89c723c */ /* 0x040fe2000004189c */
[----:B------:R-:W-:Y:S02]  /*95a0*/  LDSM.16.MT88.4 R188, [R219+0x3900] ;  /* 0x00390000dbbc783b */ /* 0x000fe40000004200 */
[----:B------:R-:W-:Y:S02]  /*95b0*/  FMUL.FTZ R160, R2, R160 ;  /* 0x000000a002a07220 */ /* 0x000fe40000410000 */
[----:B---3--:R-:W-:Y:S02]  /*95c0*/  FMUL.FTZ R19, R0, R183 ;  /* 0x000000b700137220 */ /* 0x008fe40000410000 */
[----:B------:R-:W1:Y:S01]  /*95d0*/  LDSM.16.MT88.4 R180, [R217+0x900] ;  /* 0x00090000d9b4783b */ /* 0x000e620000004200 */
[----:B------:R-:W-:Y:S04]  /*95e0*/  FMUL.FTZ R161, R2, R161 ;  /* 0x000000a102a17220 */ /* 0x000fe80000410000 */
[C---:B------:R-:W-:Y:S03]  /*95f0*/  HMMA.16816.F32.BF16 R16, R168.reuse, R172, R16 ;  /* 0x000000aca810723c */ /* 0x040fe60000041810 */
[C---:B------:R-:W-:Y:S02]  /*9600*/  FMUL.FTZ R162, R0.reuse, R162 ;  /* 0x000000a200a27220 */ /* 0x040fe40000410000 */
[----:B------:R-:W-:Y:S02]  /*9610*/  FMUL.FTZ R163, R0, R163 ;  /* 0x000000a300a37220 */ /* 0x000fe40000410000 */
[--C-:B------:R-:W-:Y:S02]  /*9620*/  FFMA.FTZ R49, R49, c[0x0][0x2d0], -R196.reuse ;  /* 0x0000b40031317a23 */ /* 0x100fe400000108c4 */
[--C-:B------:R-:W-:Y:S03]  /*9630*/  FFMA.FTZ R44, R44, c[0x0][0x2d0], -R196.reuse ;  /* 0x0000b4002c2c7a23 */ /* 0x100fe600000108c4 */
[----:B------:R-:W-:Y:S01]  /*9640*/  HMMA.16816.F32.BF16 R160, R168, R174, R160 ;  /* 0x000000aea8a0723c */ /* 0x000fe200000418a0 */
[----:B------:R-:W3:Y:S01]  /*9650*/  LDSM.16.MT88.4 R172, [R218+0x900] ;  /* 0x00090000daac783b */ /* 0x000ee20000004200 */
[----:B------:R-:W-:Y:S01]  /*9660*/  MUFU.EX2 R49, R49 ;  /* 0x0000003100317308 */ /* 0x000fe20000000800 */
[----:B------:R-:W-:Y:S02]  /*9670*/  FFMA.FTZ R45, R45, c[0x0][0x2d0], -R196 ;  /* 0x0000b4002d2d7a23 */ /* 0x000fe400000108c4 */
[--C-:B------:R-:W-:Y:S02]  /*9680*/  FFMA.FTZ R46, R46, c[0x0][0x2d0], -R166.reuse ;  /* 0x0000b4002e2e7a23 */ /* 0x100fe400000108a6 */
[----:B------:R-:W-:Y:S01]  /*9690*/  F2FP.BF16.PACK_AB R168, R214, R215 ;  /* 0x000000d7d6a8723e */ /* 0x000fe200000010ff */
[----:B------:R-:W-:Y:S01]  /*96a0*/  FFMA.FTZ R47, R47, c[0x0][0x2d0], -R166 ;  /* 0x0000b4002f2f7a23 */ /* 0x000fe200000108a6 */
[----:B------:R-:W-:Y:S03]  /*96b0*/  F2FP.BF16.PACK_AB R169, R197, R199 ;  /* 0x000000c7c5a9723e */ /* 0x000fe600000010ff */
[----:B------:R-:W-:Y:S01]  /*96c0*/  F2FP.BF16.PACK_AB R170, R212, R213 ;  /* 0x000000d5d4aa723e */ /* 0x000fe200000010ff */
[----:B------:R-:W-:Y:S01]  /*96d0*/  MUFU.EX2 R44, R44 ;  /* 0x0000002c002c7308 */ /* 0x000fe20000000800 */
[----:B--2---:R-:W-:Y:S01]  /*96e0*/  F2FP.BF16.PACK_AB R171, R194, R195 ;  /* 0x000000c3c2ab723e */ /* 0x004fe200000010ff */
[----:B------:R-:W-:Y:S02]  /*96f0*/  FFMA.FTZ R48, R48, c[0x0][0x2d0], -R196 ;  /* 0x0000b40030307a23 */ /* 0x000fe400000108c4 */
[--C-:B------:R-:W-:Y:S02]  /*9700*/  FFMA.FTZ R50, R50, c[0x0][0x2d0], -R166.reuse ;  /* 0x0000b40032327a23 */ /* 0x100fe400000108a6 */
[----:B------:R-:W-:Y:S02]  /*9710*/  FFMA.FTZ R166, R51, c[0x0][0x2d0], -R166 ;  /* 0x0000b40033a67a23 */ /* 0x000fe400000108a6 */
[C---:B------:R-:W-:Y:S02]  /*9720*/  HMMA.16816.F32.BF16 R4, R168.reuse, R176, R4 ;  /* 0x000000b0a804723c */ /* 0x040fe40000041804 */
[----:B------:R-:W-:Y:S06]  /*9730*/  MUFU.EX2 R45, R45 ;  /* 0x0000002d002d7308 */ /* 0x000fec0000000800 */
[C---:B------:R-:W-:Y:S01]  /*9740*/  HMMA.16816.F32.BF16 R8, R168.reuse, R178, R8 ;  /* 0x000000b2a808723c */ /* 0x040fe20000041808 */
[----:B------:R-:W2:Y:S03]  /*9750*/  LDSM.16.MT88.4 R176, [R216+0x3900] ;  /* 0x00390000d8b0783b */ /* 0x000ea60000004200 */
[----:B------:R-:W-:Y:S04]  /*9760*/  MUFU.EX2 R166, R166 ;  /* 0x000000a600a67308 */ /* 0x000fe80000000800 */
[C---:B-1----:R-:W-:Y:S06]  /*9770*/  HMMA.16816.F32.BF16 R52, R168.reuse, R180, R52 ;  /* 0x000000b4a834723c */ /* 0x042fec0000041834 */
[----:B------:R-:W-:Y:S02]  /*9780*/  MUFU.EX2 R46, R46 ;  /* 0x0000002e002e7308 */ /* 0x000fe40000000800 */
[C---:B------:R-:W-:Y:S01]  /*9790*/  HMMA.16816.F32.BF16 R56, R168.reuse, R182, R56 ;  /* 0x000000b6a838723c */ /* 0x040fe20000041838 */
[----:B------:R-:W1:Y:S07]  /*97a0*/  LDSM.16.MT88.4 R180, [R217+0x3900] ;  /* 0x00390000d9b4783b */ /* 0x000e6e0000004200 */
[C---:B------:R-:W-:Y:S01]  /*97b0*/  HMMA.16816.F32.BF16 R60, R168.reuse, R184, R60 ;  /* 0x000000b8a83c723c */ /* 0x040fe2000004183c */
[----:B------:R-:W-:Y:S07]  /*97c0*/  MUFU.EX2 R47, R47 ;  /* 0x0000002f002f7308 */ /* 0x000fee0000000800 */
[C---:B------:R-:W-:Y:S01]  /*97d0*/  HMMA.16816.F32.BF16 R64, R168.reuse, R186, R64 ;  /* 0x000000baa840723c */ /* 0x040fe20000041840 */
[----:B------:R-:W4:Y:S02]  /*97e0*/  LDSM.16.MT88.4 R184, [R218+0x3900] ;  /* 0x00390000dab8783b */ /* 0x000f240000004200 */
[----:B------:R-:W-:Y:S05]  /*97f0*/  MUFU.EX2 R48, R48 ;  /* 0x0000003000307308 */ /* 0x000fea0000000800 */
[C---:B---3--:R-:W-:Y:S05]  /*9800*/  HMMA.16816.F32.BF16 R68, R168.reuse, R172, R68 ;  /* 0x000000aca844723c */ /* 0x048fea0000041844 */
[----:B------:R-:W-:Y:S03]  /*9810*/  MUFU.EX2 R50, R50 ;  /* 0x0000003200327308 */ /* 0x000fe60000000800 */
[C---:B------:R-:W-:Y:S01]  /*9820*/  HMMA.16816.F32.BF16 R72, R168.reuse, R174, R72 ;  /* 0x000000aea848723c */ /* 0x040fe20000041848 */
[----:B------:R-:W3:Y:S07]  /*9830*/  LDSM.16.MT88.4 R172, [R216+0x6900] ;  /* 0x00690000d8ac783b */ /* 0x000eee0000004200 */
[C---:B--2---:R-:W-:Y:S08]  /*9840*/  HMMA.16816.F32.BF16 R76, R168.reuse, R176, R76 ;  /* 0x000000b0a84c723c */ /* 0x044ff0000004184c */
[C---:B------:R-:W-:Y:S01]  /*9850*/  HMMA.16816.F32.BF16 R80, R168.reuse, R178, R80 ;  /* 0x000000b2a850723c */ /* 0x040fe20000041850 */
[----:B------:R-:W2:Y:S07]  /*9860*/  LDSM.16.MT88.4 R176, [R217+0x6900] ;  /* 0x00690000d9b0783b */ /* 0x000eae0000004200 */
[C---:B-1----:R-:W-:Y:S08]  /*9870*/  HMMA.16816.F32.BF16 R84, R168.reuse, R180, R84 ;  /* 0x000000b4a854723c */ /* 0x042ff00000041854 */
[C---:B------:R-:W-:Y:S01]  /*9880*/  HMMA.16816.F32.BF16 R88, R168.reuse, R182, R88 ;  /* 0x000000b6a858723c */ /* 0x040fe20000041858 */
[----:B------:R-:W1:Y:S07]  /*9890*/  LDSM.16.MT88.4 R180, [R219+0x6900] ;  /* 0x00690000dbb4783b */ /* 0x000e6e0000004200 */
[C---:B------:R-:W-:Y:S08]  /*98a0*/  HMMA.16816.F32.BF16 R92, R168.reuse, R188, R92 ;  /* 0x000000bca85c723c */ /* 0x040ff0000004185c */
[C---:B------:R-:W-:Y:S01]  /*98b0*/  HMMA.16816.F32.BF16 R96, R168.reuse, R190, R96 ;  /* 0x000000bea860723c */ /* 0x040fe20000041860 */
[----:B------:R-:W-:Y:S07]  /*98c0*/  LDSM.16.MT88.4 R188, [R216+0x9900] ;  /* 0x00990000d8bc783b */ /* 0x000fee0000004200 */
[C---:B----4-:R-:W-:Y:S08]  /*98d0*/  HMMA.16816.F32.BF16 R100, R168.reuse, R184, R100 ;  /* 0x000000b8a864723c */ /* 0x050ff00000041864 */
[C---:B------:R-:W-:Y:S01]  /*98e0*/  HMMA.16816.F32.BF16 R104, R168.reuse, R186, R104 ;  /* 0x000000baa868723c */ /* 0x040fe20000041868 */
[----:B------:R-:W4:Y:S07]  /*98f0*/  LDSM.16.MT88.4 R184, [R218+0x6900] ;  /* 0x00690000dab8783b */ /* 0x000f2e0000004200 */
[C---:B---3--:R-:W-:Y:S08]  /*9900*/  HMMA.16816.F32.BF16 R108, R168.reuse, R172, R108 ;  /* 0x000000aca86c723c */ /* 0x048ff0000004186c */
[C---:B------:R-:W-:Y:S01]  /*9910*/  HMMA.16816.F32.BF16 R112, R168.reuse, R174, R112 ;  /* 0x000000aea870723c */ /* 0x040fe20000041870 */
[----:B------:R-:W3:Y:S07]  /*9920*/  LDSM.16.MT88.4 R172, [R217+0x9900] ;  /* 0x00990000d9ac783b */ /* 0x000eee0000004200 */
[C---:B--2---:R-:W-:Y:S08]  /*9930*/  HMMA.16816.F32.BF16 R116, R168.reuse, R176, R116 ;  /* 0x000000b0a874723c */ /* 0x044ff00000041874 */
[C---:B------:R-:W-:Y:S01]  /*9940*/  HMMA.16816.F32.BF16 R120, R168.reuse, R178, R120 ;  /* 0x000000b2a878723c */ /* 0x040fe20000041878 */
[----:B------:R-:W2:Y:S07]  /*9950*/  LDSM.16.MT88.4 R176, [R219+0x9900] ;  /* 0x00990000dbb0783b */ /* 0x000eae0000004200 */
[C---:B-1----:R-:W-:Y:S08]  /*9960*/  HMMA.16816.F32.BF16 R124, R168.reuse, R180, R124 ;  /* 0x000000b4a87c723c */ /* 0x042ff0000004187c */
[C---:B------:R-:W-:Y:S01]  /*9970*/  HMMA.16816.F32.BF16 R128, R168.reuse, R182, R128 ;  /* 0x000000b6a880723c */ /* 0x040fe20000041880 */
[----:B------:R-:W-:Y:S07]  /*9980*/  LDSM.16.MT88.4 R180, [R219+0x4100] ;  /* 0x00410000dbb4783b */ /* 0x000fee0000004200 */
[C---:B----4-:R-:W-:Y:S01]  /*9990*/  HMMA.16816.F32.BF16 R132, R168.reuse, R184, R132 ;  /* 0x000000b8a884723c */ /* 0x050fe20000041884 */
[----:B------:R-:W-:Y:S07]  /*99a0*/  MUFU.EX2 R185, R31 ;  /* 0x0000001f00b97308 */ /* 0x000fee0000000800 */
[C---:B------:R-:W-:Y:S03]  /*99b0*/  HMMA.16816.F32.BF16 R136, R168.reuse, R186, R136 ;  /* 0x000000baa888723c */ /* 0x040fe60000041888 */
[----:B------:R-:W-:Y:S05]  /*99c0*/  MUFU.EX2 R187, R27 ;  /* 0x0000001b00bb7308 */ /* 0x000fea0000000800 */
[C---:B------:R-:W-:Y:S05]  /*99d0*/  HMMA.16816.F32.BF16 R140, R168.reuse, R188, R140 ;  /* 0x000000bca88c723c */ /* 0x040fea000004188c */
[----:B------:R1:W4:Y:S03]  /*99e0*/  MUFU.EX2 R188, R26 ;  /* 0x0000001a00bc7308 */ /* 0x0003260000000800 */
[C---:B------:R-:W-:Y:S07]  /*99f0*/  HMMA.16816.F32.BF16 R144, R168.reuse, R190, R144 ;  /* 0x000000bea890723c */ /* 0x040fee0000041890 */
[----:B------:R4:W4:Y:S01]  /*9a00*/  MUFU.EX2 R186, R30 ;  /* 0x0000001e00ba7308 */ /* 0x0009220000000800 */
[C---:B---3--:R-:W-:Y:S08]  /*9a10*/  HMMA.16816.F32.BF16 R12, R168.reuse, R172, R12 ;  /* 0x000000aca80c723c */ /* 0x048ff0000004180c */
[C---:B------:R-:W-:Y:S01]  /*9a20*/  HMMA.16816.F32.BF16 R148, R168.reuse, R174, R148 ;  /* 0x000000aea894723c */ /* 0x040fe20000041894 */
[----:B------:R-:W3:Y:S01]  /*9a30*/  LDSM.16.MT88.4 R172, [R216+0x1100] ;  /* 0x00110000d8ac783b */ /* 0x000ee20000004200 */
[----:B------:R-:W-:Y:S05]  /*9a40*/  MUFU.EX2 R191, R37 ;  /* 0x0000002500bf7308 */ /* 0x000fea0000000800 */
[----:B-1----:R-:W1:Y:S01]  /*9a50*/  LDSM.16.MT88.4 R24, [R217+0x1100] ;  /* 0x00110000d918783b */ /* 0x002e620000004200 */
[C---:B--2---:R-:W-:Y:S04]  /*9a60*/  HMMA.16816.F32.BF16 R152, R168.reuse, R176, R152 ;  /* 0x000000b0a898723c */ /* 0x044fe80000041898 */
[----:B------:R-:W-:Y:S01]  /*9a70*/  MUFU.EX2 R190, R40 ;  /* 0x0000002800be7308 */ /* 0x000fe20000000800 */
[----:B----4-:R-:W-:Y:S03]  /*9a80*/  LDSM.16.MT88.4 R28, [R218+0xa100] ;  /* 0x00a10000da1c783b */ /* 0x010fe60000004200 */
[C---:B------:R-:W-:Y:S03]  /*9a90*/  HMMA.16816.F32.BF16 R156, R168.reuse, R178, R156 ;  /* 0x000000b2a89c723c */ /* 0x040fe6000004189c */
[----:B------:R-:W2:Y:S03]  /*9aa0*/  LDSM.16.MT88.4 R176, [R219+0x1100] ;  /* 0x00110000dbb0783b */ /* 0x000ea60000004200 */
[----:B------:R-:W-:Y:S02]  /*9ab0*/  MUFU.EX2 R189, R41 ;  /* 0x0000002900bd7308 */ /* 0x000fe40000000800 */
[C---:B------:R-:W-:Y:S07]  /*9ac0*/  HMMA.16816.F32.BF16 R16, R168.reuse, R20, R16 ;  /* 0x00000014a810723c */ /* 0x040fee0000041810 */
[----:B------:R-:W-:Y:S01]  /*9ad0*/  F2FP.BF16.PACK_AB R20, R210, R211 ;  /* 0x000000d3d214723e */ /* 0x000fe200000010ff */
[----:B------:R-:W-:Y:S01]  /*9ae0*/  HMMA.16816.F32.BF16 R160, R168, R22, R160 ;  /* 0x00000016a8a0723c */ /* 0x000fe200000418a0 */
[----:B------:R-:W4:Y:S01]  /*9af0*/  LDSM.16.MT88.4 R168, [R218+0x1100] ;  /* 0x00110000daa8783b */ /* 0x000f220000004200 */
[----:B------:R1:W-:Y:S02]  /*9b00*/  MUFU.EX2 R184, R42 ;  /* 0x0000002a00b87308 */ /* 0x0003e40000000800 */
[----:B------:R-:W-:Y:S03]  /*9b10*/  F2FP.BF16.PACK_AB R21, R192, R193 ;  /* 0x000000c1c015723e */ /* 0x000fe600000010ff */
[----:B------:R-:W-:Y:S02]  /*9b20*/  F2FP.BF16.PACK_AB R22, R208, R209 ;  /* 0x000000d1d016723e */ /* 0x000fe400000010ff */
[----:B------:R-:W-:Y:S07]  /*9b30*/  F2FP.BF16.PACK_AB R23, R187, R188 ;  /* 0x000000bcbb17723e */ /* 0x000fee00000010ff */
[C---:B---3--:R-:W-:Y:S08]  /*9b40*/  HMMA.16816.F32.BF16 R4, R20.reuse, R172, R4 ;  /* 0x000000ac1404723c */ /* 0x048ff00000041804 */
[C---:B------:R-:W-:Y:S01]  /*9b50*/  HMMA.16816.F32.BF16 R8, R20.reuse, R174, R8 ;  /* 0x000000ae1408723c */ /* 0x040fe20000041808 */
[----:B------:R-:W3:Y:S06]  /*9b60*/  LDSM.16.MT88.4 R172, [R216+0x4100] ;  /* 0x00410000d8ac783b */ /* 0x000eec0000004200 */
[----:B-1----:R-:W-:Y:S01]  /*9b70*/  LDSM.16.MT88.4 R40, [R218+0x2100] ;  /* 0x00210000da28783b */ /* 0x002fe20000004200 */
[C---:B------:R-:W-:Y:S08]  /*9b80*/  HMMA.16816.F32.BF16 R52, R20.reuse, R24, R52 ;  /* 0x000000181434723c */ /* 0x040ff00000041834 */
[C---:B------:R-:W-:Y:S01]  /*9b90*/  HMMA.16816.F32.BF16 R56, R20.reuse, R26, R56 ;  /* 0x0000001a1438723c */ /* 0x040fe20000041838 */
[----:B------:R-:W1:Y:S07]  /*9ba0*/  LDSM.16.MT88.4 R24, [R217+0x4100] ;  /* 0x00410000d918783b */ /* 0x000e6e0000004200 */
[C---:B--2---:R-:W-:Y:S08]  /*9bb0*/  HMMA.16816.F32.BF16 R60, R20.reuse, R176, R60 ;  /* 0x000000b0143c723c */ /* 0x044ff0000004183c */
[C---:B------:R-:W-:Y:S01]  /*9bc0*/  HMMA.16816.F32.BF16 R64, R20.reuse, R178, R64 ;  /* 0x000000b21440723c */ /* 0x040fe20000041840 */
[----:B------:R-:W2:Y:S07]  /*9bd0*/  LDSM.16.MT88.4 R176, [R218+0x4100] ;  /* 0x00410000dab0783b */ /* 0x000eae0000004200 */
[C---:B----4-:R-:W-:Y:S08]  /*9be0*/  HMMA.16816.F32.BF16 R68, R20.reuse, R168, R68 ;  /* 0x000000a81444723c */ /* 0x050ff00000041844 */
[C---:B------:R-:W-:Y:S01]  /*9bf0*/  HMMA.16816.F32.BF16 R72, R20.reuse, R170, R72 ;  /* 0x000000aa1448723c */ /* 0x040fe20000041848 */
[----:B------:R-:W4:Y:S07]  /*9c00*/  LDSM.16.MT88.4 R168, [R216+0x7100] ;  /* 0x00710000d8a8783b */ /* 0x000f2e0000004200 */
        /* <DEDUP_REMOVED lines=8> */
[----:B------:R-:W-:Y:S07]  /*9c90*/  LDSM.16.MT88.4 R180, [R216+0xa100] ;  /* 0x00a10000d8b4783b */ /* 0x000fee0000004200 */
[C---:B--2---:R-:W-:Y:S08]  /*9ca0*/  HMMA.16816.F32.BF16 R100, R20.reuse, R176, R100 ;  /* 0x000000b01464723c */ /* 0x044ff00000041864 */
[C---:B------:R-:W-:Y:S01]  /*9cb0*/  HMMA.16816.F32.BF16 R104, R20.reuse, R178, R104 ;  /* 0x000000b21468723c */ /* 0x040fe20000041868 */
[----:B------:R-:W2:Y:S07]  /*9cc0*/  LDSM.16.MT88.4 R176, [R218+0x7100] ;  /* 0x00710000dab0783b */ /* 0x000eae0000004200 */
[C---:B----4-:R-:W-:Y:S08]  /*9cd0*/  HMMA.16816.F32.BF16 R108, R20.reuse, R168, R108 ;  /* 0x000000a8146c723c */ /* 0x050ff0000004186c */
        /* <DEDUP_REMOVED lines=8> */
[C---:B--2---:R-:W-:Y:S07]  /*9d60*/  HMMA.16816.F32.BF16 R132, R20.reuse, R176, R132 ;  /* 0x000000b01484723c */ /* 0x044fee0000041884 */
[----:B------:R-:W-:Y:S01]  /*9d70*/  MOV R176, R205 ;  /* 0x000000cd00b07202 */ /* 0x000fe20000000f00 */
[C---:B------:R-:W-:Y:S01]  /*9d80*/  HMMA.16816.F32.BF16 R136, R20.reuse, R178, R136 ;  /* 0x000000b21488723c */ /* 0x040fe20000041888 */
[----:B------:R-:W2:Y:S01]  /*9d90*/  LDL.LU R178, [R1+0x4] ;  /* 0x0000040001b27983 */ /* 0x000ea20000300800 */
[----:B------:R-:W-:Y:S02]  /*9da0*/  MUFU.EX2 R205, R32 ;  /* 0x0000002000cd7308 */ /* 0x000fe40000000800 */
[----:B------:R-:W-:Y:S03]  /*9db0*/  MOV R177, R204 ;  /* 0x000000cc00b17202 */ /* 0x000fe60000000f00 */
[----:B------:R-:W-:Y:S01]  /*9dc0*/  MOV R179, R198 ;  /* 0x000000c600b37202 */ /* 0x000fe20000000f00 */
[C---:B------:R-:W-:Y:S04]  /*9dd0*/  HMMA.16816.F32.BF16 R140, R20.reuse, R180, R140 ;  /* 0x000000b4148c723c */ /* 0x040fe8000004188c */
[----:B------:R-:W3:Y:S04]  /*9de0*/  MUFU.EX2 R204, R33 ;  /* 0x0000002100cc7308 */ /* 0x000ee80000000800 */
[C---:B------:R-:W-:Y:S06]  /*9df0*/  HMMA.16816.F32.BF16 R144, R20.reuse, R182, R144 ;  /* 0x000000b61490723c */ /* 0x040fec0000041890 */
[----:B------:R-:W-:Y:S02]  /*9e00*/  MUFU.EX2 R183, R34 ;  /* 0x0000002200b77308 */ /* 0x000fe40000000800 */
[C---:B-1----:R-:W-:Y:S08]  /*9e10*/  HMMA.16816.F32.BF16 R12, R20.reuse, R24, R12 ;  /* 0x00000018140c723c */ /* 0x042ff0000004180c */
[C---:B------:R-:W-:Y:S01]  /*9e20*/  HMMA.16816.F32.BF16 R148, R20.reuse, R26, R148 ;  /* 0x0000001a1494723c */ /* 0x040fe20000041894 */
[----:B------:R1:W4:Y:S01]  /*9e30*/  MUFU.EX2 R182, R35 ;  /* 0x0000002300b67308 */ /* 0x0003220000000800 */
[----:B------:R-:W3:Y:S06]  /*9e40*/  LDSM.16.MT88.4 R24, [R216+0x1900] ;  /* 0x00190000d818783b */ /* 0x000eec0000004200 */
[C---:B------:R-:W-:Y:S03]  /*9e50*/  HMMA.16816.F32.BF16 R152, R20.reuse, R168, R152 ;  /* 0x000000a81498723c */ /* 0x040fe60000041898 */
[----:B------:R-:W2:Y:S05]  /*9e60*/  MUFU.EX2 R198, R36 ;  /* 0x0000002400c67308 */ /* 0x000eaa0000000800 */
[C---:B------:R-:W-:Y:S01]  /*9e70*/  HMMA.16816.F32.BF16 R156, R20.reuse, R170, R156 ;  /* 0x000000aa149c723c */ /* 0x040fe2000004189c */
[----:B------:R-:W-:Y:S04]  /*9e80*/  LDSM.16.MT88.4 R168, [R219+0x1900] ;  /* 0x00190000dba8783b */ /* 0x000fe80000004200 */
[----:B------:R-:W-:Y:S03]  /*9e90*/  MUFU.EX2 R181, R38 ;  /* 0x0000002600b57308 */ /* 0x000fe60000000800 */
[C---:B------:R-:W-:Y:S01]  /*9ea0*/  HMMA.16816.F32.BF16 R16, R20.reuse, R28, R16 ;  /* 0x0000001c1410723c */ /* 0x040fe20000041810 */
[----:B-1----:R-:W1:Y:S06]  /*9eb0*/  LDSM.16.MT88.4 R32, [R217+0x1900] ;  /* 0x00190000d920783b */ /* 0x002e6c0000004200 */
[----:B------:R4:W1:Y:S01]  /*9ec0*/  MUFU.EX2 R180, R39 ;  /* 0x0000002700b47308 */ /* 0x0008620000000800 */
[----:B------:R-:W-:Y:S01]  /*9ed0*/  HMMA.16816.F32.BF16 R160, R20, R30, R160 ;  /* 0x0000001e14a0723c */ /* 0x000fe200000418a0 */
[----:B------:R-:W1:Y:S06]  /*9ee0*/  LDSM.16.MT88.4 R28, [R218+0x1900] ;  /* 0x00190000da1c783b */ /* 0x000e6c0000004200 */
[----:B------:R-:W-:Y:S02]  /*9ef0*/  F2FP.BF16.PACK_AB R20, R206, R207 ;  /* 0x000000cfce14723e */ /* 0x000fe400000010ff */
[----:B------:R-:W-:Y:S03]  /*9f00*/  F2FP.BF16.PACK_AB R21, R185, R186 ;  /* 0x000000bab915723e */ /* 0x000fe600000010ff */
[----:B---3--:R-:W-:Y:S02]  /*9f10*/  F2FP.BF16.PACK_AB R22, R204, R205 ;  /* 0x000000cdcc16723e */ /* 0x008fe400000010ff */
[----:B----4-:R-:W-:Y:S07]  /*9f20*/  F2FP.BF16.PACK_AB R23, R182, R183 ;  /* 0x000000b7b617723e */ /* 0x010fee00000010ff */
[C---:B------:R-:W-:Y:S01]  /*9f30*/  HMMA.16816.F32.BF16 R4, R20.reuse, R24, R4 ;  /* 0x000000181404723c */ /* 0x040fe20000041804 */
[----:B------:R-:W-:Y:S07]  /*9f40*/  LDSM.16.MT88.4 R36, [R219+0x2100] ;  /* 0x00210000db24783b */ /* 0x000fee0000004200 */
[C---:B------:R-:W-:Y:S01]  /*9f50*/  HMMA.16816.F32.BF16 R8, R20.reuse, R26, R8 ;  /* 0x0000001a1408723c */ /* 0x040fe20000041808 */
[----:B------:R-:W3:Y:S07]  /*9f60*/  LDSM.16.MT88.4 R24, [R216+0x4900] ;  /* 0x00490000d818783b */ /* 0x000eee0000004200 */
[C---:B-1----:R-:W-:Y:S08]  /*9f70*/  HMMA.16816.F32.BF16 R52, R20.reuse, R32, R52 ;  /* 0x000000201434723c */ /* 0x042ff00000041834 */
[C---:B------:R-:W-:Y:S01]  /*9f80*/  HMMA.16816.F32.BF16 R56, R20.reuse, R34, R56 ;  /* 0x000000221438723c */ /* 0x040fe20000041838 */
[----:B------:R-:W1:Y:S07]  /*9f90*/  LDSM.16.MT88.4 R32, [R219+0x4900] ;  /* 0x00490000db20783b */ /* 0x000e6e0000004200 */
[C---:B------:R-:W-:Y:S08]  /*9fa0*/  HMMA.16816.F32.BF16 R60, R20.reuse, R168, R60 ;  /* 0x000000a8143c723c */ /* 0x040ff0000004183c */
[C---:B------:R-:W-:Y:S01]  /*9fb0*/  HMMA.16816.F32.BF16 R64, R20.reuse, R170, R64 ;  /* 0x000000aa1440723c */ /* 0x040fe20000041840 */
[----:B------:R-:W-:Y:S07]  /*9fc0*/  LDSM.16.MT88.4 R168, [R217+0x7900] ;  /* 0x00790000d9a8783b */ /* 0x000fee0000004200 */
[C---:B------:R-:W-:Y:S08]  /*9fd0*/  HMMA.16816.F32.BF16 R68, R20.reuse, R28, R68 ;  /* 0x0000001c1444723c */ /* 0x040ff00000041844 */
[C---:B------:R-:W-:Y:S01]  /*9fe0*/  HMMA.16816.F32.BF16 R72, R20.reuse, R30, R72 ;  /* 0x0000001e1448723c */ /* 0x040fe20000041848 */
[----:B------:R-:W4:Y:S07]  /*9ff0*/  LDSM.16.MT88.4 R28, [R218+0x4900] ;  /* 0x00490000da1c783b */ /* 0x000f2e0000004200 */
[C---:B---3--:R-:W-:Y:S08]  /*a000*/  HMMA.16816.F32.BF16 R76, R20.reuse, R24, R76 ;  /* 0x00000018144c723c */ /* 0x048ff0000004184c */
[C---:B------:R-:W-:Y:S01]  /*a010*/  HMMA.16816.F32.BF16 R80, R20.reuse, R26, R80 ;  /* 0x0000001a1450723c */ /* 0x040fe20000041850 */
[----:B------:R-:W3:Y:S07]  /*a020*/  LDSM.16.MT88.4 R24, [R216+0x7900] ;  /* 0x00790000d818783b */ /* 0x000eee0000004200 */
[C---:B------:R-:W-:Y:S08]  /*a030*/  HMMA.16816.F32.BF16 R84, R20.reuse, R172, R84 ;  /* 0x000000ac1454723c */ /* 0x040ff00000041854 */
[C---:B------:R-:W-:Y:S01]  /*a040*/  HMMA.16816.F32.BF16 R88, R20.reuse, R174, R88 ;  /* 0x000000ae1458723c */ /* 0x040fe20000041858 */
[----:B------:R-:W3:Y:S07]  /*a050*/  LDSM.16.MT88.4 R172, [R219+0x7900] ;  /* 0x00790000dbac783b */ /* 0x000eee0000004200 */
[C---:B-1----:R-:W-:Y:S08]  /*a060*/  HMMA.16816.F32.BF16 R92, R20.reuse, R32, R92 ;  /* 0x00000020145c723c */ /* 0x042ff0000004185c */
[C---:B------:R-:W-:Y:S01]  /*a070*/  HMMA.16816.F32.BF16 R96, R20.reuse, R34, R96 ;  /* 0x000000221460723c */ /* 0x040fe20000041860 */
[----:B------:R-:W-:Y:S07]  /*a080*/  LDSM.16.MT88.4 R32, [R217+0xa900] ;  /* 0x00a90000d920783b */ /* 0x000fee0000004200 */
[C---:B----4-:R-:W-:Y:S08]  /*a090*/  HMMA.16816.F32.BF16 R100, R20.reuse, R28, R100 ;  /* 0x0000001c1464723c */ /* 0x050ff00000041864 */
[C---:B------:R-:W-:Y:S01]  /*a0a0*/  HMMA.16816.F32.BF16 R104, R20.reuse, R30, R104 ;  /* 0x0000001e1468723c */ /* 0x040fe20000041868 */
[----:B------:R-:W1:Y:S07]  /*a0b0*/  LDSM.16.MT88.4 R28, [R218+0x7900] ;  /* 0x00790000da1c783b */ /* 0x000e6e0000004200 */
[C---:B---3--:R-:W-:Y:S08]  /*a0c0*/  HMMA.16816.F32.BF16 R108, R20.reuse, R24, R108 ;  /* 0x00000018146c723c */ /* 0x048ff0000004186c */
[C---:B------:R-:W-:Y:S01]  /*a0d0*/  HMMA.16816.F32.BF16 R112, R20.reuse, R26, R112 ;  /* 0x0000001a1470723c */ /* 0x040fe20000041870 */
[----:B------:R-:W3:Y:S07]  /*a0e0*/  LDSM.16.MT88.4 R24, [R216+0xa900] ;  /* 0x00a90000d818783b */ /* 0x000eee0000004200 */
[C---:B------:R-:W-:Y:S08]  /*a0f0*/  HMMA.16816.F32.BF16 R116, R20.reuse, R168, R116 ;  /* 0x000000a81474723c */ /* 0x040ff00000041874 */
[C---:B------:R-:W-:Y:S01]  /*a100*/  HMMA.16816.F32.BF16 R120, R20.reuse, R170, R120 ;  /* 0x000000aa1478723c */ /* 0x040fe20000041878 */
[----:B------:R-:W4:Y:S07]  /*a110*/  LDSM.16.MT88.4 R168, [R219+0xa900] ;  /* 0x00a90000dba8783b */ /* 0x000f2e0000004200 */
[C---:B------:R-:W-:Y:S08]  /*a120*/  HMMA.16816.F32.BF16 R124, R20.reuse, R172, R124 ;  /* 0x000000ac147c723c */ /* 0x040ff0000004187c */
[C---:B------:R-:W-:Y:S01]  /*a130*/  HMMA.16816.F32.BF16 R128, R20.reuse, R174, R128 ;  /* 0x000000ae1480723c */ /* 0x040fe20000041880 */
[----:B------:R-:W-:Y:S07]  /*a140*/  LDSM.16.MT88.4 R172, [R216+0x2900] ;  /* 0x00290000d8ac783b */ /* 0x000fee0000004200 */
[C---:B-1----:R-:W-:Y:S08]  /*a150*/  HMMA.16816.F32.BF16 R132, R20.reuse, R28, R132 ;  /* 0x0000001c1484723c */ /* 0x042ff00000041884 */
[C---:B------:R-:W-:Y:S01]  /*a160*/  HMMA.16816.F32.BF16 R136, R20.reuse, R30, R136 ;  /* 0x0000001e1488723c */ /* 0x040fe20000041888 */
[----:B------:R-:W1:Y:S07]  /*a170*/  LDSM.16.MT88.4 R28, [R218+0xa900] ;  /* 0x00a90000da1c783b */ /* 0x000e6e0000004200 */
[C---:B---3--:R-:W-:Y:S08]  /*a180*/  HMMA.16816.F32.BF16 R140, R20.reuse, R24, R140 ;  /* 0x00000018148c723c */ /* 0x048ff0000004188c */
[C---:B------:R-:W-:Y:S01]  /*a190*/  HMMA.16816.F32.BF16 R144, R20.reuse, R26, R144 ;  /* 0x0000001a1490723c */ /* 0x040fe20000041890 */
[----:B------:R-:W3:Y:S07]  /*a1a0*/  LDSM.16.MT88.4 R24, [R216+0x2100] ;  /* 0x00210000d818783b */ /* 0x000eee0000004200 */
[C---:B------:R-:W-:Y:S08]  /*a1b0*/  HMMA.16816.F32.BF16 R12, R20.reuse, R32, R12 ;  /* 0x00000020140c723c */ /* 0x040ff0000004180c */
[C---:B------:R-:W-:Y:S01]  /*a1c0*/  HMMA.16816.F32.BF16 R148, R20.reuse, R34, R148 ;  /* 0x000000221494723c */ /* 0x040fe20000041894 */
[----:B------:R-:W3:Y:S03]  /*a1d0*/  LDSM.16.MT88.4 R32, [R217+0x2100] ;  /* 0x00210000d920783b */ /* 0x000ee60000004200 */
[----:B--2---:R-:W-:Y:S04]  /*a1e0*/  FFMA.FTZ R0, R0, R178, R200 ;  /* 0x000000b200007223 */ /* 0x004fe800000100c8 */
[C---:B----4-:R-:W-:Y:S01]  /*a1f0*/  HMMA.16816.F32.BF16 R152, R20.reuse, R168, R152 ;  /* 0x000000a81498723c */ /* 0x050fe20000041898 */
[----:B------:R-:W2:Y:S03]  /*a200*/  LDL.LU R169, [R1] ;  /* 0x0000000001a97983 */ /* 0x000ea60000300800 */
[----:B------:R-:W-:Y:S04]  /*a210*/  FADD.FTZ R0, R203, R0 ;  /* 0x00000000cb007221 */ /* 0x000fe80000010000 */
[C---:B------:R-:W-:Y:S04]  /*a220*/  HMMA.16816.F32.BF16 R156, R20.reuse, R170, R156 ;  /* 0x000000aa149c723c */ /* 0x040fe8000004189c */
[----:B------:R-:W-:Y:S04]  /*a230*/  FADD.FTZ R0, R202, R0 ;  /* 0x00000000ca007221 */ /* 0x000fe80000010000 */
[C---:B-1----:R-:W-:Y:S04]  /*a240*/  HMMA.16816.F32.BF16 R16, R20.reuse, R28, R16 ;  /* 0x0000001c1410723c */ /* 0x042fe80000041810 */
[----:B------:R-:W-:Y:S04]  /*a250*/  FADD.FTZ R0, R201, R0 ;  /* 0x00000000c9007221 */ /* 0x000fe80000010000 */
[----:B------:R-:W-:Y:S01]  /*a260*/  HMMA.16816.F32.BF16 R160, R20, R30, R160 ;  /* 0x0000001e14a0723c */ /* 0x000fe200000418a0 */
[----:B------:R-:W1:Y:S03]  /*a270*/  LDSM.16.MT88.4 R28, [R216+0x5100] ;  /* 0x00510000d81c783b */ /* 0x000e660000004200 */
        /* <DEDUP_REMOVED lines=8> */
[C---:B---3--:R-:W-:Y:S03]  /*a300*/  HMMA.16816.F32.BF16 R4, R20.reuse, R24, R4 ;  /* 0x000000181404723c */ /* 0x048fe60000041804 */
[----:B------:R-:W-:Y:S04]  /*a310*/  FADD.FTZ R0, R193, R0 ;  /* 0x00000000c1007221 */ /* 0x000fe80000010000 */
[----:B------:R-:W-:Y:S01]  /*a320*/  FADD.FTZ R0, R192, R0 ;  /* 0x00000000c0007221 */ /* 0x000fe20000010000 */
[C---:B------:R-:W-:Y:S01]  /*a330*/  HMMA.16816.F32.BF16 R8, R20.reuse, R26, R8 ;  /* 0x0000001a1408723c */ /* 0x040fe20000041808 */
[----:B------:R-:W3:Y:S03]  /*a340*/  LDSM.16.MT88.4 R24, [R217+0x5100] ;  /* 0x00510000d918783b */ /* 0x000ee60000004200 */
[----:B------:R-:W-:Y:S04]  /*a350*/  FADD.FTZ R0, R188, R0 ;  /* 0x00000000bc007221 */ /* 0x000fe80000010000 */
[C---:B------:R-:W-:Y:S04]  /*a360*/  HMMA.16816.F32.BF16 R52, R20.reuse, R32, R52 ;  /* 0x000000201434723c */ /* 0x040fe80000041834 */
[----:B------:R-:W-:Y:S04]  /*a370*/  FADD.FTZ R0, R187, R0 ;  /* 0x00000000bb007221 */ /* 0x000fe80000010000 */
[C---:B------:R-:W-:Y:S01]  /*a380*/  HMMA.16816.F32.BF16 R56, R20.reuse, R34, R56 ;  /* 0x000000221438723c */ /* 0x040fe20000041838 */
[----:B------:R-:W4:Y:S03]  /*a390*/  LDSM.16.MT88.4 R32, [R219+0x5100] ;  /* 0x00510000db20783b */ /* 0x000f260000004200 */
        /* <DEDUP_REMOVED lines=11> */
[C---:B-1----:R-:W-:Y:S04]  /*a450*/  HMMA.16816.F32.BF16 R76, R20.reuse, R28, R76 ;  /* 0x0000001c144c723c */ /* 0x042fe8000004184c */
[----:B------:R-:W-:Y:S04]  /*a460*/  FADD.FTZ R0, R180, R0 ;  /* 0x00000000b4007221 */ /* 0x000fe80000010000 */
[C---:B------:R-:W-:Y:S01]  /*a470*/  HMMA.16816.F32.BF16 R80, R20.reuse, R30, R80 ;  /* 0x0000001e1450723c */ /* 0x040fe20000041850 */
[----:B------:R-:W-:Y:S03]  /*a480*/  LDSM.16.MT88.4 R28, [R219+0x8100] ;  /* 0x00810000db1c783b */ /* 0x000fe60000004200 */
[----:B------:R-:W-:Y:S04]  /*a490*/  FADD.FTZ R0, R184, R0 ;  /* 0x00000000b8007221 */ /* 0x000fe80000010000 */
[C---:B---3--:R-:W-:Y:S08]  /*a4a0*/  HMMA.16816.F32.BF16 R84, R20.reuse, R24, R84 ;  /* 0x000000181454723c */ /* 0x048ff00000041854 */
[C---:B------:R-:W-:Y:S01]  /*a4b0*/  HMMA.16816.F32.BF16 R88, R20.reuse, R26, R88 ;  /* 0x0000001a1458723c */ /* 0x040fe20000041858 */
[----:B------:R-:W1:Y:S07]  /*a4c0*/  LDSM.16.MT88.4 R24, [R217+0x8100] ;  /* 0x00810000d918783b */ /* 0x000e6e0000004200 */
[C---:B----4-:R-:W-:Y:S08]  /*a4d0*/  HMMA.16816.F32.BF16 R92, R20.reuse, R32, R92 ;  /* 0x00000020145c723c */ /* 0x050ff0000004185c */
        /* <DEDUP_REMOVED lines=13> */
[----:B------:R-:W1:Y:S07]  /*a5b0*/  LDSM.16.MT88.4 R28, [R219+0xb100] ;  /* 0x00b10000db1c783b */ /* 0x000e6e0000004200 */
[C---:B---3--:R-:W-:Y:S08]  /*a5c0*/  HMMA.16816.F32.BF16 R132, R20.reuse, R32, R132 ;  /* 0x000000201484723c */ /* 0x048ff00000041884 */
[C---:B------:R-:W-:Y:S01]  /*a5d0*/  HMMA.16816.F32.BF16 R136, R20.reuse, R34, R136 ;  /* 0x000000221488723c */ /* 0x040fe20000041888 */
[----:B------:R-:W3:Y:S07]  /*a5e0*/  LDSM.16.MT88.4 R32, [R218+0xb100] ;  /* 0x00b10000da20783b */ /* 0x000eee0000004200 */
        /* <DEDUP_REMOVED lines=8> */
[----:B------:R-:W4:Y:S07]  /*a670*/  LDSM.16.MT88.4 R28, [R218+0x2900] ;  /* 0x00290000da1c783b */ /* 0x000f2e0000004200 */
[C---:B---3--:R-:W-:Y:S08]  /*a680*/  HMMA.16816.F32.BF16 R16, R20.reuse, R32, R16 ;  /* 0x000000201410723c */ /* 0x048ff00000041810 */
[----:B------:R-:W-:Y:S01]  /*a690*/  HMMA.16816.F32.BF16 R160, R20, R34, R160 ;  /* 0x0000002214a0723c */ /* 0x000fe200000418a0 */
[----:B------:R-:W3:Y:S06]  /*a6a0*/  LDSM.16.MT88.4 R32, [R217+0x5900] ;  /* 0x00590000d920783b */ /* 0x000eec0000004200 */
[----:B------:R-:W-:Y:S01]  /*a6b0*/  F2FP.BF16.PACK_AB R20, R45, R44 ;  /* 0x0000002c2d14723e */ /* 0x000fe200000010ff */
[----:B--2---:R-:W-:Y:S01]  /*a6c0*/  FFMA.FTZ R2, R2, R169, R252 ;  /* 0x000000a902027223 */ /* 0x004fe200000100fc */
[----:B------:R-:W-:Y:S03]  /*a6d0*/  F2FP.BF16.PACK_AB R21, R47, R46 ;  /* 0x0000002e2f15723e */ /* 0x000fe600000010ff */
[----:B------:R-:W-:Y:S01]  /*a6e0*/  F2FP.BF16.PACK_AB R22, R49, R48 ;  /* 0x000000303116723e */ /* 0x000fe200000010ff */
[----:B------:R-:W-:Y:S01]  /*a6f0*/  FADD.FTZ R2, R179, R2 ;  /* 0x00000002b3027221 */ /* 0x000fe20000010000 */
[----:B------:R-:W-:Y:S03]  /*a700*/  F2FP.BF16.PACK_AB R23, R166, R50 ;  /* 0x00000032a617723e */ /* 0x000fe600000010ff */
[----:B------:R-:W-:Y:S04]  /*a710*/  FADD.FTZ R2, R176, R2 ;  /* 0x00000002b0027221 */ /* 0x000fe80000010000 */
[C---:B------:R-:W-:Y:S01]  /*a720*/  HMMA.16816.F32.BF16 R168, R20.reuse, R172, R4 ;  /* 0x000000ac14a8723c */ /* 0x040fe20000041804 */
[----:B------:R-:W2:Y:S02]  /*a730*/  LDSM.16.MT88.4 R4, [R219+0x5900] ;  /* 0x00590000db04783b */ /* 0x000ea40000004200 */
[----:B------:R-:W-:Y:S04]  /*a740*/  FADD.FTZ R2, R177, R2 ;  /* 0x00000002b1027221 */ /* 0x000fe80000010000 */
[----:B------:R-:W-:Y:S01]  /*a750*/  FADD.FTZ R2, R215, R2 ;  /* 0x00000002d7027221 */ /* 0x000fe20000010000 */
[C---:B------:R-:W-:Y:S01]  /*a760*/  HMMA.16816.F32.BF16 R172, R20.reuse, R174, R8 ;  /* 0x000000ae14ac723c */ /* 0x040fe20000041808 */
[----:B------:R-:W2:Y:S03]  /*a770*/  LDSM.16.MT88.4 R8, [R218+0x5900] ;  /* 0x00590000da08783b */ /* 0x000ea60000004200 */
[----:B------:R-:W-:Y:S04]  /*a780*/  FADD.FTZ R2, R214, R2 ;  /* 0x00000002d6027221 */ /* 0x000fe80000010000 */
[C---:B-1----:R-:W-:Y:S04]  /*a790*/  HMMA.16816.F32.BF16 R52, R20.reuse, R24, R52 ;  /* 0x000000181434723c */ /* 0x042fe80000041834 */
[----:B------:R-:W-:Y:S04]  /*a7a0*/  FADD.FTZ R2, R213, R2 ;  /* 0x00000002d5027221 */ /* 0x000fe80000010000 */
[C---:B------:R-:W-:Y:S01]  /*a7b0*/  HMMA.16816.F32.BF16 R56, R20.reuse, R26, R56 ;  /* 0x0000001a1438723c */ /* 0x040fe20000041838 */
[----:B------:R-:W1:Y:S03]  /*a7c0*/  LDSM.16.MT88.4 R24, [R216+0x8900] ;  /* 0x00890000d818783b */ /* 0x000e660000004200 */
[----:B------:R-:W-:Y:S04]  /*a7d0*/  FADD.FTZ R2, R212, R2 ;  /* 0x00000002d4027221 */ /* 0x000fe80000010000 */
[C---:B------:R-:W-:Y:S04]  /*a7e0*/  HMMA.16816.F32.BF16 R60, R20.reuse, R36, R60 ;  /* 0x00000024143c723c */ /* 0x040fe8000004183c */
[----:B------:R-:W-:Y:S04]  /*a7f0*/  FADD.FTZ R2, R211, R2 ;  /* 0x00000002d3027221 */ /* 0x000fe80000010000 */
[C---:B------:R-:W-:Y:S01]  /*a800*/  HMMA.16816.F32.BF16 R64, R20.reuse, R38, R64 ;  /* 0x000000261440723c */ /* 0x040fe20000041840 */
[----:B------:R-:W-:Y:S03]  /*a810*/  LDSM.16.MT88.4 R36, [R219+0x8900] ;  /* 0x00890000db24783b */ /* 0x000fe60000004200 */
[----:B------:R-:W-:Y:S04]  /*a820*/  FADD.FTZ R2, R210, R2 ;  /* 0x00000002d2027221 */ /* 0x000fe80000010000 */
[C---:B----4-:R-:W-:Y:S04]  /*a830*/  HMMA.16816.F32.BF16 R68, R20.reuse, R28, R68 ;  /* 0x0000001c1444723c */ /* 0x050fe80000041844 */
[----:B------:R-:W-:Y:S04]  /*a840*/  FADD.FTZ R2, R209, R2 ;  /* 0x00000002d1027221 */ /* 0x000fe80000010000 */
[C---:B------:R-:W-:Y:S01]  /*a850*/  HMMA.16816.F32.BF16 R72, R20.reuse, R30, R72 ;  /* 0x0000001e1448723c */ /* 0x040fe20000041848 */
[----:B------:R-:W4:Y:S03]  /*a860*/  LDSM.16.MT88.4 R28, [R217+0x8900] ;  /* 0x00890000d91c783b */ /* 0x000f260000004200 */
[----:B------:R-:W-:Y:S04]  /*a870*/  FADD.FTZ R2, R208, R2 ;  /* 0x00000002d0027221 */ /* 0x000fe80000010000 */
[C---:B------:R-:W-:Y:S04]  /*a880*/  HMMA.16816.F32.BF16 R76, R20.reuse, R40, R76 ;  /* 0x00000028144c723c */ /* 0x040fe8000004184c */
[----:B------:R-:W-:Y:S04]  /*a890*/  FADD.FTZ R2, R207, R2 ;  /* 0x00000002cf027221 */ /* 0x000fe80000010000 */
[C---:B------:R-:W-:Y:S01]  /*a8a0*/  HMMA.16816.F32.BF16 R80, R20.reuse, R42, R80 ;  /* 0x0000002a1450723c */ /* 0x040fe20000041850 */
[----:B------:R-:W1:Y:S03]  /*a8b0*/  LDSM.16.MT88.4 R40, [R218+0x8900] ;  /* 0x00890000da28783b */ /* 0x000e660000004200 */
[----:B------:R-:W-:Y:S04]  /*a8c0*/  FADD.FTZ R2, R206, R2 ;  /* 0x00000002ce027221 */ /* 0x000fe80000010000 */
[C---:B---3--:R-:W-:Y:S04]  /*a8d0*/  HMMA.16816.F32.BF16 R84, R20.reuse, R32, R84 ;  /* 0x000000201454723c */ /* 0x048fe80000041854 */
[----:B------:R-:W-:Y:S04]  /*a8e0*/  FADD.FTZ R2, R205, R2 ;  /* 0x00000002cd027221 */ /* 0x000fe80000010000 */
[C---:B------:R-:W-:Y:S04]  /*a8f0*/  HMMA.16816.F32.BF16 R88, R20.reuse, R34, R88 ;  /* 0x000000221458723c */ /* 0x040fe80000041858 */
[----:B------:R-:W-:Y:S04]  /*a900*/  FADD.FTZ R2, R204, R2 ;  /* 0x00000002cc027221 */ /* 0x000fe80000010000 */
[C---:B--2---:R-:W-:Y:S04]  /*a910*/  HMMA.16816.F32.BF16 R92, R20.reuse, R4, R92 ;  /* 0x00000004145c723c */ /* 0x044fe8000004185c */
[----:B------:R-:W-:Y:S04]  /*a920*/  FADD.FTZ R2, R198, R2 ;  /* 0x00000002c6027221 */ /* 0x000fe80000010000 */
[C---:B------:R-:W-:Y:S01]  /*a930*/  HMMA.16816.F32.BF16 R96, R20.reuse, R6, R96 ;  /* 0x000000061460723c */ /* 0x040fe20000041860 */
[----:B------:R-:W2:Y:S03]  /*a940*/  LDSM.16.MT88.4 R4, [R216+0xb900] ;  /* 0x00b90000d804783b */ /* 0x000ea60000004200 */
[----:B------:R-:W-:Y:S04]  /*a950*/  FADD.FTZ R2, R191, R2 ;  /* 0x00000002bf027221 */ /* 0x000fe80000010000 */
[C---:B------:R-:W-:Y:S04]  /*a960*/  HMMA.16816.F32.BF16 R100, R20.reuse, R8, R100 ;  /* 0x000000081464723c */ /* 0x040fe80000041864 */
[----:B------:R-:W-:Y:S04]  /*a970*/  FADD.FTZ R2, R190, R2 ;  /* 0x00000002be027221 */ /* 0x000fe80000010000 */
[C---:B------:R-:W-:Y:S01]  /*a980*/  HMMA.16816.F32.BF16 R104, R20.reuse, R10, R104 ;  /* 0x0000000a1468723c */ /* 0x040fe20000041868 */
[----:B------:R-:W3:Y:S03]  /*a990*/  LDSM.16.MT88.4 R8, [R217+0xb900] ;  /* 0x00b90000d908783b */ /* 0x000ee60000004200 */
[----:B------:R-:W-:Y:S04]  /*a9a0*/  FADD.FTZ R2, R189, R2 ;  /* 0x00000002bd027221 */ /* 0x000fe80000010000 */
[C---:B-1----:R-:W-:Y:S08]  /*a9b0*/  HMMA.16816.F32.BF16 R108, R20.reuse, R24, R108 ;  /* 0x00000018146c723c */ /* 0x042ff0000004186c */
[C---:B------:R-:W-:Y:S01]  /*a9c0*/  HMMA.16816.F32.BF16 R112, R20.reuse, R26, R112 ;  /* 0x0000001a1470723c */ /* 0x040fe20000041870 */
[----:B------:R-:W1:Y:S07]  /*a9d0*/  LDSM.16.MT88.4 R24, [R219+0xb900] ;  /* 0x00b90000db18783b */ /* 0x000e6e0000004200 */
[C---:B----4-:R-:W-:Y:S08]  /*a9e0*/  HMMA.16816.F32.BF16 R116, R20.reuse, R28, R116 ;  /* 0x0000001c1474723c */ /* 0x050ff00000041874 */
[C---:B------:R-:W-:Y:S08]  /*a9f0*/  HMMA.16816.F32.BF16 R120, R20.reuse, R30, R120 ;  /* 0x0000001e1478723c */ /* 0x040ff00000041878 */
[C---:B------:R-:W-:Y:S08]  /*aa00*/  HMMA.16816.F32.BF16 R124, R20.reuse, R36, R124 ;  /* 0x00000024147c723c */ /* 0x040ff0000004187c */
[C---:B------:R-:W-:Y:S08]  /*aa10*/  HMMA.16816.F32.BF16 R128, R20.reuse, R38, R128 ;  /* 0x000000261480723c */ /* 0x040ff00000041880 */
[C---:B------:R-:W-:Y:S08]  /*aa20*/  HMMA.16816.F32.BF16 R132, R20.reuse, R40, R132 ;  /* 0x000000281484723c */ /* 0x040ff00000041884 */
[C---:B------:R-:W-:Y:S08]  /*aa30*/  HMMA.16816.F32.BF16 R136, R20.reuse, R42, R136 ;  /* 0x0000002a1488723c */ /* 0x040ff00000041888 */
        /* <DEDUP_REMOVED lines=18> */
[----:B------:R1:W-:Y:S01]  /*ab60*/  STL [R1], R2 ;  /* 0x0000000201007387 */ /* 0x0003e20000100800 */
[----:B------:R-:W-:Y:S01]  /*ab70*/  FADD.FTZ R0, R166, R0 ;  /* 0x00000000a6007221 */ /* 0x000fe20000010000 */
[----:B------:R-:W-:Y:S04]  /*ab80*/  MOV R166, R3 ;  /* 0x0000000300a67202 */ /* 0x000fe80000000f00 */
[----:B------:R1:W-:Y:S01]  /*ab90*/  STL [R1+0x4], R0 ;  /* 0x0000040001007387 */ /* 0x0003e20000100800 */
[----:B------:R-:W-:-:S05]  /*aba0*/  @P0 BRA `(.L_x_685) ;  /* 0xffffbde000000947 */ /* 0x000fca000383ffff */
.L_x_684:
[----:B-1----:R-:W2:Y:S04]  /*abb0*/  LDL.LU R0, [R1] ;  /* 0x0000000001007983 */ /* 0x002ea80000300800 */
        /* <DEDUP_REMOVED lines=43> */
[----:B------:R-:W-:-:S05]  /*ae70*/  FMUL.FTZ R51, R4, R82 ;  /* 0x0000005204337220 */ /* 0x000fca0000410000 */
[----:B------:R-:W-:Y:S02]  /*ae80*/  F2FP.BF16.PACK_AB R51, R83, R51 ;  /* 0x000000335333723e */ /* 0x000fe400000010ff */
[----:B------:R-:W3:Y:S01]  /*ae90*/  LDL.LU R83, [R1+0x38] ;  /* 0x0000380001537983 */ /* 0x000ee20000300800 */
[C---:B------:R-:W-:Y:S02]  /*aea0*/  FMUL.FTZ R13, R0.reuse, R168 ;  /* 0x000000a8000d7220 */ /* 0x040fe40000410000 */
[C---:B------:R-:W-:Y:S02]  /*aeb0*/  FMUL.FTZ R168, R0.reuse, R56 ;  /* 0x0000003800a87220 */ /* 0x040fe40000410000 */
[C---:B------:R-:W-:Y:S02]  /*aec0*/  FMUL.FTZ R23, R0.reuse, R60 ;  /* 0x0000003c00177220 */ /* 0x040fe40000410000 */
[C---:B-----5:R-:W-:Y:S02]  /*aed0*/  FMUL.FTZ R167, R0.reuse, R64 ;  /* 0x0000004000a77220 */ /* 0x060fe40000410000 */
        /* <DEDUP_REMOVED lines=64> */
[----:B------:R-:W-:Y:S01]  /*b2e0*/  LEA.HI R0, R0, R2, RZ, 0x3 ;  /* 0x0000000200007211 */ /* 0x000fe200078f18ff */
[----:B------:R-:W-:-:S02]  /*b2f0*/  UIMAD.WIDE.U32 UR14, UR7, UR4, URZ ;  /* 0x00000004070e72a5 */ /* 0x000fc4000f8e003f */
[----:B------:R-:W-:Y:S01]  /*b300*/  UIMAD UR6, UR6, UR4, URZ ;  /* 0x00000004060672a4 */ /* 0x000fe2000f8e023f */
[----:B------:R-:W-:Y:S02]  /*b310*/  F2FP.BF16.PACK_AB R53, R15, R53 ;  /* 0x000000350f35723e */ /* 0x000fe400000010ff */
[----:B------:R-:W3:Y:S01]  /*b320*/  @P1 MUFU.LG2 R11, R11 ;  /* 0x0000000b000b1308 */ /* 0x000ee20000000c00 */
[----:B------:R-:W-:Y:S01]  /*b330*/  LOP3.LUT R0, R0, 0xfffffff8, RZ, 0xc0, !PT ;  /* 0xfffffff800007812 */ /* 0x000fe200078ec0ff */
[----:B------:R-:W4:Y:S03]  /*b340*/  S2R R15, SR_CTAID.Z ;  /* 0x00000000000f7919 */ /* 0x000f260000002700 */
[----:B------:R-:W-:Y:S01]  /*b350*/  IADD3 R10, R2, -R0, RZ ;  /* 0x80000000020a7210 */ /* 0x000fe20007ffe0ff */
[C---:B------:R-:W-:Y:S01]  /*b360*/  FMUL.FTZ R21, R4.reuse, R55 ;  /* 0x0000003704157220 */ /* 0x040fe20000410000 */
[----:B------:R-:W-:Y:S01]  /*b370*/  @P1 MOV R2, 0x3f317218 ;  /* 0x3f31721800021802 */ /* 0x000fe20000000f00 */
[C---:B------:R-:W-:Y:S01]  /*b380*/  FMUL.FTZ R25, R4.reuse, R63 ;  /* 0x0000003f04197220 */ /* 0x040fe20000410000 */
[----:B------:R-:W-:Y:S01]  /*b390*/  @P0 MOV R0, 0x3f317218 ;  /* 0x3f31721800000802 */ /* 0x000fe20000000f00 */
[----:B------:R-:W-:Y:S01]  /*b3a0*/  FMUL.FTZ R30, R4, R67 ;  /* 0x00000043041e7220 */ /* 0x000fe20000410000 */
[----:B------:R-:W-:Y:S01]  /*b3b0*/  MOV R9, UR15 ;  /* 0x0000000f00097c02 */ /* 0x000fe20008000f00 */
[----:B------:R-:W-:-:S02]  /*b3c0*/  @P1 FMUL.FTZ R9, R2, c[0x0][0x2d0] ;  /* 0x0000b40002091a20 */ /* 0x000fc40000410000 */
        /* <DEDUP_REMOVED lines=51> */
[----:B------:R-:W-:Y:S01]  /*b700*/  FMUL.FTZ R162, R4, R162 ;  /* 0x000000a204a27220 */ /* 0x000fe20000410000 */
[----:B------:R-:W3:Y:S01]  /*b710*/  S2R R82, SR_CTAID.X ;  /* 0x0000000000527919 */ /* 0x000ee20000002500 */
[----:B-1----:R-:W-:Y:S02]  /*b720*/  @P0 FMUL.FTZ R2, R6, 0.69314718246459960938 ;  /* 0x3f31721806020820 */ /* 0x002fe40000410000 */
[----:B------:R-:W-:Y:S01]  /*b730*/  @P0 FMUL.FTZ R0, R0, c[0x0][0x2d0] ;  /* 0x0000b40000000a20 */ /* 0x000fe20000410000 */
[----:B------:R-:W-:Y:S01]  /*b740*/  MOV R79, 0xff800000 ;  /* 0xff800000004f7802 */ /* 0x000fe20000000f00 */
[----:B------:R-:W-:Y:S01]  /*b750*/  FMUL.FTZ R55, R4, R74 ;  /* 0x0000004a04377220 */ /* 0x000fe20000410000 */
[----:B------:R-:W-:Y:S01]  /*b760*/  F2FP.BF16.PACK_AB R52, R81, R52 ;  /* 0x000000345134723e */ /* 0x000fe200000010ff */
[----:B------:R-:W-:Y:S01]  /*b770*/  @P0 FFMA.FTZ R79, R0, R3, R2 ;  /* 0x00000003004f0223 */ /* 0x000fe20000010002 */
[----:B------:R-:W-:Y:S01]  /*b780*/  SHF.R.S32.HI R0, RZ, 0x5, R190 ;  /* 0x00000005ff007819 */ /* 0x000fe200000114be */
[C---:B------:R-:W-:Y:S01]  /*b790*/  FMUL.FTZ R75, R4.reuse, R138 ;  /* 0x0000008a044b7220 */ /* 0x040fe20000410000 */
[----:B------:R-:W-:Y:S01]  /*b7a0*/  UIMAD UR5, UR7, UR5, UR6 ;  /* 0x00000005070572a4 */ /* 0x000fe2000f8e0206 */
[C---:B------:R-:W-:Y:S01]  /*b7b0*/  FMUL.FTZ R71, R4.reuse, R146 ;  /* 0x0000009204477220 */ /* 0x040fe20000410000 */
[----:B------:R-:W-:Y:S01]  /*b7c0*/  MOV R80, 0xff800000 ;  /* 0xff80000000507802 */ /* 0x000fe20000000f00 */
[C---:B------:R-:W-:Y:S01]  /*b7d0*/  FMUL.FTZ R67, R4.reuse, R150 ;  /* 0x0000009604437220 */ /* 0x040fe20000410000 */
[----:B------:R-:W-:Y:S01]  /*b7e0*/  UIADD3 UR10, UR13, UR10, URZ ;  /* 0x0000000a0d0a7290 */ /* 0x000fe2000fffe03f */
[----:B------:R-:W-:Y:S01]  /*b7f0*/  FMUL.FTZ R63, R4, R158 ;  /* 0x0000009e043f7220 */ /* 0x000fe20000410000 */
[----:B------:R-:W-:Y:S01]  /*b800*/  MOV R4, UR12 ;  /* 0x0000000c00047c02 */ /* 0x000fe20008000f00 */
[----:B------:R-:W2:Y:S01]  /*b810*/  LDL R84, [R1+0x40] ;  /* 0x0000400001547983 */ /* 0x000ea20000100800 */
[----:B------:R-:W-:-:S02]  /*b820*/  MOV R8, UR14 ;  /* 0x0000000e00087c02 */ /* 0x000fc40008000f00 */
[----:B------:R-:W-:Y:S01]  /*b830*/  SHF.R.S32.HI R3, RZ, 0x1f, R0 ;  /* 0x0000001fff037819 */ /* 0x000fe20000011400 */
[----:B------:R-:W-:Y:S01]  /*b840*/  UIADD3 UR5, UR15, UR5, URZ ;  /* 0x000000050f057290 */ /* 0x000fe2000fffe03f */
[----:B------:R-:W-:Y:S02]  /*b850*/  MOV R6, R4 ;  /* 0x0000000400067202 */ /* 0x000fe40000000f00 */
[----:B------:R-:W-:Y:S02]  /*b860*/  MOV R4, R8 ;  /* 0x0000000800047202 */ /* 0x000fe40000000f00 */
[----:B------:R-:W-:Y:S02]  /*b870*/  LEA.HI R3, R3, R0, RZ, 0x3 ;  /* 0x0000000003037211 */ /* 0x000fe400078f18ff */
[----:B----4-:R-:W-:Y:S02]  /*b880*/  SHF.R.S32.HI R8, RZ, 0x1f, R15 ;  /* 0x0000001fff087819 */ /* 0x010fe4000001140f */
[----:B------:R-:W-:Y:S01]  /*b890*/  LEA.HI R2, R14, R14, RZ, 0x1 ;  /* 0x0000000e0e027211 */ /* 0x000fe200078f08ff */
[----:B---3--:R-:W-:Y:S01]  /*b8a0*/  @P1 FMUL.FTZ R11, R11, 0.69314718246459960938 ;  /* 0x3f3172180b0b1820 */ /* 0x008fe20000410000 */
[----:B------:R-:W-:Y:S01]  /*b8b0*/  MOV R5, UR13 ;  /* 0x0000000d00057c02 */ /* 0x000fe20008000f00 */
[----:B------:R-:W-:Y:S01]  /*b8c0*/  IMAD R81, R8, c[0x0][0x3f0], RZ ;  /* 0x0000fc0008517a24 */ /* 0x000fe200078e02ff */
[----:B------:R-:W-:-:S02]  /*b8d0*/  MOV R5, UR5 ;  /* 0x0000000500057c02 */ /* 0x000fc40008000f00 */
[----:B------:R-:W-:Y:S02]  /*b8e0*/  LOP3.LUT R3, R3, 0xffffff8, RZ, 0xc0, !PT ;  /* 0x0ffffff803037812 */ /* 0x000fe400078ec0ff */
[----:B------:R-:W-:Y:S01]  /*b8f0*/  LOP3.LUT R2, R2, 0x1ffffffe, RZ, 0xc0, !PT ;  /* 0x1ffffffe02027812 */ /* 0x000fe200078ec0ff */
[----:B------:R-:W-:Y:S01]  /*b900*/  @P1 FFMA.FTZ R80, R9, R164, R11 ;  /* 0x000000a409501223 */ /* 0x000fe2000001000b */
[----:B------:R-:W-:Y:S02]  /*b910*/  F2FP.BF16.PACK_AB R55, R16, R55 ;  /* 0x000000371037723e */ /* 0x000fe400000010ff */
[C---:B------:R-:W-:Y:S02]  /*b920*/  IADD3 R9, R0.reuse, -R3, RZ ;  /* 0x8000000300097210 */ /* 0x040fe40007ffe0ff */
[----:B------:R-:W-:Y:S01]  /*b930*/  LEA R16, R0, R14, 0x9 ;  /* 0x0000000e00107211 */ /* 0x000fe200078e48ff */
[C---:B------:R-:W-:Y:S01]  /*b940*/  IMAD R0, R15.reuse, c[0x0][0x3f4], R81 ;  /* 0x0000fd000f007a24 */ /* 0x040fe200078e0251 */
[----:B------:R-:W-:Y:S01]  /*b950*/  IADD3 R11, R14, -R2, RZ ;  /* 0x800000020e0b7210 */ /* 0x000fe20007ffe0ff */
[----:B------:R-:W-:Y:S01]  /*b960*/  IMAD.WIDE.U32 R2, R15, c[0x0][0x3f0], R4 ;  /* 0x0000fc000f027a25 */ /* 0x000fe200078e0004 */
[----:B------:R-:W-:-:S03]  /*b970*/  MOV R7, UR10 ;  /* 0x0000000a00077c02 */ /* 0x000fc60008000f00 */
[----:B------:R-:W-:Y:S01]  /*b980*/  IMAD R78, R8, c[0x0][0x498], RZ ;  /* 0x00012600084e7a24 */ /* 0x000fe200078e02ff */
[----:B------:R-:W-:Y:S02]  /*b990*/  SHF.R.S32.HI R8, RZ, 0x2, R192 ;  /* 0x00000002ff087819 */ /* 0x000fe400000114c0 */
[C---:B------:R-:W-:Y:S02]  /*b9a0*/  LOP3.LUT R5, R10.reuse, 0x1, RZ, 0xc0, !PT ;  /* 0x000000010a057812 */ /* 0x040fe400078ec0ff */
[----:B------:R-:W-:Y:S02]  /*b9b0*/  IADD3 R3, R3, R0, RZ ;  /* 0x0000000003037210 */ /* 0x000fe40007ffe0ff */
[----:B------:R-:W-:Y:S01]  /*b9c0*/  LEA R0, R9, R8, 0x4 ;  /* 0x0000000809007211 */ /* 0x000fe200078e20ff */
[C---:B------:R-:W-:Y:S01]  /*b9d0*/  IMAD R78, R15.reuse, c[0x0][0x49c], R78 ;  /* 0x000127000f4e7a24 */ /* 0x040fe200078e024e */
[C---:B------:R-:W-:Y:S01]  /*b9e0*/  SHF.L.U32 R4, R10.reuse, 0x6, RZ ;  /* 0x000000060a047819 */ /* 0x040fe200000006ff */
[----:B------:R-:W-:Y:S01]  /*b9f0*/  IMAD.WIDE.U32 R14, R15, c[0x0][0x498], R6 ;  /* 0x000126000f0e7a25 */ /* 0x000fe200078e0006 */
[----:B------:R-:W-:-:S02]  /*ba00*/  R2P PR, R10, 0x6 ;  /* 0x000000060a007804 */ /* 0x000fc40000000000 */
[----:B------:R-:W-:Y:S02]  /*ba10*/  ISETP.NE.U32.AND P0, PT, R5, 0x1, PT ;  /* 0x000000010500780c */ /* 0x000fe40003f05070 */
[----:B------:R-:W-:Y:S02]  /*ba20*/  SHF.R.S32.HI R6, RZ, 0x1f, R165 ;  /* 0x0000001fff067819 */ /* 0x000fe400000114a5 */
[-C--:B------:R-:W-:Y:S02]  /*ba30*/  LEA R5, R11, R0.reuse, 0x3 ;  /* 0x000000000b057211 */ /* 0x080fe400078e18ff */
[----:B------:R-:W-:Y:S01]  /*ba40*/  LOP3.LUT R4, R4, 0x1c0, RZ, 0xc0, !PT ;  /* 0x000001c004047812 */ /* 0x000fe200078ec0ff */
[----:B------:R-:W-:Y:S01]  /*ba50*/  IMAD R81, R191, c[0x0][0x388], RZ ;  /* 0x0000e200bf517a24 */ /* 0x000fe200078e02ff */
[C---:B------:R-:W-:Y:S02]  /*ba60*/  LEA R0, R82.reuse, R0, 0x7 ;  /* 0x0000000052007211 */ /* 0x040fe400078e38ff */
[----:B------:R-:W-:Y:S01]  /*ba70*/  LEA R10, R82, R5, 0x7 ;  /* 0x00000005520a7211 */ /* 0x000fe200078e38ff */
[----:B------:R-:W-:Y:S01]  /*ba80*/  IMAD R5, R6, c[0x0][0x3e0], RZ ;  /* 0x0000f80006057a24 */ /* 0x000fe200078e02ff */
[----:B------:R-:W-:Y:S01]  /*ba90*/  LEA.HI R4, R4, R4, RZ, 0x1d ;  /* 0x0000000404047211 */ /* 0x000fe200078fe8ff */
[----:B------:R-:W-:Y:S01]  /*baa0*/  IMAD.WIDE.U32 R2, R165, c[0x0][0x3e0], R2 ;  /* 0x0000f800a5027a25 */ /* 0x000fe200078e0002 */
[----:B------:R-:W-:-:S02]  /*bab0*/  ISETP.GE.OR P5, PT, R0, R81, P3 ;  /* 0x000000510000720c */ /* 0x000fc40001fa6670 */
[----:B------:R-:W-:Y:S01]  /*bac0*/  IADD3 R6, R0, 0x8, RZ ;  /* 0x0000000800067810 */ /* 0x000fe20007ffe0ff */
[----:B------:R-:W-:Y:S01]  /*bad0*/  IMAD R0, R165, c[0x0][0x3e4], R5 ;  /* 0x0000f900a5007a24 */ /* 0x000fe200078e0205 */
[----:B------:R-:W-:Y:S01]  /*bae0*/  LEA R4, R16, R4, 0x1 ;  /* 0x0000000410047211 */ /* 0x000fe200078e08ff */
[----:B------:R-:W-:Y:S01]  /*baf0*/  @P4 IMAD.HI.U32 R7, R10, c[0x0][0x4ec], RZ ;  /* 0x00013b000a074a27 */ /* 0x000fe200078e00ff */
[----:B------:R-:W-:Y:S02]  /*bb00*/  F2FP.BF16.PACK_AB R13, R189, R13 ;  /* 0x0000000dbd0d723e */ /* 0x000fe400000010ff */
[----:B------:R-:W-:Y:S02]  /*bb10*/  F2FP.BF16.PACK_AB R12, R171, R12 ;  /* 0x0000000cab0c723e */ /* 0x000fe400000010ff */
[----:B------:R-:W-:Y:S02]  /*bb20*/  SHF.L.U32 R4, R4, 0x1, RZ ;  /* 0x0000000104047819 */ /* 0x000fe400000006ff */
[----:B------:R-:W-:-:S02]  /*bb30*/  IADD3 R3, R3, R0, RZ ;  /* 0x0000000003037210 */ /* 0x000fc40007ffe0ff */
[----:B------:R-:W-:Y:S02]  /*bb40*/  ISETP.GE.OR P3, PT, R6, R81, P3 ;  /* 0x000000510600720c */ /* 0x000fe40001f66670 */
[----:B------:R-:W-:Y:S02]  /*bb50*/  MOV R5, R10 ;  /* 0x0000000a00057202 */ /* 0x000fe40000000f00 */
[----:B------:R-:W-:Y:S02]  /*bb60*/  SHF.R.S32.HI R6, RZ, 0x1f, R166 ;  /* 0x0000001fff067819 */ /* 0x000fe400000114a6 */
[----:B------:R-:W-:Y:S01]  /*bb70*/  @P4 SHF.R.U32.HI R5, RZ, c[0x0][0x4f0], R7 ;  /* 0x00013c00ff054a19 */ /* 0x000fe20000011607 */
[----:B------:R-:W-:Y:S01]  /*bb80*/  STS [R4+0x80], R13 ;  /* 0x0000800d04007388 */ /* 0x000fe20000000800 */
[----:B------:R-:W-:-:S03]  /*bb90*/  IADD3 R8, R4, 0x80, RZ ;  /* 0x0000008004087810 */ /* 0x000fc60007ffe0ff */
[----:B------:R1:W-:Y:S01]  /*bba0*/  STS [R4+0x480], R12 ;  /* 0x0004800c04007388 */ /* 0x0003e20000000800 */
[----:B------:R-:W-:Y:S01]  /*bbb0*/  IMAD R6, R6, c[0x0][0x3d8], RZ ;  /* 0x0000f60006067a24 */ /* 0x000fe200078e02ff */
[----:B------:R-:W-:Y:S02]  /*bbc0*/  MOV R7, 0x20 ;  /* 0x0000002000077802 */ /* 0x000fe40000000f00 */
[----:B------:R-:W-:Y:S01]  /*bbd0*/  IADD3 R0, R4, 0x70, RZ ;  /* 0x0000007004007810 */ /* 0x000fe20007ffe0ff */
[----:B------:R-:W-:Y:S01]  /*bbe0*/  IMAD R16, R166, c[0x0][0x3dc], R6 ;  /* 0x0000f700a6107a24 */ /* 0x000fe200078e0206 */
[----:B------:R-:W-:Y:S02]  /*bbf0*/  @P0 IADD3 R0, R8, 0x10, RZ ;  /* 0x0000001008000810 */ /* 0x000fe40007ffe0ff */
[----:B------:R-:W-:Y:S02]  /*bc00*/  SEL R7, R7, 0xffffffe0, !P1 ;  /* 0xffffffe007077807 */ /* 0x000fe40004800000 */
[----:B------:R-:W-:-:S02]  /*bc10*/  SHF.R.S32.HI R6, RZ, 0x1f, R5 ;  /* 0x0000001fff067819 */ /* 0x000fc40000011405 */
[----:B------:R-:W-:Y:S02]  /*bc20*/  IADD3 R8, P0, R5, R14, RZ ;  /* 0x0000000e05087210 */ /* 0x000fe40007f1e0ff */
[----:B------:R-:W-:Y:S01]  /*bc30*/  IADD3 R14, R7, R0, RZ ;  /* 0x00000000070e7210 */ /* 0x000fe20007ffe0ff */
[----:B-1----:R-:W-:Y:S01]  /*bc40*/  IMAD.WIDE.U32 R12, R166, c[0x0][0x3d8], R2 ;  /* 0x0000f600a60c7a25 */ /* 0x002fe200078e0002 */
[----:B------:R-:W-:-:S05]  /*bc50*/  IADD3 R3, -R5, RZ, RZ ;  /* 0x000000ff05037210 */ /* 0x000fca0007ffe1ff */
[----:B------:R-:W-:Y:S01]  /*bc60*/  IMAD R3, R3, c[0x0][0x4e8], R10 ;  /* 0x00013a0003037a24 */ /* 0x000fe200078e020a */
[----:B------:R-:W-:Y:S02]  /*bc70*/  IADD3 R2, R4, R7, RZ ;  /* 0x0000000704027210 */ /* 0x000fe40007ffe0ff */
[----:B------:R-:W-:Y:S02]  /*bc80*/  IADD3.X R9, R6, R15, R78, P0, !PT ;  /* 0x0000000f06097210 */ /* 0x000fe400007fe44e */
[----:B------:R-:W-:Y:S01]  /*bc90*/  SHF.R.S32.HI R7, RZ, 0x1f, R3 ;  /* 0x0000001fff077819 */ /* 0x000fe20000011403 */
[----:B------:R1:W5:Y:S01]  /*bca0*/  LDL R78, [R1+0x8] ;  /* 0x00000800014e7983 */ /* 0x0003620000100800 */
[----:B------:R-:W-:Y:S02]  /*bcb0*/  MOV R6, 0x40 ;  /* 0x0000004000067802 */ /* 0x000fe40000000f00 */
[----:B------:R-:W-:Y:S01]  /*bcc0*/  F2FP.BF16.PACK_AB R17, R188, R17 ;  /* 0x00000011bc11723e */ /* 0x000fe200000010ff */
[----:B------:R-:W-:Y:S01]  /*bcd0*/  IMAD R7, R7, c[0x0][0x488], RZ ;  /* 0x0001220007077a24 */ /* 0x000fe200078e02ff */
[----:B------:R-:W-:-:S02]  /*bce0*/  SEL R6, R6, 0xffffffc0, !P2 ;  /* 0xffffffc006067807 */ /* 0x000fc40005000000 */
[----:B------:R-:W-:Y:S02]  /*bcf0*/  F2FP.BF16.PACK_AB R18, R175, R18 ;  /* 0x00000012af12723e */ /* 0x000fe400000010ff */
[----:B------:R-:W-:Y:S02]  /*bd00*/  F2FP.BF16.PACK_AB R19, R187, R19 ;  /* 0x00000013bb13723e */ /* 0x000fe400000010ff */
[----:B------:R-:W-:Y:S01]  /*bd10*/  F2FP.BF16.PACK_AB R22, R21, R22 ;  /* 0x000000161516723e */ /* 0x000fe200000010ff */
[----:B------:R-:W-:Y:S01]  /*bd20*/  IMAD R10, R3, c[0x0][0x48c], R7 ;  /* 0x00012300030a7a24 */ /* 0x000fe200078e0207 */
[----:B------:R-:W-:Y:S02]  /*bd30*/  F2FP.BF16.PACK_AB R21, R186, R168 ;  /* 0x000000a8ba15723e */ /* 0x000fe400000010ff */
[----:B------:R-:W-:Y:S01]  /*bd40*/  F2FP.BF16.PACK_AB R20, R59, R20 ;  /* 0x000000143b14723e */ /* 0x000fe200000010ff */
        /* <DEDUP_REMOVED lines=15> */
[----:B------:R-:W-:Y:S01]  /*be40*/  IADD3 R6, R14, R6, RZ ;  /* 0x000000060e067210 */ /* 0x000fe20007ffe0ff */
[----:B------:R-:W-:Y:S01]  /*be50*/  STS [R14], R21 ;  /* 0x000000150e007388 */ /* 0x000fe20000000800 */
[----:B------:R-:W-:-:S03]  /*be60*/  F2FP.BF16.PACK_AB R54, R169, R60 ;  /* 0x0000003ca936723e */ /* 0x000fc600000010ff */
[----:B------:R-:W-:Y:S01]  /*be70*/  STS [R14+0x400], R20 ;  /* 0x000400140e007388 */ /* 0x000fe20000000800 */
[----:B------:R-:W-:Y:S02]  /*be80*/  F2FP.BF16.PACK_AB R50, R85, R50 ;  /* 0x000000325532723e */ /* 0x000fe400000010ff */
[----:B------:R-:W-:Y:S01]  /*be90*/  F2FP.BF16.PACK_AB R49, R87, R49 ;  /* 0x000000315731723e */ /* 0x000fe200000010ff */
        /* <DEDUP_REMOVED lines=67> */
[----:B------:R-:W-:Y:S04]  /*c2d0*/  STS [R6+0x8400], R75 ;  /* 0x0084004b06007388 */ /* 0x000fe80000000800 */
[----:B------:R-:W-:Y:S04]  /*c2e0*/  STS [R4+0xc080], R74 ;  /* 0x00c0804a04007388 */ /* 0x000fe80000000800 */
[----:B------:R1:W-:Y:S04]  /*c2f0*/  STS [R4+0xc480], R73 ;  /* 0x00c4804904007388 */ /* 0x0003e80000000800 */
[----:B---3--:R3:W5:Y:S04]  /*c300*/  LDL R77, [R1+0x2c] ;  /* 0x00002c00014d7983 */ /* 0x0087680000100800 */
[----:B----4-:R3:W5:Y:S01]  /*c310*/  LDL R76, [R1+0x28] ;  /* 0x00002800014c7983 */ /* 0x0107620000100800 */
[----:B-1----:R-:W-:-:S03]  /*c320*/  SHF.L.U32 R4, R83, 0x1, RZ ;  /* 0x0000000153047819 */ /* 0x002fc600000006ff */
[----:B------:R3:W5:Y:S01]  /*c330*/  LDL.64 R82, [R1+0x18] ;  /* 0x0000180001527983 */ /* 0x0007620000100a00 */
        /* <DEDUP_REMOVED lines=8> */
[----:B------:R-:W-:Y:S02]  /*c3c0*/  LEA R15, P0, R8, c[0x0][0x450], 0x2 ;  /* 0x00011400080f7a11 */ /* 0x000fe400078010ff */
[----:B------:R-:W-:Y:S01]  /*c3d0*/  IADD3 R9, R9, R10, RZ ;  /* 0x0000000a09097210 */ /* 0x000fe20007ffe0ff */
        /* <DEDUP_REMOVED lines=25> */
[----:B------:R-:W4:Y:S04]  /*c570*/  SHFL.IDX PT, R9, R9, 0x1, 0x1c1f ;  /* 0x003c1f0009097f89 */ /* 0x000f2800000e0000 */
[----:B-1----:R1:W-:Y:S04]  /*c580*/  @!P5 ST.E [R10.64], R80 ;  /* 0x000000500a00d985 */ /* 0x0023e8000c101908 */
[----:B----4-:R3:W-:Y:S04]  /*c590*/  @!P3 ST.E [R8.64], R79 ;  /* 0x0000004f0800b985 */ /* 0x0107e8000c101908 */
[----:B------:R3:W4:Y:S04]  /*c5a0*/  LDS.128 R40, [R4+0x1080] ;  /* 0x0010800004287984 */ /* 0x0007280000000c00 */
[----:B------:R3:W1:Y:S04]  /*c5b0*/  LDS.128 R56, [R4+0x2080] ;  /* 0x0020800004387984 */ /* 0x0006680000000c00 */
[----:B------:R3:W2:Y:S04]  /*c5c0*/  LDS.128 R68, [R4+0x3080] ;  /* 0x0030800004447984 */ /* 0x0006a80000000c00 */
[----:B------:R3:W2:Y:S04]  /*c5d0*/  LDS.128 R36, [R4+0x5080] ;  /* 0x0050800004247984 */ /* 0x0006a80000000c00 */
[----:B------:R3:W3:Y:S04]  /*c5e0*/  LDS.128 R52, [R4+0x6080] ;  /* 0x0060800004347984 */ /* 0x0006e80000000c00 */
[----:B------:R1:W3:Y:S04]  /*c5f0*/  LDS.128 R64, [R4+0x7080] ;  /* 0x0070800004407984 */ /* 0x0002e80000000c00 */
[----:B------:R1:W3:Y:S04]  /*c600*/  LDS.128 R32, [R4+0x9080] ;  /* 0x0090800004207984 */ /* 0x0002e80000000c00 */
[----:B------:R2:W3:Y:S04]  /*c610*/  LDS.128 R48, [R4+0xa080] ;  /* 0x00a0800004307984 */ /* 0x0004e80000000c00 */
[----:B------:R3:W3:Y:S04]  /*c620*/  LDS.128 R60, [R4+0xb080] ;  /* 0x00b08000043c7984 */ /* 0x0006e80000000c00 */
[----:B------:R3:W3:Y:S04]  /*c630*/  LDS.128 R28, [R4+0xd080] ;  /* 0x00d08000041c7984 */ /* 0x0006e80000000c00 */
[----:B------:R3:W3:Y:S04]  /*c640*/  LDS.128 R44, [R4+0xe080] ;  /* 0x00e08000042c7984 */ /* 0x0006e80000000c00 */
[----:B------:R3:W3:Y:S01]  /*c650*/  LDS.128 R72, [R4+0xf080] ;  /* 0x00f0800004487984 */ /* 0x0006e20000000c00 */
[----:B------:R-:W-:-:S02]  /*c660*/  IADD3 R0, R13, R16, RZ ;  /* 0x000000100d007210 */ /* 0x000fc40007ffe0ff */
[----:B-1----:R-:W-:-:S04]  /*c670*/  LEA R11, P0, R12, c[0x0][0x380], 0x1 ;  /* 0x0000e0000c0b7a11 */ /* 0x002fc800078008ff */
[----:B------:R-:W-:Y:S02]  /*c680*/  LEA.HI.X R10, R12, c[0x0][0x384], R0, 0x1, P0 ;  /* 0x0000e1000c0a7a11 */ /* 0x000fe400000f0c00 */
[----:B--2---:R-:W-:Y:S01]  /*c690*/  ISETP.GE.AND P0, PT, R84, R81, PT ;  /* 0x000000515400720c */ /* 0x004fe20003f06270 */
[----:B------:R1:W2:Y:S01]  /*c6a0*/  SHFL.IDX PT, R2, R11, RZ, 0x181f ;  /* 0x00181fff0b027589 */ /* 0x0002a200000e0000 */
[----:B------:R-:W-:Y:S03]  /*c6b0*/  BSSY B0, `(.L_x_686) ;  /* 0x000001c000007945 */ /* 0x000fe60003800000 */
[----:B------:R1:W1:Y:S08]  /*c6c0*/  SHFL.IDX PT, R3, R10, RZ, 0x181f ;  /* 0x00181fff0a037589 */ /* 0x00027000000e0000 */
[----:B------:R-:W-:Y:S05]  /*c6d0*/  @P0 BRA `(.L_x_687) ;  /* 0x0000019000000947 */ /* 0x000fea0003800000 */
[----:B----4-:R-:W4:Y:S01]  /*c6e0*/  LDS.128 R24, [R4+0x80] ;  /* 0x0000800004187984 */ /* 0x010f220000000c00 */
[----:B-----5:R-:W-:-:S02]  /*c6f0*/  ISETP.GE.AND P2, PT, R78, c[0x0][0x3c8], PT ;  /* 0x0000f2004e007a0c */ /* 0x020fc40003f46270 */
[----:B------:R-:W-:Y:S01]  /*c700*/  ISETP.GE.AND P1, PT, R77, c[0x0][0x3c8], PT ;  /* 0x0000f2004d007a0c */ /* 0x000fe20003f26270 */
[----:B------:R-:W3:Y:S01]  /*c710*/  LDS.128 R20, [R4+0x4080] ;  /* 0x0040800004147984 */ /* 0x000ee20000000c00 */
[----:B------:R-:W-:Y:S02]  /*c720*/  ISETP.GE.AND P0, PT, R76, c[0x0][0x3c8], PT ;  /* 0x0000f2004c007a0c */ /* 0x000fe40003f06270 */
[----:B------:R-:W-:Y:S01]  /*c730*/  ISETP.GE.AND P3, PT, R82, c[0x0][0x3c8], PT ;  /* 0x0000f20052007a0c */ /* 0x000fe20003f66270 */
[----:B------:R-:W2:Y:S04]  /*c740*/  LDS.128 R16, [R4+0x8080] ;  /* 0x0080800004107984 */ /* 0x000ea80000000c00 */
[----:B------:R1:W2:Y:S04]  /*c750*/  LDS.128 R12, [R4+0xc080] ;  /* 0x00c08000040c7984 */ /* 0x0002a80000000c00 */
[----:B------:R-:W-:-:S02]  /*c760*/  @!P1 SHF.R.S32.HI R0, RZ, 0x1f, R77 ;  /* 0x0000001fff009819 */ /* 0x000fc4000001144d */
[----:B------:R-:W-:Y:S02]  /*c770*/  @!P0 SHF.R.S32.HI R5, RZ, 0x1f, R76 ;  /* 0x0000001fff058819 */ /* 0x000fe4000001144c */
[----:B-123--:R-:W-:Y:S01]  /*c780*/  @!P3 IMAD.WIDE R8, R82, 0x2, R2 ;  /* 0x000000025208b825 */ /* 0x00efe200078e0202 */
[----:B------:R-:W-:-:S04]  /*c790*/  @!P2 SHF.R.S32.HI R4, RZ, 0x1f, R78 ;  /* 0x0000001fff04a819 */ /* 0x000fc8000001144e */
[----:B------:R-:W-:Y:S01]  /*c7a0*/  @!P2 LEA.HI R6, R4, R78, RZ, 0x3 ;  /* 0x0000004e0406a211 */ /* 0x000fe200078f18ff */
[----:B----4-:R1:W-:Y:S01]  /*c7b0*/  @!P3 ST.E.128 [R8.64], R24 ;  /* 0x000000180800b985 */ /* 0x0103e2000c101d08 */
        /* <DEDUP_REMOVED lines=11> */
.L_x_687:
[----:B----4-:R-:W-:Y:S05]  /*c870*/  BSYNC B0 ;  /* 0x0000000000007941 */ /* 0x010fea0003800000 */
.L_x_686:
[----:B------:R-:W-:Y:S01]  /*c880*/  IADD3 R0, R84, 0x20, RZ ;  /* 0x0000002054007810 */ /* 0x000fe20007ffe0ff */
[----:B-1----:R1:W4:Y:S01]  /*c890*/  SHFL.IDX PT, R3, R10, 0x1, 0x181f ;  /* 0x00381f000a037f89 */ /* 0x00232200000e0000 */
[----:B------:R-:W-:Y:S02]  /*c8a0*/  BSSY B0, `(.L_x_688) ;  /* 0x0000019000007945 */ /* 0x000fe40003800000 */
[----:B------:R-:W-:Y:S01]  /*c8b0*/  ISETP.GE.AND P0, PT, R0, R81, PT ;  /* 0x000000510000720c */ /* 0x000fe20003f06270 */
[----:B--2---:R1:W2:-:S12]  /*c8c0*/  SHFL.IDX PT, R2, R11, 0x1, 0x181f ;  /* 0x00381f000b027f89 */ /* 0x00429800000e0000 */
[----:B------:R-:W-:Y:S05]  /*c8d0*/  @P0 BRA `(.L_x_689) ;  /* 0x0000015000000947 */ /* 0x000fea0003800000 */
[----:B-----5:R-:W-:Y:S02]  /*c8e0*/  ISETP.GE.AND P2, PT, R78, c[0x0][0x3c8], PT ;  /* 0x0000f2004e007a0c */ /* 0x020fe40003f46270 */
        /* <DEDUP_REMOVED lines=20> */
.L_x_689:
[----:B------:R-:W-:Y:S05]  /*ca30*/  BSYNC B0 ;  /* 0x0000000000007941 */ /* 0x000fea0003800000 */
.L_x_688:
[----:B------:R-:W-:Y:S01]  /*ca40*/  IADD3 R0, R84, 0x40, RZ ;  /* 0x0000004054007810 */ /* 0x000fe20007ffe0ff */
[----:B--2-4-:R2:W4:Y:S01]  /*ca50*/  SHFL.IDX PT, R3, R10, 0x2, 0x181f ;  /* 0x00581f000a037f89 */ /* 0x01452200000e0000 */
[----:B------:R-:W-:Y:S02]  /*ca60*/  BSSY B0, `(.L_x_690) ;  /* 0x0000019000007945 */ /* 0x000fe40003800000 */
[----:B------:R-:W-:Y:S01]  /*ca70*/  ISETP.GE.AND P0, PT, R0, R81, PT ;  /* 0x000000510000720c */ /* 0x000fe20003f06270 */
[----:B------:R2:W1:-:S12]  /*ca80*/  SHFL.IDX PT, R2, R11, 0x2, 0x181f ;  /* 0x00581f000b027f89 */ /* 0x00045800000e0000 */
        /* <DEDUP_REMOVED lines=22> */
.L_x_691:
[----:B------:R-:W-:Y:S05]  /*cbf0*/  BSYNC B0 ;  /* 0x0000000000007941 */ /* 0x000fea0003800000 */
.L_x_690:
[----:B------:R-:W-:Y:S01]  /*cc00*/  IADD3 R0, R84, 0x60, RZ ;  /* 0x0000006054007810 */ /* 0x000fe20007ffe0ff */
[----:B-1--4-:R1:W4:Y:S03]  /*cc10*/  SHFL.IDX PT, R3, R10, 0x3, 0x181f ;  /* 0x00781f000a037f89 */ /* 0x01232600000e0000 */
[----:B------:R-:W-:Y:S01]  /*cc20*/  ISETP.GE.AND P0, PT, R0, R81, PT ;  /* 0x000000510000720c */ /* 0x000fe20003f06270 */
[----:B------:R1:W2:-:S12]  /*cc30*/  SHFL.IDX PT, R2, R11, 0x3, 0x181f ;  /* 0x00781f000b027f89 */ /* 0x00029800000e0000 */
[----:B------:R-:W-:Y:S05]  /*cc40*/  @P0 EXIT ;  /* 0x000000000000094d */ /* 0x000fea0003800000 */
[----:B-----5:R-:W-:Y:S02]  /*cc50*/  ISETP.GE.AND P1, PT, R78, c[0x0][0x3c8], PT ;  /* 0x0000f2004e007a0c */ /* 0x020fe40003f26270 */
[----:B------:R-:W-:Y:S02]  /*cc60*/  ISETP.GE.AND P0, PT, R77, c[0x0][0x3c8], PT ;  /* 0x0000f2004d007a0c */ /* 0x000fe40003f06270 */
[----:B------:R-:W-:-:S09]  /*cc70*/  ISETP.GE.AND P2, PT, R82, c[0x0][0x3c8], PT ;  /* 0x0000f20052007a0c */ /* 0x000fd20003f46270 */
[----:B---3--:R-:W-:Y:S02]  /*cc80*/  @!P1 SHF.R.S32.HI R4, RZ, 0x1f, R78 ;  /* 0x0000001fff049819 */ /* 0x008fe4000001144e */
        /* <DEDUP_REMOVED lines=19> */
.L_x_692:
        /* <DEDUP_REMOVED lines=12> */
.L_x_1539:


//--------------------- .text._ZN7cutlass13device_kernelIN5flash19enable_sm80_to_sm89INS1_16FlashAttnFwdSm80INS1_25CollectiveMainloopFwdSm80ILi8ELi1ELb0EN4cute5tupleIJNS5_1CILi128EEENS7_ILi96EEENS7_ILi256EEEEEELi256ENS_10bfloat16_tEfNS_4arch4Sm80ELb0ELb0ELb0ELb1ELb0ELb0ELb1ELb0EEENS1_21CollectiveEpilogueFwdINS6_IJS8_SA_S9_EEENS6_IJNS7_ILi1EEESI_SI_EEESC_SE_Li256ELb1ELb1ELb0ELb0EEENS1_19SingleTileSchedulerILb1ELb0ELb1ELi128EEEEEEEEEvNT_6ParamsE --------------------------
	.section	.text._ZN7cutlass13device_kernelIN5flash19enable_sm80_to_sm89INS1_16FlashAttnFwdSm80INS1_25CollectiveMainloopFwdSm80ILi8ELi1ELb0EN4cute5tupleIJNS5_1CILi128EEENS7_ILi96EEENS7_ILi256EEEEEELi256ENS_10bfloat16_tEfNS_4arch4Sm80ELb0ELb0ELb0ELb1ELb0ELb0ELb1ELb0EEENS1_21CollectiveEpilogueFwdINS6_IJS8_SA_S9_EEENS6_IJNS7_ILi1EEESI_SI_EEESC_SE_Li256ELb1ELb1ELb0ELb0EEENS1_19SingleTileSchedulerILb1ELb0ELb1ELi128EEEEEEEEEvNT_6ParamsE,"ax",@progbits
	.sectioninfo	@"SHI_REGISTERS=255"
	.align	128
.text._ZN7cutlass13device_kernelIN5flash19enable_sm80_to_sm89INS1_16FlashAttnFwdSm80INS1_25CollectiveMainloopFwdSm80ILi8ELi1ELb0EN4cute5tupleIJNS5_1CILi128EEENS7_ILi96EEENS7_ILi256EEEEEELi256ENS_10bfloat16_tEfNS_4arch4Sm80ELb0ELb0ELb0ELb1ELb0ELb0ELb1ELb0EEENS1_21CollectiveEpilogueFwdINS6_IJS8_SA_S9_EEENS6_IJNS7_ILi1EEESI_SI_EEESC_SE_Li256ELb1ELb1ELb0ELb0EEENS1_19SingleTileSchedulerILb1ELb0ELb1ELi128EEEEEEEEEvNT_6ParamsE:
        .type           _ZN7cutlass13device_kernelIN5flash19enable_sm80_to_sm89INS1_16FlashAttnFwdSm80INS1_25CollectiveMainloopFwdSm80ILi8ELi1ELb0EN4cute5tupleIJNS5_1CILi128EEENS7_ILi96EEENS7_ILi256EEEEEELi256ENS_10bfloat16_tEfNS_4arch4Sm80ELb0ELb0ELb0ELb1ELb0ELb0ELb1ELb0EEENS1_21CollectiveEpilogueFwdINS6_IJS8_SA_S9_EEENS6_IJNS7_ILi1EEESI_SI_EEESC_SE_Li256ELb1ELb1ELb0ELb0EEENS1_19SingleTileSchedulerILb1ELb0ELb1ELi128EEEEEEEEEvNT_6ParamsE,@function
        .size           _ZN7cutlass13device_kernelIN5flash19enable_sm80_to_sm89INS1_16FlashAttnFwdSm80INS1_25CollectiveMainloopFwdSm80ILi8ELi1ELb0EN4cute5tupleIJNS5_1CILi128EEENS7_ILi96EEENS7_ILi256EEEEEELi256ENS_10bfloat16_tEfNS_4arch4Sm80ELb0ELb0ELb0ELb1ELb0ELb0ELb1ELb0EEENS1_21CollectiveEpilogueFwdINS6_IJS8_SA_S9_EEENS6_IJNS7_ILi1EEESI_SI_EEESC_SE_Li256ELb1ELb1ELb0ELb0EEENS1_19SingleTileSchedulerILb1ELb0ELb1ELi128EEEEEEEEEvNT_6ParamsE,(.L_x_1540 - _ZN7cutlass13device_kernelIN5flash19enable_sm80_to_sm89INS1_16FlashAttnFwdSm80INS1_25CollectiveMainloopFwdSm80ILi8ELi1ELb0EN4cute5tupleIJNS5_1CILi128EEENS7_ILi96EEENS7_ILi256EEEEEELi256ENS_10bfloat16_tEfNS_4arch4Sm80ELb0ELb0ELb0ELb1ELb0ELb0ELb1ELb0EEENS1_21CollectiveEpilogueFwdINS6_IJS8_SA_S9_EEENS6_IJNS7_ILi1EEESI_SI_EEESC_SE_Li256ELb1ELb1ELb0ELb0EEENS1_19SingleTileSchedulerILb1ELb0ELb1ELi128EEEEEEEEEvNT_6ParamsE)
        .other          _ZN7cutlass13device_kernelIN5flash19enable_sm80_to_sm89INS1_16FlashAttnFwdSm80INS1_25CollectiveMainloopFwdSm80ILi8ELi1ELb0EN4cute5tupleIJNS5_1CILi128EEENS7_ILi96EEENS7_ILi256EEEEEELi256ENS_10bfloat16_tEfNS_4arch4Sm80ELb0ELb0ELb0ELb1ELb0ELb0ELb1ELb0EEENS1_21CollectiveEpilogueFwdINS6_IJS8_SA_S9_EEENS6_IJNS7_ILi1EEESI_SI_EEESC_SE_Li256ELb1ELb1ELb0ELb0EEENS1_19SingleTileSchedulerILb1ELb0ELb1ELi128EEEEEEEEEvNT_6ParamsE,@"STO_CUDA_ENTRY STV_DEFAULT"
_ZN7cutlass13device_kernelIN5flash19enable_sm80_to_sm89INS1_16FlashAttnFwdSm80INS1_25CollectiveMainloopFwdSm80ILi8ELi1ELb0EN4cute5tupleIJNS5_1CILi128EEENS7_ILi96EEENS7_ILi256EEEEEELi256ENS_10bfloat16_tEfNS_4arch4Sm80ELb0ELb0ELb0ELb1ELb0ELb0ELb1ELb0EEENS1_21CollectiveEpilogueFwdINS6_IJS8_SA_S9_EEENS6_IJNS7_ILi1EEESI_SI_EEESC_SE_Li256ELb1ELb1ELb0ELb0EEENS1_19SingleTileSchedulerILb1ELb0ELb1ELi128EEEEEEEEEvNT_6ParamsE:
        /* <DEDUP_REMOVED lines=17> */
.L_x_694:
        /* <DEDUP_REMOVED lines=8> */
.L_x_696:
[----:B------:R-:W-:-:S05]  /*0190*/  MOV R0, c[0x0][0x54c] ;  /* 0x0001530000007a02 */ /* 0x000fca0000000f00 */
.L_x_695:
[----:B-----5:R-:W-:Y:S01]  /*01a0*/  IMAD R0, R0, c[0x0][0x548], RZ ;  /* 0x0001520000007a24 */ /* 0x020fe200078e02ff */
[----:B-1----:R-:W-:-:S04]  /*01b0*/  SHF.L.U32 R2, R48, 0x7, RZ ;  /* 0x0000000730027819 */ /* 0x002fc800000006ff */
[----:B------:R-:W-:-:S04]  /*01c0*/  ISETP.GE.AND P0, PT, R2, R0, PT ;  /* 0x000000000200720c */ /* 0x000fc80003f06270 */
[----:B------:R-:W-:-:S05]  /*01d0*/  SEL R0, R5, 0xffffffff, !P0 ;  /* 0xffffffff05007807 */ /* 0x000fca0004000000 */
[----:B------:R1:W-:Y:S01]  /*01e0*/  STL [R1+0x8], R0 ;  /* 0x0000080001007387 */ /* 0x0003e20000100800 */
[----:B------:R-:W-:Y:S05]  /*01f0*/  BRA `(.L_x_697) ;  /* 0x0000013000007947 */ /* 0x000fea0003800000 */
.L_x_693:
[----:B---3--:R-:W-:-:S04]  /*0200*/  ISETP.NE.U32.AND P0, PT, RZ, c[0x0][0x568], PT ;  /* 0x00015a00ff007a0c */ /* 0x008fc80003f05070 */
[----:B------:R-:W-:-:S13]  /*0210*/  ISETP.NE.AND.EX P0, PT, RZ, c[0x0][0x56c], PT, P0 ;  /* 0x00015b00ff007a0c */ /* 0x000fda0003f05300 */
[----:B------:R-:W-:Y:S05]  /*0220*/  @!P0 BRA `(.L_x_698) ;  /* 0x0000002000008947 */ /* 0x000fea0003800000 */
[----:B------:R1:W5:Y:S01]  /*0230*/  LDG.E R0, [R2.64] ;  /* 0x0000000402007981 */ /* 0x000362000c1e1900 */
[----:B------:R-:W-:Y:S05]  /*0240*/  BRA `(.L_x_699) ;  /* 0x0000009000007947 */ /* 0x000fea0003800000 */
.L_x_698:
        /* <DEDUP_REMOVED lines=8> */
.L_x_700:
[----:B------:R-:W-:-:S05]  /*02d0*/  MOV R0, c[0x0][0x54c] ;  /* 0x0001530000007a02 */ /* 0x000fca0000000f00 */
.L_x_699:
[----:B-----5:R-:W-:Y:S01]  /*02e0*/  IMAD R0, R0, c[0x0][0x548], RZ ;  /* 0x0001520000007a24 */ /* 0x020fe200078e02ff */
[----:B-1----:R-:W-:-:S04]  /*02f0*/  SHF.L.U32 R2, R48, 0x7, RZ ;  /* 0x0000000730027819 */ /* 0x002fc800000006ff */
[----:B------:R-:W-:-:S04]  /*0300*/  ISETP.GE.AND P0, PT, R2, R0, PT ;  /* 0x000000000200720c */ /* 0x000fc80003f06270 */
[----:B------:R-:W-:-:S05]  /*0310*/  SEL R0, R5, 0xffffffff, !P0 ;  /* 0xffffffff05007807 */ /* 0x000fca0004000000 */
[----:B------:R1:W-:Y:S04]  /*0320*/  STL [R1+0x8], R0 ;  /* 0x0000080001007387 */ /* 0x0003e80000100800 */
.L_x_697:
        /* <DEDUP_REMOVED lines=28> */
.L_x_701:
[----:B------:R-:W-:-:S04]  /*04f0*/  ISETP.NE.U32.AND P0, PT, RZ, c[0x0][0x368], PT ;  /* 0x0000da00ff007a0c */ /* 0x000fc80003f05070 */
[----:B------:R-:W-:-:S13]  /*0500*/  ISETP.NE.AND.EX P0, PT, RZ, c[0x0][0x36c], PT, P0 ;  /* 0x0000db00ff007a0c */ /* 0x000fda0003f05300 */
[----:B------:R-:W-:Y:S05]  /*0510*/  @!P0 BRA `(.L_x_702) ;  /* 0x0000003000008947 */ /* 0x000fea0003800000 */
[----:B--2---:R-:W-:-:S05]  /*0520*/  IMAD.WIDE R2, R49, R27, c[0x0][0x368] ;  /* 0x0000da0031027625 */ /* 0x004fca00078e021b */
[----:B------:R1:W5:Y:S01]  /*0530*/  LDG.E R0, [R2.64] ;  /* 0x0000000402007981 */ /* 0x000362000c1e1900 */
[----:B------:R-:W-:Y:S05]  /*0540*/  BRA `(.L_x_703) ;  /* 0x0000004000007947 */ /* 0x000fea0003800000 */
.L_x_702:
[----:B------:R-:W-:Y:S05]  /*0550*/  @!P4 BRA `(.L_x_703) ;  /* 0x000000300000c947 */ /* 0x000fea0003800000 */
[----:B------:R1:W3:Y:S04]  /*0560*/  LDG.E R0, [R2.64] ;  /* 0x0000000402007981 */ /* 0x0002e8000c1e1900 */
[----:B-12---:R-:W3:Y:S02]  /*0570*/  LDG.E R2, [R2.64+0x4] ;  /* 0x0000040402027981 */ /* 0x006ee4000c1e1900 */
[----:B---3--:R-:W-:-:S05]  /*0580*/  IADD3 R0, -R0, R2, RZ ;  /* 0x0000000200007210 */ /* 0x008fca0007ffe1ff */
.L_x_703:
[--C-:B-----5:R-:W-:Y:S01]  /*0590*/  IMAD.IADD R141, R0, 0x1, -R11.reuse ;  /* 0x00000001008d7824 */ /* 0x120fe200078e0a0b */
[----:B------:R-:W-:Y:S01]  /*05a0*/  PLOP3.LUT P2, PT, PT, PT, PT, 0x80, 0x0 ;  /* 0x000000000000781c */ /* 0x000fe20003f4f070 */
[----:B------:R-:W-:Y:S01]  /*05b0*/  IMAD.IADD R12, R12, 0x1, R11 ;  /* 0x000000010c0c7824 */ /* 0x000fe200078e020b */
[----:B------:R-:W-:Y:S01]  /*05c0*/  CS2R R162, SRZ ;  /* 0x0000000000a27805 */ /* 0x000fe2000001ff00 */
[----:B------:R-:W-:Y:S01]  /*05d0*/  CS2R R14, SRZ ;  /* 0x00000000000e7805 */ /* 0x000fe2000001ff00 */
[C---:B------:R-:W-:Y:S01]  /*05e0*/  IADD3 R0, R141.reuse, 0x5f, RZ ;  /* 0x0000005f8d007810 */ /* 0x040fe20007ffe0ff */
[----:B------:R-:W-:Y:S01]  /*05f0*/  IMAD.MOV.U32 R182, RZ, RZ, RZ ;  /* 0x000000ffffb67224 */ /* 0x000fe200078e00ff */
[----:B------:R-:W-:Y:S01]  /*0600*/  ISETP.GE.AND P0, PT, R141, 0x1, PT ;  /* 0x000000018d00780c */ /* 0x000fe20003f06270 */
[----:B--2---:R-:W-:Y:S01]  /*0610*/  CS2R R8, SRZ ;  /* 0x0000000000087805 */ /* 0x004fe2000001ff00 */
[----:B------:R-:W-:Y:S01]  /*0620*/  MOV R160, RZ ;  /* 0x000000ff00a07202 */ /* 0x000fe20000000f00 */
[----:B------:R-:W-:Y:S01]  /*0630*/  IMAD.HI R0, R0, 0x2aaaaaab, RZ ;  /* 0x2aaaaaab00007827 */ /* 0x000fe200078e02ff */
[----:B------:R-:W-:Y:S01]  /*0640*/  MOV R11, RZ ;  /* 0x000000ff000b7202 */ /* 0x000fe20000000f00 */
[----:B------:R-:W-:Y:S01]  /*0650*/  CS2R R156, SRZ ;  /* 0x00000000009c7805 */ /* 0x000fe2000001ff00 */
[----:B------:R-:W-:Y:S01]  /*0660*/  CS2R R154, SRZ ;  /* 0x00000000009a7805 */ /* 0x000fe2000001ff00 */
[----:B------:R-:W-:Y:S01]  /*0670*/  IMAD.MOV.U32 R180, RZ, RZ, RZ ;  /* 0x000000ffffb47224 */ /* 0x000fe200078e00ff */
[----:B-1----:R-:W-:Y:S01]  /*0680*/  SHF.R.U32.HI R2, RZ, 0x1f, R0 ;  /* 0x0000001fff027819 */ /* 0x002fe20000011600 */
[----:B------:R-:W-:Y:S01]  /*0690*/  IMAD.MOV.U32 R158, RZ, RZ, RZ ;  /* 0x000000ffff9e7224 */ /* 0x000fe200078e00ff */
[----:B------:R-:W-:Y:S01]  /*06a0*/  CS2R R16, SRZ ;  /* 0x0000000000107805 */ /* 0x000fe2000001ff00 */
[----:B------:R-:W-:Y:S01]  /*06b0*/  MOV R152, RZ ;  /* 0x000000ff00987202 */ /* 0x000fe20000000f00 */
[----:B------:R-:W-:Y:S01]  /*06c0*/  IMAD.MOV.U32 R150, RZ, RZ, RZ ;  /* 0x000000ffff967224 */ /* 0x000fe200078e00ff */
[----:B------:R-:W-:Y:S01]  /*06d0*/  LEA.HI.SX32 R149, R0, R2, 0x1c ;  /* 0x0000000200957211 */ /* 0x000fe200078fe2ff */
[----:B------:R-:W-:Y:S01]  /*06e0*/  CS2R R18, SRZ ;  /* 0x0000000000127805 */ /* 0x000fe2000001ff00 */
[----:B------:R-:W-:Y:S01]  /*06f0*/  MOV R148, RZ ;  /* 0x000000ff00947202 */ /* 0x000fe20000000f00 */
[----:B------:R-:W-:Y:S01]  /*0700*/  IMAD.MOV.U32 R178, RZ, RZ, RZ ;  /* 0x000000ffffb27224 */ /* 0x000fe200078e00ff */
[----:B------:R-:W-:Y:S01]  /*0710*/  CS2R R20, SRZ ;  /* 0x0000000000147805 */ /* 0x000fe2000001ff00 */
[----:B------:R1:W-:Y:S01]  /*0720*/  STL [R1+0x28], R149 ;  /* 0x0000289501007387 */ /* 0x0003e20000100800 */
[----:B------:R-:W-:Y:S01]  /*0730*/  MOV R176, RZ ;  /* 0x000000ff00b07202 */ /* 0x000fe20000000f00 */
[----:B------:R-:W-:Y:S01]  /*0740*/  IMAD.MOV.U32 R146, RZ, RZ, RZ ;  /* 0x000000ffff927224 */ /* 0x000fe200078e00ff */
[----:B------:R-:W-:Y:S01]  /*0750*/  CS2R R22, SRZ ;  /* 0x0000000000167805 */ /* 0x000fe2000001ff00 */
[----:B------:R-:W-:Y:S01]  /*0760*/  MOV R144, RZ ;  /* 0x000000ff00907202 */ /* 0x000fe20000000f00 */
[----:B------:R-:W-:Y:S01]  /*0770*/  IMAD.MOV.U32 R142, RZ, RZ, RZ ;  /* 0x000000ffff8e7224 */ /* 0x000fe200078e00ff */
[----:B------:R-:W-:Y:S01]  /*0780*/  CS2R R24, SRZ ;  /* 0x0000000000187805 */ /* 0x000fe2000001ff00 */
[----:B------:R-:W-:Y:S01]  /*0790*/  MOV R140, RZ ;  /* 0x000000ff008c7202 */ /* 0x000fe20000000f00 */
[----:B------:R-:W-:Y:S01]  /*07a0*/  IMAD.MOV.U32 R138, RZ, RZ, RZ ;  /* 0x000000ffff8a7224 */ /* 0x000fe200078e00ff */
        /* <DEDUP_REMOVED lines=53> */
[----:B------:R-:W-:Y:S01]  /*0b00*/  IMAD.MOV.U32 R52, RZ, RZ, RZ ;  /* 0x000000ffff347224 */ /* 0x000fe200078e00ff */
[----:B------:R-:W-:Y:S01]  /*0b10*/  CS2R R174, SRZ ;  /* 0x0000000000ae7805 */ /* 0x000fe2000001ff00 */
[----:B------:R-:W-:Y:S01]  /*0b20*/  CS2R R172, SRZ ;  /* 0x0000000000ac7805 */ /* 0x000fe2000001ff00 */
[----:B------:R-:W-:Y:S01]  /*0b30*/  CS2R R170, SRZ ;  /* 0x0000000000aa7805 */ /* 0x000fe2000001ff00 */
[----:B------:R-:W-:Y:S01]  /*0b40*/  MOV R168, RZ ;  /* 0x000000ff00a87202 */ /* 0x000fe20000000f00 */
[----:B------:R-:W-:Y:S01]  /*0b50*/  CS2R R50, SRZ ;  /* 0x0000000000327805 */ /* 0x000fe2000001ff00 */
        /* <DEDUP_REMOVED lines=9> */
[----:B------:R-:W-:Y:S01]  /*0bf0*/  SHF.R.S32.HI R15, RZ, 0x1f, R49 ;  /* 0x0000001fff0f7819 */ /* 0x000fe20000011431 */
[----:B------:R-:W-:Y:S01]  /*0c00*/  IMAD R0, R0, c[0x0][0x178], RZ ;  /* 0x00005e0000007a24 */ /* 0x000fe200078e02ff */
[-C--:B------:R-:W-:Y:S01]  /*0c10*/  LEA.HI R4, R35, R145.reuse, RZ, 0x3 ;  /* 0x0000009123047211 */ /* 0x080fe200078f18ff */
[----:B------:R-:W-:Y:S01]  /*0c20*/  IMAD R29, R13, c[0x0][0x2c4], RZ ;  /* 0x0000b1000d1d7a24 */ /* 0x000fe200078e02ff */
[----:B------:R-:W-:Y:S01]  /*0c30*/  LEA.HI R14, R35, R145, RZ, 0x4 ;  /* 0x00000091230e7211 */ /* 0x000fe200078f20ff */
[----:B------:R-:W-:Y:S01]  /*0c40*/  IMAD R0, R10, c[0x0][0x17c], R0 ;  /* 0x00005f000a007a24 */ /* 0x000fe200078e0200 */
[----:B------:R-:W-:Y:S01]  /*0c50*/  ISETP.NE.AND P0, PT, R5, 0x1, PT ;  /* 0x000000010500780c */ /* 0x000fe20003f05270 */
[----:B------:R-:W-:Y:S01]  /*0c60*/  BSSY B0, `(.L_x_705) ;  /* 0x00000b5000007945 */ /* 0x000fe20003800000 */
[----:B------:R-:W-:-:S02]  /*0c70*/  SHF.R.S32.HI R6, RZ, 0x4, R14 ;  /* 0x00000004ff067819 */ /* 0x000fc4000001140e */
[----:B------:R-:W-:Y:S02]  /*0c80*/  SHF.R.S32.HI R23, RZ, 0x3, R4 ;  /* 0x00000003ff177819 */ /* 0x000fe40000011404 */
[----:B------:R-:W-:-:S03]  /*0c90*/  SHF.R.S32.HI R11, RZ, 0x1f, R12 ;  /* 0x0000001fff0b7819 */ /* 0x000fc6000001140c */
[----:B------:R-:W-:Y:S02]  /*0ca0*/  IMAD R31, R48, 0x80, R23 ;  /* 0x00000080301f7824 */ /* 0x000fe400078e0217 */
[----:B-1----:R-:W-:-:S03]  /*0cb0*/  IMAD.WIDE.U32 R2, R10, c[0x0][0x178], RZ ;  /* 0x00005e000a027a25 */ /* 0x002fc600078e00ff */
[----:B------:R-:W-:Y:S02]  /*0cc0*/  IADD3 R8, R31, 0x20, RZ ;  /* 0x000000201f087810 */ /* 0x000fe40007ffe0ff */
[----:B---3--:R-:W-:Y:S01]  /*0cd0*/  SHF.R.S32.HI R37, RZ, 0x1f, R36 ;  /* 0x0000001fff257819 */ /* 0x008fe20000011424 */
[----:B------:R-:W-:Y:S01]  /*0ce0*/  IMAD.IADD R3, R3, 0x1, R0 ;  /* 0x0000000103037824 */ /* 0x000fe200078e0200 */
[----:B------:R-:W-:-:S03]  /*0cf0*/  LOP3.LUT R0, R4, 0xfffffff8, RZ, 0xc0, !PT ;  /* 0xfffffff804007812 */ /* 0x000fc600078ec0ff */
[----:B------:R-:W-:Y:S02]  /*0d00*/  IMAD R4, R37, c[0x0][0x1b8], RZ ;  /* 0x00006e0025047a24 */ /* 0x000fe400078e02ff */
[----:B------:R-:W-:Y:S01]  /*0d10*/  IMAD.IADD R26, R145, 0x1, -R0 ;  /* 0x00000001911a7824 */ /* 0x000fe200078e0a00 */
[----:B------:R-:W-:Y:S01]  /*0d20*/  LEA.HI R0, R14, R6, RZ, 0x1 ;  /* 0x000000060e007211 */ /* 0x000fe200078f08ff */
[----:B------:R-:W-:Y:S02]  /*0d30*/  IMAD R4, R36, c[0x0][0x1bc], R4 ;  /* 0x00006f0024047a24 */ /* 0x000fe400078e0204 */
[----:B------:R-:W-:Y:S01]  /*0d40*/  IMAD R5, R26, 0x20, R23 ;  /* 0x000000201a057824 */ /* 0x000fe200078e0217 */
[----:B------:R-:W-:Y:S01]  /*0d50*/  LOP3.LUT R0, R0, 0xfffffffe, RZ, 0xc0, !PT ;  /* 0xfffffffe00007812 */ /* 0x000fe200078ec0ff */
[----:B------:R-:W-:-:S04]  /*0d60*/  IMAD.WIDE.U32 R2, R36, c[0x0][0x1b8], R2 ;  /* 0x00006e0024027a25 */ /* 0x000fc800078e0002 */
[----:B------:R-:W-:Y:S02]  /*0d70*/  IMAD R5, R48, 0x80, R5 ;  /* 0x0000008030057824 */ /* 0x000fe400078e0205 */
[----:B------:R-:W-:Y:S01]  /*0d80*/  IMAD.IADD R32, R6, 0x1, -R0 ;  /* 0x0000000106207824 */ /* 0x000fe200078e0a00 */
[----:B------:R-:W-:Y:S01]  /*0d90*/  SEL R6, R15, RZ, !P3 ;  /* 0x000000ff0f067207 */ /* 0x000fe20005800000 */
[----:B------:R-:W-:-:S04]  /*0da0*/  @P0 IMAD.HI.U32 R7, R5, c[0x0][0x2c8], RZ ;  /* 0x0000b20005070a27 */ /* 0x000fc800078e00ff */
[----:B------:R-:W-:Y:S01]  /*0db0*/  IMAD.IADD R3, R3, 0x1, R4 ;  /* 0x0000000103037824 */ /* 0x000fe200078e0204 */
[----:B------:R-:W-:Y:S01]  /*0dc0*/  SEL R4, R49, RZ, !P3 ;  /* 0x000000ff31047207 */ /* 0x000fe20005800000 */
[----:B------:R-:W-:Y:S01]  /*0dd0*/  IMAD.MOV.U32 R0, RZ, RZ, R5 ;  /* 0x000000ffff007224 */ /* 0x000fe200078e0005 */
[----:B------:R-:W-:Y:S01]  /*0de0*/  @P0 SHF.R.U32.HI R0, RZ, c[0x0][0x2cc], R7 ;  /* 0x0000b300ff000a19 */ /* 0x000fe20000011607 */
[----:B------:R-:W-:Y:S01]  /*0df0*/  IMAD R6, R6, c[0x0][0x1c0], RZ ;  /* 0x0000700006067a24 */ /* 0x000fe200078e02ff */
[----:B------:R-:W-:Y:S01]  /*0e00*/  ISETP.GE.AND P0, PT, R8, R29, PT ;  /* 0x0000001d0800720c */ /* 0x000fe20003f06270 */
[C---:B------:R-:W-:Y:S01]  /*0e10*/  IMAD.WIDE.U32 R2, R4.reuse, c[0x0][0x1c0], R2 ;  /* 0x0000700004027a25 */ /* 0x040fe200078e0002 */
[----:B------:R-:W-:Y:S02]  /*0e20*/  SHF.R.S32.HI R7, RZ, 0x1f, R0 ;  /* 0x0000001fff077819 */ /* 0x000fe40000011400 */
[----:B------:R-:W-:Y:S01]  /*0e30*/  P2R R30, PR, RZ, 0x1 ;  /* 0x00000001ff1e7803 */ /* 0x000fe20000000000 */
[----:B------:R-:W-:-:S02]  /*0e40*/  IMAD R6, R4, c[0x0][0x1c4], R6 ;  /* 0x0000710004067a24 */ /* 0x000fc400078e0206 */
[----:B------:R-:W-:Y:S02]  /*0e50*/  IMAD.MOV R4, RZ, RZ, -R0 ;  /* 0x000000ffff047224 */ /* 0x000fe400078e0a00 */
[----:B------:R-:W-:Y:S02]  /*0e60*/  IMAD.SHL.U32 R8, R23, 0x40, RZ ;  /* 0x0000004017087824 */ /* 0x000fe400078e00ff */
[----:B------:R-:W-:Y:S02]  /*0e70*/  IMAD.IADD R3, R3, 0x1, R6 ;  /* 0x0000000103037824 */ /* 0x000fe400078e0206 */
[----:B------:R-:W-:Y:S01]  /*0e80*/  IMAD R5, R4, c[0x0][0x2c4], R5 ;  /* 0x0000b10004057a24 */ /* 0x000fe200078e0205 */
[----:B------:R-:W-:Y:S01]  /*0e90*/  LOP3.LUT R4, R8, 0x1c0, RZ, 0xc0, !PT ;  /* 0x000001c008047812 */ /* 0x000fe200078ec0ff */
[----:B------:R-:W-:Y:S02]  /*0ea0*/  IMAD R6, R7, c[0x0][0x1b0], RZ ;  /* 0x00006c0007067a24 */ /* 0x000fe400078e02ff */
[----:B------:R-:W-:Y:S01]  /*0eb0*/  IMAD.SHL.U32 R8, R26, 0x8, RZ ;  /* 0x000000081a087824 */ /* 0x000fe200078e00ff */
[----:B------:R-:W-:Y:S01]  /*0ec0*/  SHF.R.U32.HI R9, RZ, 0x3, R4 ;  /* 0x00000003ff097819 */ /* 0x000fe20000011604 */
[----:B------:R-:W-:-:S02]  /*0ed0*/  IMAD R6, R0, c[0x0][0x1b4], R6 ;  /* 0x00006d0000067a24 */ /* 0x000fc400078e0206 */
[----:B------:R-:W-:Y:S01]  /*0ee0*/  IMAD.WIDE.U32 R2, R0, c[0x0][0x1b0], R2 ;  /* 0x00006c0000027a25 */ /* 0x000fe200078e0002 */
[----:B------:R-:W-:Y:S02]  /*0ef0*/  IADD3 R0, P0, R12, R23, RZ ;  /* 0x000000170c007210 */ /* 0x000fe40007f1e0ff */
[----:B------:R-:W-:Y:S01]  /*0f00*/  LOP3.LUT R10, R4, 0x38, R8, 0xf8, !PT ;  /* 0x00000038040a7812 */ /* 0x000fe200078ef808 */
[----:B------:R-:W-:Y:S01]  /*0f10*/  IMAD.IADD R3, R3, 0x1, R6 ;  /* 0x0000000103037824 */ /* 0x000fe200078e0206 */
[----:B------:R-:W-:Y:S02]  /*0f20*/  SHF.R.S32.HI R4, RZ, 0x1f, R5 ;  /* 0x0000001fff047819 */ /* 0x000fe40000011405 */
[----:B------:R-:W-:Y:S01]  /*0f30*/  IADD3 R7, R8, 0x80, RZ ;  /* 0x0000008008077810 */ /* 0x000fe20007ffe0ff */
[----:B------:R-:W-:Y:S01]  /*0f40*/  IMAD.WIDE.U32 R2, R5, c[0x0][0x1a8], R2 ;  /* 0x00006a0005027a25 */ /* 0x000fe200078e0002 */
[----:B------:R-:W-:Y:S02]  /*0f50*/  LEA.HI.X.SX32 R6, R23, R11, 0x1, P0 ;  /* 0x0000000b17067211 */ /* 0x000fe400000f0eff */
[----:B------:R-:W-:Y:S01]  /*0f60*/  ISETP.GE.AND P6, PT, R7, c[0x0][0x1d4], PT ;  /* 0x0000750007007a0c */ /* 0x000fe20003fc6270 */
[----:B------:R-:W-:Y:S01]  /*0f70*/  IMAD R4, R4, c[0x0][0x1a8], RZ ;  /* 0x00006a0004047a24 */ /* 0x000fe200078e02ff */
[----:B------:R-:W-:Y:S01]  /*0f80*/  LOP3.LUT R10, R10, R9, RZ, 0x3c, !PT ;  /* 0x000000090a0a7212 */ /* 0x000fe200078e3cff */
[C---:B------:R-:W-:Y:S01]  /*0f90*/  IMAD R7, R6.reuse, c[0x0][0x1e0], RZ ;  /* 0x0000780006077a24 */ /* 0x040fe200078e02ff */
[----:B------:R-:W-:Y:S01]  /*0fa0*/  SHF.R.S32.HI R9, RZ, 0x1f, R8 ;  /* 0x0000001fff097819 */ /* 0x000fe20000011408 */
[----:B------:R-:W-:Y:S01]  /*0fb0*/  IMAD R6, R6, c[0x0][0x208], RZ ;  /* 0x0000820006067a24 */ /* 0x000fe200078e02ff */
[----:B------:R-:W-:Y:S01]  /*0fc0*/  LEA R28, P1, R2, c[0x0][0x160], 0x1 ;  /* 0x00005800021c7a11 */ /* 0x000fe200078208ff */
[----:B------:R-:W-:Y:S01]  /*0fd0*/  IMAD R4, R5, c[0x0][0x1ac], R4 ;  /* 0x00006b0005047a24 */ /* 0x000fe200078e0204 */
[----:B------:R-:W-:Y:S01]  /*0fe0*/  ISETP.GE.AND P0, PT, R31, R29, PT ;  /* 0x0000001d1f00720c */ /* 0x000fe20003f06270 */
[----:B------:R-:W-:-:S02]  /*0ff0*/  IMAD R24, R0, c[0x0][0x1e4], R7 ;  /* 0x0000790000187a24 */ /* 0x000fc400078e0207 */
[C---:B------:R-:W-:Y:S02]  /*1000*/  IMAD R27, R0.reuse, c[0x0][0x20c], R6 ;  /* 0x00008300001b7a24 */ /* 0x040fe400078e0206 */
[----:B------:R-:W-:-:S04]  /*1010*/  IMAD.WIDE.U32 R6, R0, c[0x0][0x1e0], R8 ;  /* 0x0000780000067a25 */ /* 0x000fc800078e0008 */
[----:B------:R-:W-:-:S04]  /*1020*/  IMAD.WIDE.U32 R12, R0, c[0x0][0x208], R8 ;  /* 0x00008200000c7a25 */ /* 0x000fc800078e0008 */
[----:B------:R-:W-:Y:S01]  /*1030*/  IMAD.IADD R0, R3, 0x1, R4 ;  /* 0x0000000103007824 */ /* 0x000fe200078e0204 */
[----:B------:R-:W-:Y:S01]  /*1040*/  LOP3.LUT R3, R14, 0xfffffff0, RZ, 0xc0, !PT ;  /* 0xfffffff00e037812 */ /* 0x000fe200078ec0ff */
[----:B------:R-:W-:Y:S01]  /*1050*/  IMAD.SHL.U32 R14, R26, 0x8, RZ ;  /* 0x000000081a0e7824 */ /* 0x000fe200078e00ff */
[----:B------:R-:W-:Y:S01]  /*1060*/  LEA.HI R4, R35, R145, RZ, 0x6 ;  /* 0x0000009123047211 */ /* 0x000fe200078f30ff */
[----:B------:R-:W-:Y:S01]  /*1070*/  IMAD.IADD R7, R7, 0x1, R24 ;  /* 0x0000000107077824 */ /* 0x000fe200078e0218 */
[----:B------:R-:W-:Y:S01]  /*1080*/  LEA.HI.X R25, R2, c[0x0][0x164], R0, 0x1, P1 ;  /* 0x0000590002197a11 */ /* 0x000fe200008f0c00 */
[----:B------:R-:W-:Y:S01]  /*1090*/  IMAD.IADD R0, R145, 0x1, -R3 ;  /* 0x0000000191007824 */ /* 0x000fe200078e0a03 */
[----:B------:R-:W1:Y:S01]  /*10a0*/  SHFL.IDX PT, R2, R28, RZ, 0x181f ;  /* 0x00181fff1c027589 */ /* 0x000e6200000e0000 */
[----:B------:R-:W-:Y:S01]  /*10b0*/  IMAD.SHL.U32 R4, R4, 0x8, RZ ;  /* 0x0000000804047824 */ /* 0x000fe200078e00ff */
[----:B------:R-:W-:Y:S01]  /*10c0*/  IADD3 R33, R14, 0xc0, RZ ;  /* 0x000000c00e217810 */ /* 0x000fe20007ffe0ff */
[----:B------:R-:W-:Y:S01]  /*10d0*/  IMAD.WIDE.U32 R6, R36, c[0x0][0x1e8], R6 ;  /* 0x00007a0024067a25 */ /* 0x000fe200078e0006 */
[----:B------:R-:W3:Y:S01]  /*10e0*/  SHFL.IDX PT, R3, R25, RZ, 0x181f ;  /* 0x00181fff19037589 */ /* 0x000ee200000e0000 */
[----:B------:R-:W-:-:S02]  /*10f0*/  IADD3 R34, R14, 0x80, RZ ;  /* 0x000000800e227810 */ /* 0x000fc40007ffe0ff */
[----:B------:R-:W-:Y:S02]  /*1100*/  LOP3.LUT R251, R10, 0xfffffe00, R4, 0xf8, !PT ;  /* 0xfffffe000afb7812 */ /* 0x000fe400078ef804 */
[----:B------:R-:W-:Y:S02]  /*1110*/  SHF.R.S32.HI R4, RZ, 0x1f, R0 ;  /* 0x0000001fff047819 */ /* 0x000fe40000011400 */
[----:B------:R-:W-:Y:S02]  /*1120*/  @!P0 SHF.R.S32.HI R10, RZ, 0x1f, R34 ;  /* 0x0000001fff0a8819 */ /* 0x000fe40000011422 */
[----:B------:R-:W-:Y:S02]  /*1130*/  LEA.HI R22, R4, R0, RZ, 0x3 ;  /* 0x0000000004167211 */ /* 0x000fe400078f18ff */
[----:B------:R-:W-:Y:S02]  /*1140*/  @!P0 SHF.R.S32.HI R4, RZ, 0x1f, R33 ;  /* 0x0000001fff048819 */ /* 0x000fe40000011421 */
[----:B------:R-:W-:-:S02]  /*1150*/  LOP3.LUT R11, R22, 0xfffffff8, RZ, 0xc0, !PT ;  /* 0xfffffff8160b7812 */ /* 0x000fc400078ec0ff */
[----:B------:R-:W-:Y:S02]  /*1160*/  @!P0 LEA.HI R18, R4, R33, RZ, 0x3 ;  /* 0x0000002104128211 */ /* 0x000fe400078f18ff */
[----:B------:R-:W-:Y:S01]  /*1170*/  @!P0 LEA.HI R17, R10, R34, RZ, 0x3 ;  /* 0x000000220a118211 */ /* 0x000fe200078f18ff */
[----:B------:R-:W-:Y:S01]  /*1180*/  IMAD.IADD R19, R0, 0x1, -R11 ;  /* 0x0000000100137824 */ /* 0x000fe200078e0a0b */
[----:B------:R-:W-:Y:S01]  /*1190*/  ISETP.GE.AND P5, PT, R34, c[0x0][0x198], PT ;  /* 0x0000660022007a0c */ /* 0x000fe20003fa6270 */
[----:B------:R-:W-:Y:S01]  /*11a0*/  @!P0 IMAD.SHL.U32 R0, R251, 0x2, RZ ;  /* 0x00000002fb008824 */ /* 0x000fe200078e00ff */
[C---:B-1----:R-:W-:Y:S02]  /*11b0*/  @!P0 LEA R10, P1, R14.reuse, R2, 0x1 ;  /* 0x000000020e0a8211 */ /* 0x042fe400078208ff */
[----:B------:R-:W-:Y:S02]  /*11c0*/  ISETP.GE.AND P3, PT, R33, c[0x0][0x198], PT ;  /* 0x0000660021007a0c */ /* 0x000fe40003f66270 */
[----:B---3--:R-:W-:-:S02]  /*11d0*/  @!P0 LEA.HI.X R11, R14, R3, R9, 0x1, P1 ;  /* 0x000000030e0b8211 */ /* 0x008fc400008f0c09 */
[----:B------:R-:W-:Y:S02]  /*11e0*/  @!P0 LOP3.LUT R18, R18, 0xfffffff8, RZ, 0xc0, !PT ;  /* 0xfffffff812128812 */ /* 0x000fe400078ec0ff */
[--C-:B--2---:R-:W-:Y:S01]  /*11f0*/  @P2 SHF.R.S32.HI R5, RZ, 0x1f, R16.reuse ;  /* 0x0000001fff052819 */ /* 0x104fe20000011410 */
[----:B------:R-:W-:Y:S01]  /*1200*/  @!P2 IMAD.MOV.U32 R5, RZ, RZ, R15 ;  /* 0x000000ffff05a224 */ /* 0x000fe200078e000f */
[----:B------:R-:W-:Y:S01]  /*1210*/  IADD3 R15, R8, 0x40, RZ ;  /* 0x00000040080f7810 */ /* 0x000fe20007ffe0ff */
[----:B------:R-:W-:Y:S02]  /*1220*/  @P2 IMAD.MOV.U32 R4, RZ, RZ, R16 ;  /* 0x000000ffff042224 */ /* 0x000fe400078e0010 */
[----:B------:R-:W-:Y:S01]  /*1230*/  @!P2 IMAD.MOV.U32 R4, RZ, RZ, R49 ;  /* 0x000000ffff04a224 */ /* 0x000fe200078e0031 */
[----:B------:R-:W-:Y:S02]  /*1240*/  @!P0 SHF.R.S32.HI R16, RZ, 0x1f, R15 ;  /* 0x0000001fff108819 */ /* 0x000fe4000001140f */
[----:B------:R-:W-:-:S02]  /*1250*/  ISETP.GE.AND P2, PT, R14, c[0x0][0x198], PT ;  /* 0x000066000e007a0c */ /* 0x000fc40003f46270 */
[----:B------:R-:W-:Y:S02]  /*1260*/  @!P0 LEA.HI R16, R16, R15, RZ, 0x3 ;  /* 0x0000000f10108211 */ /* 0x000fe400078f18ff */
[----:B------:R-:W-:Y:S02]  /*1270*/  ISETP.GE.AND P1, PT, R15, c[0x0][0x198], PT ;  /* 0x000066000f007a0c */ /* 0x000fe40003f26270 */
[----:B------:R-:W-:Y:S01]  /*1280*/  SEL R21, R4, RZ, !P4 ;  /* 0x000000ff04157207 */ /* 0x000fe20006000000 */
[----:B------:R-:W-:Y:S01]  /*1290*/  IMAD.MOV.U32 R4, RZ, RZ, R12 ;  /* 0x000000ffff047224 */ /* 0x000fe200078e000c */
[----:B------:R-:W-:Y:S02]  /*12a0*/  @!P0 LOP3.LUT R16, R16, 0xfffffff8, RZ, 0xc0, !PT ;  /* 0xfffffff810108812 */ /* 0x000fe400078ec0ff */
[----:B------:R-:W-:Y:S02]  /*12b0*/  @!P0 LOP3.LUT R12, R17, 0xfffffff8, RZ, 0xc0, !PT ;  /* 0xfffffff8110c8812 */ /* 0x000fe400078ec0ff */
[----:B------:R-:W-:Y:S01]  /*12c0*/  SEL R20, R5, RZ, !P4 ;  /* 0x000000ff05147207 */ /* 0x000fe20006000000 */
[----:B------:R-:W-:Y:S01]  /*12d0*/  IMAD.IADD R5, R13, 0x1, R27 ;  /* 0x000000010d057824 */ /* 0x000fe200078e021b */
[----:B------:R-:W-:Y:S01]  /*12e0*/  @!PT LDS RZ, [RZ] ;  /* 0x00000000fffff984 */ /* 0x000fe20000000800 */
[----:B------:R1:W-:Y:S01]  /*12f0*/  @!P0 LDGSTS.E.BYPASS.LTC128B.128 [R0+0x18100], [R10.64], !P2 ;  /* 0x181000000a008fae */ /* 0x0003e2000d101d44 */
[----:B------:R-:W-:-:S04]  /*1300*/  @!P0 IMAD.WIDE R16, R16, 0x2, R2 ;  /* 0x0000000210108825 */ /* 0x000fc800078e0202 */
[--C-:B------:R-:W-:Y:S01]  /*1310*/  @!P0 IMAD.WIDE R12, R12, 0x2, R2.reuse ;  /* 0x000000020c0c8825 */ /* 0x100fe200078e0202 */
[----:B------:R2:W-:Y:S03]  /*1320*/  @!P0 LDGSTS.E.BYPASS.LTC128B.128 [R0+0x1c100], [R16.64], !P1 ;  /* 0x1c10000010008fae */ /* 0x0005e6000c901d44 */
[----:B------:R-:W-:Y:S01]  /*1330*/  @!P0 IMAD.WIDE R2, R18, 0x2, R2 ;  /* 0x0000000212028825 */ /* 0x000fe200078e0202 */
[----:B------:R3:W-:Y:S01]  /*1340*/  @!P0 LDGSTS.E.BYPASS.LTC128B.128 [R0+0x20100], [R12.64], !P5 ;  /* 0x201000000c008fae */ /* 0x0007e2000e901d44 */
[----:B------:R-:W-:-:S03]  /*1350*/  ISETP.GE.AND P5, PT, R15, c[0x0][0x1d4], PT ;  /* 0x000075000f007a0c */ /* 0x000fc60003fa6270 */
[----:B------:R2:W-:Y:S01]  /*1360*/  @!P0 LDGSTS.E.BYPASS.LTC128B.128 [R0+0x24100], [R2.64], !P3 ;  /* 0x2410000002008fae */ /* 0x0005e2000d901d44 */
[----:B------:R-:W-:Y:S02]  /*1370*/  LOP3.LUT P0, RZ, R19, 0x2, RZ, 0xc0, !PT ;  /* 0x0000000213ff7812 */ /* 0x000fe4000780c0ff */
[----:B------:R-:W-:Y:S01]  /*1380*/  ISETP.GE.AND P3, PT, R8, c[0x0][0x1d4], PT ;  /* 0x0000750008007a0c */ /* 0x000fe20003f66270 */
[----:B-1----:R-:W-:Y:S02]  /*1390*/  IMAD R11, R37, c[0x0][0x210], RZ ;  /* 0x00008400250b7a24 */ /* 0x002fe400078e02ff */
[----:B------:R-:W-:Y:S02]  /*13a0*/  IMAD.SHL.U32 R10, R32, 0x8, RZ ;  /* 0x00000008200a7824 */ /* 0x000fe400078e00ff */
[----:B------:R-:W-:Y:S02]  /*13b0*/  IMAD R11, R36, c[0x0][0x214], R11 ;  /* 0x00008500240b7a24 */ /* 0x000fe400078e020b */
[----:B---3--:R-:W-:-:S02]  /*13c0*/  IMAD.MOV.U32 R13, RZ, RZ, 0x10 ;  /* 0x00000010ff0d7424 */ /* 0x008fc400078e00ff */
[----:B------:R-:W-:Y:S02]  /*13d0*/  IMAD R12, R37, c[0x0][0x1e8], RZ ;  /* 0x00007a00250c7a24 */ /* 0x000fe400078e02ff */
[----:B--2---:R-:W-:Y:S02]  /*13e0*/  IMAD.SHL.U32 R0, R19, 0x40, RZ ;  /* 0x0000004013007824 */ /* 0x004fe400078e00ff */
[----:B------:R-:W-:Y:S01]  /*13f0*/  IMAD.WIDE.U32 R2, R36, c[0x0][0x210], R4 ;  /* 0x0000840024027a25 */ /* 0x000fe200078e0004 */
[----:B------:R-:W-:Y:S02]  /*1400*/  SEL R4, R13, 0xfffffff0, !P0 ;  /* 0xfffffff00d047807 */ /* 0x000fe40004000000 */
[----:B------:R-:W-:Y:S01]  /*1410*/  LOP3.LUT R0, R0, 0x1c0, RZ, 0xc0, !PT ;  /* 0x000001c000007812 */ /* 0x000fe200078ec0ff */
[----:B------:R-:W-:Y:S01]  /*1420*/  IMAD.IADD R11, R3, 0x1, R11 ;  /* 0x00000001030b7824 */ /* 0x000fe200078e020b */
[----:B------:R-:W-:Y:S01]  /*1430*/  LOP3.LUT P0, RZ, R19, 0x4, RZ, 0xc0, !PT ;  /* 0x0000000413ff7812 */ /* 0x000fe2000780c0ff */
[----:B------:R-:W-:Y:S01]  /*1440*/  IMAD.MOV.U32 R3, RZ, RZ, 0x20 ;  /* 0x00000020ff037424 */ /* 0x000fe200078e00ff */
[----:B------:R-:W-:Y:S01]  /*1450*/  LOP3.LUT R5, R0, 0x8, R10, 0xf8, !PT ;  /* 0x0000000800057812 */ /* 0x000fe200078ef80a */
[----:B------:R-:W-:Y:S01]  /*1460*/  IMAD R12, R36, c[0x0][0x1ec], R12 ;  /* 0x00007b00240c7a24 */ /* 0x000fe200078e020c */
[----:B------:R-:W-:Y:S01]  /*1470*/  SHF.R.U32.HI R0, RZ, 0x3, R0 ;  /* 0x00000003ff007819 */ /* 0x000fe20000011600 */
[----:B------:R-:W-:Y:S01]  /*1480*/  IMAD.MOV.U32 R10, RZ, RZ, R2 ;  /* 0x000000ffff0a7224 */ /* 0x000fe200078e0002 */
[----:B------:R-:W-:Y:S01]  /*1490*/  SEL R2, R3, 0xffffffe0, !P0 ;  /* 0xffffffe003027807 */ /* 0x000fe20004000000 */
[----:B------:R-:W-:Y:S01]  /*14a0*/  IMAD.IADD R13, R7, 0x1, R12 ;  /* 0x00000001070d7824 */ /* 0x000fe200078e020c */
[----:B------:R-:W-:Y:S01]  /*14b0*/  LOP3.LUT R17, R5, R0, RZ, 0x3c, !PT ;  /* 0x0000000005117212 */ /* 0x000fe200078e3cff */
[----:B------:R-:W-:Y:S01]  /*14c0*/  IMAD.MOV.U32 R12, RZ, RZ, R6 ;  /* 0x000000ffff0c7224 */ /* 0x000fe200078e0006 */
[----:B------:R-:W-:Y:S01]  /*14d0*/  ISETP.NE.AND P0, PT, R30, RZ, PT ;  /* 0x000000ff1e00720c */ /* 0x000fe20003f05270 */
[C---:B------:R-:W-:Y:S01]  /*14e0*/  IMAD R3, R20.reuse, c[0x0][0x1f0], RZ ;  /* 0x00007c0014037a24 */ /* 0x040fe200078e02ff */
[----:B------:R1:W2:Y:S01]  /*14f0*/  SHFL.IDX PT, R6, R28, 0x1, 0x181f ;  /* 0x00381f001c067f89 */ /* 0x0002a200000e0000 */
[----:B------:R-:W-:Y:S01]  /*1500*/  IMAD R0, R20, c[0x0][0x218], RZ ;  /* 0x0000860014007a24 */ /* 0x000fe200078e02ff */
[----:B------:R-:W-:Y:S01]  /*1510*/  SEL R20, RZ, 0x1, P3 ;  /* 0x00000001ff147807 */ /* 0x000fe20001800000 */
[C---:B------:R-:W-:Y:S01]  /*1520*/  IMAD R16, R21.reuse, c[0x0][0x1f4], R3 ;  /* 0x00007d0015107a24 */ /* 0x040fe200078e0203 */
[----:B------:R1:W3:Y:S01]  /*1530*/  SHFL.IDX PT, R7, R25, 0x1, 0x181f ;  /* 0x00381f0019077f89 */ /* 0x0002e200000e0000 */
[----:B------:R-:W-:-:S04]  /*1540*/  IMAD.WIDE.U32 R42, R21, c[0x0][0x1f0], R12 ;  /* 0x00007c00152a7a25 */ /* 0x000fc800078e000c */
[C---:B------:R-:W-:Y:S01]  /*1550*/  IMAD R3, R21.reuse, c[0x0][0x21c], R0 ;  /* 0x0000870015037a24 */ /* 0x040fe200078e0200 */
[----:B------:R1:W-:Y:S01]  /*1560*/  STL.64 [R1+0x20], R42 ;  /* 0x0000202a01007387 */ /* 0x0003e20000100a00 */
[----:B------:R-:W-:Y:S01]  /*1570*/  IMAD.WIDE.U32 R38, R21, c[0x0][0x218], R10 ;  /* 0x0000860015267a25 */ /* 0x000fe200078e000a */
[----:B------:R-:W-:-:S03]  /*1580*/  IADD3 R0, R8, 0xc0, RZ ;  /* 0x000000c008007810 */ /* 0x000fc60007ffe0ff */
[----:B------:R-:W-:Y:S01]  /*1590*/  IMAD.IADD R45, R43, 0x1, R16 ;  /* 0x000000012b2d7824 */ /* 0x000fe200078e0210 */
[----:B------:R1:W-:Y:S01]  /*15a0*/  STL.64 [R1+0x38], R38 ;  /* 0x0000382601007387 */ /* 0x0003e20000100a00 */
[----:B------:R-:W-:Y:S01]  /*15b0*/  IMAD.IADD R41, R39, 0x1, R3 ;  /* 0x0000000127297824 */ /* 0x000fe200078e0203 */
[----:B------:R-:W-:Y:S01]  /*15c0*/  ISETP.GE.AND P4, PT, R0, c[0x0][0x1d4], PT ;  /* 0x0000750000007a0c */ /* 0x000fe20003f86270 */
[----:B------:R-:W-:Y:S01]  /*15d0*/  IMAD.SHL.U32 R5, R22, 0x40, RZ ;  /* 0x0000004016057824 */ /* 0x000fe200078e00ff */
[----:B------:R1:W-:Y:S04]  /*15e0*/  STL [R1+0x1c], R45 ;  /* 0x00001c2d01007387 */ /* 0x0003e80000100800 */
[----:B------:R1:W-:Y:S01]  /*15f0*/  STL [R1+0x34], R41 ;  /* 0x0000342901007387 */ /* 0x0003e20000100800 */
[----:B------:R-:W-:Y:S01]  /*1600*/  LOP3.LUT R5, R17, 0xfffffe00, R5, 0xf8, !PT ;  /* 0xfffffe0011057812 */ /* 0x000fe200078ef805 */
[----:B------:R-:W-:Y:S05]  /*1610*/  @P0 BRA `(.L_x_706) ;  /* 0x0000019000000947 */ /* 0x000fea0003800000 */
[C---:B--2---:R-:W-:Y:S02]  /*1620*/  IADD3 R3, R14.reuse, 0x80, RZ ;  /* 0x000000800e037810 */ /* 0x044fe40007ffe0ff */
[----:B------:R-:W-:-:S02]  /*1630*/  IADD3 R13, R14, 0xc0, RZ ;  /* 0x000000c00e0d7810 */ /* 0x000fc40007ffe0ff */
[----:B------:R-:W-:Y:S02]  /*1640*/  SHF.R.S32.HI R0, RZ, 0x1f, R15 ;  /* 0x0000001fff007819 */ /* 0x000fe4000001140f */
[----:B------:R-:W-:Y:S02]  /*1650*/  SHF.R.S32.HI R16, RZ, 0x1f, R3 ;  /* 0x0000001fff107819 */ /* 0x000fe40000011403 */
[----:B------:R-:W-:Y:S02]  /*1660*/  LEA R10, P0, R14, R6, 0x1 ;  /* 0x000000060e0a7211 */ /* 0x000fe400078008ff */
[----:B------:R-:W-:Y:S02]  /*1670*/  SHF.R.S32.HI R17, RZ, 0x1f, R13 ;  /* 0x0000001fff117819 */ /* 0x000fe4000001140d */
[----:B------:R-:W-:Y:S02]  /*1680*/  LEA.HI R12, R0, R15, RZ, 0x3 ;  /* 0x0000000f000c7211 */ /* 0x000fe400078f18ff */
[----:B------:R-:W-:-:S02]  /*1690*/  P2R R19, PR, RZ, 0x8 ;  /* 0x00000008ff137803 */ /* 0x000fc40000000000 */
[----:B------:R-:W-:Y:S02]  /*16a0*/  LEA.HI R3, R16, R3, RZ, 0x3 ;  /* 0x0000000310037211 */ /* 0x000fe400078f18ff */
[----:B---3--:R-:W-:Y:S02]  /*16b0*/  LEA.HI.X R11, R14, R7, R9, 0x1, P0 ;  /* 0x000000070e0b7211 */ /* 0x008fe400000f0c09 */
[----:B------:R-:W-:Y:S02]  /*16c0*/  LEA.HI R0, R17, R13, RZ, 0x3 ;  /* 0x0000000d11007211 */ /* 0x000fe400078f18ff */
[----:B------:R-:W-:Y:S02]  /*16d0*/  ISETP.GE.AND P3, PT, R34, c[0x0][0x198], PT ;  /* 0x0000660022007a0c */ /* 0x000fe40003f66270 */
[----:B------:R-:W-:Y:S02]  /*16e0*/  ISETP.GE.AND P0, PT, R33, c[0x0][0x198], PT ;  /* 0x0000660021007a0c */ /* 0x000fe40003f06270 */
[----:B------:R-:W-:-:S02]  /*16f0*/  LOP3.LUT R12, R12, 0xfffffff8, RZ, 0xc0, !PT ;  /* 0xfffffff80c0c7812 */ /* 0x000fc400078ec0ff */
[----:B------:R-:W-:Y:S02]  /*1700*/  LOP3.LUT R3, R3, 0xfffffff8, RZ, 0xc0, !PT ;  /* 0xfffffff803037812 */ /* 0x000fe400078ec0ff */
[----:B------:R-:W-:Y:S01]  /*1710*/  LOP3.LUT R18, R0, 0xfffffff8, RZ, 0xc0, !PT ;  /* 0xfffffff800127812 */ /* 0x000fe200078ec0ff */
[----:B------:R-:W-:Y:S02]  /*1720*/  IMAD.SHL.U32 R0, R251, 0x2, RZ ;  /* 0x00000002fb007824 */ /* 0x000fe400078e00ff */
[----:B------:R-:W-:-:S03]  /*1730*/  IMAD.WIDE R16, R12, 0x2, R6 ;  /* 0x000000020c107825 */ /* 0x000fc600078e0206 */
[----:B------:R2:W-:Y:S01]  /*1740*/  LDGSTS.E.BYPASS.LTC128B.128 [R0+0x19100], [R10.64], !P2 ;  /* 0x191000000a007fae */ /* 0x0005e2000d101d44 */
[----:B------:R-:W-:-:S03]  /*1750*/  IMAD.WIDE R12, R3, 0x2, R6 ;  /* 0x00000002030c7825 */ /* 0x000fc600078e0206 */
[----:B------:R2:W-:Y:S01]  /*1760*/  LDGSTS.E.BYPASS.LTC128B.128 [R0+0x1d100], [R16.64], !P1 ;  /* 0x1d10000010007fae */ /* 0x0005e2000c901d44 */
[----:B------:R-:W-:-:S03]  /*1770*/  IMAD.WIDE R6, R18, 0x2, R6 ;  /* 0x0000000212067825 */ /* 0x000fc600078e0206 */
[----:B------:R2:W-:Y:S01]  /*1780*/  LDGSTS.E.BYPASS.LTC128B.128 [R0+0x21100], [R12.64], !P3 ;  /* 0x211000000c007fae */ /* 0x0005e2000d901d44 */
[----:B------:R-:W-:-:S03]  /*1790*/  ISETP.NE.AND P3, PT, R19, RZ, PT ;  /* 0x000000ff1300720c */ /* 0x000fc60003f65270 */
[----:B------:R2:W-:Y:S05]  /*17a0*/  LDGSTS.E.BYPASS.LTC128B.128 [R0+0x25100], [R6.64], !P0 ;  /* 0x2510000006007fae */ /* 0x0005ea000c101d44 */
.L_x_706:
[----:B--2---:R-:W-:Y:S05]  /*17b0*/  BSYNC B0 ;  /* 0x0000000000007941 */ /* 0x004fea0003800000 */
.L_x_705:
[----:B------:R-:W-:Y:S01]  /*17c0*/  IADD3 R0, R31, 0x40, RZ ;  /* 0x000000401f007810 */ /* 0x000fe20007ffe0ff */
[----:B---3--:R2:W3:Y:S01]  /*17d0*/  SHFL.IDX PT, R7, R25, 0x2, 0x181f ;  /* 0x00581f0019077f89 */ /* 0x0084e200000e0000 */
[----:B------:R-:W-:Y:S02]  /*17e0*/  BSSY B0, `(.L_x_707) ;  /* 0x000001e000007945 */ /* 0x000fe40003800000 */
[----:B------:R-:W-:Y:S01]  /*17f0*/  ISETP.GE.AND P0, PT, R0, R29, PT ;  /* 0x0000001d0000720c */ /* 0x000fe20003f06270 */
[----:B------:R2:W4:-:S12]  /*1800*/  SHFL.IDX PT, R6, R28, 0x2, 0x181f ;  /* 0x00581f001c067f89 */ /* 0x00051800000e0000 */
[----:B------:R-:W-:Y:S05]  /*1810*/  @P0 BRA `(.L_x_708) ;  /* 0x000001a000000947 */ /* 0x000fea0003800000 */
[C---:B------:R-:W-:Y:S02]  /*1820*/  IADD3 R3, R14.reuse, 0x80, RZ ;  /* 0x000000800e037810 */ /* 0x040fe40007ffe0ff */
[C---:B------:R-:W-:Y:S02]  /*1830*/  IADD3 R13, R14.reuse, 0xc0, RZ ;  /* 0x000000c00e0d7810 */ /* 0x040fe40007ffe0ff */
[----:B------:R-:W-:Y:S02]  /*1840*/  SHF.R.S32.HI R0, RZ, 0x1f, R15 ;  /* 0x0000001fff007819 */ /* 0x000fe4000001140f */
[----:B------:R-:W-:Y:S02]  /*1850*/  SHF.R.S32.HI R16, RZ, 0x1f, R3 ;  /* 0x0000001fff107819 */ /* 0x000fe40000011403 */
[----:B----4-:R-:W-:Y:S02]  /*1860*/  LEA R10, P0, R14, R6, 0x1 ;  /* 0x000000060e0a7211 */ /* 0x010fe400078008ff */
[----:B------:R-:W-:-:S02]  /*1870*/  SHF.R.S32.HI R17, RZ, 0x1f, R13 ;  /* 0x0000001fff117819 */ /* 0x000fc4000001140d */
[----:B------:R-:W-:Y:S02]  /*1880*/  LEA.HI R12, R0, R15, RZ, 0x3 ;  /* 0x0000000f000c7211 */ /* 0x000fe400078f18ff */
[----:B------:R-:W-:Y:S02]  /*1890*/  P2R R19, PR, RZ, 0x8 ;  /* 0x00000008ff137803 */ /* 0x000fe40000000000 */
[----:B------:R-:W-:Y:S02]  /*18a0*/  LEA.HI R3, R16, R3, RZ, 0x3 ;  /* 0x0000000310037211 */ /* 0x000fe400078f18ff */
[----:B---3--:R-:W-:Y:S02]  /*18b0*/  LEA.HI.X R11, R14, R7, R9, 0x1, P0 ;  /* 0x000000070e0b7211 */ /* 0x008fe400000f0c09 */
[----:B------:R-:W-:Y:S02]  /*18c0*/  LEA.HI R0, R17, R13, RZ, 0x3 ;  /* 0x0000000d11007211 */ /* 0x000fe400078f18ff */
[----:B------:R-:W-:-:S02]  /*18d0*/  ISETP.GE.AND P3, PT, R34, c[0x0][0x198], PT ;  /* 0x0000660022007a0c */ /* 0x000fc40003f66270 */
[----:B------:R-:W-:Y:S02]  /*18e0*/  ISETP.GE.AND P0, PT, R33, c[0x0][0x198], PT ;  /* 0x0000660021007a0c */ /* 0x000fe40003f06270 */
[----:B------:R-:W-:Y:S02]  /*18f0*/  LOP3.LUT R12, R12, 0xfffffff8, RZ, 0xc0, !PT ;  /* 0xfffffff80c0c7812 */ /* 0x000fe400078ec0ff */
[----:B------:R-:W-:Y:S02]  /*1900*/  LOP3.LUT R3, R3, 0xfffffff8, RZ, 0xc0, !PT ;  /* 0xfffffff803037812 */ /* 0x000fe400078ec0ff */
[----:B------:R-:W-:Y:S01]  /*1910*/  LOP3.LUT R18, R0, 0xfffffff8, RZ, 0xc0, !PT ;  /* 0xfffffff800127812 */ /* 0x000fe200078ec0ff */
[----:B------:R-:W-:Y:S02]  /*1920*/  IMAD.SHL.U32 R0, R251, 0x2, RZ ;  /* 0x00000002fb007824 */ /* 0x000fe400078e00ff */
[----:B------:R-:W-:-:S03]  /*1930*/  IMAD.WIDE R16, R12, 0x2, R6 ;  /* 0x000000020c107825 */ /* 0x000fc600078e0206 */
[----:B------:R-:W-:Y:S01]  /*1940*/  @!PT LDS RZ, [RZ] ;  /* 0x00000000fffff984 */ /* 0x000fe20000000800 */
[----:B------:R3:W-:Y:S01]  /*1950*/  LDGSTS.E.BYPASS.LTC128B.128 [R0+0x1a100], [R10.64], !P2 ;  /* 0x1a1000000a007fae */ /* 0x0007e2000d101d44 */
[----:B------:R-:W-:-:S03]  /*1960*/  IMAD.WIDE R12, R3, 0x2, R6 ;  /* 0x00000002030c7825 */ /* 0x000fc600078e0206 */
[----:B------:R3:W-:Y:S01]  /*1970*/  LDGSTS.E.BYPASS.LTC128B.128 [R0+0x1e100], [R16.64], !P1 ;  /* 0x1e10000010007fae */ /* 0x0007e2000c901d44 */
[----:B------:R-:W-:-:S03]  /*1980*/  IMAD.WIDE R6, R18, 0x2, R6 ;  /* 0x0000000212067825 */ /* 0x000fc600078e0206 */
[----:B------:R3:W-:Y:S01]  /*1990*/  LDGSTS.E.BYPASS.LTC128B.128 [R0+0x22100], [R12.64], !P3 ;  /* 0x221000000c007fae */ /* 0x0007e2000d901d44 */
[----:B------:R-:W-:-:S03]  /*19a0*/  ISETP.NE.AND P3, PT, R19, RZ, PT ;  /* 0x000000ff1300720c */ /* 0x000fc60003f65270 */
[----:B------:R3:W-:Y:S05]  /*19b0*/  LDGSTS.E.BYPASS.LTC128B.128 [R0+0x26100], [R6.64], !P0 ;  /* 0x2610000006007fae */ /* 0x0007ea000c101d44 */
.L_x_708:
[----:B------:R-:W-:Y:S05]  /*19c0*/  BSYNC B0 ;  /* 0x0000000000007941 */ /* 0x000fea0003800000 */
.L_x_707:
[----:B---3--:R-:W-:Y:S01]  /*19d0*/  IADD3 R0, R31, 0x60, RZ ;  /* 0x000000601f007810 */ /* 0x008fe20007ffe0ff */
[----:B------:R3:W1:Y:S01]  /*19e0*/  SHFL.IDX PT, R7, R25, 0x3, 0x181f ;  /* 0x00781f0019077f89 */ /* 0x00066200000e0000 */
[----:B------:R-:W-:Y:S01]  /*19f0*/  MOV R140, 0x60 ;  /* 0x00000060008c7802 */ /* 0x000fe20000000f00 */
[----:B------:R-:W-:Y:S01]  /*1a00*/  BSSY B0, `(.L_x_709) ;  /* 0x000001f000007945 */ /* 0x000fe20003800000 */
[----:B------:R-:W-:Y:S01]  /*1a10*/  ISETP.GE.AND P0, PT, R0, R29, PT ;  /* 0x0000001d0000720c */ /* 0x000fe20003f06270 */
[----:B----4-:R3:W4:Y:S02]  /*1a20*/  SHFL.IDX PT, R6, R28, 0x3, 0x181f ;  /* 0x00781f001c067f89 */ /* 0x01072400000e0000 */
[C---:B------:R-:W-:Y:S02]  /*1a30*/  IMAD R3, R140.reuse, c[0x0][0x1e4], RZ ;  /* 0x000079008c037a24 */ /* 0x040fe400078e02ff */
[----:B------:R-:W-:-:S05]  /*1a40*/  IMAD.WIDE.U32 R146, R140, c[0x0][0x1e0], RZ ;  /* 0x000078008c927a25 */ /* 0x000fca00078e00ff */
[----:B------:R-:W-:-:S03]  /*1a50*/  IADD3 R143, R147, R3, RZ ;  /* 0x00000003938f7210 */ /* 0x000fc60007ffe0ff */
[----:B------:R-:W-:Y:S05]  /*1a60*/  @P0 BRA `(.L_x_710) ;  /* 0x0000018000000947 */ /* 0x000fea0003800000 */
[C---:B----4-:R-:W-:Y:S01]  /*1a70*/  LEA R8, P0, R14.reuse, R6, 0x1 ;  /* 0x000000060e087211 */ /* 0x050fe200078008ff */
[----:B------:R-:W-:Y:S01]  /*1a80*/  IMAD.SHL.U32 R12, R251, 0x2, RZ ;  /* 0x00000002fb0c7824 */ /* 0x000fe200078e00ff */
[C---:B------:R-:W-:Y:S02]  /*1a90*/  IADD3 R3, R14.reuse, 0xc0, RZ ;  /* 0x000000c00e037810 */ /* 0x040fe40007ffe0ff */
[----:B-1----:R-:W-:Y:S02]  /*1aa0*/  LEA.HI.X R9, R14, R7, R9, 0x1, P0 ;  /* 0x000000070e097211 */ /* 0x002fe400000f0c09 */
[----:B------:R-:W-:Y:S02]  /*1ab0*/  SHF.R.S32.HI R0, RZ, 0x1f, R15 ;  /* 0x0000001fff007819 */ /* 0x000fe4000001140f */
[----:B------:R-:W-:Y:S01]  /*1ac0*/  SHF.R.S32.HI R10, RZ, 0x1f, R3 ;  /* 0x0000001fff0a7819 */ /* 0x000fe20000011403 */
[----:B------:R-:W-:Y:S01]  /*1ad0*/  @!PT LDS RZ, [RZ] ;  /* 0x00000000fffff984 */ /* 0x000fe20000000800 */
[----:B------:R1:W-:Y:S01]  /*1ae0*/  LDGSTS.E.BYPASS.LTC128B.128 [R12+0x1b100], [R8.64], !P2 ;  /* 0x1b100000080c7fae */ /* 0x0003e2000d101d44 */
[----:B------:R-:W-:-:S02]  /*1af0*/  LEA.HI R0, R0, R15, RZ, 0x3 ;  /* 0x0000000f00007211 */ /* 0x000fc400078f18ff */
[----:B------:R-:W-:Y:S02]  /*1b00*/  LEA.HI R3, R10, R3, RZ, 0x3 ;  /* 0x000000030a037211 */ /* 0x000fe400078f18ff */
[----:B------:R-:W-:Y:S02]  /*1b10*/  ISETP.GE.AND P2, PT, R34, c[0x0][0x198], PT ;  /* 0x0000660022007a0c */ /* 0x000fe40003f46270 */
[----:B------:R-:W-:Y:S02]  /*1b20*/  ISETP.GE.AND P0, PT, R33, c[0x0][0x198], PT ;  /* 0x0000660021007a0c */ /* 0x000fe40003f06270 */
[----:B------:R-:W-:Y:S02]  /*1b30*/  LOP3.LUT R0, R0, 0xfffffff8, RZ, 0xc0, !PT ;  /* 0xfffffff800007812 */ /* 0x000fe400078ec0ff */
[----:B------:R-:W-:-:S03]  /*1b40*/  LOP3.LUT R3, R3, 0xfffffff8, RZ, 0xc0, !PT ;  /* 0xfffffff803037812 */ /* 0x000fc600078ec0ff */
[----:B------:R-:W-:-:S05]  /*1b50*/  IMAD.WIDE R10, R0, 0x2, R6 ;  /* 0x00000002000a7825 */ /* 0x000fca00078e0206 */
[----:B------:R4:W-:Y:S01]  /*1b60*/  LDGSTS.E.BYPASS.LTC128B.128 [R12+0x1f100], [R10.64], !P1 ;  /* 0x1f1000000a0c7fae */ /* 0x0009e2000c901d44 */
[----:B-1----:R-:W-:-:S04]  /*1b70*/  IADD3 R8, R14, 0x80, RZ ;  /* 0x000000800e087810 */ /* 0x002fc80007ffe0ff */
[----:B------:R-:W-:-:S04]  /*1b80*/  SHF.R.S32.HI R9, RZ, 0x1f, R8 ;  /* 0x0000001fff097819 */ /* 0x000fc80000011408 */
[----:B------:R-:W-:-:S04]  /*1b90*/  LEA.HI R8, R9, R8, RZ, 0x3 ;  /* 0x0000000809087211 */ /* 0x000fc800078f18ff */
[----:B------:R-:W-:-:S05]  /*1ba0*/  LOP3.LUT R8, R8, 0xfffffff8, RZ, 0xc0, !PT ;  /* 0xfffffff808087812 */ /* 0x000fca00078ec0ff */
[----:B------:R-:W-:-:S04]  /*1bb0*/  IMAD.WIDE R8, R8, 0x2, R6 ;  /* 0x0000000208087825 */ /* 0x000fc800078e0206 */
[----:B------:R-:W-:Y:S01]  /*1bc0*/  IMAD.WIDE R6, R3, 0x2, R6 ;  /* 0x0000000203067825 */ /* 0x000fe200078e0206 */
[----:B------:R4:W-:Y:S04]  /*1bd0*/  LDGSTS.E.BYPASS.LTC128B.128 [R12+0x23100], [R8.64], !P2 ;  /* 0x23100000080c7fae */ /* 0x0009e8000d101d44 */
[----:B------:R4:W-:Y:S02]  /*1be0*/  LDGSTS.E.BYPASS.LTC128B.128 [R12+0x27100], [R6.64], !P0 ;  /* 0x27100000060c7fae */ /* 0x0009e4000c101d44 */
.L_x_710:
[----:B------:R-:W-:Y:S05]  /*1bf0*/  BSYNC B0 ;  /* 0x0000000000007941 */ /* 0x000fea0003800000 */
.L_x_709:
[C---:B------:R-:W-:Y:S01]  /*1c00*/  IMAD R140, R149.reuse, -0x60, R140 ;  /* 0xffffffa0958c7824 */ /* 0x040fe200078e028c */
[----:B------:R-:W0:Y:S01]  /*1c10*/  LDGDEPBAR ;  /* 0x00000000000079af */ /* 0x000e220000000000 */
[----:B----4-:R-:W-:Y:S01]  /*1c20*/  IADD3 R12, R149, -0x1, RZ ;  /* 0xffffffff950c7810 */ /* 0x010fe20007ffe0ff */
[----:B------:R-:W-:Y:S01]  /*1c30*/  IMAD.MOV.U32 R150, RZ, RZ, R44 ;  /* 0x000000ffff967224 */ /* 0x000fe200078e002c */
[----:B------:R-:W-:Y:S01]  /*1c40*/  SEL R3, RZ, 0x4, P6 ;  /* 0x00000004ff037807 */ /* 0x000fe20003000000 */
[----:B------:R-:W-:Y:S01]  /*1c50*/  IMAD.MOV.U32 R151, RZ, RZ, R45 ;  /* 0x000000ffff977224 */ /* 0x000fe200078e002d */
[----:B------:R-:W-:Y:S01]  /*1c60*/  IADD3 R18, R140, R141, -R23 ;  /* 0x0000008d8c127210 */ /* 0x000fe20007ffe817 */
[----:B------:R-:W-:Y:S01]  /*1c70*/  IMAD R0, R143, R12, RZ ;  /* 0x0000000c8f007224 */ /* 0x000fe200078e02ff */
[----:B------:R-:W-:Y:S01]  /*1c80*/  SHF.R.S32.HI R10, RZ, 0x1f, R12 ;  /* 0x0000001fff0a7819 */ /* 0x000fe2000001140c */
[----:B------:R-:W-:Y:S01]  /*1c90*/  IMAD.MOV.U32 R150, RZ, RZ, R42 ;  /* 0x000000ffff967224 */ /* 0x000fe200078e002a */
[C---:B------:R-:W-:Y:S01]  /*1ca0*/  ISETP.GE.AND P2, PT, R18.reuse, 0x1, PT ;  /* 0x000000011200780c */ /* 0x040fe20003f46270 */
[----:B------:R-:W-:Y:S01]  /*1cb0*/  IMAD.SHL.U32 R251, R251, 0x2, RZ ;  /* 0x00000002fbfb7824 */ /* 0x000fe200078e00ff */
[----:B------:R-:W-:Y:S01]  /*1cc0*/  ISETP.GE.AND P1, PT, R18, 0x21, PT ;  /* 0x000000211200780c */ /* 0x000fe20003f26270 */
[-C--:B------:R-:W-:Y:S01]  /*1cd0*/  IMAD.WIDE.U32 R8, R12, R146.reuse, R150 ;  /* 0x000000920c087225 */ /* 0x080fe200078e0096 */
[----:B------:R-:W-:Y:S01]  /*1ce0*/  LEA.HI R142, R35, R145, RZ, 0x5 ;  /* 0x00000091238e7211 */ /* 0x000fe200078f28ff */
[----:B------:R-:W-:Y:S01]  /*1cf0*/  STL.64 [R1+0x18], R150 ;  /* 0x0000189601007387 */ /* 0x000fe20000100a00 */
[----:B------:R-:W-:Y:S01]  /*1d00*/  P2R R72, PR, RZ, 0x20 ;  /* 0x00000020ff487803 */ /* 0x000fe20000000000 */
[----:B------:R-:W-:-:S02]  /*1d10*/  IMAD R0, R10, R146, R0 ;  /* 0x000000920a007224 */ /* 0x000fc400078e0200 */
[----:B------:R-:W-:Y:S02]  /*1d20*/  IMAD.MOV.U32 R144, RZ, RZ, c[0x0][0x1e0] ;  /* 0x00007800ff907624 */ /* 0x000fe400078e00ff */
[----:B------:R-:W-:Y:S01]  /*1d30*/  IMAD.IADD R0, R9, 0x1, R0 ;  /* 0x0000000109007824 */ /* 0x000fe200078e0200 */
[----:B------:R-:W-:Y:S01]  /*1d40*/  BAR.SYNC.DEFER_BLOCKING 0x0 ;  /* 0x0000000000007b1d */ /* 0x000fe20000010000 */
[----:B------:R-:W-:Y:S01]  /*1d50*/  @P2 LEA R6, P0, R8, c[0x0][0x1c8], 0x1 ;  /* 0x0000720008062a11 */ /* 0x000fe200078008ff */
[----:B------:R-:W-:Y:S02]  /*1d60*/  IMAD.MOV.U32 R148, RZ, RZ, c[0x0][0x1e4] ;  /* 0x00007900ff947624 */ /* 0x000fe400078e00ff */
[----:B------:R-:W-:Y:S01]  /*1d70*/  IMAD.WIDE.U32 R14, R144, 0x40, RZ ;  /* 0x00000040900e7825 */ /* 0x000fe200078e00ff */
[----:B-1----:R-:W-:Y:S02]  /*1d80*/  @P2 LEA.HI.X R7, R8, c[0x0][0x1cc], R0, 0x1, P0 ;  /* 0x0000730008072a11 */ /* 0x002fe400000f0c00 */
[----:B------:R-:W-:Y:S01]  /*1d90*/  ISETP.GE.AND P0, PT, R18, 0x41, PT ;  /* 0x000000411200780c */ /* 0x000fe20003f06270 */
[----:B------:R-:W-:-:S02]  /*1da0*/  IMAD.SHL.U32 R13, R148, 0x40, RZ ;  /* 0x00000040940d7824 */ /* 0x000fc400078e00ff */
[----:B------:R-:W-:Y:S02]  /*1db0*/  IMAD.MOV.U32 R16, RZ, RZ, R40 ;  /* 0x000000ffff107224 */ /* 0x000fe400078e0028 */
[----:B------:R-:W-:Y:S02]  /*1dc0*/  IMAD.MOV.U32 R17, RZ, RZ, R41 ;  /* 0x000000ffff117224 */ /* 0x000fe400078e0029 */
[----:B------:R-:W-:-:S05]  /*1dd0*/  IMAD.MOV.U32 R16, RZ, RZ, R38 ;  /* 0x000000ffff107224 */ /* 0x000fca00078e0026 */
[----:B------:R1:W-:Y:S04]  /*1de0*/  STL.64 [R1+0x30], R16 ;  /* 0x0000301001007387 */ /* 0x0003e80000100a00 */
[----:B------:R-:W-:Y:S01]  /*1df0*/  @!PT LDS RZ, [RZ] ;  /* 0x00000000fffff984 */ /* 0x000fe20000000800 */
[----:B------:R-:W-:Y:S01]  /*1e00*/  @!PT LDS RZ, [RZ] ;  /* 0x00000000fffff984 */ /* 0x000fe20000000800 */
[----:B------:R-:W-:Y:S01]  /*1e10*/  @!PT LDS RZ, [RZ] ;  /* 0x00000000fffff984 */ /* 0x000fe20000000800 */
[----:B------:R4:W-:Y:S04]  /*1e20*/  @P2 LDGSTS.E.BYPASS.LTC128B.128 [R251+0xc100], [R6.64], !P3 ;  /* 0x0c10000006fb2fae */ /* 0x0009e8000d901d44 */
[----:B------:R4:W-:Y:S04]  /*1e30*/  @P2 LDGSTS.E.BYPASS.LTC128B.128 [R251+0xf100], [R6.64+0x80], !P5 ;  /* 0x0f10008006fb2fae */ /* 0x0009e8000e901d44 */
[----:B------:R4:W-:Y:S04]  /*1e40*/  @P2 LDGSTS.E.BYPASS.LTC128B.128 [R251+0x12100], [R6.64+0x100], !P6 ;  /* 0x1210010006fb2fae */ /* 0x0009e8000f101d44 */
[----:B------:R4:W-:Y:S02]  /*1e50*/  @P2 LDGSTS.E.BYPASS.LTC128B.128 [R251+0x15100], [R6.64+0x180], !P4 ;  /* 0x1510018006fb2fae */ /* 0x0009e4000e101d44 */
[----:B----4-:R-:W-:-:S02]  /*1e60*/  @P1 LEA R7, P2, R144, R8, 0x5 ;  /* 0x0000000890071211 */ /* 0x010fc400078428ff */
[----:B------:R-:W-:Y:S02]  /*1e70*/  SEL R6, RZ, 0x2, P5 ;  /* 0x00000002ff067807 */ /* 0x000fe40002800000 */
[----:B------:R-:W-:Y:S02]  /*1e80*/  @P1 LEA.HI.X R11, R144, R0, R148, 0x5, P2 ;  /* 0x00000000900b1211 */ /* 0x000fe400010f2c94 */
[----:B------:R-:W-:Y:S01]  /*1e90*/  @P0 IADD3 R9, P2, R8, R14, RZ ;  /* 0x0000000e08090210 */ /* 0x000fe20007f5e0ff */
[----:B------:R-:W-:Y:S01]  /*1ea0*/  IMAD R8, R10, c[0x0][0x208], RZ ;  /* 0x000082000a087a24 */ /* 0x000fe200078e02ff */
[----:B------:R-:W-:Y:S01]  /*1eb0*/  IADD3 R19, R3, R6, R20 ;  /* 0x0000000603137210 */ /* 0x000fe20007ffe014 */
[----:B------:R-:W-:Y:S01]  /*1ec0*/  IMAD.SHL.U32 R14, R23, 0x8, RZ ;  /* 0x00000008170e7824 */ /* 0x000fe200078e00ff */
[----:B------:R-:W-:Y:S01]  /*1ed0*/  @P0 IADD3.X R15, R0, R15, R13, P2, !PT ;  /* 0x0000000f000f0210 */ /* 0x000fe200017fe40d */
[----:B------:R-:W-:Y:S01]  /*1ee0*/  IMAD R3, R12, c[0x0][0x20c], R8 ;  /* 0x000083000c037a24 */ /* 0x000fe200078e0208 */
[----:B------:R-:W-:Y:S01]  /*1ef0*/  @P1 LEA R10, P2, R7, c[0x0][0x1c8], 0x1 ;  /* 0x00007200070a1a11 */ /* 0x000fe200078408ff */
[----:B------:R-:W-:-:S02]  /*1f00*/  IMAD.SHL.U32 R0, R26, 0x40, RZ ;  /* 0x000000401a007824 */ /* 0x000fc400078e00ff */
[----:B------:R-:W-:Y:S01]  /*1f10*/  IMAD.WIDE.U32 R12, R12, c[0x0][0x208], RZ ;  /* 0x000082000c0c7a25 */ /* 0x000fe200078e00ff */
[----:B------:R-:W-:Y:S02]  /*1f20*/  @P1 LEA.HI.X R11, R7, c[0x0][0x1cc], R11, 0x1, P2 ;  /* 0x00007300070b1a11 */ /* 0x000fe400010f0c0b */
[----:B------:R-:W-:Y:S01]  /*1f30*/  @P0 LEA R8, P2, R9, c[0x0][0x1c8], 0x1 ;  /* 0x0000720009080a11 */ /* 0x000fe200078408ff */
[----:B------:R-:W-:Y:S01]  /*1f40*/  IMAD.IADD R3, R13, 0x1, R3 ;  /* 0x000000010d037824 */ /* 0x000fe200078e0203 */
[----:B------:R-:W-:Y:S01]  /*1f50*/  LOP3.LUT R0, R0, 0x1c0, RZ, 0xc0, !PT ;  /* 0x000001c000007812 */ /* 0x000fe200078ec0ff */
[----:B------:R4:W-:Y:S01]  /*1f60*/  @P1 LDGSTS.E.BYPASS.LTC128B.128 [R251+0xd100], [R10.64], !P3 ;  /* 0x0d1000000afb1fae */ /* 0x0009e2000d901d44 */
[----:B------:R-:W-:Y:S01]  /*1f70*/  @P0 LEA.HI.X R9, R9, c[0x0][0x1cc], R15, 0x1, P2 ;  /* 0x0000730009090a11 */ /* 0x000fe200010f0c0f */
[----:B------:R-:W-:Y:S01]  /*1f80*/  IMAD.WIDE.U32 R12, R12, 0x60, R16 ;  /* 0x000000600c0c7825 */ /* 0x000fe200078e0010 */
[----:B------:R-:W-:Y:S01]  /*1f90*/  LOP3.LUT R14, R0, 0x8, R14, 0xf8, !PT ;  /* 0x00000008000e7812 */ /* 0x000fe200078ef80e */
[----:B------:R4:W-:Y:S01]  /*1fa0*/  @P1 LDGSTS.E.BYPASS.LTC128B.128 [R251+0x10100], [R10.64+0x80], !P5 ;  /* 0x101000800afb1fae */ /* 0x0009e2000e901d44 */
[----:B------:R-:W-:Y:S01]  /*1fb0*/  SHF.R.U32.HI R6, RZ, 0x3, R0 ;  /* 0x00000003ff067819 */ /* 0x000fe20000011600 */
[----:B------:R-:W-:Y:S01]  /*1fc0*/  IMAD R0, R3, 0x60, RZ ;  /* 0x0000006003007824 */ /* 0x000fe200078e02ff */
[----:B------:R-:W-:Y:S01]  /*1fd0*/  SEL R7, RZ, 0x8, P4 ;  /* 0x00000008ff077807 */ /* 0x000fe20002000000 */
[----:B------:R4:W-:Y:S01]  /*1fe0*/  @P1 LDGSTS.E.BYPASS.LTC128B.128 [R251+0x13100], [R10.64+0x100], !P6 ;  /* 0x131001000afb1fae */ /* 0x0009e2000f101d44 */
[----:B------:R-:W-:Y:S01]  /*1ff0*/  LOP3.LUT R14, R14, R6, RZ, 0x3c, !PT ;  /* 0x000000060e0e7212 */ /* 0x000fe200078e3cff */
[----:B------:R-:W-:Y:S01]  /*2000*/  IMAD.IADD R3, R13, 0x1, R0 ;  /* 0x000000010d037824 */ /* 0x000fe200078e0200 */
[----:B------:R-:W-:Y:S01]  /*2010*/  LEA R6, P2, R12, c[0x0][0x1f8], 0x1 ;  /* 0x00007e000c067a11 */ /* 0x000fe200078408ff */
[----:B------:R4:W-:Y:S01]  /*2020*/  @P1 LDGSTS.E.BYPASS.LTC128B.128 [R251+0x16100], [R10.64+0x180], !P4 ;  /* 0x161001800afb1fae */ /* 0x0009e2000e101d44 */
[----:B------:R-:W-:-:S02]  /*2030*/  IMAD.IADD R19, R19, 0x1, R7 ;  /* 0x0000000113137824 */ /* 0x000fc400078e0207 */
[----:B------:R-:W-:Y:S01]  /*2040*/  LEA.HI.X R7, R12, c[0x0][0x1fc], R3, 0x1, P2 ;  /* 0x00007f000c077a11 */ /* 0x000fe200010f0c03 */
[----:B------:R4:W-:Y:S01]  /*2050*/  @P0 LDGSTS.E.BYPASS.LTC128B.128 [R251+0xe100], [R8.64], !P3 ;  /* 0x0e10000008fb0fae */ /* 0x0009e2000d901d44 */
[----:B------:R-:W-:Y:S01]  /*2060*/  IMAD.MOV.U32 R3, RZ, RZ, c[0x0][0x208] ;  /* 0x00008200ff037624 */ /* 0x000fe200078e00ff */
[----:B------:R-:W-:Y:S01]  /*2070*/  LOP3.LUT P2, RZ, R26, 0x2, RZ, 0xc0, !PT ;  /* 0x000000021aff7812 */ /* 0x000fe2000784c0ff */
[----:B------:R-:W-:Y:S01]  /*2080*/  IMAD.MOV.U32 R12, RZ, RZ, 0x6 ;  /* 0x00000006ff0c7424 */ /* 0x000fe200078e00ff */
[----:B------:R4:W-:Y:S01]  /*2090*/  @P0 LDGSTS.E.BYPASS.LTC128B.128 [R251+0x11100], [R8.64+0x80], !P5 ;  /* 0x1110008008fb0fae */ /* 0x0009e2000e901d44 */
[----:B------:R-:W-:Y:S01]  /*20a0*/  IMAD.SHL.U32 R56, R3, 0x40, RZ ;  /* 0x0000004003387824 */ /* 0x000fe200078e00ff */
[----:B------:R-:W-:Y:S01]  /*20b0*/  LOP3.LUT P5, RZ, R19, 0x2, RZ, 0xc0, !PT ;  /* 0x0000000213ff7812 */ /* 0x000fe200078ac0ff */
[----:B------:R-:W-:Y:S01]  /*20c0*/  IMAD R0, R32, 0x200, R14 ;  /* 0x0000020020007824 */ /* 0x000fe200078e020e */
[----:B------:R4:W-:Y:S01]  /*20d0*/  @P0 LDGSTS.E.BYPASS.LTC128B.128 [R251+0x14100], [R8.64+0x100], !P6 ;  /* 0x1410010008fb0fae */ /* 0x0009e2000f101d44 */
[----:B------:R-:W-:-:S02]  /*20e0*/  SHF.L.U64.HI R27, R3, R12, c[0x0][0x20c] ;  /* 0x00008300031b7619 */ /* 0x000fc4000001020c */
[----:B------:R-:W-:Y:S01]  /*20f0*/  IMAD.SHL.U32 R167, R0, 0x2, RZ ;  /* 0x0000000200a77824 */ /* 0x000fe200078e00ff */
[----:B------:R4:W-:Y:S01]  /*2100*/  @P0 LDGSTS.E.BYPASS.LTC128B.128 [R251+0x17100], [R8.64+0x180], !P4 ;  /* 0x1710018008fb0fae */ /* 0x0009e2000e101d44 */
[--C-:B------:R-:W-:Y:S01]  /*2110*/  IADD3 R24, P1, P0, R56, 0x80, R6.reuse ;  /* 0x0000008038187810 */ /* 0x100fe2000783e006 */
[----:B------:R-:W-:Y:S02]  /*2120*/  IMAD.SHL.U32 R0, R142, 0x20, RZ ;  /* 0x000000208e007824 */ /* 0x000fe400078e00ff */
[----:B------:R-:W0:Y:S01]  /*2130*/  LDGDEPBAR ;  /* 0x00000000000079af */ /* 0x000e220000000000 */
[----:B--23--:R-:W-:Y:S02]  /*2140*/  IADD3.X R25, R27, RZ, R7, P1, P0 ;  /* 0x000000ff1b197210 */ /* 0x00cfe40000fe0407 */
[----:B------:R-:W-:Y:S02]  /*2150*/  IADD3 R22, P1, P0, R56, 0x100, R6 ;  /* 0x0000010038167810 */ /* 0x000fe4000783e006 */
[----:B------:R-:W-:-:S02]  /*2160*/  LOP3.LUT R0, R0, 0x7ffffc00, RZ, 0xc0, !PT ;  /* 0x7ffffc0000007812 */ /* 0x000fc400078ec0ff */
[--C-:B------:R-:W-:Y:S02]  /*2170*/  IADD3.X R23, R27, RZ, R7.reuse, P1, P0 ;  /* 0x000000ff1b177210 */ /* 0x100fe40000fe0407 */
[----:B------:R-:W-:Y:S01]  /*2180*/  IADD3 R20, P1, P0, R56, 0x180, R6 ;  /* 0x0000018038147810 */ /* 0x000fe2000783e006 */
[----:B------:R-:W-:Y:S01]  /*2190*/  IMAD.IADD R0, R5, 0x1, R0 ;  /* 0x0000000105007824 */ /* 0x000fe200078e0200 */
[----:B------:R-:W-:Y:S02]  /*21a0*/  IADD3 R3, R167, 0xc100, RZ ;  /* 0x0000c100a7037810 */ /* 0x000fe40007ffe0ff */
[----:B------:R-:W-:Y:S01]  /*21b0*/  IADD3.X R21, R27, RZ, R7, P1, P0 ;  /* 0x000000ff1b157210 */ /* 0x000fe20000fe0407 */
[----:B------:R-:W-:Y:S01]  /*21c0*/  IMAD.SHL.U32 R222, R0, 0x2, RZ ;  /* 0x0000000200de7824 */ /* 0x000fe200078e00ff */
[C---:B------:R-:W-:Y:S01]  /*21d0*/  ISETP.LT.OR P1, PT, R18.reuse, 0x1, P3 ;  /* 0x000000011200780c */ /* 0x040fe20001f21670 */
[----:B------:R-:W-:Y:S01]  /*21e0*/  IMAD.MOV.U32 R0, RZ, RZ, 0x40 ;  /* 0x00000040ff007424 */ /* 0x000fe200078e00ff */
[----:B------:R-:W-:Y:S01]  /*21f0*/  ISETP.LT.OR P0, PT, R18, 0x1, !P5 ;  /* 0x000000011200780c */ /* 0x000fe20006f01670 */
[--C-:B------:R-:W-:Y:S01]  /*2200*/  IMAD R223, R4, 0x2, R222.reuse ;  /* 0x0000000204df7824 */ /* 0x100fe200078e02de */
[----:B------:R-:W-:Y:S01]  /*2210*/  IADD3 R226, R167, 0xc120, RZ ;  /* 0x0000c120a7e27810 */ /* 0x000fe20007ffe0ff */
[C---:B------:R-:W-:Y:S01]  /*2220*/  IMAD R225, R2.reuse, 0x2, R222 ;  /* 0x0000000202e17824 */ /* 0x040fe200078e02de */
[----:B------:R-:W-:Y:S01]  /*2230*/  @P2 IADD3 R226, R3, -0x20, RZ ;  /* 0xffffffe003e22810 */ /* 0x000fe20007ffe0ff */
[----:B------:R-:W-:Y:S01]  /*2240*/  IMAD R224, R2, 0x2, R223 ;  /* 0x0000000202e07824 */ /* 0x000fe200078e02df */
[----:B-1----:R-:W-:Y:S01]  /*2250*/  IADD3 R16, P2, R56, R6, RZ ;  /* 0x0000000638107210 */ /* 0x002fe20007f5e0ff */
[----:B------:R-:W-:-:S04]  /*2260*/  DEPBAR.LE SB0, 0x1 ;  /* 0x000080400000791a */ /* 0x000fc80000000000 */
[----:B------:R-:W-:-:S04]  /*2270*/  DEPBAR.LE SB0, 0x0 ;  /* 0x000080000000791a */ /* 0x000fc80000000000 */
[----:B------:R-:W-:Y:S01]  /*2280*/  BAR.SYNC.DEFER_BLOCKING 0x0 ;  /* 0x0000000000007b1d */ /* 0x000fe20000010000 */
[----:B------:R-:W-:Y:S01]  /*2290*/  IMAD.X R17, R27, 0x1, R7, P2 ;  /* 0x000000011b117824 */ /* 0x000fe200010e0607 */
[----:B------:R-:W-:Y:S02]  /*22a0*/  LOP3.LUT P2, RZ, R19, 0x8, RZ, 0xc0, !PT ;  /* 0x0000000813ff7812 */ /* 0x000fe4000784c0ff */
[C---:B------:R-:W-:Y:S02]  /*22b0*/  IADD3 R249, R226.reuse, 0x800, RZ ;  /* 0x00000800e2f97810 */ /* 0x040fe40007ffe0ff */
[C---:B------:R-:W-:Y:S02]  /*22c0*/  IADD3 R248, R226.reuse, 0x1000, RZ ;  /* 0x00001000e2f87810 */ /* 0x040fe40007ffe0ff */
[C---:B------:R-:W-:Y:S02]  /*22d0*/  IADD3 R247, R226.reuse, 0x1800, RZ ;  /* 0x00001800e2f77810 */ /* 0x040fe40007ffe0ff */
[----:B------:R-:W-:-:S02]  /*22e0*/  IADD3 R246, R226, 0x2000, RZ ;  /* 0x00002000e2f67810 */ /* 0x000fc40007ffe0ff */
[C---:B------:R-:W-:Y:S02]  /*22f0*/  IADD3 R245, R226.reuse, 0x2800, RZ ;  /* 0x00002800e2f57810 */ /* 0x040fe40007ffe0ff */
[C---:B------:R-:W-:Y:S02]  /*2300*/  IADD3 R244, R226.reuse, 0x3000, RZ ;  /* 0x00003000e2f47810 */ /* 0x040fe40007ffe0ff */
[C---:B------:R-:W-:Y:S02]  /*2310*/  IADD3 R243, R226.reuse, 0x3800, RZ ;  /* 0x00003800e2f37810 */ /* 0x040fe40007ffe0ff */
[C---:B------:R-:W-:Y:S02]  /*2320*/  IADD3 R242, R226.reuse, 0x4000, RZ ;  /* 0x00004000e2f27810 */ /* 0x040fe40007ffe0ff */
[C---:B------:R-:W-:Y:S02]  /*2330*/  IADD3 R241, R226.reuse, 0x4800, RZ ;  /* 0x00004800e2f17810 */ /* 0x040fe40007ffe0ff */
[C---:B------:R-:W-:Y:S01]  /*2340*/  IADD3 R240, R226.reuse, 0x5000, RZ ;  /* 0x00005000e2f07810 */ /* 0x040fe20007ffe0ff */
[----:B----4-:R-:W-:Y:S01]  /*2350*/  LDSM.16.M88.4 R8, [R222+0x18100] ;  /* 0x01810000de08783b */ /* 0x010fe20000000200 */
[----:B------:R-:W-:-:S02]  /*2360*/  IADD3 R239, R226, 0x5800, RZ ;  /* 0x00005800e2ef7810 */ /* 0x000fc40007ffe0ff */
[C---:B------:R-:W-:Y:S01]  /*2370*/  IADD3 R238, R226.reuse, 0x6000, RZ ;  /* 0x00006000e2ee7810 */ /* 0x040fe20007ffe0ff */
[----:B------:R-:W-:Y:S01]  /*2380*/  LDSM.16.M88.4 R12, [R223+0x18100] ;  /* 0x01810000df0c783b */ /* 0x000fe20000000200 */
        /* <DEDUP_REMOVED lines=8> */
[----:B------:R-:W1:Y:S01]  /*2410*/  LDSM.16.M88.4 R52, [R167+0xd100] ;  /* 0x00d10000a734783b */ /* 0x000e620000000200 */
[C---:B------:R-:W-:Y:S02]  /*2420*/  IADD3 R231, R226.reuse, 0x9800, RZ ;  /* 0x00009800e2e77810 */ /* 0x040fe40007ffe0ff */
[C---:B------:R-:W-:Y:S01]  /*2430*/  IADD3 R230, R226.reuse, 0xa000, RZ ;  /* 0x0000a000e2e67810 */ /* 0x040fe20007ffe0ff */
[----:B------:R-:W2:Y:S01]  /*2440*/  LDSM.16.M88.4 R48, [R167+0xd900] ;  /* 0x00d90000a730783b */ /* 0x000ea20000000200 */
[C---:B------:R-:W-:Y:S02]  /*2450*/  IADD3 R229, R226.reuse, 0xa800, RZ ;  /* 0x0000a800e2e57810 */ /* 0x040fe40007ffe0ff */
[C---:B------:R-:W-:Y:S01]  /*2460*/  IADD3 R228, R226.reuse, 0xb000, RZ ;  /* 0x0000b000e2e47810 */ /* 0x040fe20007ffe0ff */
[----:B------:R-:W3:Y:S01]  /*2470*/  LDSM.16.M88.4 R44, [R167+0xe100] ;  /* 0x00e10000a72c783b */ /* 0x000ee20000000200 */
[----:B------:R-:W-:-:S03]  /*2480*/  IADD3 R227, R226, 0xb800, RZ ;  /* 0x0000b800e2e37810 */ /* 0x000fc60007ffe0ff */
[----:B------:R-:W4:Y:S04]  /*2490*/  LDSM.16.M88.4 R40, [R167+0xe900] ;  /* 0x00e90000a728783b */ /* 0x000f280000000200 */
[----:B------:R-:W-:Y:S04]  /*24a0*/  LDSM.16.M88.4 R36, [R226] ;  /* 0x00000000e224783b */ /* 0x000fe80000000200 */
[----:B------:R-:W-:Y:S04]  /*24b0*/  LDSM.16.M88.4 R80, [R226+0x800] ;  /* 0x00080000e250783b */ /* 0x000fe80000000200 */
[----:B------:R-:W-:Y:S04]  /*24c0*/  LDSM.16.M88.4 R96, [R226+0x1000] ;  /* 0x00100000e260783b */ /* 0x000fe80000000200 */
[----:B------:R-:W-:Y:S04]  /*24d0*/  LDSM.16.M88.4 R100, [R226+0x1800] ;  /* 0x00180000e264783b */ /* 0x000fe80000000200 */
[----:B------:R-:W5:Y:S04]  /*24e0*/  LDSM.16.M88.4 R116, [R226+0x2000] ;  /* 0x00200000e274783b */ /* 0x000f680000000200 */
[----:B------:R-:W4:Y:S04]  /*24f0*/  LDSM.16.M88.4 R120, [R226+0x2800] ;  /* 0x00280000e278783b */ /* 0x000f280000000200 */
[----:B------:R-:W-:Y:S01]  /*2500*/  @!PT LDS RZ, [RZ] ;  /* 0x00000000fffff984 */ /* 0x000fe20000000800 */
[----:B------:R-:W-:Y:S01]  /*2510*/  @!PT LDS RZ, [RZ] ;  /* 0x00000000fffff984 */ /* 0x000fe20000000800 */
[----:B------:R-:W-:Y:S01]  /*2520*/  @!PT LDS RZ, [RZ] ;  /* 0x00000000fffff984 */ /* 0x000fe20000000800 */
[----:B------:R3:W-:Y:S01]  /*2530*/  LDGSTS.E.BYPASS.LTC128B.128 [R251+0x100], [R6.64], !P1 ;  /* 0x0010000006fb7fae */ /* 0x0007e2000c901d44 */
[----:B------:R-:W-:Y:S01]  /*2540*/  LOP3.LUT P1, RZ, R19, 0x4, RZ, 0xc0, !PT ;  /* 0x0000000413ff7812 */ /* 0x000fe2000782c0ff */
[----:B-1----:R-:W-:Y:S02]  /*2550*/  HMMA.16816.F32.BF16 R60, R8, R54, RZ ;  /* 0x00000036083c723c */ /* 0x002fe400000418ff */
[----:B------:R1:W-:Y:S01]  /*2560*/  LDGSTS.E.BYPASS.LTC128B.128 [R251+0x3100], [R6.64+0x80], !P0 ;  /* 0x0310008006fb7fae */ /* 0x0003e2000c101d44 */
[----:B------:R-:W-:-:S05]  /*2570*/  ISETP.LT.OR P0, PT, R18, 0x1, !P1 ;  /* 0x000000011200780c */ /* 0x000fca0004f01670 */
[C---:B--2---:R-:W-:Y:S08]  /*2580*/  HMMA.16816.F32.BF16 R64, R8.reuse, R48, RZ ;  /* 0x000000300840723c */ /* 0x044ff000000418ff */
[----:B------:R1:W-:Y:S01]  /*2590*/  LDGSTS.E.BYPASS.LTC128B.128 [R251+0x6100], [R6.64+0x100], !P0 ;  /* 0x0610010006fb7fae */ /* 0x0003e2000c101d44 */
[C---:B------:R-:W-:Y:S01]  /*25a0*/  ISETP.LT.OR P0, PT, R18.reuse, 0x1, !P2 ;  /* 0x000000011200780c */ /* 0x040fe20005701670 */
[C---:B------:R-:W-:Y:S08]  /*25b0*/  HMMA.16816.F32.BF16 R76, R8.reuse, R50, RZ ;  /* 0x00000032084c723c */ /* 0x040ff000000418ff */
[----:B---3--:R-:W-:Y:S04]  /*25c0*/  HMMA.16816.F32.BF16 R84, R8, R44, RZ ;  /* 0x0000002c0854723c */ /* 0x008fe800000418ff */
[----:B------:R1:W-:Y:S01]  /*25d0*/  LDGSTS.E.BYPASS.LTC128B.128 [R251+0x9100], [R6.64+0x180], !P0 ;  /* 0x0910018006fb7fae */ /* 0x0003e2000c101d44 */
[----:B------:R-:W-:-:S03]  /*25e0*/  ISETP.LT.OR P0, PT, R18, 0x21, P3 ;  /* 0x000000211200780c */ /* 0x000fc60001f01670 */
[C---:B------:R-:W-:Y:S08]  /*25f0*/  HMMA.16816.F32.BF16 R92, R8.reuse, R46, RZ ;  /* 0x0000002e085c723c */ /* 0x040ff000000418ff */
[----:B----4-:R-:W-:Y:S02]  /*2600*/  HMMA.16816.F32.BF16 R104, R8, R40, RZ ;  /* 0x000000280868723c */ /* 0x010fe400000418ff */
[----:B------:R2:W-:Y:S01]  /*2610*/  LDGSTS.E.BYPASS.LTC128B.128 [R251+0x1100], [R16.64], !P0 ;  /* 0x0110000010fb7fae */ /* 0x0005e2000c101d44 */
[----:B------:R-:W-:-:S02]  /*2620*/  ISETP.LT.OR P0, PT, R18, 0x21, !P5 ;  /* 0x000000211200780c */ /* 0x000fc40006f01670 */
[----:B------:R-:W-:-:S03]  /*2630*/  ISETP.LT.OR P5, PT, R18, 0x41, !P5 ;  /* 0x000000411200780c */ /* 0x000fc60006fa1670 */
[----:B------:R-:W-:Y:S08]  /*2640*/  HMMA.16816.F32.BF16 R88, R8, R42, RZ ;  /* 0x0000002a0858723c */ /* 0x000ff000000418ff */
[----:B------:R3:W-:Y:S01]  /*2650*/  LDGSTS.E.BYPASS.LTC128B.128 [R251+0x4100], [R24.64], !P0 ;  /* 0x0410000018fb7fae */ /* 0x0007e2000c101d44 */
[----:B------:R-:W-:Y:S01]  /*2660*/  LOP3.LUT P0, RZ, R26, 0x4, RZ, 0xc0, !PT ;  /* 0x000000041aff7812 */ /* 0x000fe2000780c0ff */
[----:B-----5:R-:W-:Y:S03]  /*2670*/  HMMA.16816.F32.BF16 R84, R12, R116, R84 ;  /* 0x000000740c54723c */ /* 0x020fe60000041854 */
[----:B------:R-:W-:-:S02]  /*2680*/  SEL R0, R0, 0xffffffc0, !P0 ;  /* 0xffffffc000007807 */ /* 0x000fc40004000000 */
[C---:B------:R-:W-:Y:S02]  /*2690*/  ISETP.LT.OR P0, PT, R18.reuse, 0x21, !P1 ;  /* 0x000000211200780c */ /* 0x040fe40004f01670 */
[----:B------:R-:W-:Y:S01]  /*26a0*/  ISETP.LT.OR P1, PT, R18, 0x41, !P1 ;  /* 0x000000411200780c */ /* 0x000fe20004f21670 */
[----:B------:R-:W-:Y:S01]  /*26b0*/  IMAD.IADD R221, R167, 0x1, R0 ;  /* 0x00000001a7dd7824 */ /* 0x000fe200078e0200 */
[----:B------:R-:W-:Y:S01]  /*26c0*/  HMMA.16816.F32.BF16 R92, R12, R118, R92 ;  /* 0x000000760c5c723c */ /* 0x000fe2000004185c */
[----:B------:R-:W-:-:S07]  /*26d0*/  IMAD.IADD R220, R0, 0x1, R226 ;  /* 0x0000000100dc7824 */ /* 0x000fce00078e02e2 */
[----:B------:R-:W-:Y:S01]  /*26e0*/  HMMA.16816.F32.BF16 R88, R12, R122, R88 ;  /* 0x0000007a0c58723c */ /* 0x000fe20000041858 */
[----:B------:R4:W-:Y:S01]  /*26f0*/  LDGSTS.E.BYPASS.LTC128B.128 [R251+0x7100], [R22.64], !P0 ;  /* 0x0710000016fb7fae */ /* 0x0009e2000c101d44 */
[----:B-1----:R-:W-:-:S05]  /*2700*/  IADD3 R6, P0, R16, R56, RZ ;  /* 0x0000003810067210 */ /* 0x002fca0007f1e0ff */
[----:B------:R-:W-:Y:S01]  /*2710*/  IMAD.X R7, R17, 0x1, R27, P0 ;  /* 0x0000000111077824 */ /* 0x000fe200000e061b */
[C---:B------:R-:W-:Y:S01]  /*2720*/  ISETP.LT.OR P0, PT, R18.reuse, 0x21, !P2 ;  /* 0x000000211200780c */ /* 0x040fe20005701670 */
[C---:B---3--:R-:W-:Y:S08]  /*2730*/  HMMA.16816.F32.BF16 R24, R8.reuse, R28, RZ ;  /* 0x0000001c0818723c */ /* 0x048ff000000418ff */
[----:B------:R-:W-:Y:S04]  /*2740*/  HMMA.16816.F32.BF16 R56, R8, R52, RZ ;  /* 0x000000340838723c */ /* 0x000fe800000418ff */
[----:B------:R4:W-:Y:S01]  /*2750*/  LDGSTS.E.BYPASS.LTC128B.128 [R251+0xa100], [R20.64], !P0 ;  /* 0x0a10000014fb7fae */ /* 0x0009e2000c101d44 */
[----:B------:R-:W-:-:S11]  /*2760*/  ISETP.LT.OR P0, PT, R18, 0x41, P3 ;  /* 0x000000411200780c */ /* 0x000fd60001f01670 */
[C---:B------:R-:W-:Y:S02]  /*2770*/  HMMA.16816.F32.BF16 R68, R12.reuse, R36, R24 ;  /* 0x000000240c44723c */ /* 0x040fe40000041818 */
[----:B------:R1:W-:Y:S01]  /*2780*/  LDGSTS.E.BYPASS.LTC128B.128 [R251+0x2100], [R6.64], !P0 ;  /* 0x0210000006fb7fae */ /* 0x0003e2000c101d44 */
[----:B------:R-:W-:Y:S02]  /*2790*/  ISETP.LT.OR P0, PT, R18, 0x41, !P2 ;  /* 0x000000411200780c */ /* 0x000fe40005701670 */
[----:B------:R-:W-:Y:S01]  /*27a0*/  ISETP.GE.AND P2, PT, R141, 0x61, PT ;  /* 0x000000618d00780c */ /* 0x000fe20003f46270 */
[----:B------:R1:W-:Y:S01]  /*27b0*/  LDGSTS.E.BYPASS.LTC128B.128 [R251+0x5100], [R6.64+0x80], !P5 ;  /* 0x0510008006fb7fae */ /* 0x0003e2000e901d44 */
[----:B------:R-:W-:Y:S01]  /*27c0*/  ISETP.NE.AND P5, PT, R72, RZ, PT ;  /* 0x000000ff4800720c */ /* 0x000fe20003fa5270 */
[----:B------:R-:W-:Y:S02]  /*27d0*/  HMMA.16816.F32.BF16 R24, R12, R98, R60 ;  /* 0x000000620c18723c */ /* 0x000fe4000004183c */
[----:B------:R1:W-:Y:S06]  /*27e0*/  LDGSTS.E.BYPASS.LTC128B.128 [R251+0x8100], [R6.64+0x100], !P1 ;  /* 0x0810010006fb7fae */ /* 0x0003ec000c901d44 */
[C---:B----4-:R-:W-:Y:S01]  /*27f0*/  HMMA.16816.F32.BF16 R20, R8.reuse, R30, RZ ;  /* 0x0000001e0814723c */ /* 0x050fe200000418ff */
[----:B------:R1:W-:Y:S04]  /*2800*/  LDGSTS.E.BYPASS.LTC128B.128 [R251+0xb100], [R6.64+0x180], !P0 ;  /* 0x0b10018006fb7fae */ /* 0x0003e8000c101d44 */
[----:B------:R-:W-:Y:S03]  /*2810*/  LDSM.16.M88.4 R48, [R221+0xc100] ;  /* 0x00c10000dd30783b */ /* 0x000fe60000000200 */
[C---:B------:R-:W-:Y:S01]  /*2820*/  HMMA.16816.F32.BF16 R28, R8.reuse, R32, RZ ;  /* 0x00000020081c723c */ /* 0x040fe200000418ff */
[----:B------:R-:W-:Y:S04]  /*2830*/  LDSM.16.M88.4 R44, [R221+0xc900] ;  /* 0x00c90000dd2c783b */ /* 0x000fe80000000200 */
[----:B------:R-:W-:Y:S03]  /*2840*/  LDSM.16.M88.4 R40, [R221+0xd100] ;  /* 0x00d10000dd28783b */ /* 0x000fe60000000200 */
[----:B------:R-:W-:Y:S01]  /*2850*/  HMMA.16816.F32.BF16 R32, R8, R34, RZ ;  /* 0x000000220820723c */ /* 0x000fe200000418ff */
[----:B------:R-:W3:Y:S04]  /*2860*/  LDSM.16.M88.4 R8, [R225+0x18100] ;  /* 0x01810000e108783b */ /* 0x000ee80000000200 */
[----:B------:R-:W-:Y:S03]  /*2870*/  LDSM.16.M88.4 R108, [R221+0xe900] ;  /* 0x00e90000dd6c783b */ /* 0x000fe60000000200 */
[C---:B------:R-:W-:Y:S01]  /*2880*/  HMMA.16816.F32.BF16 R52, R12.reuse, R38, R20 ;  /* 0x000000260c34723c */ /* 0x040fe20000041814 */
[----:B--2---:R-:W-:Y:S04]  /*2890*/  LDSM.16.M88.4 R16, [R224+0x18100] ;  /* 0x01810000e010783b */ /* 0x004fe80000000200 */
[----:B------:R-:W-:Y:S03]  /*28a0*/  LDSM.16.M88.4 R112, [R220] ;  /* 0x00000000dc70783b */ /* 0x000fe60000000200 */
[C---:B------:R-:W-:Y:S01]  /*28b0*/  HMMA.16816.F32.BF16 R36, R12.reuse, R80, R28 ;  /* 0x000000500c24723c */ /* 0x040fe2000004181c */
[----:B------:R-:W-:Y:S04]  /*28c0*/  LDSM.16.M88.4 R116, [R226+0x4800] ;  /* 0x00480000e274783b */ /* 0x000fe80000000200 */
[----:B------:R-:W-:Y:S03]  /*28d0*/  LDSM.16.M88.4 R124, [R167+0x15900] ;  /* 0x01590000a77c783b */ /* 0x000fe60000000200 */
[C---:B------:R-:W-:Y:S01]  /*28e0*/  HMMA.16816.F32.BF16 R20, R12.reuse, R100, R64 ;  /* 0x000000640c14723c */ /* 0x040fe20000041840 */
[----:B------:R-:W-:Y:S04]  /*28f0*/  LDSM.16.M88.4 R136, [R221+0x15100] ;  /* 0x01510000dd88783b */ /* 0x000fe80000000200 */
[----:B------:R-:W-:Y:S03]  /*2900*/  LDSM.16.M88.4 R128, [R221+0x15900] ;  /* 0x01590000dd80783b */ /* 0x000fe60000000200 */
[C---:B------:R-:W-:Y:S01]  /*2910*/  HMMA.16816.F32.BF16 R64, R12.reuse, R102, R76 ;  /* 0x000000660c40723c */ /* 0x040fe2000004184c */
[----:B------:R-:W2:Y:S04]  /*2920*/  LDSM.16.M88.4 R100, [R221+0xe100] ;  /* 0x00e10000dd64783b */ /* 0x000ea80000000200 */
[----:B------:R-:W-:Y:S03]  /*2930*/  LDSM.16.M88.4 R76, [R220+0x800] ;  /* 0x00080000dc4c783b */ /* 0x000fe60000000200 */
[C---:B------:R-:W-:Y:S01]  /*2940*/  HMMA.16816.F32.BF16 R28, R12.reuse, R96, R56 ;  /* 0x000000600c1c723c */ /* 0x040fe20000041838 */
[----:B------:R-:W4:Y:S04]  /*2950*/  LDSM.16.M88.4 R56, [R221+0xd900] ;  /* 0x00d90000dd38783b */ /* 0x000f280000000200 */
[----:B------:R-:W-:Y:S03]  /*2960*/  LDSM.16.M88.4 R132, [R221+0x16100] ;  /* 0x01610000dd84783b */ /* 0x000fe60000000200 */
[C---:B------:R-:W-:Y:S01]  /*2970*/  HMMA.16816.F32.BF16 R32, R12.reuse, R82, R32 ;  /* 0x000000520c20723c */ /* 0x040fe20000041820 */
[----:B------:R-:W0:Y:S07]  /*2980*/  LDGDEPBAR ;  /* 0x00000000000079af */ /* 0x000e2e0000000000 */
[----:B------:R-:W-:Y:S08]  /*2990*/  HMMA.16816.F32.BF16 R96, R12, R120, R104 ;  /* 0x000000780c60723c */ /* 0x000ff00000041868 */
[C---:B---3--:R-:W-:Y:S01]  /*29a0*/  HMMA.16816.F32.BF16 R12, R8.reuse, R48, R68 ;  /* 0x00000030080c723c */ /* 0x048fe20000041844 */
[----:B------:R-:W-:Y:S07]  /*29b0*/  LDSM.16.M88.4 R68, [R220+0x1000] ;  /* 0x00100000dc44783b */ /* 0x000fee0000000200 */
[C---:B------:R-:W-:Y:S08]  /*29c0*/  HMMA.16816.F32.BF16 R72, R8.reuse, R44, R36 ;  /* 0x0000002c0848723c */ /* 0x040ff00000041824 */
[C---:B------:R-:W-:Y:S01]  /*29d0*/  HMMA.16816.F32.BF16 R60, R8.reuse, R46, R32 ;  /* 0x0000002e083c723c */ /* 0x040fe20000041820 */
[----:B------:R-:W3:Y:S07]  /*29e0*/  LDSM.16.M88.4 R44, [R220+0x1800] ;  /* 0x00180000dc2c783b */ /* 0x000eee0000000200 */
[C---:B------:R-:W-:Y:S08]  /*29f0*/  HMMA.16816.F32.BF16 R80, R8.reuse, R50, R52 ;  /* 0x000000320850723c */ /* 0x040ff00000041834 */
[C---:B------:R-:W-:Y:S08]  /*2a00*/  HMMA.16816.F32.BF16 R52, R8.reuse, R40, R28 ;  /* 0x000000280834723c */ /* 0x040ff0000004181c */
[C---:B------:R-:W-:Y:S08]  /*2a10*/  HMMA.16816.F32.BF16 R48, R8.reuse, R42, R24 ;  /* 0x0000002a0830723c */ /* 0x040ff00000041818 */
[C---:B--2---:R-:W-:Y:S08]  /*2a20*/  HMMA.16816.F32.BF16 R32, R8.reuse, R100, R84 ;  /* 0x000000640820723c */ /* 0x044ff00000041854 */
[C---:B------:R-:W-:Y:S08]  /*2a30*/  HMMA.16816.F32.BF16 R28, R8.reuse, R102, R92 ;  /* 0x00000066081c723c */ /* 0x040ff0000004185c */
[C---:B------:R-:W-:Y:S08]  /*2a40*/  HMMA.16816.F32.BF16 R24, R8.reuse, R108, R96 ;  /* 0x0000006c0818723c */ /* 0x040ff00000041860 */
[----:B------:R-:W-:Y:S08]  /*2a50*/  HMMA.16816.F32.BF16 R104, R8, R110, R88 ;  /* 0x0000006e0868723c */ /* 0x000ff00000041858 */
[----:B------:R-:W-:Y:S01]  /*2a60*/  HMMA.16816.F32.BF16 R100, R16, R112, R12 ;  /* 0x000000701064723c */ /* 0x000fe2000004180c */
[----:B------:R-:W2:Y:S07]  /*2a70*/  LDSM.16.M88.4 R12, [R220+0x2000] ;  /* 0x00200000dc0c783b */ /* 0x000eae0000000200 */
[C---:B----4-:R-:W-:Y:S01]  /*2a80*/  HMMA.16816.F32.BF16 R40, R8.reuse, R56, R20 ;  /* 0x000000380828723c */ /* 0x050fe20000041814 */
[----:B------:R-:W-:Y:S07]  /*2a90*/  LDSM.16.M88.4 R20, [R220+0x2800] ;  /* 0x00280000dc14783b */ /* 0x000fee0000000200 */
[----:B------:R-:W-:Y:S01]  /*2aa0*/  HMMA.16816.F32.BF16 R36, R8, R58, R64 ;  /* 0x0000003a0824723c */ /* 0x000fe20000041840 */
[----:B------:R-:W-:Y:S04]  /*2ab0*/  LDSM.16.M88.4 R8, [R222+0x1c100] ;  /* 0x01c10000de08783b */ /* 0x000fe80000000200 */
[----:B------:R-:W-:Y:S03]  /*2ac0*/  LDSM.16.M88.4 R64, [R167+0x10900] ;  /* 0x01090000a740783b */ /* 0x000fe60000000200 */
[C---:B------:R-:W-:Y:S01]  /*2ad0*/  HMMA.16816.F32.BF16 R108, R16.reuse, R76, R72 ;  /* 0x0000004c106c723c */ /* 0x040fe20000041848 */
[----:B------:R-:W4:Y:S04]  /*2ae0*/  LDSM.16.M88.4 R72, [R167+0xf100] ;  /* 0x00f10000a748783b */ /* 0x000f280000000200 */
[----:B------:R-:W-:Y:S03]  /*2af0*/  LDSM.16.M88.4 R56, [R167+0x11900] ;  /* 0x01190000a738783b */ /* 0x000fe60000000200 */
[C---:B------:R-:W-:Y:S01]  /*2b00*/  HMMA.16816.F32.BF16 R96, R16.reuse, R78, R60 ;  /* 0x0000004e1060723c */ /* 0x040fe2000004183c */
[----:B------:R-:W5:Y:S04]  /*2b10*/  LDSM.16.M88.4 R60, [R167+0x10100] ;  /* 0x01010000a73c783b */ /* 0x000f680000000200 */
[----:B------:R-:W-:Y:S03]  /*2b20*/  LDSM.16.M88.4 R76, [R167+0x11100] ;  /* 0x01110000a74c783b */ /* 0x000fe60000000200 */
[C---:B---3--:R-:W-:Y:S01]  /*2b30*/  HMMA.16816.F32.BF16 R88, R16.reuse, R44, R40 ;  /* 0x0000002c1058723c */ /* 0x048fe20000041828 */
[----:B------:R-:W3:Y:S07]  /*2b40*/  LDSM.16.M88.4 R40, [R167+0xf900] ;  /* 0x00f90000a728783b */ /* 0x000eee0000000200 */
[C---:B------:R-:W-:Y:S08]  /*2b50*/  HMMA.16816.F32.BF16 R120, R16.reuse, R68, R52 ;  /* 0x000000441078723c */ /* 0x040ff00000041834 */
[C---:B------:R-:W-:Y:S08]  /*2b60*/  HMMA.16816.F32.BF16 R112, R16.reuse, R114, R80 ;  /* 0x000000721070723c */ /* 0x040ff00000041850 */
[C---:B------:R-:W-:Y:S01]  /*2b70*/  HMMA.16816.F32.BF16 R92, R16.reuse, R70, R48 ;  /* 0x00000046105c723c */ /* 0x040fe20000041830 */
[----:B------:R-:W-:Y:S07]  /*2b80*/  LDSM.16.M88.4 R48, [R226+0x3000] ;  /* 0x00300000e230783b */ /* 0x000fee0000000200 */
[C---:B--2---:R-:W-:Y:S08]  /*2b90*/  HMMA.16816.F32.BF16 R80, R16.reuse, R14, R28 ;  /* 0x0000000e1050723c */ /* 0x044ff0000004181c */
[----:B------:R-:W-:Y:S01]  /*2ba0*/  HMMA.16816.F32.BF16 R68, R16, R12, R32 ;  /* 0x0000000c1044723c */ /* 0x000fe20000041820 */
[----:B------:R-:W-:Y:S04]  /*2bb0*/  LDSM.16.M88.4 R12, [R223+0x1c100] ;  /* 0x01c10000df0c783b */ /* 0x000fe80000000200 */
[----:B------:R-:W-:Y:S03]  /*2bc0*/  LDSM.16.M88.4 R32, [R226+0x3800] ;  /* 0x00380000e220783b */ /* 0x000fe60000000200 */
[----:B----4-:R-:W-:Y:S01]  /*2bd0*/  HMMA.16816.F32.BF16 R28, R8, R72, R100 ;  /* 0x00000048081c723c */ /* 0x010fe20000041864 */
[----:B------:R-:W2:Y:S07]  /*2be0*/  LDSM.16.M88.4 R100, [R226+0x4000] ;  /* 0x00400000e264783b */ /* 0x000eae0000000200 */
[C---:B------:R-:W-:Y:S08]  /*2bf0*/  HMMA.16816.F32.BF16 R84, R16.reuse, R46, R36 ;  /* 0x0000002e1054723c */ /* 0x040ff00000041824 */
[C---:B------:R-:W-:Y:S08]  /*2c00*/  HMMA.16816.F32.BF16 R52, R16.reuse, R20, R24 ;  /* 0x000000141034723c */ /* 0x040ff00000041818 */
[----:B------:R-:W-:Y:S08]  /*2c10*/  HMMA.16816.F32.BF16 R36, R16, R22, R104 ;  /* 0x000000161024723c */ /* 0x000ff00000041868 */
[C---:B-----5:R-:W-:Y:S01]  /*2c20*/  HMMA.16816.F32.BF16 R44, R8.reuse, R60, R120 ;  /* 0x0000003c082c723c */ /* 0x060fe20000041878 */
[----:B------:R-:W4:Y:S07]  /*2c30*/  LDSM.16.M88.4 R120, [R226+0x5000] ;  /* 0x00500000e278783b */ /* 0x000f2e0000000200 */
[C---:B---3--:R-:W-:Y:S08]  /*2c40*/  HMMA.16816.F32.BF16 R20, R8.reuse, R40, R108 ;  /* 0x000000280814723c */ /* 0x048ff0000004186c */
[C---:B------:R-:W-:Y:S08]  /*2c50*/  HMMA.16816.F32.BF16 R16, R8.reuse, R42, R96 ;  /* 0x0000002a0810723c */ /* 0x040ff00000041860 */
[C---:B------:R-:W-:Y:S08]  /*2c60*/  HMMA.16816.F32.BF16 R40, R8.reuse, R62, R92 ;  /* 0x0000003e0828723c */ /* 0x040ff0000004185c */
[C---:B------:R-:W-:Y:S01]  /*2c70*/  HMMA.16816.F32.BF16 R108, R8.reuse, R78, R80 ;  /* 0x0000004e086c723c */ /* 0x040fe20000041850 */
[----:B------:R-:W3:Y:S07]  /*2c80*/  LDSM.16.M88.4 R80, [R226+0x5800] ;  /* 0x00580000e250783b */ /* 0x000eee0000000200 */
[C---:B------:R-:W-:Y:S01]  /*2c90*/  HMMA.16816.F32.BF16 R24, R8.reuse, R74, R112 ;  /* 0x0000004a0818723c */ /* 0x040fe20000041870 */
[----:B------:R-:W-:Y:S07]  /*2ca0*/  LDSM.16.M88.4 R72, [R221+0xf100] ;  /* 0x00f10000dd48783b */ /* 0x000fee0000000200 */
[C---:B------:R-:W-:Y:S08]  /*2cb0*/  HMMA.16816.F32.BF16 R60, R8.reuse, R64, R88 ;  /* 0x00000040083c723c */ /* 0x040ff00000041858 */
[C---:B------:R-:W-:Y:S08]  /*2cc0*/  HMMA.16816.F32.BF16 R64, R8.reuse, R66, R84 ;  /* 0x000000420840723c */ /* 0x040ff00000041854 */
[C---:B------:R-:W-:Y:S08]  /*2cd0*/  HMMA.16816.F32.BF16 R68, R8.reuse, R76, R68 ;  /* 0x0000004c0844723c */ /* 0x040ff00000041844 */
[C---:B------:R-:W-:Y:S01]  /*2ce0*/  HMMA.16816.F32.BF16 R112, R8.reuse, R56, R52 ;  /* 0x000000380870723c */ /* 0x040fe20000041834 */
[----:B------:R-:W-:Y:S07]  /*2cf0*/  LDSM.16.M88.4 R52, [R221+0x10100] ;  /* 0x01010000dd34783b */ /* 0x000fee0000000200 */
[----:B------:R-:W-:Y:S01]  /*2d00*/  HMMA.16816.F32.BF16 R104, R8, R58, R36 ;  /* 0x0000003a0868723c */ /* 0x000fe20000041824 */
[----:B------:R-:W5:Y:S04]  /*2d10*/  LDSM.16.M88.4 R8, [R225+0x1c100] ;  /* 0x01c10000e108783b */ /* 0x000f680000000200 */
[----:B------:R-:W1:Y:S03]  /*2d20*/  LDSM.16.M88.4 R56, [R221+0xf900] ;  /* 0x00f90000dd38783b */ /* 0x000e660000000200 */
[C---:B--2---:R-:W-:Y:S01]  /*2d30*/  HMMA.16816.F32.BF16 R76, R12.reuse, R100, R44 ;  /* 0x000000640c4c723c */ /* 0x044fe2000004182c */
[----:B------:R-:W2:Y:S07]  /*2d40*/  LDSM.16.M88.4 R44, [R221+0x11100] ;  /* 0x01110000dd2c783b */ /* 0x000eae0000000200 */
[C---:B------:R-:W-:Y:S08]  /*2d50*/  HMMA.16816.F32.BF16 R96, R12.reuse, R48, R28 ;  /* 0x000000300c60723c */ /* 0x040ff0000004181c */
[C---:B------:R-:W-:Y:S01]  /*2d60*/  HMMA.16816.F32.BF16 R92, R12.reuse, R50, R24 ;  /* 0x000000320c5c723c */ /* 0x040fe20000041818 */
[----:B------:R-:W1:Y:S07]  /*2d70*/  LDSM.16.M88.4 R48, [R221+0x10900] ;  /* 0x01090000dd30783b */ /* 0x000e6e0000000200 */
[C---:B------:R-:W-:Y:S01]  /*2d80*/  HMMA.16816.F32.BF16 R88, R12.reuse, R32, R20 ;  /* 0x000000200c58723c */ /* 0x040fe20000041814 */
[----:B------:R-:W-:Y:S07]  /*2d90*/  LDSM.16.M88.4 R20, [R224+0x1c100] ;  /* 0x01c10000e014783b */ /* 0x000fee0000000200 */
[C---:B------:R-:W-:Y:S01]  /*2da0*/  HMMA.16816.F32.BF16 R36, R12.reuse, R116, R60 ;  /* 0x000000740c24723c */ /* 0x040fe2000004183c */
[----:B------:R-:W1:Y:S07]  /*2db0*/  LDSM.16.M88.4 R60, [R221+0x11900] ;  /* 0x01190000dd3c783b */ /* 0x000e6e0000000200 */
[C---:B------:R-:W-:Y:S08]  /*2dc0*/  HMMA.16816.F32.BF16 R84, R12.reuse, R34, R16 ;  /* 0x000000220c54723c */ /* 0x040ff00000041810 */
[C---:B----4-:R-:W-:Y:S01]  /*2dd0*/  HMMA.16816.F32.BF16 R24, R12.reuse, R122, R108 ;  /* 0x0000007a0c18723c */ /* 0x050fe2000004186c */
[----:B------:R-:W-:Y:S07]  /*2de0*/  LDSM.16.M88.4 R108, [R220+0x4800] ;  /* 0x00480000dc6c783b */ /* 0x000fee0000000200 */
[C---:B------:R-:W-:Y:S01]  /*2df0*/  HMMA.16816.F32.BF16 R40, R12.reuse, R102, R40 ;  /* 0x000000660c28723c */ /* 0x040fe20000041828 */
[----:B------:R-:W-:Y:S07]  /*2e00*/  LDSM.16.M88.4 R100, [R220+0x3000] ;  /* 0x00300000dc64783b */ /* 0x000fee0000000200 */
[C---:B------:R-:W-:Y:S01]  /*2e10*/  HMMA.16816.F32.BF16 R32, R12.reuse, R118, R64 ;  /* 0x000000760c20723c */ /* 0x040fe20000041840 */
[----:B------:R-:W-:Y:S07]  /*2e20*/  LDSM.16.M88.4 R116, [R167+0x16100] ;  /* 0x01610000a774783b */ /* 0x000fee0000000200 */
[C---:B------:R-:W-:Y:S01]  /*2e30*/  HMMA.16816.F32.BF16 R28, R12.reuse, R120, R68 ;  /* 0x000000780c1c723c */ /* 0x040fe20000041844 */
[----:B------:R-:W-:Y:S07]  /*2e40*/  LDSM.16.M88.4 R120, [R167+0x16900] ;  /* 0x01690000a778783b */ /* 0x000fee0000000200 */
[C---:B---3--:R-:W-:Y:S01]  /*2e50*/  HMMA.16816.F32.BF16 R16, R12.reuse, R80, R112 ;  /* 0x000000500c10723c */ /* 0x048fe20000041870 */
[----:B------:R-:W-:Y:S07]  /*2e60*/  LDSM.16.M88.4 R112, [R226+0x6800] ;  /* 0x00680000e270783b */ /* 0x000fee0000000200 */
[----:B------:R-:W-:Y:S01]  /*2e70*/  HMMA.16816.F32.BF16 R12, R12, R82, R104 ;  /* 0x000000520c0c723c */ /* 0x000fe20000041868 */
[----:B------:R-:W-:Y:S07]  /*2e80*/  LDSM.16.M88.4 R104, [R220+0x4000] ;  /* 0x00400000dc68783b */ /* 0x000fee0000000200 */
[C---:B-----5:R-:W-:Y:S01]  /*2e90*/  HMMA.16816.F32.BF16 R64, R8.reuse, R72, R96 ;  /* 0x000000480840723c */ /* 0x060fe20000041860 */
[----:B------:R-:W3:Y:S07]  /*2ea0*/  LDSM.16.M88.4 R96, [R220+0x3800] ;  /* 0x00380000dc60783b */ /* 0x000eee0000000200 */
[C---:B-1----:R-:W-:Y:S08]  /*2eb0*/  HMMA.16816.F32.BF16 R80, R8.reuse, R56, R88 ;  /* 0x000000380850723c */ /* 0x042ff00000041858 */
[C---:B------:R-:W-:Y:S08]  /*2ec0*/  HMMA.16816.F32.BF16 R56, R8.reuse, R58, R84 ;  /* 0x0000003a0838723c */ /* 0x040ff00000041854 */
[C---:B--2---:R-:W-:Y:S01]  /*2ed0*/  HMMA.16816.F32.BF16 R84, R8.reuse, R46, R24 ;  /* 0x0000002e0854723c */ /* 0x044fe20000041818 */
[----:B------:R-:W1:Y:S07]  /*2ee0*/  LDSM.16.M88.4 R24, [R220+0x5800] ;  /* 0x00580000dc18783b */ /* 0x000e6e0000000200 */
[C---:B------:R-:W-:Y:S08]  /*2ef0*/  HMMA.16816.F32.BF16 R68, R8.reuse, R74, R92 ;  /* 0x0000004a0844723c */ /* 0x040ff0000004185c */
[C---:B------:R-:W-:Y:S08]  /*2f00*/  HMMA.16816.F32.BF16 R72, R8.reuse, R54, R40 ;  /* 0x000000360848723c */ /* 0x040ff00000041828 */
[C---:B------:R-:W-:Y:S08]  /*2f10*/  HMMA.16816.F32.BF16 R36, R8.reuse, R48, R36 ;  /* 0x000000300824723c */ /* 0x040ff00000041824 */
[C---:B------:R-:W-:Y:S01]  /*2f20*/  HMMA.16816.F32.BF16 R40, R8.reuse, R62, R12 ;  /* 0x0000003e0828723c */ /* 0x040fe2000004180c */
[----:B------:R-:W2:Y:S07]  /*2f30*/  LDSM.16.M88.4 R12, [R220+0x5000] ;  /* 0x00500000dc0c783b */ /* 0x000eae0000000200 */
[C---:B------:R-:W-:Y:S01]  /*2f40*/  HMMA.16816.F32.BF16 R76, R8.reuse, R52, R76 ;  /* 0x00000034084c723c */ /* 0x040fe2000004184c */
[----:B------:R-:W-:Y:S07]  /*2f50*/  LDSM.16.M88.4 R52, [R167+0x12900] ;  /* 0x01290000a734783b */ /* 0x000fee0000000200 */
[C---:B------:R-:W-:Y:S08]  /*2f60*/  HMMA.16816.F32.BF16 R88, R8.reuse, R50, R32 ;  /* 0x000000320858723c */ /* 0x040ff00000041820 */
[C---:B------:R-:W-:Y:S08]  /*2f70*/  HMMA.16816.F32.BF16 R92, R8.reuse, R44, R28 ;  /* 0x0000002c085c723c */ /* 0x040ff0000004181c */
[----:B------:R-:W-:Y:S01]  /*2f80*/  HMMA.16816.F32.BF16 R16, R8, R60, R16 ;  /* 0x0000003c0810723c */ /* 0x000fe20000041810 */
[----:B------:R-:W4:Y:S07]  /*2f90*/  LDSM.16.M88.4 R8, [R222+0x20100] ;  /* 0x02010000de08783b */ /* 0x000f2e0000000200 */
[C---:B---3--:R-:W-:Y:S01]  /*2fa0*/  HMMA.16816.F32.BF16 R48, R20.reuse, R96, R80 ;  /* 0x000000601430723c */ /* 0x048fe20000041850 */
[----:B------:R-:W-:Y:S07]  /*2fb0*/  LDSM.16.M88.4 R80, [R167+0x13900] ;  /* 0x01390000a750783b */ /* 0x000fee0000000200 */
[C---:B------:R-:W-:Y:S08]  /*2fc0*/  HMMA.16816.F32.BF16 R28, R20.reuse, R102, R68 ;  /* 0x00000066141c723c */ /* 0x040ff00000041844 */
[C---:B------:R-:W-:Y:S01]  /*2fd0*/  HMMA.16816.F32.BF16 R56, R20.reuse, R98, R56 ;  /* 0x000000621438723c */ /* 0x040fe20000041838 */
[----:B------:R-:W-:Y:S07]  /*2fe0*/  LDSM.16.M88.4 R96, [R167+0x14100] ;  /* 0x01410000a760783b */ /* 0x000fee0000000200 */
[C---:B------:R-:W-:Y:S01]  /*2ff0*/  HMMA.16816.F32.BF16 R68, R20.reuse, R108, R36 ;  /* 0x0000006c1444723c */ /* 0x040fe20000041824 */
[----:B------:R-:W3:Y:S07]  /*3000*/  LDSM.16.M88.4 R36, [R167+0x12100] ;  /* 0x01210000a724783b */ /* 0x000eee0000000200 */
[C---:B------:R-:W-:Y:S01]  /*3010*/  HMMA.16816.F32.BF16 R32, R20.reuse, R100, R64 ;  /* 0x000000641420723c */ /* 0x040fe20000041840 */
[----:B------:R-:W5:Y:S07]  /*3020*/  LDSM.16.M88.4 R64, [R167+0x13100] ;  /* 0x01310000a740783b */ /* 0x000f6e0000000200 */
[C---:B------:R-:W-:Y:S08]  /*3030*/  HMMA.16816.F32.BF16 R60, R20.reuse, R104, R76 ;  /* 0x00000068143c723c */ /* 0x040ff0000004184c */
[C---:B------:R-:W-:Y:S01]  /*3040*/  HMMA.16816.F32.BF16 R72, R20.reuse, R106, R72 ;  /* 0x0000006a1448723c */ /* 0x040fe20000041848 */
[----:B------:R-:W3:Y:S07]  /*3050*/  LDSM.16.M88.4 R104, [R167+0x14900] ;  /* 0x01490000a768783b */ /* 0x000eee0000000200 */
[C---:B-1----:R-:W-:Y:S01]  /*3060*/  HMMA.16816.F32.BF16 R76, R20.reuse, R24, R16 ;  /* 0x00000018144c723c */ /* 0x042fe20000041810 */
[----:B------:R-:W1:Y:S07]  /*3070*/  LDSM.16.M88.4 R16, [R223+0x20100] ;  /* 0x02010000df10783b */ /* 0x000e6e0000000200 */
[C---:B--2---:R-:W-:Y:S08]  /*3080*/  HMMA.16816.F32.BF16 R92, R20.reuse, R12, R92 ;  /* 0x0000000c145c723c */ /* 0x044ff0000004185c */
[C---:B------:R-:W-:Y:S01]  /*3090*/  HMMA.16816.F32.BF16 R88, R20.reuse, R110, R88 ;  /* 0x0000006e1458723c */ /* 0x040fe20000041858 */
[----:B------:R-:W2:Y:S07]  /*30a0*/  LDSM.16.M88.4 R108, [R226+0x6000] ;  /* 0x00600000e26c783b */ /* 0x000eae0000000200 */
[C---:B------:R-:W-:Y:S08]  /*30b0*/  HMMA.16816.F32.BF16 R84, R20.reuse, R14, R84 ;  /* 0x0000000e1454723c */ /* 0x040ff00000041854 */
[----:B------:R-:W-:Y:S08]  /*30c0*/  HMMA.16816.F32.BF16 R44, R20, R26, R40 ;  /* 0x0000001a142c723c */ /* 0x000ff00000041828 */
[C---:B----4-:R-:W-:Y:S08]  /*30d0*/  HMMA.16816.F32.BF16 R20, R8.reuse, R52, R48 ;  /* 0x000000340814723c */ /* 0x050ff00000041830 */
[C---:B------:R-:W-:Y:S01]  /*30e0*/  HMMA.16816.F32.BF16 R12, R8.reuse, R54, R56 ;  /* 0x00000036080c723c */ /* 0x040fe20000041838 */
[----:B------:R-:W-:Y:S07]  /*30f0*/  LDSM.16.M88.4 R56, [R226+0x8000] ;  /* 0x00800000e238783b */ /* 0x000fee0000000200 */
[C---:B---3--:R-:W-:Y:S08]  /*3100*/  HMMA.16816.F32.BF16 R24, R8.reuse, R38, R28 ;  /* 0x000000260818723c */ /* 0x048ff0000004181c */
[C---:B------:R-:W-:Y:S08]  /*3110*/  HMMA.16816.F32.BF16 R100, R8.reuse, R96, R92 ;  /* 0x000000600864723c */ /* 0x040ff0000004185c */
[C---:B-----5:R-:W-:Y:S08]  /*3120*/  HMMA.16816.F32.BF16 R28, R8.reuse, R66, R72 ;  /* 0x00000042081c723c */ /* 0x060ff00000041848 */
[C---:B------:R-:W-:Y:S08]  /*3130*/  HMMA.16816.F32.BF16 R92, R8.reuse, R104, R76 ;  /* 0x00000068085c723c */ /* 0x040ff0000004184c */
[C---:B------:R-:W-:Y:S01]  /*3140*/  HMMA.16816.F32.BF16 R40, R8.reuse, R36, R32 ;  /* 0x000000240828723c */ /* 0x040fe20000041820 */
[----:B------:R-:W3:Y:S07]  /*3150*/  LDSM.16.M88.4 R36, [R226+0x7000] ;  /* 0x00700000e224783b */ /* 0x000eee0000000200 */
[----:B------:R-:W-:Y:S08]  /*3160*/  HMMA.16816.F32.BF16 R72, R8, R82, R88 ;  /* 0x000000520848723c */ /* 0x000ff00000041858 */
[----:B-1----:R-:W-:Y:S01]  /*3170*/  HMMA.16816.F32.BF16 R76, R16, R112, R20 ;  /* 0x00000070104c723c */ /* 0x002fe20000041814 */
[----:B------:R-:W1:Y:S07]  /*3180*/  LDSM.16.M88.4 R20, [R226+0x8800] ;  /* 0x00880000e214783b */ /* 0x000e6e0000000200 */
[C---:B------:R-:W-:Y:S01]  /*3190*/  HMMA.16816.F32.BF16 R88, R8.reuse, R106, R44 ;  /* 0x0000006a0858723c */ /* 0x040fe2000004182c */
[----:B------:R-:W4:Y:S07]  /*31a0*/  LDSM.16.M88.4 R44, [R226+0x7800] ;  /* 0x00780000e22c783b */ /* 0x000f2e0000000200 */
[C---:B------:R-:W-:Y:S01]  /*31b0*/  HMMA.16816.F32.BF16 R32, R8.reuse, R64, R60 ;  /* 0x000000400820723c */ /* 0x040fe2000004183c */
[----:B------:R-:W-:Y:S07]  /*31c0*/  LDSM.16.M88.4 R60, [R221+0x12100] ;  /* 0x01210000dd3c783b */ /* 0x000fee0000000200 */
[----:B------:R-:W-:Y:S08]  /*31d0*/  HMMA.16816.F32.BF16 R64, R8, R80, R68 ;  /* 0x000000500840723c */ /* 0x000ff00000041844 */
[----:B------:R-:W-:Y:S01]  /*31e0*/  HMMA.16816.F32.BF16 R68, R16, R114, R12 ;  /* 0x000000721044723c */ /* 0x000fe2000004180c */
[----:B------:R-:W5:Y:S07]  /*31f0*/  LDSM.16.M88.4 R12, [R225+0x20100] ;  /* 0x02010000e10c783b */ /* 0x000f6e0000000200 */
[----:B------:R-:W-:Y:S01]  /*3200*/  HMMA.16816.F32.BF16 R96, R8, R98, R84 ;  /* 0x000000620860723c */ /* 0x000fe20000041854 */
[----:B------:R-:W4:Y:S07]  /*3210*/  LDSM.16.M88.4 R8, [R221+0x12900] ;  /* 0x01290000dd08783b */ /* 0x000f2e0000000200 */
[C---:B--2---:R-:W-:Y:S08]  /*3220*/  HMMA.16816.F32.BF16 R84, R16.reuse, R108, R40 ;  /* 0x0000006c1054723c */ /* 0x044ff00000041828 */
[C---:B------:R-:W-:Y:S01]  /*3230*/  HMMA.16816.F32.BF16 R80, R16.reuse, R110, R24 ;  /* 0x0000006e1050723c */ /* 0x040fe20000041818 */
[----:B------:R-:W-:Y:S07]  /*3240*/  LDSM.16.M88.4 R24, [R221+0x13100] ;  /* 0x01310000dd18783b */ /* 0x000fee0000000200 */
[C---:B---3--:R-:W-:Y:S08]  /*3250*/  HMMA.16816.F32.BF16 R52, R16.reuse, R36, R32 ;  /* 0x000000241034723c */ /* 0x048ff00000041820 */
[C---:B------:R-:W-:Y:S08]  /*3260*/  HMMA.16816.F32.BF16 R48, R16.reuse, R38, R28 ;  /* 0x000000261030723c */ /* 0x040ff0000004181c */
[C---:B-1----:R-:W-:Y:S08]  /*3270*/  HMMA.16816.F32.BF16 R112, R16.reuse, R20, R92 ;  /* 0x000000141070723c */ /* 0x042ff0000004185c */
[C---:B------:R-:W-:Y:S01]  /*3280*/  HMMA.16816.F32.BF16 R108, R16.reuse, R22, R88 ;  /* 0x00000016106c723c */ /* 0x040fe20000041858 */
[----:B------:R-:W1:Y:S07]  /*3290*/  LDSM.16.M88.4 R20, [R221+0x13900] ;  /* 0x01390000dd14783b */ /* 0x000e6e0000000200 */
[C---:B----4-:R-:W-:Y:S01]  /*32a0*/  HMMA.16816.F32.BF16 R40, R16.reuse, R44, R64 ;  /* 0x0000002c1028723c */ /* 0x050fe20000041840 */
[----:B------:R-:W-:Y:S07]  /*32b0*/  LDSM.16.M88.4 R64, [R220+0x6000] ;  /* 0x00600000dc40783b */ /* 0x000fee0000000200 */
[C---:B------:R-:W-:Y:S01]  /*32c0*/  HMMA.16816.F32.BF16 R36, R16.reuse, R46, R72 ;  /* 0x0000002e1024723c */ /* 0x040fe20000041848 */
[----:B------:R-:W-:Y:S04]  /*32d0*/  LDSM.16.M88.4 R72, [R220+0x6800] ;  /* 0x00680000dc48783b */ /* 0x000fe80000000200 */
[----:B------:R-:W-:Y:S03]  /*32e0*/  LDSM.16.M88.4 R44, [R220+0x8800] ;  /* 0x00880000dc2c783b */ /* 0x000fe60000000200 */
[C---:B------:R-:W-:Y:S08]  /*32f0*/  HMMA.16816.F32.BF16 R32, R16.reuse, R56, R100 ;  /* 0x000000381020723c */ /* 0x040ff00000041864 */
[----:B------:R-:W-:Y:S01]  /*3300*/  HMMA.16816.F32.BF16 R28, R16, R58, R96 ;  /* 0x0000003a101c723c */ /* 0x000fe20000041860 */
[----:B------:R-:W2:Y:S07]  /*3310*/  LDSM.16.M88.4 R16, [R221+0x14100] ;  /* 0x01410000dd10783b */ /* 0x000eae0000000200 */
[C---:B-----5:R-:W-:Y:S08]  /*3320*/  HMMA.16816.F32.BF16 R104, R12.reuse, R60, R84 ;  /* 0x0000003c0c68723c */ /* 0x060ff00000041854 */
[C---:B------:R-:W-:Y:S01]  /*3330*/  HMMA.16816.F32.BF16 R100, R12.reuse, R62, R80 ;  /* 0x0000003e0c64723c */ /* 0x040fe20000041850 */
[----:B------:R-:W3:Y:S07]  /*3340*/  LDSM.16.M88.4 R60, [R221+0x14900] ;  /* 0x01490000dd3c783b */ /* 0x000eee0000000200 */
[C---:B------:R-:W-:Y:S08]  /*3350*/  HMMA.16816.F32.BF16 R96, R12.reuse, R8, R76 ;  /* 0x000000080c60723c */ /* 0x040ff0000004184c */
[C---:B------:R-:W-:Y:S01]  /*3360*/  HMMA.16816.F32.BF16 R92, R12.reuse, R10, R68 ;  /* 0x0000000a0c5c723c */ /* 0x040fe20000041844 */
[----:B------:R-:W4:Y:S04]  /*3370*/  LDSM.16.M88.4 R8, [R224+0x20100] ;  /* 0x02010000e008783b */ /* 0x000f280000000200 */
[----:B------:R-:W-:Y:S03]  /*3380*/  LDSM.16.M88.4 R68, [R220+0x7000] ;  /* 0x00700000dc44783b */ /* 0x000fe60000000200 */
[C---:B-1----:R-:W-:Y:S08]  /*3390*/  HMMA.16816.F32.BF16 R80, R12.reuse, R20, R40 ;  /* 0x000000140c50723c */ /* 0x042ff00000041828 */
[C---:B--2---:R-:W-:Y:S01]  /*33a0*/  HMMA.16816.F32.BF16 R56, R12.reuse, R16, R32 ;  /* 0x000000100c38723c */ /* 0x044fe20000041820 */
[----:B------:R-:W-:Y:S07]  /*33b0*/  LDSM.16.M88.4 R32, [R167+0x15100] ;  /* 0x01510000a720783b */ /* 0x000fee0000000200 */
[C---:B------:R-:W-:Y:S01]  /*33c0*/  HMMA.16816.F32.BF16 R40, R12.reuse, R18, R28 ;  /* 0x000000120c28723c */ /* 0x040fe2000004181c */
[----:B------:R-:W1:Y:S07]  /*33d0*/  LDSM.16.M88.4 R16, [R222+0x24100] ;  /* 0x02410000de10783b */ /* 0x000e6e0000000200 */
[C---:B------:R-:W-:Y:S01]  /*33e0*/  HMMA.16816.F32.BF16 R84, R12.reuse, R24, R52 ;  /* 0x000000180c54723c */ /* 0x040fe20000041834 */
[----:B------:R-:W2:Y:S07]  /*33f0*/  LDSM.16.M88.4 R52, [R220+0x7800] ;  /* 0x00780000dc34783b */ /* 0x000eae0000000200 */
[C---:B------:R-:W-:Y:S01]  /*3400*/  HMMA.16816.F32.BF16 R88, R12.reuse, R26, R48 ;  /* 0x0000001a0c58723c */ /* 0x040fe20000041830 */
[----:B------:R-:W5:Y:S07]  /*3410*/  LDSM.16.M88.4 R48, [R220+0x8000] ;  /* 0x00800000dc30783b */ /* 0x000f6e0000000200 */
[C---:B------:R-:W-:Y:S08]  /*3420*/  HMMA.16816.F32.BF16 R76, R12.reuse, R22, R36 ;  /* 0x000000160c4c723c */ /* 0x040ff00000041824 */
[----:B---3--:R-:W-:Y:S08]  /*3430*/  HMMA.16816.F32.BF16 R24, R12, R62, R108 ;  /* 0x0000003e0c18723c */ /* 0x008ff0000004186c */
[----:B----4-:R-:W-:Y:S08]  /*3440*/  HMMA.16816.F32.BF16 R20, R8, R64, R104 ;  /* 0x000000400814723c */ /* 0x010ff00000041868 */
[----:B------:R-:W-:Y:S08]  /*3450*/  HMMA.16816.F32.BF16 R36, R12, R60, R112 ;  /* 0x0000003c0c24723c */ /* 0x000ff00000041870 */
[C---:B------:R-:W-:Y:S08]  /*3460*/  HMMA.16816.F32.BF16 R12, R8.reuse, R66, R100 ;  /* 0x00000042080c723c */ /* 0x040ff00000041864 */
[C---:B------:R-:W-:Y:S08]  /*3470*/  HMMA.16816.F32.BF16 R28, R8.reuse, R72, R96 ;  /* 0x00000048081c723c */ /* 0x040ff00000041860 */
[C---:B------:R-:W-:Y:S01]  /*3480*/  HMMA.16816.F32.BF16 R64, R8.reuse, R74, R92 ;  /* 0x0000004a0840723c */ /* 0x040fe2000004185c */
[----:B------:R-:W-:Y:S07]  /*3490*/  LDSM.16.M88.4 R72, [R226+0x9800] ;  /* 0x00980000e248783b */ /* 0x000fee0000000200 */
[----:B------:R-:W-:Y:S01]  /*34a0*/  HMMA.16816.F32.BF16 R96, R8, R46, R24 ;  /* 0x0000002e0860723c */ /* 0x000fe20000041818 */
[----:B------:R-:W3:Y:S07]  /*34b0*/  LDSM.16.M88.4 R24, [R167+0x17100] ;  /* 0x01710000a718783b */ /* 0x000eee0000000200 */
[----:B-1----:R-:W-:Y:S01]  /*34c0*/  HMMA.16816.F32.BF16 R92, R16, R32, R20 ;  /* 0x00000020105c723c */ /* 0x002fe20000041814 */
[----:B------:R-:W1:Y:S07]  /*34d0*/  LDSM.16.M88.4 R20, [R167+0x17900] ;  /* 0x01790000a714783b */ /* 0x000e6e0000000200 */
[C---:B------:R-:W-:Y:S08]  /*34e0*/  HMMA.16816.F32.BF16 R60, R8.reuse, R68, R84 ;  /* 0x00000044083c723c */ /* 0x040ff00000041854 */
[C---:B------:R-:W-:Y:S08]  /*34f0*/  HMMA.16816.F32.BF16 R88, R8.reuse, R70, R88 ;  /* 0x000000460858723c */ /* 0x040ff00000041858 */
[C---:B--2---:R-:W-:Y:S08]  /*3500*/  HMMA.16816.F32.BF16 R68, R8.reuse, R52, R80 ;  /* 0x000000340844723c */ /* 0x044ff00000041850 */
[C---:B------:R-:W-:Y:S08]  /*3510*/  HMMA.16816.F32.BF16 R100, R8.reuse, R54, R76 ;  /* 0x000000360864723c */ /* 0x040ff0000004184c */
[C---:B-----5:R-:W-:Y:S01]  /*3520*/  HMMA.16816.F32.BF16 R112, R8.reuse, R48, R56 ;  /* 0x000000300870723c */ /* 0x060fe20000041838 */
[----:B------:R-:W-:Y:S07]  /*3530*/  LDSM.16.M88.4 R56, [R226+0xb800] ;  /* 0x00b80000e238783b */ /* 0x000fee0000000200 */
[C---:B------:R-:W-:Y:S08]  /*3540*/  HMMA.16816.F32.BF16 R108, R8.reuse, R50, R40 ;  /* 0x00000032086c723c */ /* 0x040ff00000041828 */
[----:B------:R-:W-:Y:S01]  /*3550*/  HMMA.16816.F32.BF16 R104, R8, R44, R36 ;  /* 0x0000002c0868723c */ /* 0x000fe20000041824 */
[----:B------:R-:W-:Y:S04]  /*3560*/  LDSM.16.M88.4 R8, [R223+0x24100] ;  /* 0x02410000df08783b */ /* 0x000fe80000000200 */
[----:B------:R-:W2:Y:S03]  /*3570*/  LDSM.16.M88.4 R36, [R226+0x9000] ;  /* 0x00900000e224783b */ /* 0x000ea60000000200 */
[C---:B------:R-:W-:Y:S01]  /*3580*/  HMMA.16816.F32.BF16 R84, R16.reuse, R34, R12 ;  /* 0x000000221054723c */ /* 0x040fe2000004180c */
[----:B------:R-:W4:Y:S07]  /*3590*/  LDSM.16.M88.4 R12, [R225+0x24100] ;  /* 0x02410000e10c783b */ /* 0x000f2e0000000200 */
[C---:B------:R-:W-:Y:S01]  /*35a0*/  HMMA.16816.F32.BF16 R52, R16.reuse, R116, R60 ;  /* 0x000000741034723c */ /* 0x040fe2000004183c */
[----:B------:R-:W5:Y:S07]  /*35b0*/  LDSM.16.M88.4 R60, [R226+0xb000] ;  /* 0x00b00000e23c783b */ /* 0x000f6e0000000200 */
[C---:B------:R-:W-:Y:S08]  /*35c0*/  HMMA.16816.F32.BF16 R80, R16.reuse, R124, R28 ;  /* 0x0000007c1050723c */ /* 0x040ff0000004181c */
[C---:B---3--:R-:W-:Y:S08]  /*35d0*/  HMMA.16816.F32.BF16 R32, R16.reuse, R24, R112 ;  /* 0x000000181020723c */ /* 0x048ff00000041870 */
[C---:B------:R-:W-:Y:S08]  /*35e0*/  HMMA.16816.F32.BF16 R28, R16.reuse, R26, R108 ;  /* 0x0000001a101c723c */ /* 0x040ff0000004186c */
[C---:B-1----:R-:W-:Y:S08]  /*35f0*/  HMMA.16816.F32.BF16 R24, R16.reuse, R20, R104 ;  /* 0x000000141018723c */ /* 0x042ff00000041868 */
[C---:B------:R-:W-:Y:S01]  /*3600*/  HMMA.16816.F32.BF16 R76, R16.reuse, R126, R64 ;  /* 0x0000007e104c723c */ /* 0x040fe20000041840 */
[----:B------:R-:W1:Y:S07]  /*3610*/  LDSM.16.M88.4 R64, [R226+0xa800] ;  /* 0x00a80000e240783b */ /* 0x000e6e0000000200 */
[C---:B------:R-:W-:Y:S08]  /*3620*/  HMMA.16816.F32.BF16 R20, R16.reuse, R22, R96 ;  /* 0x000000161014723c */ /* 0x040ff00000041860 */
[C---:B------:R-:W-:Y:S08]  /*3630*/  HMMA.16816.F32.BF16 R48, R16.reuse, R118, R88 ;  /* 0x000000761030723c */ /* 0x040ff00000041858 */
[C---:B------:R-:W-:Y:S01]  /*3640*/  HMMA.16816.F32.BF16 R44, R16.reuse, R120, R68 ;  /* 0x00000078102c723c */ /* 0x040fe20000041844 */
[----:B------:R-:W3:Y:S07]  /*3650*/  LDSM.16.M88.4 R68, [R226+0xa000] ;  /* 0x00a00000e244783b */ /* 0x000eee0000000200 */
[----:B------:R-:W-:Y:S08]  /*3660*/  HMMA.16816.F32.BF16 R40, R16, R122, R100 ;  /* 0x0000007a1028723c */ /* 0x000ff00000041864 */
[C---:B--2---:R-:W-:Y:S08]  /*3670*/  HMMA.16816.F32.BF16 R16, R8.reuse, R36, R92 ;  /* 0x000000240810723c */ /* 0x044ff0000004185c */
[C---:B------:R-:W-:Y:S01]  /*3680*/  HMMA.16816.F32.BF16 R88, R8.reuse, R58, R20 ;  /* 0x0000003a0858723c */ /* 0x040fe20000041814 */
[----:B------:R-:W2:Y:S07]  /*3690*/  LDSM.16.M88.4 R20, [R221+0x16900] ;  /* 0x01690000dd14783b */ /* 0x000eae0000000200 */
[----:B------:R-:W-:Y:S08]  /*36a0*/  HMMA.16816.F32.BF16 R36, R8, R38, R84 ;  /* 0x000000260824723c */ /* 0x000ff00000041854 */
[----:B----4-:R-:W-:Y:S01]  /*36b0*/  HMMA.16816.F32.BF16 R84, R12, R136, R16 ;  /* 0x000000880c54723c */ /* 0x010fe20000041810 */
[----:B------:R-:W4:Y:S07]  /*36c0*/  LDSM.16.M88.4 R16, [R221+0x17100] ;  /* 0x01710000dd10783b */ /* 0x000f2e0000000200 */
[C---:B-----5:R-:W-:Y:S01]  /*36d0*/  HMMA.16816.F32.BF16 R104, R8.reuse, R62, R28 ;  /* 0x0000003e0868723c */ /* 0x060fe2000004181c */
[----:B------:R-:W5:Y:S07]  /*36e0*/  LDSM.16.M88.4 R28, [R221+0x17900] ;  /* 0x01790000dd1c783b */ /* 0x000f6e0000000200 */
[C---:B-1----:R-:W-:Y:S08]  /*36f0*/  HMMA.16816.F32.BF16 R120, R8.reuse, R64, R44 ;  /* 0x000000400878723c */ /* 0x042ff0000004182c */
[C---:B------:R-:W-:Y:S01]  /*3700*/  HMMA.16816.F32.BF16 R116, R8.reuse, R66, R40 ;  /* 0x000000420874723c */ /* 0x040fe20000041828 */
[----:B------:R-:W-:Y:S07]  /*3710*/  LDSM.16.M88.4 R64, [R220+0xb000] ;  /* 0x00b00000dc40783b */ /* 0x000fee0000000200 */
[C---:B------:R-:W-:Y:S01]  /*3720*/  HMMA.16816.F32.BF16 R112, R8.reuse, R60, R32 ;  /* 0x0000003c0870723c */ /* 0x040fe20000041820 */
[----:B------:R-:W-:Y:S07]  /*3730*/  LDSM.16.M88.4 R60, [R220+0xb800] ;  /* 0x00b80000dc3c783b */ /* 0x000fee0000000200 */
[C---:B------:R-:W-:Y:S01]  /*3740*/  HMMA.16816.F32.BF16 R100, R8.reuse, R72, R80 ;  /* 0x000000480864723c */ /* 0x040fe20000041850 */
[----:B------:R-:W-:Y:S07]  /*3750*/  LDSM.16.M88.4 R80, [R220+0x9000] ;  /* 0x00900000dc50783b */ /* 0x000fee0000000200 */
[C---:B------:R-:W-:Y:S01]  /*3760*/  HMMA.16816.F32.BF16 R108, R8.reuse, R74, R76 ;  /* 0x0000004a086c723c */ /* 0x040fe2000004184c */
[----:B------:R-:W-:Y:S04]  /*3770*/  LDSM.16.M88.4 R76, [R220+0x9800] ;  /* 0x00980000dc4c783b */ /* 0x000fe80000000200 */
[----:B------:R-:W-:Y:S03]  /*3780*/  LDSM.16.M88.4 R72, [R220+0xa000] ;  /* 0x00a00000dc48783b */ /* 0x000fe60000000200 */
[C---:B---3--:R-:W-:Y:S08]  /*3790*/  HMMA.16816.F32.BF16 R96, R8.reuse, R68, R52 ;  /* 0x000000440860723c */ /* 0x048ff00000041834 */
[C---:B------:R-:W-:Y:S01]  /*37a0*/  HMMA.16816.F32.BF16 R124, R8.reuse, R70, R48 ;  /* 0x00000046087c723c */ /* 0x040fe20000041830 */
[----:B------:R-:W-:Y:S07]  /*37b0*/  LDSM.16.M88.4 R68, [R220+0xa800] ;  /* 0x00a80000dc44783b */ /* 0x000fee0000000200 */
[----:B------:R-:W-:Y:S01]  /*37c0*/  HMMA.16816.F32.BF16 R92, R8, R56, R24 ;  /* 0x00000038085c723c */ /* 0x000fe20000041818 */
[----:B------:R-:W1:Y:S01]  /*37d0*/  LDSM.16.M88.4 R8, [R224+0x24100] ;  /* 0x02410000e008783b */ /* 0x000e620000000200 */
[----:B------:R-:W-:-:S06]  /*37e0*/  DEPBAR.LE SB0, 0x0 ;  /* 0x000080000000791a */ /* 0x000fcc0000000000 */
[C---:B------:R-:W-:Y:S08]  /*37f0*/  HMMA.16816.F32.BF16 R56, R12.reuse, R138, R36 ;  /* 0x0000008a0c38723c */ /* 0x040ff00000041824 */
[C---:B--2---:R-:W-:Y:S08]  /*3800*/  HMMA.16816.F32.BF16 R36, R12.reuse, R20, R120 ;  /* 0x000000140c24723c */ /* 0x044ff00000041878 */
[C---:B------:R-:W-:Y:S08]  /*3810*/  HMMA.16816.F32.BF16 R32, R12.reuse, R22, R116 ;  /* 0x000000160c20723c */ /* 0x040ff00000041874 */
[C---:B----4-:R-:W-:Y:S08]  /*3820*/  HMMA.16816.F32.BF16 R24, R12.reuse, R16, R112 ;  /* 0x000000100c18723c */ /* 0x050ff00000041870 */
[C---:B------:R-:W-:Y:S08]  /*3830*/  HMMA.16816.F32.BF16 R20, R12.reuse, R18, R104 ;  /* 0x000000120c14723c */ /* 0x040ff00000041868 */
[C---:B------:R-:W-:Y:S08]  /*3840*/  HMMA.16816.F32.BF16 R52, R12.reuse, R128, R100 ;  /* 0x000000800c34723c */ /* 0x040ff00000041864 */
[C---:B------:R-:W-:Y:S08]  /*3850*/  HMMA.16816.F32.BF16 R48, R12.reuse, R130, R108 ;  /* 0x000000820c30723c */ /* 0x040ff0000004186c */
[C---:B------:R-:W-:Y:S08]  /*3860*/  HMMA.16816.F32.BF16 R44, R12.reuse, R132, R96 ;  /* 0x000000840c2c723c */ /* 0x040ff00000041860 */
[C---:B------:R-:W-:Y:S08]  /*3870*/  HMMA.16816.F32.BF16 R40, R12.reuse, R134, R124 ;  /* 0x000000860c28723c */ /* 0x040ff0000004187c */
[C---:B-----5:R-:W-:Y:S08]  /*3880*/  HMMA.16816.F32.BF16 R16, R12.reuse, R28, R92 ;  /* 0x0000001c0c10723c */ /* 0x060ff0000004185c */
[----:B------:R-:W-:Y:S08]  /*3890*/  HMMA.16816.F32.BF16 R12, R12, R30, R88 ;  /* 0x0000001e0c0c723c */ /* 0x000ff00000041858 */
[C---:B-1----:R-:W-:Y:S08]  /*38a0*/  HMMA.16816.F32.BF16 R36, R8.reuse, R68, R36 ;  /* 0x000000440824723c */ /* 0x042ff00000041824 */
[C---:B------:R-:W-:Y:S08]  /*38b0*/  HMMA.16816.F32.BF16 R68, R8.reuse, R70, R32 ;  /* 0x000000460844723c */ /* 0x040ff00000041820 */
[C---:B------:R-:W-:Y:S08]  /*38c0*/  HMMA.16816.F32.BF16 R32, R8.reuse, R64, R24 ;  /* 0x000000400820723c */ /* 0x040ff00000041818 */
[C---:B------:R-:W-:Y:S08]  /*38d0*/  HMMA.16816.F32.BF16 R52, R8.reuse, R76, R52 ;  /* 0x0000004c0834723c */ /* 0x040ff00000041834 */
[C---:B------:R-:W-:Y:S07]  /*38e0*/  HMMA.16816.F32.BF16 R24, R8.reuse, R60, R16 ;  /* 0x0000003c0818723c */ /* 0x040fee0000041810 */
[----:B------:R-:W-:Y:S01]  /*38f0*/  P2R R18, PR, RZ, 0x4 ;  /* 0x00000004ff127803 */ /* 0x000fe20000000000 */
        /* <DEDUP_REMOVED lines=9> */
[----:B------:R-:W-:-:S04]  /*3990*/  IADD3 R0, R149, -0x2, RZ ;  /* 0xfffffffe95007810 */ /* 0x000fc80007ffe0ff */
[----:B------:R-:W-:Y:S01]  /*39a0*/  SHF.R.S32.HI R6, RZ, 0x1f, R0 ;  /* 0x0000001fff067819 */ /* 0x000fe20000011400 */
[----:B------:R-:W-:Y:S02]  /*39b0*/  IMAD R3, R143, R0, RZ ;  /* 0x000000008f037224 */ /* 0x000fe400078e02ff */
[----:B------:R-:W-:-:S04]  /*39c0*/  IMAD.WIDE.U32 R8, R0, R146, R150 ;  /* 0x0000009200087225 */ /* 0x000fc800078e0096 */
[----:B------:R-:W-:Y:S01]  /*39d0*/  IMAD R0, R6, R146, R3 ;  /* 0x0000009206007224 */ /* 0x000fe200078e0203 */
[----:B------:R-:W-:Y:S02]  /*39e0*/  LEA R6, P0, R8, c[0x0][0x1c8], 0x1 ;  /* 0x0000720008067a11 */ /* 0x000fe400078008ff */
[C---:B------:R-:W-:Y:S01]  /*39f0*/  SHF.L.U64.HI R3, R144.reuse, 0x6, R148 ;  /* 0x0000000690037819 */ /* 0x040fe20000010294 */
[----:B------:R-:W-:Y:S02]  /*3a00*/  IMAD.IADD R0, R9, 0x1, R0 ;  /* 0x0000000109007824 */ /* 0x000fe400078e0200 */
[----:B------:R-:W-:-:S03]  /*3a10*/  IMAD.SHL.U32 R9, R144, 0x40, RZ ;  /* 0x0000004090097824 */ /* 0x000fc600078e00ff */
        /* <DEDUP_REMOVED lines=26> */
.L_x_711:
[----:B------:R-:W-:Y:S01]  /*3bc0*/  LOP3.LUT R0, R142, 0xffffffe0, RZ, 0xc0, !PT ;  /* 0xffffffe08e007812 */ /* 0x000fe200078ec0ff */
[----:B-1----:R-:W-:Y:S01]  /*3bd0*/  IMAD.IADD R6, R141, 0x1, R140 ;  /* 0x000000018d067824 */ /* 0x002fe200078e028c */
[----:B------:R-:W-:Y:S01]  /*3be0*/  STL [R1+0x54], R224 ;  /* 0x000054e001007387 */ /* 0x000fe20000100800 */
[----:B------:R-:W-:-:S02]  /*3bf0*/  IMAD.SHL.U32 R216, R5, 0x2, RZ ;  /* 0x0000000205d87824 */ /* 0x000fc400078e00ff */
[----:B------:R-:W-:Y:S01]  /*3c00*/  IMAD.IADD R0, R145, 0x1, -R0 ;  /* 0x0000000191007824 */ /* 0x000fe200078e0a00 */
[----:B------:R1:W-:Y:S01]  /*3c10*/  STL [R1+0x50], R223 ;  /* 0x000050df01007387 */ /* 0x0003e20000100800 */
[----:B------:R-:W-:Y:S01]  /*3c20*/  IMAD R217, R4, 0x2, R216 ;  /* 0x0000000204d97824 */ /* 0x000fe200078e02d8 */
[C---:B------:R-:W-:Y:S02]  /*3c30*/  LEA R219, R2.reuse, R216, 0x1 ;  /* 0x000000d802db7211 */ /* 0x040fe400078e08ff */
[----:B------:R-:W-:Y:S01]  /*3c40*/  SHF.R.S32.HI R3, RZ, 0x1f, R0 ;  /* 0x0000001fff037819 */ /* 0x000fe20000011400 */
[----:B------:R-:W-:Y:S01]  /*3c50*/  STL [R1+0x4c], R222 ;  /* 0x00004cde01007387 */ /* 0x000fe20000100800 */
[----:B------:R-:W-:Y:S02]  /*3c60*/  IMAD R218, R2, 0x2, R217 ;  /* 0x0000000202da7824 */ /* 0x000fe400078e02d9 */
[----:B------:R-:W-:Y:S01]  /*3c70*/  LEA.HI R3, R3, R0, RZ, 0x2 ;  /* 0x0000000003037211 */ /* 0x000fe200078f10ff */
[----:B------:R-:W-:Y:S03]  /*3c80*/  STL [R1+0x48], R221 ;  /* 0x000048dd01007387 */ /* 0x000fe60000100800 */
[----:B------:R-:W-:Y:S01]  /*3c90*/  LOP3.LUT R3, R3, 0x7ffffffc, RZ, 0xc0, !PT ;  /* 0x7ffffffc03037812 */ /* 0x000fe200078ec0ff */
[----:B------:R-:W-:Y:S03]  /*3ca0*/  STL [R1+0x44], R220 ;  /* 0x000044dc01007387 */ /* 0x000fe60000100800 */
[----:B------:R-:W-:Y:S01]  /*3cb0*/  IADD3 R0, R0, -R3, RZ ;  /* 0x8000000300007210 */ /* 0x000fe20007ffe0ff */
[----:B------:R-:W-:Y:S04]  /*3cc0*/  STL [R1+0x40], R167 ;  /* 0x000040a701007387 */ /* 0x000fe80000100800 */
[----:B------:R-:W-:Y:S01]  /*3cd0*/  IMAD R0, R0, -0x2, R6 ;  /* 0xfffffffe00007824 */ /* 0x000fe200078e0206 */
[----:B------:R-:W-:Y:S04]  /*3ce0*/  LDSM.16.MT88.4 R72, [R219+0x3100] ;  /* 0x00310000db48783b */ /* 0x000fe80000004200 */
[C---:B------:R-:W-:Y:S01]  /*3cf0*/  ISETP.GT.AND P0, PT, R0.reuse, RZ, PT ;  /* 0x000000ff0000720c */ /* 0x040fe20003f04270 */
[----:B------:R-:W-:Y:S01]  /*3d00*/  LDSM.16.MT88.4 R88, [R216+0x6100] ;  /* 0x00610000d858783b */ /* 0x000fe20000004200 */
[----:B------:R-:W-:-:S02]  /*3d10*/  ISETP.GT.AND P1, PT, R0, 0x1, PT ;  /* 0x000000010000780c */ /* 0x000fc40003f24270 */
[----:B------:R-:W-:Y:S01]  /*3d20*/  FSEL R14, R86, -INF , P0 ;  /* 0xff800000560e7808 */ /* 0x000fe20000000000 */
[----:B------:R-:W-:Y:S01]  /*3d30*/  LDSM.16.MT88.4 R80, [R218+0x3100] ;  /* 0x00310000da50783b */ /* 0x000fe20000004200 */
[----:B------:R-:W-:Y:S02]  /*3d40*/  FSEL R7, R84, -INF , P0 ;  /* 0xff80000054077808 */ /* 0x000fe40000000000 */
[C---:B------:R-:W-:Y:S01]  /*3d50*/  ISETP.GT.AND P0, PT, R0.reuse, 0x8, PT ;  /* 0x000000080000780c */ /* 0x040fe20003f04270 */
[----:B------:R-:W-:Y:S01]  /*3d60*/  LDSM.16.MT88.4 R92, [R219+0x6100] ;  /* 0x00610000db5c783b */ /* 0x000fe20000004200 */
[----:B------:R-:W-:Y:S02]  /*3d70*/  FSEL R8, R85, -INF , P1 ;  /* 0xff80000055087808 */ /* 0x000fe40000800000 */
[----:B------:R-:W-:Y:S01]  /*3d80*/  FSEL R15, R87, -INF , P1 ;  /* 0xff800000570f7808 */ /* 0x000fe20000800000 */
[----:B------:R-:W0:Y:S01]  /*3d90*/  LDGDEPBAR ;  /* 0x00000000000079af */ /* 0x000e220000000000 */
[----:B------:R-:W-:-:S02]  /*3da0*/  ISETP.GT.AND P1, PT, R0, 0x9, PT ;  /* 0x000000090000780c */ /* 0x000fc40003f24270 */
[----:B------:R-:W-:Y:S01]  /*3db0*/  FSEL R9, R56, -INF , P0 ;  /* 0xff80000038097808 */ /* 0x000fe20000000000 */
[----:B------:R-:W-:Y:S01]  /*3dc0*/  LDSM.16.MT88.4 R84, [R216+0x3900] ;  /* 0x00390000d854783b */ /* 0x000fe20000004200 */
        /* <DEDUP_REMOVED lines=20> */
[----:B------:R-:W-:Y:S02]  /*3f10*/  ISETP.GT.AND P0, PT, R0, 0x20, PT ;  /* 0x000000200000780c */ /* 0x000fe40003f04270 */
        /* <DEDUP_REMOVED lines=19> */
[C---:B------:R-:W-:Y:S02]  /*4050*/  ISETP.GT.AND P0, PT, R0.reuse, 0x30, PT ;  /* 0x000000300000780c */ /* 0x040fe40003f04270 */
[----:B------:R-:W-:Y:S02]  /*4060*/  FSEL R104, R41, -INF , P1 ;  /* 0xff80000029687808 */ /* 0x000fe40000800000 */
[----:B------:R-:W-:Y:S02]  /*4070*/  FMNMX.FTZ R3, R105, R3, !PT ;  /* 0x0000000369037209 */ /* 0x000fe40007810000 */
[----:B------:R-:W-:Y:S02]  /*4080*/  FMNMX.FTZ R6, R21, R6, !PT ;  /* 0x0000000615067209 */ /* 0x000fe40007810000 */
[----:B------:R-:W-:Y:S02]  /*4090*/  ISETP.GT.AND P2, PT, R0, 0x31, PT ;  /* 0x000000310000780c */ /* 0x000fe40003f44270 */
[----:B------:R-:W-:-:S02]  /*40a0*/  FSEL R205, R36, -INF , P0 ;  /* 0xff80000024cd7808 */ /* 0x000fc40000000000 */
[----:B------:R-:W-:Y:S02]  /*40b0*/  FMNMX.FTZ R3, R104, R3, !PT ;  /* 0x0000000368037209 */ /* 0x000fe40007810000 */
[----:B------:R-:W-:Y:S02]  /*40c0*/  FMNMX.FTZ R6, R28, R6, !PT ;  /* 0x000000061c067209 */ /* 0x000fe40007810000 */
[----:B------:R-:W-:Y:S02]  /*40d0*/  FSEL R115, R43, -INF , P1 ;  /* 0xff8000002b737808 */ /* 0x000fe40000800000 */
[----:B------:R-:W-:Y:S01]  /*40e0*/  ISETP.GT.AND P1, PT, R0, 0x38, PT ;  /* 0x000000380000780c */ /* 0x000fe20003f24270 */
[----:B------:R-:W-:Y:S01]  /*40f0*/  LDSM.16.MT88.4 R40, [R216+0x900] ;  /* 0x00090000d828783b */ /* 0x000fe20000004200 */
[----:B------:R-:W-:Y:S02]  /*4100*/  FSEL R204, R37, -INF , P2 ;  /* 0xff80000025cc7808 */ /* 0x000fe40001000000 */
[----:B------:R-:W-:-:S02]  /*4110*/  FMNMX.FTZ R3, R205, R3, !PT ;  /* 0x00000003cd037209 */ /* 0x000fc40007810000 */
[----:B------:R-:W-:Y:S02]  /*4120*/  FMNMX.FTZ R6, R29, R6, !PT ;  /* 0x000000061d067209 */ /* 0x000fe40007810000 */
[----:B------:R-:W-:Y:S02]  /*4130*/  FSEL R206, R38, -INF , P0 ;  /* 0xff80000026ce7808 */ /* 0x000fe40000000000 */
[----:B------:R-:W-:Y:S02]  /*4140*/  ISETP.GT.AND P0, PT, R0, 0x39, PT ;  /* 0x000000390000780c */ /* 0x000fe40003f04270 */
        /* <DEDUP_REMOVED lines=15> */
[----:B------:R-:W-:-:S02]  /*4240*/  FSEL R212, R33, -INF , P0 ;  /* 0xff80000021d47808 */ /* 0x000fc40000000000 */
[C---:B------:R-:W-:Y:S02]  /*4250*/  ISETP.GT.AND P1, PT, R0.reuse, 0x48, PT ;  /* 0x000000480000780c */ /* 0x040fe40003f24270 */
        /* <DEDUP_REMOVED lines=15> */
[----:B------:R-:W-:Y:S01]  /*4350*/  FSEL R101, R24, -INF , P1 ;  /* 0xff80000018657808 */ /* 0x000fe20000800000 */
[----:B------:R-:W-:Y:S01]  /*4360*/  IMAD.MOV.U32 R2, RZ, RZ, R50 ;  /* 0x000000ffff027224 */ /* 0x000fe200078e0032 */
[----:B------:R-:W-:Y:S02]  /*4370*/  FMNMX.FTZ R3, R211, R3, !PT ;  /* 0x00000003d3037209 */ /* 0x000fe40007810000 */
[----:B------:R-:W-:-:S02]  /*4380*/  FSEL R207, R39, -INF , P2 ;  /* 0xff80000027cf7808 */ /* 0x000fc40001000000 */
[----:B------:R-:W-:Y:S01]  /*4390*/  FMNMX.FTZ R6, R206, R6, !PT ;  /* 0x00000006ce067209 */ /* 0x000fe20007810000 */
[----:B------:R-:W-:Y:S01]  /*43a0*/  LDSM.16.MT88.4 R36, [R217+0x900] ;  /* 0x00090000d924783b */ /* 0x000fe20000004200 */
[----:B------:R-:W-:Y:S02]  /*43b0*/  FSEL R116, R26, -INF , P1 ;  /* 0xff8000001a747808 */ /* 0x000fe40000800000 */
[----:B------:R-:W-:Y:S02]  /*43c0*/  FSEL R98, R27, -INF , P0 ;  /* 0xff8000001b627808 */ /* 0x000fe40000000000 */
[----:B------:R-:W-:Y:S02]  /*43d0*/  FSEL R109, R25, -INF , P0 ;  /* 0xff800000196d7808 */ /* 0x000fe40000000000 */
[----:B------:R-:W-:Y:S01]  /*43e0*/  ISETP.GT.AND P1, PT, R0, 0x58, PT ;  /* 0x000000580000780c */ /* 0x000fe20003f24270 */
[----:B------:R-:W-:Y:S01]  /*43f0*/  LDSM.16.MT88.4 R24, [R217+0x100] ;  /* 0x00010000d918783b */ /* 0x000fe20000004200 */
[----:B------:R-:W-:-:S02]  /*4400*/  FMNMX.FTZ R3, R101, R3, !PT ;  /* 0x0000000365037209 */ /* 0x000fc40007810000 */
[----:B------:R-:W-:Y:S02]  /*4410*/  ISETP.GT.AND P0, PT, R0, 0x59, PT ;  /* 0x000000590000780c */ /* 0x000fe40003f04270 */
[----:B------:R-:W-:Y:S02]  /*4420*/  FMNMX.FTZ R0, R207, R6, !PT ;  /* 0x00000006cf007209 */ /* 0x000fe40007810000 */
[----:B------:R-:W-:Y:S02]  /*4430*/  FSEL R120, R60, -INF , P1 ;  /* 0xff8000003c787808 */ /* 0x000fe40000800000 */
[----:B------:R-:W-:Y:S02]  /*4440*/  FMNMX.FTZ R164, R109, R3, !PT ;  /* 0x000000036da47209 */ /* 0x000fe40007810000 */
[----:B------:R-:W-:Y:S02]  /*4450*/  FMNMX.FTZ R0, R208, R0, !PT ;  /* 0x00000000d0007209 */ /* 0x000fe40007810000 */
[----:B------:R-:W-:-:S02]  /*4460*/  FSEL R111, R61, -INF , P0 ;  /* 0xff8000003d6f7808 */ /* 0x000fc40000000000 */
[----:B------:R-:W-:Y:S02]  /*4470*/  FMNMX.FTZ R164, R120, R164, !PT ;  /* 0x000000a478a47209 */ /* 0x000fe40007810000 */
[----:B------:R-:W-:Y:S02]  /*4480*/  FMNMX.FTZ R0, R209, R0, !PT ;  /* 0x00000000d1007209 */ /* 0x000fe40007810000 */
[----:B------:R-:W-:Y:S02]  /*4490*/  FMNMX.FTZ R164, R111, R164, !PT ;  /* 0x000000a46fa47209 */ /* 0x000fe40007810000 */
[----:B------:R-:W-:Y:S02]  /*44a0*/  FMNMX.FTZ R0, R102, R0, !PT ;  /* 0x0000000066007209 */ /* 0x000fe40007810000 */
[----:B------:R-:W-:Y:S01]  /*44b0*/  FSEL R110, R62, -INF , P1 ;  /* 0xff8000003e6e7808 */ /* 0x000fe20000800000 */
[----:B------:R-:W2:Y:S01]  /*44c0*/  SHFL.BFLY PT, R3, R164, 0x2, 0x1f ;  /* 0x0c401f00a4037f89 */ /* 0x000ea200000e0000 */
[----:B------:R-:W-:-:S02]  /*44d0*/  FMNMX.FTZ R0, R108, R0, !PT ;  /* 0x000000006c007209 */ /* 0x000fc40007810000 */
[----:B-1----:R-:W-:Y:S02]  /*44e0*/  FSEL R223, R63, -INF , P0 ;  /* 0xff8000003fdf7808 */ /* 0x002fe40000000000 */
[----:B------:R-:W-:Y:S01]  /*44f0*/  FMNMX.FTZ R0, R250, R0, !PT ;  /* 0x00000000fa007209 */ /* 0x000fe20007810000 */
[----:B------:R-:W-:Y:S01]  /*4500*/  LDSM.16.MT88.4 R60, [R219+0x3900] ;  /* 0x00390000db3c783b */ /* 0x000fe20000004200 */
[----:B------:R-:W-:Y:S02]  /*4510*/  ISETP.NE.AND P2, PT, R18, RZ, PT ;  /* 0x000000ff1200720c */ /* 0x000fe40003f45270 */
[----:B------:R-:W-:Y:S01]  /*4520*/  FMNMX.FTZ R0, R50, R0, !PT ;  /* 0x0000000032007209 */ /* 0x000fe20007810000 */
[----:B------:R-:W-:Y:S03]  /*4530*/  LDSM.16.MT88.4 R16, [R216+0x100] ;  /* 0x00010000d810783b */ /* 0x000fe60000004200 */
[----:B------:R-:W-:-:S04]  /*4540*/  FMNMX.FTZ R0, R116, R0, !PT ;  /* 0x0000000074007209 */ /* 0x000fc80007810000 */
[----:B------:R-:W-:-:S04]  /*4550*/  FMNMX.FTZ R0, R98, R0, !PT ;  /* 0x0000000062007209 */ /* 0x000fc80007810000 */
[----:B------:R-:W-:Y:S02]  /*4560*/  FMNMX.FTZ R0, R110, R0, !PT ;  /* 0x000000006e007209 */ /* 0x000fe40007810000 */
[----:B--2---:R-:W-:Y:S02]  /*4570*/  FMNMX.FTZ R164, R164, R3, !PT ;  /* 0x00000003a4a47209 */ /* 0x004fe40007810000 */
[----:B------:R-:W-:-:S03]  /*4580*/  FMNMX.FTZ R3, R223, R0, !PT ;  /* 0x00000000df037209 */ /* 0x000fc60007810000 */
[----:B------:R-:W1:Y:S04]  /*4590*/  SHFL.BFLY PT, R0, R164, 0x1, 0x1f ;  /* 0x0c201f00a4007f89 */ /* 0x000e6800000e0000 */
[----:B------:R-:W2:Y:S01]  /*45a0*/  SHFL.BFLY PT, R6, R3, 0x2, 0x1f ;  /* 0x0c401f0003067f89 */ /* 0x000ea200000e0000 */
[----:B-1----:R-:W-:Y:S02]  /*45b0*/  FMNMX.FTZ R164, R164, R0, !PT ;  /* 0x00000000a4a47209 */ /* 0x002fe40007810000 */
[----:B--2---:R-:W-:-:S03]  /*45c0*/  FMNMX.FTZ R3, R3, R6, !PT ;  /* 0x0000000603037209 */ /* 0x004fc60007810000 */
[C---:B------:R-:W-:Y:S01]  /*45d0*/  FMUL.FTZ R12, R164.reuse, c[0x0][0x2d0] ;  /* 0x0000b400a40c7a20 */ /* 0x040fe20000410000 */
[----:B------:R-:W-:Y:S01]  /*45e0*/  FSETP.NEU.FTZ.AND P0, PT, R164, -INF , PT ;  /* 0xff800000a400780b */ /* 0x000fe20003f1d000 */
[----:B------:R-:W1:Y:S03]  /*45f0*/  SHFL.BFLY PT, R6, R3, 0x1, 0x1f ;  /* 0x0c201f0003067f89 */ /* 0x000e6600000e0000 */
[----:B------:R-:W-:-:S05]  /*4600*/  FSEL R12, R12, RZ, P0 ;  /* 0x000000ff0c0c7208 */ /* 0x000fca0000000000 */
[----:B------:R-:W-:-:S04]  /*4610*/  FFMA.FTZ R0, R7, c[0x0][0x2d0], -R12 ;  /* 0x0000b40007007a23 */ /* 0x000fc8000001080c */
[----:B------:R2:W-:Y:S01]  /*4620*/  MUFU.EX2 R252, R0 ;  /* 0x0000000000fc7308 */ /* 0x0005e20000000800 */
[----:B-1----:R-:W-:Y:S01]  /*4630*/  FMNMX.FTZ R3, R3, R6, !PT ;  /* 0x0000000603037209 */ /* 0x002fe20007810000 */
[--C-:B------:R-:W-:Y:S02]  /*4640*/  FFMA.FTZ R6, R11, c[0x0][0x2d0], -R12.reuse ;  /* 0x0000b4000b067a23 */ /* 0x100fe4000001080c */
[----:B--2---:R-:W-:Y:S01]  /*4650*/  FFMA.FTZ R0, R8, c[0x0][0x2d0], -R12 ;  /* 0x0000b40008007a23 */ /* 0x004fe2000001080c */
[----:B------:R-:W-:-:S03]  /*4660*/  FSETP.NEU.FTZ.AND P0, PT, R3, -INF , PT ;  /* 0xff8000000300780b */ /* 0x000fc60003f1d000 */
[----:B------:R1:W-:Y:S08]  /*4670*/  MUFU.EX2 R97, R6 ;  /* 0x0000000600617308 */ /* 0x0003f00000000800 */
[----:B------:R2:W3:Y:S01]  /*4680*/  MUFU.EX2 R215, R0 ;  /* 0x0000000000d77308 */ /* 0x0004e20000000800 */
[----:B-1----:R-:W-:Y:S02]  /*4690*/  FFMA.FTZ R6, R13, c[0x0][0x2d0], -R12 ;  /* 0x0000b4000d067a23 */ /* 0x002fe4000001080c */
[----:B------:R-:W-:-:S05]  /*46a0*/  IMAD.MOV.U32 R13, RZ, RZ, R109 ;  /* 0x000000ffff0d7224 */ /* 0x000fca00078e006d */
[----:B------:R-:W-:Y:S01]  /*46b0*/  MUFU.EX2 R214, R6 ;  /* 0x0000000600d67308 */ /* 0x000fe20000000800 */
[----:B--2---:R-:W-:Y:S01]  /*46c0*/  FFMA.FTZ R0, R9, c[0x0][0x2d0], -R12 ;  /* 0x0000b40009007a23 */ /* 0x004fe2000001080c */
[----:B---3--:R-:W-:-:S06]  /*46d0*/  F2FP.BF16.PACK_AB R8, R215, R252 ;  /* 0x000000fcd708723e */ /* 0x008fcc00000010ff */
[----:B------:R1:W-:Y:S02]  /*46e0*/  MUFU.EX2 R167, R0 ;  /* 0x0000000000a77308 */ /* 0x0003e40000000800 */
[----:B-1----:R-:W-:-:S06]  /*46f0*/  FFMA.FTZ R0, R10, c[0x0][0x2d0], -R12 ;  /* 0x0000b4000a007a23 */ /* 0x002fcc000001080c */
[----:B------:R1:W2:Y:S02]  /*4700*/  MUFU.EX2 R117, R0 ;  /* 0x0000000000757308 */ /* 0x0002a40000000800 */
[----:B-1----:R-:W-:Y:S01]  /*4710*/  FMUL.FTZ R0, R3, c[0x0][0x2d0] ;  /* 0x0000b40003007a20 */ /* 0x002fe20000410000 */
[----:B--2---:R-:W-:-:S04]  /*4720*/  F2FP.BF16.PACK_AB R10, R117, R167 ;  /* 0x000000a7750a723e */ /* 0x004fc800000010ff */
[----:B------:R-:W-:-:S05]  /*4730*/  FSEL R0, R0, RZ, P0 ;  /* 0x000000ff00007208 */ /* 0x000fca0000000000 */
[--C-:B------:R-:W-:Y:S02]  /*4740*/  FFMA.FTZ R5, R14, c[0x0][0x2d0], -R0.reuse ;  /* 0x0000b4000e057a23 */ /* 0x100fe40000010800 */
[--C-:B------:R-:W-:Y:S02]  /*4750*/  FFMA.FTZ R4, R21, c[0x0][0x2d0], -R0.reuse ;  /* 0x0000b40015047a23 */ /* 0x100fe40000010800 */
[----:B------:R1:W-:Y:S08]  /*4760*/  MUFU.EX2 R14, R5 ;  /* 0x00000005000e7308 */ /* 0x0003f00000000800 */
[----:B------:R2:W-:Y:S01]  /*4770*/  MUFU.EX2 R96, R4 ;  /* 0x0000000400607308 */ /* 0x0005e20000000800 */
[----:B-1----:R-:W-:-:S07]  /*4780*/  FFMA.FTZ R5, R15, c[0x0][0x2d0], -R0 ;  /* 0x0000b4000f057a23 */ /* 0x002fce0000010800 */
[----:B------:R1:W3:Y:S01]  /*4790*/  MUFU.EX2 R220, R5 ;  /* 0x0000000500dc7308 */ /* 0x0002e20000000800 */
[----:B--2---:R-:W-:-:S07]  /*47a0*/  FFMA.FTZ R4, R22, c[0x0][0x2d0], -R12 ;  /* 0x0000b40016047a23 */ /* 0x004fce000001080c */
[----:B------:R2:W-:Y:S01]  /*47b0*/  MUFU.EX2 R224, R4 ;  /* 0x0000000400e07308 */ /* 0x0005e20000000800 */
[----:B-1----:R-:W-:Y:S01]  /*47c0*/  FFMA.FTZ R5, R20, c[0x0][0x2d0], -R0 ;  /* 0x0000b40014057a23 */ /* 0x002fe20000010800 */
[----:B---3--:R-:W-:-:S06]  /*47d0*/  F2FP.BF16.PACK_AB R9, R220, R14 ;  /* 0x0000000edc09723e */ /* 0x008fcc00000010ff */
[----:B------:R-:W1:Y:S01]  /*47e0*/  MUFU.EX2 R99, R5 ;  /* 0x0000000500637308 */ /* 0x000e620000000800 */
[----:B--2---:R-:W-:-:S07]  /*47f0*/  FFMA.FTZ R4, R23, c[0x0][0x2d0], -R12 ;  /* 0x0000b40017047a23 */ /* 0x004fce000001080c */
[----:B------:R2:W3:Y:S01]  /*4800*/  MUFU.EX2 R15, R4 ;  /* 0x00000004000f7308 */ /* 0x0004e20000000800 */
[----:B-1----:R-:W-:-:S07]  /*4810*/  F2FP.BF16.PACK_AB R11, R96, R99 ;  /* 0x00000063600b723e */ /* 0x002fce00000010ff */
[----:B------:R-:W-:Y:S01]  /*4820*/  HMMA.16816.F32.BF16 R32, R8, R16, RZ ;  /* 0x000000100820723c */ /* 0x000fe200000418ff */
[----:B--2---:R-:W-:Y:S01]  /*4830*/  FFMA.FTZ R4, R28, c[0x0][0x2d0], -R0 ;  /* 0x0000b4001c047a23 */ /* 0x004fe20000010800 */
[----:B---3--:R-:W-:-:S03]  /*4840*/  F2FP.BF16.PACK_AB R6, R15, R224 ;  /* 0x000000e00f06723e */ /* 0x008fc600000010ff */
[----:B------:R1:W-:Y:S03]  /*4850*/  MUFU.EX2 R103, R4 ;  /* 0x0000000400677308 */ /* 0x0003e60000000800 */
        /* <DEDUP_REMOVED lines=16> */
[----:B------:R-:W-:Y:S01]  /*4960*/  HMMA.16816.F32.BF16 R180, R4, R38, R16 ;  /* 0x0000002604b4723c */ /* 0x000fe20000041810 */
[----:B------:R-:W2:Y:S07]  /*4970*/  LDSM.16.MT88.4 R36, [R216+0x3100] ;  /* 0x00310000d824783b */ /* 0x000eae0000004200 */
[----:B------:R-:W-:Y:S01]  /*4980*/  HMMA.16816.F32.BF16 R28, R8, R44, RZ ;  /* 0x0000002c081c723c */ /* 0x000fe200000418ff */
[----:B------:R-:W3:Y:S07]  /*4990*/  LDSM.16.MT88.4 R44, [R217+0x3100] ;  /* 0x00310000d92c783b */ /* 0x000eee0000004200 */
[----:B------:R-:W-:Y:S01]  /*49a0*/  HMMA.16816.F32.BF16 R200, R4, R40, R32 ;  /* 0x0000002804c8723c */ /* 0x000fe20000041820 */
[----:B------:R-:W4:Y:S07]  /*49b0*/  LDSM.16.MT88.4 R32, [R218+0x900] ;  /* 0x00090000da20783b */ /* 0x000f2e0000004200 */
[C---:B-1----:R-:W-:Y:S08]  /*49c0*/  HMMA.16816.F32.BF16 R16, R8.reuse, R50, RZ ;  /* 0x000000320810723c */ /* 0x042ff000000418ff */
[----:B------:R-:W-:Y:S08]  /*49d0*/  HMMA.16816.F32.BF16 R20, R8, R48, RZ ;  /* 0x000000300814723c */ /* 0x000ff000000418ff */
[C---:B------:R-:W-:Y:S08]  /*49e0*/  HMMA.16816.F32.BF16 R172, R4.reuse, R52, R28 ;  /* 0x0000003404ac723c */ /* 0x040ff0000004181c */
[----:B------:R-:W-:Y:S08]  /*49f0*/  HMMA.16816.F32.BF16 R192, R4, R54, R24 ;  /* 0x0000003604c0723c */ /* 0x000ff00000041818 */
[C---:B--2---:R-:W-:Y:S08]  /*4a00*/  HMMA.16816.F32.BF16 R52, R8.reuse, R36, RZ ;  /* 0x000000240834723c */ /* 0x044ff000000418ff */
[C---:B------:R-:W-:Y:S08]  /*4a10*/  HMMA.16816.F32.BF16 R48, R8.reuse, R38, RZ ;  /* 0x000000260830723c */ /* 0x040ff000000418ff */
[C---:B---3--:R-:W-:Y:S08]  /*4a20*/  HMMA.16816.F32.BF16 R36, R8.reuse, R46, RZ ;  /* 0x0000002e0824723c */ /* 0x048ff000000418ff */
[C---:B------:R-:W-:Y:S08]  /*4a30*/  HMMA.16816.F32.BF16 R28, R8.reuse, R74, RZ ;  /* 0x0000004a081c723c */ /* 0x040ff000000418ff */
[----:B------:R-:W-:Y:S08]  /*4a40*/  HMMA.16816.F32.BF16 R40, R8, R44, RZ ;  /* 0x0000002c0828723c */ /* 0x000ff000000418ff */
[C---:B----4-:R-:W-:Y:S08]  /*4a50*/  HMMA.16816.F32.BF16 R176, R4.reuse, R34, R16 ;  /* 0x0000002204b0723c */ /* 0x050ff00000041810 */
[----:B------:R-:W-:Y:S08]  /*4a60*/  HMMA.16816.F32.BF16 R184, R4, R32, R20 ;  /* 0x0000002004b8723c */ /* 0x000ff00000041814 */
[C---:B------:R-:W-:Y:S08]  /*4a70*/  HMMA.16816.F32.BF16 R16, R8.reuse, R88, RZ ;  /* 0x000000580810723c */ /* 0x040ff000000418ff */
[C---:B------:R-:W-:Y:S08]  /*4a80*/  HMMA.16816.F32.BF16 R24, R8.reuse, R80, RZ ;  /* 0x000000500818723c */ /* 0x040ff000000418ff */
[----:B------:R-:W-:Y:S01]  /*4a90*/  HMMA.16816.F32.BF16 R20, R8, R82, RZ ;  /* 0x000000520814723c */ /* 0x000fe200000418ff */
[----:B------:R-:W-:Y:S07]  /*4aa0*/  LDSM.16.MT88.4 R80, [R218+0x6900] ;  /* 0x00690000da50783b */ /* 0x000fee0000004200 */
[C---:B------:R-:W-:Y:S01]  /*4ab0*/  HMMA.16816.F32.BF16 R128, R4.reuse, R66, R36 ;  /* 0x000000420480723c */ /* 0x040fe20000041824 */
[----:B------:R-:W1:Y:S07]  /*4ac0*/  LDSM.16.MT88.4 R36, [R216+0x9100] ;  /* 0x00910000d824783b */ /* 0x000e6e0000004200 */
[C---:B------:R-:W-:Y:S01]  /*4ad0*/  HMMA.16816.F32.BF16 R168, R4.reuse, R62, R28 ;  /* 0x0000003e04a8723c */ /* 0x040fe2000004181c */
[----:B------:R-:W2:Y:S07]  /*4ae0*/  LDSM.16.MT88.4 R28, [R218+0x6100] ;  /* 0x00610000da1c783b */ /* 0x000eae0000004200 */
[----:B------:R-:W-:Y:S01]  /*4af0*/  HMMA.16816.F32.BF16 R144, R4, R84, R52 ;  /* 0x000000540490723c */ /* 0x000fe20000041834 */
[----:B------:R-:W-:Y:S06]  /*4b00*/  LDSM.16.MT88.4 R52, [R219+0x9100] ;  /* 0x00910000db34783b */ /* 0x000fec0000004200 */
[----:B------:R-:W-:Y:S01]  /*4b10*/  MOV R85, R117 ;  /* 0x0000007500557202 */ /* 0x000fe20000000f00 */
[----:B------:R-:W-:Y:S01]  /*4b20*/  IMAD.MOV.U32 R84, RZ, RZ, R116 ;  /* 0x000000ffff547224 */ /* 0x000fe200078e0074 */
[----:B------:R-:W-:Y:S01]  /*4b30*/  HMMA.16816.F32.BF16 R44, R8, R90, RZ ;  /* 0x0000005a082c723c */ /* 0x000fe200000418ff */
[----:B------:R-:W-:Y:S07]  /*4b40*/  LDSM.16.MT88.4 R88, [R217+0x6900] ;  /* 0x00690000d958783b */ /* 0x000fee0000004200 */
[C---:B------:R-:W-:Y:S01]  /*4b50*/  HMMA.16816.F32.BF16 R116, R4.reuse, R86, R48 ;  /* 0x000000560474723c */ /* 0x040fe20000041830 */
[----:B------:R-:W3:Y:S06]  /*4b60*/  LDSM.16.MT88.4 R48, [R219+0x6900] ;  /* 0x00690000db30783b */ /* 0x000eec0000004200 */
[----:B------:R-:W-:Y:S01]  /*4b70*/  IMAD.MOV.U32 R87, RZ, RZ, R120 ;  /* 0x000000ffff577224 */ /* 0x000fe200078e0078 */
[----:B------:R-:W-:Y:S01]  /*4b80*/  HMMA.16816.F32.BF16 R124, R4, R64, R40 ;  /* 0x00000040047c723c */ /* 0x000fe20000041828 */
[----:B------:R-:W4:Y:S01]  /*4b90*/  LDSM.16.MT88.4 R40, [R217+0x9100] ;  /* 0x00910000d928783b */ /* 0x000f220000004200 */
[----:B------:R-:W-:-:S03]  /*4ba0*/  MOV R86, R111 ;  /* 0x0000006f00567202 */ /* 0x000fc60000000f00 */
[----:B------:R-:W1:Y:S03]  /*4bb0*/  LDSM.16.MT88.4 R64, [R218+0x9100] ;  /* 0x00910000da40783b */ /* 0x000e660000004200 */
[----:B------:R-:W-:Y:S01]  /*4bc0*/  HMMA.16816.F32.BF16 R32, R8, R72, RZ ;  /* 0x000000480820723c */ /* 0x000fe200000418ff */
[----:B------:R-:W-:Y:S07]  /*4bd0*/  LDSM.16.MT88.4 R72, [R217+0x9900] ;  /* 0x00990000d948783b */ /* 0x000fee0000004200 */
[C---:B------:R-:W-:Y:S08]  /*4be0*/  HMMA.16816.F32.BF16 R156, R4.reuse, R68, R16 ;  /* 0x00000044049c723c */ /* 0x040ff00000041810 */
[C---:B------:R-:W-:Y:S08]  /*4bf0*/  HMMA.16816.F32.BF16 R148, R4.reuse, R56, R24 ;  /* 0x000000380494723c */ /* 0x040ff00000041818 */
[----:B------:R-:W-:Y:S08]  /*4c00*/  HMMA.16816.F32.BF16 R160, R4, R58, R20 ;  /* 0x0000003a04a0723c */ /* 0x000ff00000041814 */
[C---:B------:R-:W-:Y:S08]  /*4c10*/  HMMA.16816.F32.BF16 R16, R8.reuse, R92, RZ ;  /* 0x0000005c0810723c */ /* 0x040ff000000418ff */
[C---:B------:R-:W-:Y:S08]  /*4c20*/  HMMA.16816.F32.BF16 R24, R8.reuse, R76, RZ ;  /* 0x0000004c0818723c */ /* 0x040ff000000418ff */
[----:B------:R-:W-:Y:S01]  /*4c30*/  HMMA.16816.F32.BF16 R20, R8, R78, RZ ;  /* 0x0000004e0814723c */ /* 0x000fe200000418ff */
[----:B------:R-:W3:Y:S07]  /*4c40*/  LDSM.16.MT88.4 R76, [R216+0x9900] ;  /* 0x00990000d84c783b */ /* 0x000eee0000004200 */
[C---:B------:R-:W-:Y:S01]  /*4c50*/  HMMA.16816.F32.BF16 R152, R4.reuse, R70, R44 ;  /* 0x000000460498723c */ /* 0x040fe2000004182c */
[----:B------:R-:W3:Y:S07]  /*4c60*/  LDSM.16.MT88.4 R68, [R219+0x9900] ;  /* 0x00990000db44783b */ /* 0x000eee0000004200 */
[----:B------:R-:W-:Y:S08]  /*4c70*/  HMMA.16816.F32.BF16 R136, R4, R60, R32 ;  /* 0x0000003c0488723c */ /* 0x000ff00000041820 */
[C---:B-1----:R-:W-:Y:S08]  /*4c80*/  HMMA.16816.F32.BF16 R32, R8.reuse, R36, RZ ;  /* 0x000000240820723c */ /* 0x042ff000000418ff */
[C---:B--2---:R-:W-:Y:S08]  /*4c90*/  HMMA.16816.F32.BF16 R56, R8.reuse, R28, RZ ;  /* 0x0000001c0838723c */ /* 0x044ff000000418ff */
[C---:B------:R-:W-:Y:S08]  /*4ca0*/  HMMA.16816.F32.BF16 R44, R8.reuse, R30, RZ ;  /* 0x0000001e082c723c */ /* 0x040ff000000418ff */
[C---:B------:R-:W-:Y:S08]  /*4cb0*/  HMMA.16816.F32.BF16 R28, R8.reuse, R38, RZ ;  /* 0x00000026081c723c */ /* 0x040ff000000418ff */
[----:B------:R-:W-:Y:S08]  /*4cc0*/  HMMA.16816.F32.BF16 R60, R8, R94, RZ ;  /* 0x0000005e083c723c */ /* 0x000ff000000418ff */
[----:B---3--:R-:W-:Y:S07]  /*4cd0*/  HMMA.16816.F32.BF16 R120, R4, R48, R16 ;  /* 0x000000300478723c */ /* 0x008fee0000041810 */
[----:B------:R-:W-:Y:S01]  /*4ce0*/  IMAD.MOV.U32 R49, RZ, RZ, R100 ;  /* 0x000000ffff317224 */ /* 0x000fe200078e0064 */
[----:B------:R-:W-:Y:S01]  /*4cf0*/  HMMA.16816.F32.BF16 R16, R8, R52, RZ ;  /* 0x000000340810723c */ /* 0x000fe200000418ff */
[----:B------:R-:W-:-:S07]  /*4d00*/  MOV R48, R101 ;  /* 0x0000006500307202 */ /* 0x000fce0000000f00 */
[C---:B------:R-:W-:Y:S07]  /*4d10*/  HMMA.16816.F32.BF16 R140, R4.reuse, R88, R24 ;  /* 0x00000058048c723c */ /* 0x040fee0000041818 */
[----:B------:R-:W-:Y:S01]  /*4d20*/  IMAD.MOV.U32 R89, RZ, RZ, R110 ;  /* 0x000000ffff597224 */ /* 0x000fe200078e006e */
[----:B------:R-:W-:Y:S01]  /*4d30*/  HMMA.16816.F32.BF16 R132, R4, R90, R20 ;  /* 0x0000005a0484723c */ /* 0x000fe20000041814 */
[----:B------:R-:W-:-:S06]  /*4d40*/  MOV R88, R108 ;  /* 0x0000006c00587202 */ /* 0x000fcc0000000f00 */
[----:B------:R-:W-:Y:S01]  /*4d50*/  IMAD.MOV.U32 R90, RZ, RZ, R103 ;  /* 0x000000ffff5a7224 */ /* 0x000fe200078e0067 */
[----:B----4-:R-:W-:Y:S01]  /*4d60*/  HMMA.16816.F32.BF16 R24, R8, R40, RZ ;  /* 0x000000280818723c */ /* 0x010fe200000418ff */
[----:B------:R-:W-:-:S07]  /*4d70*/  IMAD.MOV.U32 R91, RZ, RZ, R102 ;  /* 0x000000ffff5b7224 */ /* 0x000fce00078e0066 */
[C---:B------:R-:W-:Y:S08]  /*4d80*/  HMMA.16816.F32.BF16 R20, R8.reuse, R42, RZ ;  /* 0x0000002a0814723c */ /* 0x040ff000000418ff */
[C---:B------:R-:W-:Y:S08]  /*4d90*/  HMMA.16816.F32.BF16 R36, R8.reuse, R54, RZ ;  /* 0x000000360824723c */ /* 0x040ff000000418ff */
[C---:B------:R-:W-:Y:S07]  /*4da0*/  HMMA.16816.F32.BF16 R52, R8.reuse, R64, RZ ;  /* 0x000000400834723c */ /* 0x040fee00000418ff */
[----:B------:R-:W-:Y:S01]  /*4db0*/  IMAD.MOV.U32 R65, RZ, RZ, R99 ;  /* 0x000000ffff417224 */ /* 0x000fe200078e0063 */
[----:B------:R-:W-:Y:S01]  /*4dc0*/  HMMA.16816.F32.BF16 R40, R8, R66, RZ ;  /* 0x000000420828723c */ /* 0x000fe200000418ff */
[----:B------:R-:W1:Y:S07]  /*4dd0*/  LDSM.16.MT88.4 R8, [R218+0x9900] ;  /* 0x00990000da08783b */ /* 0x000e6e0000004200 */
[C---:B------:R-:W-:Y:S07]  /*4de0*/  HMMA.16816.F32.BF16 R92, R4.reuse, R76, R32 ;  /* 0x0000004c045c723c */ /* 0x040fee0000041820 */
        /* <DEDUP_REMOVED lines=8> */
[----:B------:R-:W-:-:S04]  /*4e70*/  IMAD.MOV.U32 R50, RZ, RZ, R96 ;  /* 0x000000ffff327224 */ /* 0x000fc800078e0060 */
[----:B------:R-:W-:Y:S01]  /*4e80*/  MOV R31, R49 ;  /* 0x00000031001f7202 */ /* 0x000fe20000000f00 */
[----:B------:R-:W-:Y:S01]  /*4e90*/  IMAD.MOV.U32 R49, RZ, RZ, R2 ;  /* 0x000000ffff317224 */ /* 0x000fe200078e0002 */
[----:B------:R-:W-:Y:S01]  /*4ea0*/  HMMA.16816.F32.BF16 R96, R4, R82, R44 ;  /* 0x000000520460723c */ /* 0x000fe2000004182c */
[----:B------:R-:W-:Y:S02]  /*4eb0*/  FFMA.FTZ R2, R107, c[0x0][0x2d0], -R12 ;  /* 0x0000b4006b027a23 */ /* 0x000fe4000001080c */
[----:B------:R-:W-:Y:S01]  /*4ec0*/  IMAD.MOV.U32 R30, RZ, RZ, R86 ;  /* 0x000000ffff1e7224 */ /* 0x000fe200078e0056 */
[----:B------:R-:W-:Y:S01]  /*4ed0*/  MOV R86, R15 ;  /* 0x0000000f00567202 */ /* 0x000fe20000000f00 */
[----:B------:R-:W-:-:S03]  /*4ee0*/  IMAD.MOV.U32 R28, RZ, RZ, R65 ;  /* 0x000000ffff1c7224 */ /* 0x000fc600078e0041 */
[----:B------:R-:W-:Y:S01]  /*4ef0*/  HMMA.16816.F32.BF16 R44, R4, R68, R16 ;  /* 0x00000044042c723c */ /* 0x000fe20000041810 */
[----:B------:R-:W2:Y:S01]  /*4f00*/  LDSM.16.MT88.4 R16, [R216+0x1100] ;  /* 0x00110000d810783b */ /* 0x000ea20000004200 */
[----:B------:R-:W-:-:S05]  /*4f10*/  MOV R62, R86 ;  /* 0x00000056003e7202 */ /* 0x000fca0000000f00 */
[----:B------:R-:W-:Y:S01]  /*4f20*/  MOV R69, R252 ;  /* 0x000000fc00457202 */ /* 0x000fe20000000f00 */
[C---:B------:R-:W-:Y:S01]  /*4f30*/  HMMA.16816.F32.BF16 R100, R4.reuse, R80, R56 ;  /* 0x000000500464723c */ /* 0x040fe20000041838 */
[----:B------:R3:W-:Y:S07]  /*4f40*/  MUFU.EX2 R252, R2 ;  /* 0x0000000200fc7308 */ /* 0x0007ee0000000800 */
[C---:B------:R-:W-:Y:S01]  /*4f50*/  HMMA.16816.F32.BF16 R80, R4.reuse, R72, R24 ;  /* 0x000000480450723c */ /* 0x040fe20000041818 */
[----:B------:R-:W-:Y:S07]  /*4f60*/  LDSM.16.MT88.4 R24, [R219+0x1100] ;  /* 0x00110000db18783b */ /* 0x000fee0000004200 */
[----:B------:R-:W-:Y:S01]  /*4f70*/  HMMA.16816.F32.BF16 R72, R4, R74, R20 ;  /* 0x0000004a0448723c */ /* 0x000fe20000041814 */
[----:B---3--:R-:W-:-:S04]  /*4f80*/  FFMA.FTZ R2, R106, c[0x0][0x2d0], -R12 ;  /* 0x0000b4006a027a23 */ /* 0x008fc8000001080c */
[----:B------:R3:W4:Y:S02]  /*4f90*/  MUFU.EX2 R29, R2 ;  /* 0x00000002001d7308 */ /* 0x0007240000000800 */
[----:B------:R-:W-:Y:S01]  /*4fa0*/  IMAD.MOV.U32 R23, RZ, RZ, R48 ;  /* 0x000000ffff177224 */ /* 0x000fe200078e0030 */
[C---:B-1----:R-:W-:Y:S01]  /*4fb0*/  HMMA.16816.F32.BF16 R52, R4.reuse, R8, R52 ;  /* 0x000000080434723c */ /* 0x042fe20000041834 */
[----:B------:R-:W-:Y:S01]  /*4fc0*/  IMAD.MOV.U32 R20, RZ, RZ, R85 ;  /* 0x000000ffff147224 */ /* 0x000fe200078e0055 */
[----:B------:R-:W-:Y:S01]  /*4fd0*/  MOV R21, R84 ;  /* 0x0000005400157202 */ /* 0x000fe20000000f00 */
[----:B------:R-:W-:Y:S02]  /*4fe0*/  IMAD.MOV.U32 R85, RZ, RZ, R250 ;  /* 0x000000ffff557224 */ /* 0x000fe400078e00fa */
[----:B------:R-:W-:Y:S02]  /*4ff0*/  IMAD.MOV.U32 R22, RZ, RZ, R87 ;  /* 0x000000ffff167224 */ /* 0x000fe400078e0057 */
[----:B------:R-:W-:Y:S01]  /*5000*/  IMAD.MOV.U32 R87, RZ, RZ, R14 ;  /* 0x000000ffff577224 */ /* 0x000fe200078e000e */
[----:B------:R-:W-:Y:S01]  /*5010*/  HMMA.16816.F32.BF16 R40, R4, R10, R40 ;  /* 0x0000000a0428723c */ /* 0x000fe20000041828 */
[----:B------:R-:W1:Y:S01]  /*5020*/  LDSM.16.MT88.4 R8, [R217+0x1100] ;  /* 0x00110000d908783b */ /* 0x000e620000004200 */
[----:B------:R-:W-:-:S02]  /*5030*/  IMAD.MOV.U32 R84, RZ, RZ, R224 ;  /* 0x000000ffff547224 */ /* 0x000fc400078e00e0 */
[----:B------:R-:W-:Y:S02]  /*5040*/  IMAD.MOV.U32 R63, RZ, RZ, R87 ;  /* 0x000000ffff3f7224 */ /* 0x000fe400078e0057 */
[--C-:B---3--:R-:W-:Y:S02]  /*5050*/  FFMA.FTZ R2, R105, c[0x0][0x2d0], -R12.reuse ;  /* 0x0000b40069027a23 */ /* 0x108fe4000001080c */
[----:B------:R-:W-:Y:S02]  /*5060*/  HMMA.16816.F32.BF16 R36, R4, R70, R36 ;  /* 0x000000460424723c */ /* 0x000fe40000041824 */
[----:B------:R3:W-:Y:S05]  /*5070*/  MUFU.EX2 R15, R2 ;  /* 0x00000002000f7308 */ /* 0x0007ea0000000800 */
[----:B----4-:R-:W-:Y:S01]  /*5080*/  F2FP.BF16.PACK_AB R4, R29, R252 ;  /* 0x000000fc1d04723e */ /* 0x010fe200000010ff */
[----:B---3--:R-:W-:-:S04]  /*5090*/  FFMA.FTZ R2, R104, c[0x0][0x2d0], -R12 ;  /* 0x0000b40068027a23 */ /* 0x008fc8000001080c */
[----:B------:R3:W-:Y:S02]  /*50a0*/  MUFU.EX2 R48, R2 ;  /* 0x0000000200307308 */ /* 0x0007e40000000800 */
[----:B---3--:R-:W-:-:S06]  /*50b0*/  FFMA.FTZ R2, R112, c[0x0][0x2d0], -R0 ;  /* 0x0000b40070027a23 */ /* 0x008fcc0000010800 */
[----:B------:R3:W-:Y:S02]  /*50c0*/  MUFU.EX2 R250, R2 ;  /* 0x0000000200fa7308 */ /* 0x0007e40000000800 */
[----:B---3--:R-:W-:-:S06]  /*50d0*/  FFMA.FTZ R2, R113, c[0x0][0x2d0], -R0 ;  /* 0x0000b40071027a23 */ /* 0x008fcc0000010800 */
[----:B------:R3:W4:Y:S02]  /*50e0*/  MUFU.EX2 R61, R2 ;  /* 0x00000002003d7308 */ /* 0x0007240000000800 */
[----:B---3--:R-:W-:Y:S01]  /*50f0*/  FFMA.FTZ R2, R114, c[0x0][0x2d0], -R0 ;  /* 0x0000b40072027a23 */ /* 0x008fe20000010800 */
[----:B----4-:R-:W-:-:S05]  /*5100*/  F2FP.BF16.PACK_AB R5, R61, R250 ;  /* 0x000000fa3d05723e */ /* 0x010fca00000010ff */
[----:B------:R3:W-:Y:S02]  /*5110*/  MUFU.EX2 R14, R2 ;  /* 0x00000002000e7308 */ /* 0x0007e40000000800 */
[----:B---3--:R-:W-:-:S06]  /*5120*/  FFMA.FTZ R2, R115, c[0x0][0x2d0], -R0 ;  /* 0x0000b40073027a23 */ /* 0x008fcc0000010800 */
[----:B------:R3:W4:Y:S02]  /*5130*/  MUFU.EX2 R224, R2 ;  /* 0x0000000200e07308 */ /* 0x0007240000000800 */
[----:B---3--:R-:W-:Y:S01]  /*5140*/  IMAD.MOV.U32 R2, RZ, RZ, R48 ;  /* 0x000000ffff027224 */ /* 0x008fe200078e0030 */
[----:B----4-:R-:W-:Y:S01]  /*5150*/  F2FP.BF16.PACK_AB R7, R224, R14 ;  /* 0x0000000ee007723e */ /* 0x010fe200000010ff */
[----:B------:R-:W-:-:S03]  /*5160*/  IMAD.MOV.U32 R48, RZ, RZ, R84 ;  /* 0x000000ffff307224 */ /* 0x000fc600078e0054 */
[----:B------:R-:W-:-:S07]  /*5170*/  F2FP.BF16.PACK_AB R6, R2, R15 ;  /* 0x0000000f0206723e */ /* 0x000fce00000010ff */
[C---:B--2---:R-:W-:Y:S07]  /*5180*/  HMMA.16816.F32.BF16 R56, R4.reuse, R16, R200 ;  /* 0x000000100438723c */ /* 0x044fee00000418c8 */
[----:B------:R-:W-:Y:S01]  /*5190*/  MOV R203, R85 ;  /* 0x0000005500cb7202 */ /* 0x000fe20000000f00 */
[----:B------:R-:W-:Y:S01]  /*51a0*/  HMMA.16816.F32.BF16 R64, R4, R18, R196 ;  /* 0x000000120440723c */ /* 0x000fe200000418c4 */
[----:B------:R-:W2:Y:S01]  /*51b0*/  LDSM.16.MT88.4 R16, [R216+0x4100] ;  /* 0x00410000d810783b */ /* 0x000ea20000004200 */
[----:B------:R-:W-:Y:S01]  /*51c0*/  MOV R202, R33 ;  /* 0x0000002100ca7202 */ /* 0x000fe20000000f00 */
[----:B------:R-:W-:-:S02]  /*51d0*/  IMAD.MOV.U32 R201, RZ, RZ, R34 ;  /* 0x000000ffffc97224 */ /* 0x000fc400078e0022 */
[----:B------:R-:W-:Y:S02]  /*51e0*/  IMAD.MOV.U32 R200, RZ, RZ, R35 ;  /* 0x000000ffffc87224 */ /* 0x000fe400078e0023 */
[----:B------:R-:W-:Y:S01]  /*51f0*/  MOV R196, R50 ;  /* 0x0000003200c47202 */ /* 0x000fe20000000f00 */
[----:B-1----:R-:W-:Y:S01]  /*5200*/  HMMA.16816.F32.BF16 R76, R4, R8, R188 ;  /* 0x00000008044c723c */ /* 0x002fe200000418bc */
[----:B------:R-:W-:Y:S01]  /*5210*/  IMAD.MOV.U32 R197, RZ, RZ, R51 ;  /* 0x000000ffffc57224 */ /* 0x000fe200078e0033 */
[----:B------:R-:W-:Y:S01]  /*5220*/  MOV R199, R61 ;  /* 0x0000003d00c77202 */ /* 0x000fe20000000f00 */
[----:B------:R-:W-:-:S04]  /*5230*/  IMAD.MOV.U32 R198, RZ, RZ, R60 ;  /* 0x000000ffffc67224 */ /* 0x000fc800078e003c */
[----:B------:R-:W-:Y:S01]  /*5240*/  MOV R191, R21 ;  /* 0x0000001500bf7202 */ /* 0x000fe20000000f00 */
[----:B------:R-:W-:Y:S01]  /*5250*/  HMMA.16816.F32.BF16 R84, R4, R10, R180 ;  /* 0x0000000a0454723c */ /* 0x000fe200000418b4 */
[----:B------:R-:W-:Y:S01]  /*5260*/  IMAD.MOV.U32 R190, RZ, RZ, R22 ;  /* 0x000000ffffbe7224 */ /* 0x000fe200078e0016 */
[----:B------:R-:W-:Y:S01]  /*5270*/  LDSM.16.MT88.4 R8, [R217+0x4100] ;  /* 0x00410000d908783b */ /* 0x000fe20000004200 */
[----:B------:R-:W-:Y:S01]  /*5280*/  IMAD.MOV.U32 R189, RZ, RZ, R23 ;  /* 0x000000ffffbd7224 */ /* 0x000fe200078e0017 */
[----:B------:R-:W-:-:S03]  /*5290*/  MOV R188, R28 ;  /* 0x0000001c00bc7202 */ /* 0x000fc60000000f00 */
[----:B------:R-:W-:Y:S02]  /*52a0*/  IMAD.MOV.U32 R182, RZ, RZ, R20 ;  /* 0x000000ffffb67224 */ /* 0x000fe400078e0014 */
[----:B------:R-:W1:Y:S01]  /*52b0*/  LDSM.16.MT88.4 R20, [R218+0x1100] ;  /* 0x00110000da14783b */ /* 0x000e620000004200 */
[----:B------:R-:W-:Y:S02]  /*52c0*/  IMAD.MOV.U32 R183, RZ, RZ, R69 ;  /* 0x000000ffffb77224 */ /* 0x000fe400078e0045 */
[----:B------:R-:W-:Y:S01]  /*52d0*/  IMAD.MOV.U32 R180, RZ, RZ, R32 ;  /* 0x000000ffffb47224 */ /* 0x000fe200078e0020 */
[----:B------:R-:W-:Y:S01]  /*52e0*/  HMMA.16816.F32.BF16 R68, R4, R24, R172 ;  /* 0x000000180444723c */ /* 0x000fe200000418ac */
[----:B------:R-:W3:Y:S01]  /*52f0*/  LDSM.16.MT88.4 R32, [R219+0x4100] ;  /* 0x00410000db20783b */ /* 0x000ee20000004200 */
[----:B------:R-:W-:-:S05]  /*5300*/  IMAD.MOV.U32 R181, RZ, RZ, R29 ;  /* 0x000000ffffb57224 */ /* 0x000fca00078e001d */
[----:B------:R-:W-:Y:S01]  /*5310*/  MOV R175, R48 ;  /* 0x0000003000af7202 */ /* 0x000fe20000000f00 */
[----:B------:R-:W-:Y:S02]  /*5320*/  IMAD.MOV.U32 R174, RZ, RZ, R49 ;  /* 0x000000ffffae7224 */ /* 0x000fe400078e0031 */
[----:B------:R-:W-:Y:S01]  /*5330*/  IMAD.MOV.U32 R172, RZ, RZ, R62 ;  /* 0x000000ffffac7224 */ /* 0x000fe200078e003e */
[----:B--2---:R-:W-:Y:S01]  /*5340*/  HMMA.16816.F32.BF16 R112, R4, R16, R144 ;  /* 0x000000100470723c */ /* 0x004fe20000041890 */
[----:B------:R-:W-:-:S07]  /*5350*/  IMAD.MOV.U32 R173, RZ, RZ, R63 ;  /* 0x000000ffffad7224 */ /* 0x000fce00078e003f */
[C---:B------:R-:W-:Y:S01]  /*5360*/  HMMA.16816.F32.BF16 R116, R4.reuse, R18, R116 ;  /* 0x000000120474723c */ /* 0x040fe20000041874 */
[----:B------:R-:W2:Y:S07]  /*5370*/  LDSM.16.MT88.4 R16, [R216+0x7100] ;  /* 0x00710000d810783b */ /* 0x000eae0000004200 */
        /* <DEDUP_REMOVED lines=8> */
[C---:B---3--:R-:W-:Y:S07]  /*5400*/  HMMA.16816.F32.BF16 R144, R4.reuse, R34, R168 ;  /* 0x000000220490723c */ /* 0x048fee00000418a8 */
[----:B------:R-:W-:Y:S01]  /*5410*/  MOV R168, R196 ;  /* 0x000000c400a87202 */ /* 0x000fe20000000f00 */
[----:B--2---:R-:W-:Y:S01]  /*5420*/  HMMA.16816.F32.BF16 R192, R4, R16, R156 ;  /* 0x0000001004c0723c */ /* 0x004fe2000004189c */
[----:B------:R-:W-:Y:S01]  /*5430*/  IMAD.MOV.U32 R169, RZ, RZ, R197 ;  /* 0x000000ffffa97224 */ /* 0x000fe200078e00c5 */
[----:B------:R-:W-:Y:S01]  /*5440*/  MOV R171, R199 ;  /* 0x000000c700ab7202 */ /* 0x000fe20000000f00 */
[----:B------:R-:W-:-:S02]  /*5450*/  IMAD.MOV.U32 R170, RZ, RZ, R198 ;  /* 0x000000ffffaa7224 */ /* 0x000fc400078e00c6 */
[----:B------:R-:W-:Y:S02]  /*5460*/  IMAD.MOV.U32 R35, RZ, RZ, R172 ;  /* 0x000000ffff237224 */ /* 0x000fe400078e00ac */
[----:B------:R-:W-:Y:S01]  /*5470*/  IMAD.MOV.U32 R156, RZ, RZ, R188 ;  /* 0x000000ffff9c7224 */ /* 0x000fe200078e00bc */
[----:B------:R-:W-:Y:S01]  /*5480*/  MOV R157, R189 ;  /* 0x000000bd009d7202 */ /* 0x000fe20000000f00 */
[----:B------:R-:W-:Y:S01]  /*5490*/  IMAD.MOV.U32 R158, RZ, RZ, R190 ;  /* 0x000000ffff9e7224 */ /* 0x000fe200078e00be */
[----:B-1----:R-:W-:Y:S01]  /*54a0*/  HMMA.16816.F32.BF16 R196, R4, R22, R160 ;  /* 0x0000001604c4723c */ /* 0x002fe200000418a0 */
[----:B------:R-:W-:Y:S02]  /*54b0*/  IMAD.MOV.U32 R159, RZ, RZ, R191 ;  /* 0x000000ffff9f7224 */ /* 0x000fe400078e00bf */
[----:B------:R-:W-:-:S04]  /*54c0*/  IMAD.MOV.U32 R34, RZ, RZ, R173 ;  /* 0x000000ffff227224 */ /* 0x000fc800078e00ad */
[----:B------:R-:W-:Y:S01]  /*54d0*/  MOV R162, R180 ;  /* 0x000000b400a27202 */ /* 0x000fe20000000f00 */
[C---:B------:R-:W-:Y:S01]  /*54e0*/  HMMA.16816.F32.BF16 R188, R4.reuse, R18, R152 ;  /* 0x0000001204bc723c */ /* 0x040fe20000041898 */
[----:B------:R-:W-:Y:S01]  /*54f0*/  IMAD.MOV.U32 R163, RZ, RZ, R181 ;  /* 0x000000ffffa37224 */ /* 0x000fe200078e00b5 */
[----:B------:R-:W-:Y:S01]  /*5500*/  LDSM.16.MT88.4 R16, [R216+0xa100] ;  /* 0x00a10000d810783b */ /* 0x000fe20000004200 */
[----:B------:R-:W-:Y:S02]  /*5510*/  IMAD.MOV.U32 R160, RZ, RZ, R174 ;  /* 0x000000ffffa07224 */ /* 0x000fe400078e00ae */
[----:B------:R-:W-:Y:S02]  /*5520*/  IMAD.MOV.U32 R161, RZ, RZ, R175 ;  /* 0x000000ffffa17224 */ /* 0x000fe400078e00af */
[----:B------:R-:W-:Y:S01]  /*5530*/  MOV R154, R182 ;  /* 0x000000b6009a7202 */ /* 0x000fe20000000f00 */
[----:B------:R-:W-:Y:S01]  /*5540*/  IMAD.MOV.U32 R155, RZ, RZ, R183 ;  /* 0x000000ffff9b7224 */ /* 0x000fe200078e00b7 */
[C---:B------:R-:W-:Y:S07]  /*5550*/  HMMA.16816.F32.BF16 R136, R4.reuse, R32, R136 ;  /* 0x000000200488723c */ /* 0x040fee0000041888 */
[----:B------:R-:W-:Y:S01]  /*5560*/  IMAD.MOV.U32 R33, RZ, RZ, R30 ;  /* 0x000000ffff217224 */ /* 0x000fe200078e001e */
[----:B----4-:R-:W-:Y:S01]  /*5570*/  HMMA.16816.F32.BF16 R184, R4, R8, R140 ;  /* 0x0000000804b8723c */ /* 0x010fe2000004188c */
[----:B------:R-:W-:-:S02]  /*5580*/  MOV R32, R31 ;  /* 0x0000001f00207202 */ /* 0x000fc40000000f00 */
[----:B------:R-:W1:Y:S05]  /*5590*/  LDSM.16.MT88.4 R28, [R219+0x7100] ;  /* 0x00710000db1c783b */ /* 0x000e6a0000004200 */
[C---:B------:R-:W-:Y:S01]  /*55a0*/  HMMA.16816.F32.BF16 R180, R4.reuse, R10, R132 ;  /* 0x0000000a04b4723c */ /* 0x040fe20000041884 */
[----:B------:R-:W2:Y:S07]  /*55b0*/  LDSM.16.MT88.4 R8, [R217+0xa100] ;  /* 0x00a10000d908783b */ /* 0x000eae0000004200 */
[C---:B------:R-:W-:Y:S01]  /*55c0*/  HMMA.16816.F32.BF16 R148, R4.reuse, R20, R148 ;  /* 0x000000140494723c */ /* 0x040fe20000041894 */
[----:B------:R-:W3:Y:S07]  /*55d0*/  LDSM.16.MT88.4 R20, [R218+0x7100] ;  /* 0x00710000da14783b */ /* 0x000eee0000004200 */
[C---:B-1----:R-:W-:Y:S07]  /*55e0*/  HMMA.16816.F32.BF16 R176, R4.reuse, R28, R120 ;  /* 0x0000001c04b0723c */ /* 0x042fee0000041878 */
[----:B------:R-:W-:Y:S01]  /*55f0*/  IMAD.MOV.U32 R29, RZ, RZ, R159 ;  /* 0x000000ffff1d7224 */ /* 0x000fe200078e009f */
[----:B--2---:R-:W-:Y:S01]  /*5600*/  HMMA.16816.F32.BF16 R140, R4, R8, R80 ;  /* 0x00000008048c723c */ /* 0x004fe20000041850 */
[----:B------:R-:W-:-:S07]  /*5610*/  IMAD.MOV.U32 R28, RZ, RZ, R160 ;  /* 0x000000ffff1c7224 */ /* 0x000fce00078e00a0 */
[C---:B------:R-:W-:Y:S01]  /*5620*/  HMMA.16816.F32.BF16 R132, R4.reuse, R10, R72 ;  /* 0x0000000a0484723c */ /* 0x040fe20000041848 */
[----:B------:R-:W1:Y:S07]  /*5630*/  LDSM.16.MT88.4 R8, [R218+0xa100] ;  /* 0x00a10000da08783b */ /* 0x000e6e0000004200 */
[C---:B------:R-:W-:Y:S07]  /*5640*/  HMMA.16816.F32.BF16 R172, R4.reuse, R30, R108 ;  /* 0x0000001e04ac723c */ /* 0x040fee000004186c */
[----:B------:R-:W-:Y:S01]  /*5650*/  IMAD.MOV.U32 R109, RZ, RZ, R156 ;  /* 0x000000ffff6d7224 */ /* 0x000fe200078e009c */
[----:B------:R-:W-:Y:S01]  /*5660*/  MOV R31, R158 ;  /* 0x0000009e001f7202 */ /* 0x000fe20000000f00 */
[----:B------:R-:W-:Y:S01]  /*5670*/  IMAD.MOV.U32 R108, RZ, RZ, R157 ;  /* 0x000000ffff6c7224 */ /* 0x000fe200078e009d */
[----:B------:R-:W-:Y:S01]  /*5680*/  MOV R110, R155 ;  /* 0x0000009b006e7202 */ /* 0x000fe20000000f00 */
[----:B---3--:R-:W-:Y:S01]  /*5690*/  HMMA.16816.F32.BF16 R156, R4, R20, R100 ;  /* 0x00000014049c723c */ /* 0x008fe20000041864 */
[----:B------:R-:W-:Y:S01]  /*56a0*/  IMAD.MOV.U32 R111, RZ, RZ, R154 ;  /* 0x000000ffff6f7224 */ /* 0x000fe200078e009a */
[----:B------:R-:W-:-:S05]  /*56b0*/  MOV R30, R161 ;  /* 0x000000a1001e7202 */ /* 0x000fca0000000f00 */
[----:B------:R-:W-:Y:S01]  /*56c0*/  MOV R21, R168 ;  /* 0x000000a800157202 */ /* 0x000fe20000000f00 */
[----:B------:R-:W-:Y:S01]  /*56d0*/  IMAD.MOV.U32 R100, RZ, RZ, R169 ;  /* 0x000000ffff647224 */ /* 0x000fe200078e00a9 */
[----:B------:R-:W-:Y:S01]  /*56e0*/  MOV R102, R171 ;  /* 0x000000ab00667202 */ /* 0x000fe20000000f00 */
[----:B------:R-:W-:Y:S01]  /*56f0*/  IMAD.MOV.U32 R101, RZ, RZ, R170 ;  /* 0x000000ffff657224 */ /* 0x000fe200078e00aa */
[----:B------:R-:W-:Y:S01]  /*5700*/  HMMA.16816.F32.BF16 R152, R4, R18, R88 ;  /* 0x000000120498723c */ /* 0x000fe20000041858 */
[----:B------:R-:W-:Y:S02]  /*5710*/  IMAD.MOV.U32 R20, RZ, RZ, R163 ;  /* 0x000000ffff147224 */ /* 0x000fe400078e00a3 */
[----:B------:R-:W-:-:S05]  /*5720*/  IMAD.MOV.U32 R103, RZ, RZ, R162 ;  /* 0x000000ffff677224 */ /* 0x000fca00078e00a2 */
[C---:B------:R-:W-:Y:S07]  /*5730*/  HMMA.16816.F32.BF16 R168, R4.reuse, R22, R96 ;  /* 0x0000001604a8723c */ /* 0x040fee0000041860 */
[----:B------:R-:W-:Y:S01]  /*5740*/  IMAD.MOV.U32 R97, RZ, RZ, R2 ;  /* 0x000000ffff617224 */ /* 0x000fe200078e0002 */
[----:B------:R-:W-:Y:S01]  /*5750*/  MOV R99, R220 ;  /* 0x000000dc00637202 */ /* 0x000fe20000000f00 */
[----:B------:R-:W-:Y:S01]  /*5760*/  FFMA.FTZ R2, R205, c[0x0][0x2d0], -R12 ;  /* 0x0000b400cd027a23 */ /* 0x000fe2000001080c */
[----:B------:R-:W-:Y:S01]  /*5770*/  HMMA.16816.F32.BF16 R160, R4, R16, R92 ;  /* 0x0000001004a0723c */ /* 0x000fe2000004185c */
[----:B------:R-:W-:-:S02]  /*5780*/  IMAD.MOV.U32 R98, RZ, RZ, R13 ;  /* 0x000000ffff627224 */ /* 0x000fc400078e000d */
[----:B------:R2:W-:Y:S04]  /*5790*/  MUFU.EX2 R13, R2 ;  /* 0x00000002000d7308 */ /* 0x0005e80000000800 */
[----:B------:R-:W-:Y:S01]  /*57a0*/  MOV R17, R100 ;  /* 0x0000006400117202 */ /* 0x000fe20000000f00 */
[----:B------:R-:W-:Y:S01]  /*57b0*/  IMAD.MOV.U32 R100, RZ, RZ, R108 ;  /* 0x000000ffff647224 */ /* 0x000fe200078e006c */
[----:B------:R-:W-:Y:S01]  /*57c0*/  HMMA.16816.F32.BF16 R120, R4, R24, R44 ;  /* 0x000000180478723c */ /* 0x000fe2000004182c */
[----:B------:R-:W-:Y:S02]  /*57d0*/  IMAD.MOV.U32 R108, RZ, RZ, R111 ;  /* 0x000000ffff6c7224 */ /* 0x000fe400078e006f */
[----:B------:R-:W-:-:S05]  /*57e0*/  IMAD.MOV.U32 R111, RZ, RZ, R32 ;  /* 0x000000ffff6f7224 */ /* 0x000fca00078e0020 */
[----:B------:R-:W-:Y:S01]  /*57f0*/  HMMA.16816.F32.BF16 R92, R4, R26, R36 ;  /* 0x0000001a045c723c */ /* 0x000fe20000041824 */
[----:B------:R-:W-:Y:S01]  /*5800*/  LDSM.16.MT88.4 R24, [R218+0x1900] ;  /* 0x00190000da18783b */ /* 0x000fe20000004200 */
[----:B--2---:R-:W-:-:S04]  /*5810*/  FFMA.FTZ R2, R204, c[0x0][0x2d0], -R12 ;  /* 0x0000b400cc027a23 */ /* 0x004fc8000001080c */
[----:B------:R2:W-:Y:S02]  /*5820*/  MUFU.EX2 R220, R2 ;  /* 0x0000000200dc7308 */ /* 0x0005e40000000800 */
[----:B-1----:R-:W-:Y:S01]  /*5830*/  HMMA.16816.F32.BF16 R72, R4, R8, R52 ;  /* 0x000000080448723c */ /* 0x002fe20000041834 */
[----:B--2---:R-:W-:-:S05]  /*5840*/  FFMA.FTZ R2, R166, c[0x0][0x2d0], -R12 ;  /* 0x0000b400a6027a23 */ /* 0x004fca000001080c */
[----:B------:R1:W2:Y:S02]  /*5850*/  MUFU.EX2 R96, R2 ;  /* 0x0000000200607308 */ /* 0x0002a40000000800 */
[----:B-1----:R-:W-:Y:S02]  /*5860*/  FFMA.FTZ R2, R165, c[0x0][0x2d0], -R12 ;  /* 0x0000b400a5027a23 */ /* 0x002fe4000001080c */
[----:B------:R-:W-:Y:S02]  /*5870*/  IMAD.MOV.U32 R165, RZ, RZ, R97 ;  /* 0x000000ffffa57224 */ /* 0x000fe400078e0061 */
[----:B------:R-:W-:Y:S02]  /*5880*/  IMAD.MOV.U32 R97, RZ, RZ, R98 ;  /* 0x000000ffff617224 */ /* 0x000fe400078e0062 */
[----:B------:R1:W3:Y:S01]  /*5890*/  MUFU.EX2 R88, R2 ;  /* 0x0000000200587308 */ /* 0x0002e20000000800 */
[----:B------:R-:W-:Y:S01]  /*58a0*/  MOV R98, R99 ;  /* 0x0000006300627202 */ /* 0x000fe20000000f00 */
[----:B------:R-:W-:-:S02]  /*58b0*/  IMAD.MOV.U32 R99, RZ, RZ, R20 ;  /* 0x000000ffff637224 */ /* 0x000fc400078e0014 */
        /* <DEDUP_REMOVED lines=8> */
[----:B------:R-:W-:Y:S02]  /*5940*/  IMAD.MOV.U32 R110, RZ, RZ, R35 ;  /* 0x000000ffff6e7224 */ /* 0x000fe400078e0023 */
[----:B------:R-:W-:-:S02]  /*5950*/  IMAD.MOV.U32 R16, RZ, RZ, R20 ;  /* 0x000000ffff107224 */ /* 0x000fc400078e0014 */
[----:B-1----:R-:W-:Y:S02]  /*5960*/  FFMA.FTZ R2, R206, c[0x0][0x2d0], -R0 ;  /* 0x0000b400ce027a23 */ /* 0x002fe40000010800 */
[----:B------:R-:W-:Y:S01]  /*5970*/  IMAD.MOV.U32 R91, RZ, RZ, R99 ;  /* 0x000000ffff5b7224 */ /* 0x000fe200078e0063 */
[----:B------:R-:W-:Y:S01]  /*5980*/  MOV R83, R16 ;  /* 0x0000001000537202 */ /* 0x000fe20000000f00 */
[----:B------:R1:W-:Y:S01]  /*5990*/  MUFU.EX2 R252, R2 ;  /* 0x0000000200fc7308 */ /* 0x0003e20000000800 */
[----:B------:R-:W-:Y:S02]  /*59a0*/  IMAD.MOV.U32 R99, RZ, RZ, R31 ;  /* 0x000000ffff637224 */ /* 0x000fe400078e001f */
[----:B------:R-:W-:Y:S01]  /*59b0*/  IMAD.MOV.U32 R81, RZ, RZ, R90 ;  /* 0x000000ffff517224 */ /* 0x000fe200078e005a */
[----:B------:R-:W-:Y:S01]  /*59c0*/  MOV R205, R83 ;  /* 0x0000005300cd7202 */ /* 0x000fe20000000f00 */
[----:B------:R-:W-:Y:S02]  /*59d0*/  IMAD.MOV.U32 R31, RZ, RZ, R250 ;  /* 0x000000ffff1f7224 */ /* 0x000fe400078e00fa */
[----:B------:R-:W-:Y:S01]  /*59e0*/  IMAD.MOV.U32 R82, RZ, RZ, R91 ;  /* 0x000000ffff527224 */ /* 0x000fe200078e005b */
[----:B------:R-:W-:Y:S01]  /*59f0*/  MOV R91, R97 ;  /* 0x00000061005b7202 */ /* 0x000fe20000000f00 */
[----:B------:R-:W-:-:S02]  /*5a00*/  IMAD.MOV.U32 R97, RZ, RZ, R99 ;  /* 0x000000ffff617224 */ /* 0x000fc400078e0063 */
[----:B------:R-:W-:Y:S01]  /*5a10*/  IMAD.MOV.U32 R204, RZ, RZ, R82 ;  /* 0x000000ffffcc7224 */ /* 0x000fe200078e0052 */
[----:B------:R-:W-:Y:S01]  /*5a20*/  MOV R166, R91 ;  /* 0x0000005b00a67202 */ /* 0x000fe20000000f00 */
[----:B-1----:R-:W-:Y:S02]  /*5a30*/  FFMA.FTZ R2, R207, c[0x0][0x2d0], -R0 ;  /* 0x0000b400cf027a23 */ /* 0x002fe40000010800 */
[----:B--2---:R-:W-:Y:S02]  /*5a40*/  IMAD.MOV.U32 R207, RZ, RZ, R96 ;  /* 0x000000ffffcf7224 */ /* 0x004fe400078e0060 */
[----:B------:R-:W-:Y:S01]  /*5a50*/  IMAD.MOV.U32 R96, RZ, RZ, R101 ;  /* 0x000000ffff607224 */ /* 0x000fe200078e0065 */
[----:B------:R-:W-:Y:S01]  /*5a60*/  MOV R101, R109 ;  /* 0x0000006d00657202 */ /* 0x000fe20000000f00 */
[----:B------:R1:W2:Y:S01]  /*5a70*/  MUFU.EX2 R250, R2 ;  /* 0x0000000200fa7308 */ /* 0x0002a20000000800 */
[----:B------:R-:W-:Y:S01]  /*5a80*/  MOV R109, R34 ;  /* 0x00000022006d7202 */ /* 0x000fe20000000f00 */
[----:B------:R-:W-:Y:S01]  /*5a90*/  IMAD.MOV.U32 R90, RZ, RZ, R96 ;  /* 0x000000ffff5a7224 */ /* 0x000fe200078e0060 */
[----:B------:R-:W-:Y:S01]  /*5aa0*/  HMMA.16816.F32.BF16 R32, R4, R10, R40 ;  /* 0x0000000a0420723c */ /* 0x000fe20000041828 */
[----:B------:R-:W-:Y:S01]  /*5ab0*/  IMAD.MOV.U32 R96, RZ, RZ, R98 ;  /* 0x000000ffff607224 */ /* 0x000fe200078e0062 */
[----:B------:R-:W-:Y:S01]  /*5ac0*/  MOV R98, R100 ;  /* 0x0000006400627202 */ /* 0x000fe20000000f00 */
[----:B------:R-:W-:Y:S01]  /*5ad0*/  IMAD.MOV.U32 R99, RZ, RZ, R101 ;  /* 0x000000ffff637224 */ /* 0x000fe200078e0065 */
[----:B------:R-:W-:Y:S01]  /*5ae0*/  MOV R101, R30 ;  /* 0x0000001e00657202 */ /* 0x000fe20000000f00 */
[----:B------:R-:W-:Y:S01]  /*5af0*/  IMAD.MOV.U32 R100, RZ, RZ, R102 ;  /* 0x000000ffff647224 */ /* 0x000fe200078e0066 */
[----:B------:R-:W4:Y:S01]  /*5b00*/  LDSM.16.MT88.4 R8, [R219+0x1900] ;  /* 0x00190000db08783b */ /* 0x000f220000004200 */
[----:B------:R-:W-:Y:S01]  /*5b10*/  FFMA.FTZ R4, R208, c[0x0][0x2d0], -R0 ;  /* 0x0000b400d0047a23 */ /* 0x000fe20000010800 */
[----:B---3--:R-:W-:Y:S01]  /*5b20*/  F2FP.BF16.PACK_AB R6, R88, R207 ;  /* 0x000000cf5806723e */ /* 0x008fe200000010ff */
[----:B------:R-:W-:-:S02]  /*5b30*/  IMAD.MOV.U32 R208, RZ, RZ, R21 ;  /* 0x000000ffffd07224 */ /* 0x000fc400078e0015 */
[----:B------:R-:W3:Y:S01]  /*5b40*/  LDSM.16.MT88.4 R20, [R216+0x1900] ;  /* 0x00190000d814783b */ /* 0x000ee20000004200 */
[----:B------:R-:W-:Y:S01]  /*5b50*/  IMAD.MOV.U32 R102, RZ, RZ, R31 ;  /* 0x000000ffff667224 */ /* 0x000fe200078e001f */
[----:B------:R-:W-:Y:S01]  /*5b60*/  MOV R31, R214 ;  /* 0x000000d6001f7202 */ /* 0x000fe20000000f00 */
[----:B-1----:R-:W-:Y:S01]  /*5b70*/  FFMA.FTZ R2, R209, c[0x0][0x2d0], -R0 ;  /* 0x0000b400d1027a23 */ /* 0x002fe20000010800 */
[----:B------:R1:W-:Y:S01]  /*5b80*/  MUFU.EX2 R214, R4 ;  /* 0x0000000400d67308 */ /* 0x0003e20000000800 */
[----:B------:R-:W-:Y:S01]  /*5b90*/  IMAD.MOV.U32 R30, RZ, RZ, R215 ;  /* 0x000000ffff1e7224 */ /* 0x000fe200078e00d7 */
[----:B------:R-:W-:Y:S01]  /*5ba0*/  MOV R209, R89 ;  /* 0x0000005900d17202 */ /* 0x000fe20000000f00 */
[----:B------:R-:W-:Y:S01]  /*5bb0*/  IMAD.MOV.U32 R89, RZ, RZ, R17 ;  /* 0x000000ffff597224 */ /* 0x000fe200078e0011 */
[----:B--2---:R-:W-:Y:S01]  /*5bc0*/  F2FP.BF16.PACK_AB R5, R250, R252 ;  /* 0x000000fcfa05723e */ /* 0x004fe200000010ff */
[----:B------:R-:W2:Y:S01]  /*5bd0*/  LDSM.16.MT88.4 R16, [R217+0x1900] ;  /* 0x00190000d910783b */ /* 0x000ea20000004200 */
[----:B------:R-:W-:-:S02]  /*5be0*/  IMAD.MOV.U32 R91, RZ, RZ, R102 ;  /* 0x000000ffff5b7224 */ /* 0x000fc400078e0066 */
[----:B------:R-:W4:Y:S01]  /*5bf0*/  MUFU.EX2 R215, R2 ;  /* 0x0000000200d77308 */ /* 0x000f220000000800 */
[----:B-1----:R-:W-:Y:S02]  /*5c00*/  F2FP.BF16.PACK_AB R4, R220, R13 ;  /* 0x0000000ddc04723e */ /* 0x002fe400000010ff */
[----:B----4-:R-:W-:Y:S01]  /*5c10*/  F2FP.BF16.PACK_AB R7, R215, R214 ;  /* 0x000000d6d707723e */ /* 0x010fe200000010ff */
[----:B------:R-:W-:-:S06]  /*5c20*/  IMAD.MOV.U32 R2, RZ, RZ, R81 ;  /* 0x000000ffff027224 */ /* 0x000fcc00078e0051 */
[C---:B------:R-:W-:Y:S08]  /*5c30*/  HMMA.16816.F32.BF16 R80, R4.reuse, R8, R68 ;  /* 0x000000080450723c */ /* 0x040ff00000041844 */
[C---:B---3--:R-:W-:Y:S08]  /*5c40*/  HMMA.16816.F32.BF16 R44, R4.reuse, R20, R56 ;  /* 0x00000014042c723c */ /* 0x048ff00000041838 */
[C---:B------:R-:W-:Y:S01]  /*5c50*/  HMMA.16816.F32.BF16 R40, R4.reuse, R22, R64 ;  /* 0x000000160428723c */ /* 0x040fe20000041840 */
[----:B------:R-:W1:Y:S07]  /*5c60*/  LDSM.16.MT88.4 R20, [R216+0x4900] ;  /* 0x00490000d814783b */ /* 0x000e6e0000004200 */
[C---:B--2---:R-:W-:Y:S08]  /*5c70*/  HMMA.16816.F32.BF16 R36, R4.reuse, R16, R76 ;  /* 0x000000100424723c */ /* 0x044ff0000004184c */
[C---:B------:R-:W-:Y:S01]  /*5c80*/  HMMA.16816.F32.BF16 R76, R4.reuse, R10, R60 ;  /* 0x0000000a044c723c */ /* 0x040fe2000004183c */
[----:B------:R-:W2:Y:S07]  /*5c90*/  LDSM.16.MT88.4 R8, [R219+0x4900] ;  /* 0x00490000db08783b */ /* 0x000eae0000004200 */
[C---:B------:R-:W-:Y:S07]  /*5ca0*/  HMMA.16816.F32.BF16 R68, R4.reuse, R24, R48 ;  /* 0x000000180444723c */ /* 0x040fee0000041830 */
[----:B------:R-:W-:Y:S01]  /*5cb0*/  IMAD.MOV.U32 R51, RZ, RZ, R204 ;  /* 0x000000ffff337224 */ /* 0x000fe200078e00cc */
[----:B------:R-:W-:Y:S01]  /*5cc0*/  MOV R49, R88 ;  /* 0x0000005800317202 */ /* 0x000fe20000000f00 */
[----:B------:R-:W-:Y:S01]  /*5cd0*/  IMAD.MOV.U32 R50, RZ, RZ, R205 ;  /* 0x000000ffff327224 */ /* 0x000fe200078e00cd */
[----:B------:R-:W-:Y:S01]  /*5ce0*/  MOV R88, R98 ;  /* 0x0000006200587202 */ /* 0x000fe20000000f00 */
[----:B------:R-:W-:Y:S01]  /*5cf0*/  IMAD.MOV.U32 R48, RZ, RZ, R89 ;  /* 0x000000ffff307224 */ /* 0x000fe200078e0059 */
[C---:B------:R-:W-:Y:S01]  /*5d00*/  HMMA.16816.F32.BF16 R84, R4.reuse, R18, R84 ;  /* 0x000000120454723c */ /* 0x040fe20000041854 */
[----:B------:R-:W-:Y:S01]  /*5d10*/  IMAD.MOV.U32 R205, RZ, RZ, R96 ;  /* 0x000000ffffcd7224 */ /* 0x000fe200078e0060 */
[----:B------:R-:W3:Y:S01]  /*5d20*/  LDSM.16.MT88.4 R16, [R217+0x4900] ;  /* 0x00490000d910783b */ /* 0x000ee20000004200 */
[----:B------:R-:W-:Y:S01]  /*5d30*/  IMAD.MOV.U32 R204, RZ, RZ, R97 ;  /* 0x000000ffffcc7224 */ /* 0x000fe200078e0061 */
[----:B------:R-:W-:Y:S01]  /*5d40*/  MOV R97, R31 ;  /* 0x0000001f00617202 */ /* 0x000fe20000000f00 */
[----:B------:R-:W-:Y:S01]  /*5d50*/  IMAD.MOV.U32 R89, RZ, RZ, R99 ;  /* 0x000000ffff597224 */ /* 0x000fe200078e0063 */
[----:B------:R-:W-:Y:S01]  /*5d60*/  MOV R24, R101 ;  /* 0x0000006500187202 */ /* 0x000fe20000000f00 */
[----:B------:R-:W-:Y:S01]  /*5d70*/  IMAD.MOV.U32 R96, RZ, RZ, R30 ;  /* 0x000000ffff607224 */ /* 0x000fe200078e001e */
[----:B-1----:R-:W-:Y:S01]  /*5d80*/  HMMA.16816.F32.BF16 R60, R4, R20, R112 ;  /* 0x00000014043c723c */ /* 0x002fe20000041870 */
[----:B------:R-:W-:-:S02]  /*5d90*/  IMAD.MOV.U32 R98, RZ, RZ, R28 ;  /* 0x000000ffff627224 */ /* 0x000fc400078e001c */
[----:B------:R-:W-:Y:S02]  /*5da0*/  IMAD.MOV.U32 R99, RZ, RZ, R29 ;  /* 0x000000ffff637224 */ /* 0x000fe400078e001d */
[----:B------:R-:W1:Y:S01]  /*5db0*/  LDSM.16.MT88.4 R28, [R218+0x4900] ;  /* 0x00490000da1c783b */ /* 0x000e620000004200 */
[----:B------:R-:W-:Y:S02]  /*5dc0*/  IMAD.MOV.U32 R25, RZ, RZ, R90 ;  /* 0x000000ffff197224 */ /* 0x000fe400078e005a */
[C---:B------:R-:W-:Y:S01]  /*5dd0*/  HMMA.16816.F32.BF16 R56, R4.reuse, R22, R116 ;  /* 0x000000160438723c */ /* 0x040fe20000041874 */
[----:B------:R-:W4:Y:S01]  /*5de0*/  LDSM.16.MT88.4 R20, [R216+0x7900] ;  /* 0x00790000d814783b */ /* 0x000f220000004200 */
[----:B------:R-:W-:Y:S02]  /*5df0*/  IMAD.MOV.U32 R90, RZ, RZ, R100 ;  /* 0x000000ffff5a7224 */ /* 0x000fe400078e0064 */
[----:B------:R-:W-:Y:S02]  /*5e00*/  IMAD.MOV.U32 R206, RZ, RZ, R204 ;  /* 0x000000ffffce7224 */ /* 0x000fe400078e00cc */
[----:B------:R-:W-:Y:S01]  /*5e10*/  IMAD.MOV.U32 R204, RZ, RZ, R89 ;  /* 0x000000ffffcc7224 */ /* 0x000fe200078e0059 */
[----:B------:R-:W-:Y:S01]  /*5e20*/  MOV R89, R108 ;  /* 0x0000006c00597202 */ /* 0x000fe20000000f00 */
[C---:B--2---:R-:W-:Y:S07]  /*5e30*/  HMMA.16816.F32.BF16 R112, R4.reuse, R8, R136 ;  /* 0x000000080470723c */ /* 0x044fee0000041888 */
[----:B------:R-:W-:Y:S01]  /*5e40*/  IMAD.MOV.U32 R139, RZ, RZ, R166 ;  /* 0x000000ffff8b7224 */ /* 0x000fe200078e00a6 */
[----:B------:R-:W-:Y:S01]  /*5e50*/  HMMA.16816.F32.BF16 R64, R4, R26, R104 ;  /* 0x0000001a0440723c */ /* 0x000fe20000041868 */
[----:B------:R-:W-:Y:S01]  /*5e60*/  MOV R166, R88 ;  /* 0x0000005800a67202 */ /* 0x000fe20000000f00 */
[----:B------:R-:W-:Y:S01]  /*5e70*/  IMAD.MOV.U32 R88, RZ, RZ, R90 ;  /* 0x000000ffff587224 */ /* 0x000fe200078e005a */
[----:B------:R-:W-:Y:S01]  /*5e80*/  MOV R138, R110 ;  /* 0x0000006e008a7202 */ /* 0x000fe20000000f00 */
[----:B------:R-:W-:-:S02]  /*5e90*/  IMAD.MOV.U32 R90, RZ, RZ, R109 ;  /* 0x000000ffff5a7224 */ /* 0x000fc400078e006d */
[----:B------:R-:W-:Y:S01]  /*5ea0*/  IMAD.MOV.U32 R137, RZ, RZ, R111 ;  /* 0x000000ffff897224 */ /* 0x000fe200078e006f */
[----:B------:R-:W-:Y:S01]  /*5eb0*/  MOV R107, R103 ;  /* 0x00000067006b7202 */ /* 0x000fe20000000f00 */
[----:B------:R-:W-:Y:S01]  /*5ec0*/  HMMA.16816.F32.BF16 R116, R4, R10, R144 ;  /* 0x0000000a0474723c */ /* 0x000fe20000041890 */
[----:B------:R-:W2:Y:S01]  /*5ed0*/  LDSM.16.MT88.4 R8, [R219+0x7900] ;  /* 0x00790000db08783b */ /* 0x000ea20000004200 */
[----:B------:R-:W-:Y:S01]  /*5ee0*/  IMAD.MOV.U32 R136, RZ, RZ, R204 ;  /* 0x000000ffff887224 */ /* 0x000fe200078e00cc */
[----:B------:R-:W-:-:S04]  /*5ef0*/  MOV R204, R90 ;  /* 0x0000005a00cc7202 */ /* 0x000fc80000000f00 */
[----:B------:R-:W-:Y:S01]  /*5f00*/  MOV R146, R98 ;  /* 0x0000006200927202 */ /* 0x000fe20000000f00 */
        /* <DEDUP_REMOVED lines=8> */
[----:B-1----:R-:W-:Y:S01]  /*5f90*/  HMMA.16816.F32.BF16 R108, R4, R28, R148 ;  /* 0x0000001c046c723c */ /* 0x002fe20000041894 */
[----:B------:R-:W-:Y:S01]  /*5fa0*/  MOV R131, R88 ;  /* 0x0000005800837202 */ /* 0x000fe20000000f00 */
[----:B------:R-:W-:Y:S01]  /*5fb0*/  IMAD.MOV.U32 R128, RZ, RZ, R48 ;  /* 0x000000ffff807224 */ /* 0x000fe200078e0030 */
[----:B------:R-:W-:-:S04]  /*5fc0*/  MOV R129, R25 ;  /* 0x0000001900817202 */ /* 0x000fc80000000f00 */
[----:B------:R-:W-:Y:S01]  /*5fd0*/  MOV R151, R107 ;  /* 0x0000006b00977202 */ /* 0x000fe20000000f00 */
[C---:B------:R-:W-:Y:S01]  /*5fe0*/  HMMA.16816.F32.BF16 R52, R4.reuse, R16, R124 ;  /* 0x000000100434723c */ /* 0x040fe2000004187c */
[----:B------:R-:W-:Y:S01]  /*5ff0*/  IMAD.MOV.U32 R150, RZ, RZ, R24 ;  /* 0x000000ffff967224 */ /* 0x000fe200078e0018 */
[----:B------:R-:W1:Y:S01]  /*6000*/  LDSM.16.MT88.4 R16, [R217+0x7900] ;  /* 0x00790000d910783b */ /* 0x000e620000004200 */
[----:B------:R-:W-:Y:S01]  /*6010*/  IMAD.MOV.U32 R28, RZ, RZ, R2 ;  /* 0x000000ffff1c7224 */ /* 0x000fe200078e0002 */
[----:B------:R-:W-:Y:S01]  /*6020*/  MOV R149, R49 ;  /* 0x0000003100957202 */ /* 0x000fe20000000f00 */
[----:B------:R-:W-:Y:S01]  /*6030*/  IMAD.MOV.U32 R2, RZ, RZ, R201 ;  /* 0x000000ffff027224 */ /* 0x000fe200078e00c9 */
[----:B------:R-:W3:Y:S01]  /*6040*/  LDSM.16.MT88.4 R24, [R218+0x7900] ;  /* 0x00790000da18783b */ /* 0x000ee20000004200 */
[----:B------:R-:W-:Y:S01]  /*6050*/  IMAD.MOV.U32 R148, RZ, RZ, R50 ;  /* 0x000000ffff947224 */ /* 0x000fe200078e0032 */
[----:B------:R-:W-:Y:S01]  /*6060*/  HMMA.16816.F32.BF16 R104, R4, R30, R196 ;  /* 0x0000001e0468723c */ /* 0x000fe200000418c4 */
[----:B------:R-:W-:-:S06]  /*6070*/  MOV R29, R51 ;  /* 0x00000033001d7202 */ /* 0x000fcc0000000f00 */
[----:B------:R-:W-:Y:S01]  /*6080*/  IMAD.MOV.U32 R198, RZ, RZ, R91 ;  /* 0x000000ffffc67224 */ /* 0x000fe200078e005b */
[----:B------:R-:W-:Y:S01]  /*6090*/  MOV R199, R96 ;  /* 0x0000006000c77202 */ /* 0x000fe20000000f00 */
[----:B------:R-:W-:Y:S01]  /*60a0*/  IMAD.MOV.U32 R31, RZ, RZ, R97 ;  /* 0x000000ffff1f7224 */ /* 0x000fe200078e0061 */
[----:B----4-:R-:W-:Y:S01]  /*60b0*/  HMMA.16816.F32.BF16 R88, R4, R22, R188 ;  /* 0x000000160458723c */ /* 0x010fe200000418bc */
[----:B------:R-:W-:-:S07]  /*60c0*/  MOV R30, R200 ;  /* 0x000000c8001e7202 */ /* 0x000fce0000000f00 */
[C---:B------:R-:W-:Y:S01]  /*60d0*/  HMMA.16816.F32.BF16 R96, R4.reuse, R20, R192 ;  /* 0x000000140460723c */ /* 0x040fe200000418c0 */
[----:B------:R-:W4:Y:S07]  /*60e0*/  LDSM.16.MT88.4 R20, [R216+0xa900] ;  /* 0x00a90000d814783b */ /* 0x000f2e0000004200 */
[C---:B--2---:R-:W-:Y:S08]  /*60f0*/  HMMA.16816.F32.BF16 R124, R4.reuse, R8, R176 ;  /* 0x00000008047c723c */ /* 0x044ff000000418b0 */
[C---:B------:R-:W-:Y:S01]  /*6100*/  HMMA.16816.F32.BF16 R192, R4.reuse, R10, R172 ;  /* 0x0000000a04c0723c */ /* 0x040fe200000418ac */
[----:B------:R-:W2:Y:S07]  /*6110*/  LDSM.16.MT88.4 R8, [R219+0xa900] ;  /* 0x00a90000db08783b */ /* 0x000eae0000004200 */
[C---:B-1----:R-:W-:Y:S08]  /*6120*/  HMMA.16816.F32.BF16 R48, R4.reuse, R16, R184 ;  /* 0x000000100430723c */ /* 0x042ff000000418b8 */
[C---:B------:R-:W-:Y:S01]  /*6130*/  HMMA.16816.F32.BF16 R200, R4.reuse, R18, R180 ;  /* 0x0000001204c8723c */ /* 0x040fe200000418b4 */
[----:B------:R-:W1:Y:S07]  /*6140*/  LDSM.16.MT88.4 R16, [R217+0xa900] ;  /* 0x00a90000d910783b */ /* 0x000e6e0000004200 */
[C---:B---3--:R-:W-:Y:S08]  /*6150*/  HMMA.16816.F32.BF16 R176, R4.reuse, R24, R156 ;  /* 0x0000001804b0723c */ /* 0x048ff0000004189c */
[C---:B----4-:R-:W-:Y:S07]  /*6160*/  HMMA.16816.F32.BF16 R172, R4.reuse, R22, R152 ;  /* 0x0000001604ac723c */ /* 0x050fee0000041898 */
[----:B------:R-:W-:Y:S01]  /*6170*/  MOV R153, R2 ;  /* 0x0000000200997202 */ /* 0x000fe20000000f00 */
[----:B------:R-:W-:Y:S01]  /*6180*/  FFMA.FTZ R2, R213, c[0x0][0x2d0], -R12 ;  /* 0x0000b400d5027a23 */ /* 0x000fe2000001080c */
[C---:B------:R-:W-:Y:S01]  /*6190*/  HMMA.16816.F32.BF16 R188, R4.reuse, R26, R168 ;  /* 0x0000001a04bc723c */ /* 0x040fe200000418a8 */
[----:B------:R-:W3:Y:S01]  /*61a0*/  LDSM.16.MT88.4 R24, [R218+0xa900] ;  /* 0x00a90000da18783b */ /* 0x000ee20000004200 */
[----:B------:R-:W-:Y:S01]  /*61b0*/  MOV R155, R206 ;  /* 0x000000ce009b7202 */ /* 0x000fe20000000f00 */
[----:B------:R-:W-:Y:S01]  /*61c0*/  IMAD.MOV.U32 R154, RZ, RZ, R207 ;  /* 0x000000ffff9a7224 */ /* 0x000fe200078e00cf */
[----:B------:R4:W-:Y:S03]  /*61d0*/  MUFU.EX2 R206, R2 ;  /* 0x0000000200ce7308 */ /* 0x0009e60000000800 */
[----:B------:R-:W-:Y:S01]  /*61e0*/  MOV R169, R144 ;  /* 0x0000009000a97202 */ /* 0x000fe20000000f00 */
[----:B------:R-:W-:Y:S01]  /*61f0*/  HMMA.16816.F32.BF16 R184, R4, R20, R160 ;  /* 0x0000001404b8723c */ /* 0x000fe200000418a0 */
[----:B------:R-:W-:Y:S01]  /*6200*/  MOV R171, R198 ;  /* 0x000000c600ab7202 */ /* 0x000fe20000000f00 */
[----:B------:R-:W-:-:S02]  /*6210*/  IMAD.MOV.U32 R152, RZ, RZ, R154 ;  /* 0x000000ffff987224 */ /* 0x000fc400078e009a */
[----:B------:R-:W-:Y:S02]  /*6220*/  IMAD.MOV.U32 R168, RZ, RZ, R199 ;  /* 0x000000ffffa87224 */ /* 0x000fe400078e00c7 */
[----:B------:R-:W-:Y:S01]  /*6230*/  IMAD.MOV.U32 R170, RZ, RZ, R145 ;  /* 0x000000ffffaa7224 */ /* 0x000fe200078e0091 */
[----:B------:R-:W-:Y:S01]  /*6240*/  MOV R20, R146 ;  /* 0x0000009200147202 */ /* 0x000fe20000000f00 */
[----:B------:R-:W-:Y:S01]  /*6250*/  IMAD.MOV.U32 R21, RZ, RZ, R147 ;  /* 0x000000ffff157224 */ /* 0x000fe200078e0093 */
[C---:B--2---:R-:W-:Y:S01]  /*6260*/  HMMA.16816.F32.BF16 R160, R4.reuse, R8, R120 ;  /* 0x0000000804a0723c */ /* 0x044fe20000041878 */
[----:B----4-:R-:W-:Y:S02]  /*6270*/  FFMA.FTZ R2, R212, c[0x0][0x2d0], -R12 ;  /* 0x0000b400d4027a23 */ /* 0x010fe4000001080c */
[----:B------:R-:W-:Y:S02]  /*6280*/  IMAD.MOV.U32 R154, RZ, RZ, R20 ;  /* 0x000000ffff9a7224 */ /* 0x000fe400078e0014 */
[----:B------:R2:W4:Y:S03]  /*6290*/  MUFU.EX2 R212, R2 ;  /* 0x0000000200d47308 */ /* 0x0005260000000800 */
[----:B------:R-:W-:Y:S01]  /*62a0*/  HMMA.16816.F32.BF16 R196, R4, R10, R92 ;  /* 0x0000000a04c4723c */ /* 0x000fe2000004185c */
[----:B------:R-:W4:Y:S01]  /*62b0*/  LDSM.16.MT88.4 R8, [R216+0x2100] ;  /* 0x00210000d808783b */ /* 0x000f220000004200 */
[----:B------:R-:W-:-:S02]  /*62c0*/  IMAD.MOV.U32 R20, RZ, RZ, R168 ;  /* 0x000000ffff147224 */ /* 0x000fc400078e00a8 */
[----:B------:R-:W-:Y:S02]  /*62d0*/  IMAD.MOV.U32 R168, RZ, RZ, R170 ;  /* 0x000000ffffa87224 */ /* 0x000fe400078e00aa */
[----:B------:R-:W-:Y:S02]  /*62e0*/  IMAD.MOV.U32 R170, RZ, RZ, R148 ;  /* 0x000000ffffaa7224 */ /* 0x000fe400078e0094 */
[----:B-1----:R-:W-:Y:S01]  /*62f0*/  HMMA.16816.F32.BF16 R156, R4, R16, R140 ;  /* 0x00000010049c723c */ /* 0x002fe2000004188c */
[----:B------:R-:W-:Y:S02]  /*6300*/  IMAD.MOV.U32 R148, RZ, RZ, R150 ;  /* 0x000000ffff947224 */ /* 0x000fe400078e0096 */
[----:B------:R-:W-:Y:S01]  /*6310*/  IMAD.MOV.U32 R150, RZ, RZ, R137 ;  /* 0x000000ffff967224 */ /* 0x000fe200078e0089 */
[----:B------:R-:W-:Y:S01]  /*6320*/  MOV R137, R224 ;  /* 0x000000e000897202 */ /* 0x000fe20000000f00 */
[----:B--2---:R-:W-:-:S03]  /*6330*/  FFMA.FTZ R2, R210, c[0x0][0x2d0], -R12 ;  /* 0x0000b400d2027a23 */ /* 0x004fc6000001080c */
[----:B---3--:R-:W-:Y:S01]  /*6340*/  HMMA.16816.F32.BF16 R180, R4, R24, R72 ;  /* 0x0000001804b4723c */ /* 0x008fe20000041848 */
[----:B------:R-:W-:-:S07]  /*6350*/  IMAD.MOV.U32 R143, RZ, RZ, R205 ;  /* 0x000000ffff8f7224 */ /* 0x000fce00078e00cd */
[----:B------:R-:W-:Y:S01]  /*6360*/  HMMA.16816.F32.BF16 R144, R4, R18, R132 ;  /* 0x000000120490723c */ /* 0x000fe20000041884 */
[----:B------:R1:W-:Y:S01]  /*6370*/  MUFU.EX2 R213, R2 ;  /* 0x0000000200d57308 */ /* 0x0003e20000000800 */
[----:B------:R-:W-:Y:S01]  /*6380*/  IMAD.MOV.U32 R140, RZ, RZ, R168 ;  /* 0x000000ffff8c7224 */ /* 0x000fe200078e00a8 */
[----:B------:R-:W-:Y:S01]  /*6390*/  LDSM.16.MT88.4 R16, [R218+0x2100] ;  /* 0x00210000da10783b */ /* 0x000fe20000004200 */
[----:B------:R-:W-:Y:S02]  /*63a0*/  IMAD.MOV.U32 R93, RZ, RZ, R170 ;  /* 0x000000ffff5d7224 */ /* 0x000fe400078e00aa */
[----:B------:R-:W-:Y:S01]  /*63b0*/  IMAD.MOV.U32 R95, RZ, RZ, R128 ;  /* 0x000000ffff5f7224 */ /* 0x000fe200078e0080 */
[----:B------:R-:W-:Y:S01]  /*63c0*/  MOV R142, R221 ;  /* 0x000000dd008e7202 */ /* 0x000fe20000000f00 */
[----:B------:R2:W5:Y:S01]  /*63d0*/  LDL.LU R224, [R1+0x54] ;  /* 0x0000540001e07983 */ /* 0x0005620000300800 */
[----:B-1----:R-:W-:-:S04]  /*63e0*/  FFMA.FTZ R2, R211, c[0x0][0x2d0], -R12 ;  /* 0x0000b400d3027a23 */ /* 0x002fc8000001080c */
[----:B------:R1:W3:Y:S02]  /*63f0*/  MUFU.EX2 R207, R2 ;  /* 0x0000000200cf7308 */ /* 0x0002e40000000800 */
[----:B-1----:R-:W-:Y:S01]  /*6400*/  FFMA.FTZ R2, R153, c[0x0][0x2d0], -R0 ;  /* 0x0000b40099027a23 */ /* 0x002fe20000010800 */
[----:B------:R-:W-:Y:S02]  /*6410*/  MOV R153, R155 ;  /* 0x0000009b00997202 */ /* 0x000fe40000000f00 */
[----:B------:R-:W-:Y:S02]  /*6420*/  MOV R155, R21 ;  /* 0x00000015009b7202 */ /* 0x000fe40000000f00 */
[----:B------:R-:W-:Y:S02]  /*6430*/  MOV R21, R169 ;  /* 0x000000a900157202 */ /* 0x000fe40000000f00 */
[----:B------:R-:W-:Y:S02]  /*6440*/  MOV R169, R171 ;  /* 0x000000ab00a97202 */ /* 0x000fe40000000f00 */
[----:B------:R-:W-:-:S02]  /*6450*/  MOV R171, R149 ;  /* 0x0000009500ab7202 */ /* 0x000fc40000000f00 */
[----:B------:R-:W-:Y:S02]  /*6460*/  MOV R149, R151 ;  /* 0x0000009700957202 */ /* 0x000fe40000000f00 */
[----:B------:R-:W-:Y:S01]  /*6470*/  MOV R151, R138 ;  /* 0x0000008a00977202 */ /* 0x000fe20000000f00 */
[----:B------:R-:W-:Y:S02]  /*6480*/  IMAD.MOV.U32 R138, RZ, RZ, R165 ;  /* 0x000000ffff8a7224 */ /* 0x000fe400078e00a5 */
[----:B------:R1:W-:Y:S01]  /*6490*/  MUFU.EX2 R165, R2 ;  /* 0x0000000200a57308 */ /* 0x0003e20000000800 */
[----:B------:R-:W-:Y:S02]  /*64a0*/  IMAD.MOV.U32 R23, RZ, RZ, R153 ;  /* 0x000000ffff177224 */ /* 0x000fe400078e0099 */
[----:B------:R-:W-:Y:S02]  /*64b0*/  IMAD.MOV.U32 R153, RZ, RZ, R155 ;  /* 0x000000ffff997224 */ /* 0x000fe400078e009b */
[----:B------:R-:W-:-:S02]  /*64c0*/  IMAD.MOV.U32 R155, RZ, RZ, R149 ;  /* 0x000000ffff9b7224 */ /* 0x000fc400078e0095 */
[----:B------:R-:W-:Y:S01]  /*64d0*/  IMAD.MOV.U32 R149, RZ, RZ, R151 ;  /* 0x000000ffff957224 */ /* 0x000fe200078e0097 */
[----:B------:R-:W-:Y:S01]  /*64e0*/  MOV R151, R166 ;  /* 0x000000a600977202 */ /* 0x000fe20000000f00 */
[----:B-1----:R-:W-:Y:S01]  /*64f0*/  FFMA.FTZ R2, R152, c[0x0][0x2d0], -R0 ;  /* 0x0000b40098027a23 */ /* 0x002fe20000010800 */
[----:B------:R-:W-:-:S03]  /*6500*/  MOV R152, R154 ;  /* 0x0000009a00987202 */ /* 0x000fc60000000f00 */
[----:B------:R1:W1:Y:S01]  /*6510*/  MUFU.EX2 R166, R2 ;  /* 0x0000000200a67308 */ /* 0x0002620000000800 */
[----:B------:R-:W-:Y:S01]  /*6520*/  MOV R22, R152 ;  /* 0x0000009800167202 */ /* 0x000fe20000000f00 */
[----:B------:R-:W-:Y:S01]  /*6530*/  HMMA.16816.F32.BF16 R72, R4, R26, R32 ;  /* 0x0000001a0448723c */ /* 0x000fe20000041820 */
[----:B------:R-:W2:Y:S01]  /*6540*/  LDSM.16.MT88.4 R24, [R217+0x2100] ;  /* 0x00210000d918783b */ /* 0x000ea20000004200 */
[----:B------:R-:W-:Y:S02]  /*6550*/  MOV R92, R21 ;  /* 0x00000015005c7202 */ /* 0x000fe40000000f00 */
[----:B------:R-:W-:Y:S01]  /*6560*/  MOV R141, R169 ;  /* 0x000000a9008d7202 */ /* 0x000fe20000000f00 */
[----:B------:R-:W-:Y:S01]  /*6570*/  LDSM.16.MT88.4 R32, [R217+0x5100] ;  /* 0x00510000d920783b */ /* 0x000fe20000004200 */
[----:B-1----:R-:W-:Y:S02]  /*6580*/  FFMA.FTZ R2, R23, c[0x0][0x2d0], -R0 ;  /* 0x0000b40017027a23 */ /* 0x002fe40000010800 */
[----:B------:R-:W-:-:S02]  /*6590*/  IMAD.MOV.U32 R23, RZ, RZ, R153 ;  /* 0x000000ffff177224 */ /* 0x000fc400078e0099 */
[----:B------:R-:W-:Y:S02]  /*65a0*/  IMAD.MOV.U32 R153, RZ, RZ, R155 ;  /* 0x000000ffff997224 */ /* 0x000fe400078e009b */
[----:B------:R-:W-:Y:S01]  /*65b0*/  IMAD.MOV.U32 R155, RZ, RZ, R149 ;  /* 0x000000ffff9b7224 */ /* 0x000fe200078e0095 */
[----:B------:R-:W-:Y:S02]  /*65c0*/  MOV R149, R204 ;  /* 0x000000cc00957202 */ /* 0x000fe40000000f00 */
[----:B------:R1:W-:Y:S01]  /*65d0*/  MUFU.EX2 R204, R2 ;  /* 0x0000000200cc7308 */ /* 0x0003e20000000800 */
[----:B------:R-:W-:Y:S01]  /*65e0*/  MOV R133, R23 ;  /* 0x0000001700857202 */ /* 0x000fe20000000f00 */
[----:B-1----:R-:W-:-:S06]  /*65f0*/  FFMA.FTZ R2, R22, c[0x0][0x2d0], -R0 ;  /* 0x0000b40016027a23 */ /* 0x002fcc0000010800 */
[----:B------:R1:W1:Y:S02]  /*6600*/  MUFU.EX2 R205, R2 ;  /* 0x0000000200cd7308 */ /* 0x0002640000000800 */
[----:B-1----:R-:W-:Y:S02]  /*6610*/  IMAD.MOV.U32 R2, RZ, RZ, R20 ;  /* 0x000000ffff027224 */ /* 0x002fe400078e0014 */
[----:B------:R-:W1:Y:S01]  /*6620*/  LDSM.16.MT88.4 R20, [R219+0x2100] ;  /* 0x00210000db14783b */ /* 0x000e620000004200 */
[----:B----4-:R-:W-:Y:S02]  /*6630*/  F2FP.BF16.PACK_AB R4, R212, R206 ;  /* 0x000000ced404723e */ /* 0x010fe400000010ff */
[----:B---3--:R-:W-:Y:S02]  /*6640*/  F2FP.BF16.PACK_AB R6, R207, R213 ;  /* 0x000000d5cf06723e */ /* 0x008fe400000010ff */
[----:B------:R-:W-:Y:S02]  /*6650*/  F2FP.BF16.PACK_AB R5, R166, R165 ;  /* 0x000000a5a605723e */ /* 0x000fe400000010ff */
[----:B------:R-:W-:-:S02]  /*6660*/  F2FP.BF16.PACK_AB R7, R205, R204 ;  /* 0x000000cccd07723e */ /* 0x000fc400000010ff */
[----:B------:R-:W-:Y:S02]  /*6670*/  MOV R94, R171 ;  /* 0x000000ab005e7202 */ /* 0x000fe40000000f00 */
[----:B------:R-:W-:Y:S02]  /*6680*/  MOV R154, R148 ;  /* 0x00000094009a7202 */ /* 0x000fe40000000f00 */
[----:B------:R-:W-:Y:S01]  /*6690*/  MOV R148, R150 ;  /* 0x0000009600947202 */ /* 0x000fe20000000f00 */
[----:B------:R-:W-:Y:S01]  /*66a0*/  HMMA.16816.F32.BF16 R168, R4, R8, R44 ;  /* 0x0000000804a8723c */ /* 0x000fe2000004182c */
[----:B------:R-:W-:Y:S02]  /*66b0*/  MOV R152, R154 ;  /* 0x0000009a00987202 */ /* 0x000fe40000000f00 */
[----:B------:R-:W-:-:S05]  /*66c0*/  MOV R154, R148 ;  /* 0x00000094009a7202 */ /* 0x000fca0000000f00 */
[C---:B------:R-:W-:Y:S01]  /*66d0*/  HMMA.16816.F32.BF16 R44, R4.reuse, R10, R40 ;  /* 0x0000000a042c723c */ /* 0x040fe20000041828 */
[----:B------:R-:W3:Y:S01]  /*66e0*/  LDSM.16.MT88.4 R8, [R216+0x5100] ;  /* 0x00510000d808783b */ /* 0x000ee20000004200 */
[----:B------:R-:W-:Y:S01]  /*66f0*/  IMAD.MOV.U32 R132, RZ, RZ, R152 ;  /* 0x000000ffff847224 */ /* 0x000fe200078e0098 */
[----:B------:R-:W-:Y:S01]  /*6700*/  MOV R135, R153 ;  /* 0x0000009900877202 */ /* 0x000fe20000000f00 */
[----:B------:R-:W-:Y:S01]  /*6710*/  IMAD.MOV.U32 R210, RZ, RZ, R154 ;  /* 0x000000ffffd27224 */ /* 0x000fe200078e009a */
[----:B------:R-:W-:Y:S02]  /*6720*/  MOV R211, R155 ;  /* 0x0000009b00d37202 */ /* 0x000fe40000000f00 */
[----:B------:R-:W-:Y:S01]  /*6730*/  MOV R134, R129 ;  /* 0x0000008100867202 */ /* 0x000fe20000000f00 */
[C---:B--2---:R-:W-:Y:S07]  /*6740*/  HMMA.16816.F32.BF16 R36, R4.reuse, R24, R36 ;  /* 0x000000180424723c */ /* 0x044fee0000041824 */
[----:B------:R-:W-:Y:S01]  /*6750*/  IMAD.MOV.U32 R24, RZ, RZ, R130 ;  /* 0x000000ffff187224 */ /* 0x000fe200078e0082 */
[----:B------:R-:W-:Y:S01]  /*6760*/  MOV R25, R131 ;  /* 0x0000008300197202 */ /* 0x000fe20000000f00 */
[C---:B-1----:R-:W-:Y:S08]  /*6770*/  HMMA.16816.F32.BF16 R152, R4.reuse, R20, R80 ;  /* 0x000000140498723c */ /* 0x042ff00000041850 */
[C---:B------:R-:W-:Y:S01]  /*6780*/  HMMA.16816.F32.BF16 R128, R4.reuse, R22, R76 ;  /* 0x000000160480723c */ /* 0x040fe2000004184c */
[----:B------:R-:W1:Y:S07]  /*6790*/  LDSM.16.MT88.4 R20, [R219+0x5100] ;  /* 0x00510000db14783b */ /* 0x000e6e0000004200 */
[C---:B------:R-:W-:Y:S08]  /*67a0*/  HMMA.16816.F32.BF16 R68, R4.reuse, R16, R68 ;  /* 0x000000100444723c */ /* 0x040ff00000041844 */
[C---:B---3--:R-:W-:Y:S07]  /*67b0*/  HMMA.16816.F32.BF16 R76, R4.reuse, R8, R60 ;  /* 0x00000008044c723c */ /* 0x048fee000004183c */
[----:B------:R-:W-:Y:S01]  /*67c0*/  MOV R63, R92 ;  /* 0x0000005c003f7202 */ /* 0x000fe20000000f00 */
[C---:B------:R-:W-:Y:S01]  /*67d0*/  HMMA.16816.F32.BF16 R120, R4.reuse, R18, R64 ;  /* 0x000000120478723c */ /* 0x040fe20000041840 */
[----:B------:R-:W-:Y:S01]  /*67e0*/  IMAD.MOV.U32 R62, RZ, RZ, R93 ;  /* 0x000000ffff3e7224 */ /* 0x000fe200078e005d */
[----:B------:R-:W-:Y:S01]  /*67f0*/  MOV R61, R94 ;  /* 0x0000005e003d7202 */ /* 0x000fe20000000f00 */
[----:B------:R-:W-:Y:S01]  /*6800*/  IMAD.MOV.U32 R60, RZ, RZ, R95 ;  /* 0x000000ffff3c7224 */ /* 0x000fe200078e005f */
[----:B------:R-:W2:Y:S04]  /*6810*/  LDSM.16.MT88.4 R16, [R218+0x5100] ;  /* 0x00510000da10783b */ /* 0x000ea80000004200 */
[----:B------:R-:W-:Y:S01]  /*6820*/  HMMA.16816.F32.BF16 R92, R4, R10, R56 ;  /* 0x0000000a045c723c */ /* 0x000fe20000041838 */
[----:B------:R-:W3:Y:S01]  /*6830*/  LDSM.16.MT88.4 R8, [R216+0x8100] ;  /* 0x00810000d808783b */ /* 0x000ee20000004200 */
[----:B------:R-:W-:Y:S01]  /*6840*/  MOV R65, R136 ;  /* 0x0000008800417202 */ /* 0x000fe20000000f00 */
[----:B------:R-:W-:Y:S01]  /*6850*/  IMAD.MOV.U32 R66, RZ, RZ, R137 ;  /* 0x000000ffff427224 */ /* 0x000fe200078e0089 */
[----:B------:R-:W-:Y:S01]  /*6860*/  MOV R67, R138 ;  /* 0x0000008a00437202 */ /* 0x000fe20000000f00 */
[----:B------:R-:W-:-:S03]  /*6870*/  IMAD.MOV.U32 R80, RZ, RZ, R139 ;  /* 0x000000ffff507224 */ /* 0x000fc600078e008b */
[C---:B------:R-:W-:Y:S08]  /*6880*/  HMMA.16816.F32.BF16 R40, R4.reuse, R26, R84 ;  /* 0x0000001a0428723c */ /* 0x040ff00000041854 */
[C---:B------:R-:W-:Y:S08]  /*6890*/  HMMA.16816.F32.BF16 R84, R4.reuse, R32, R52 ;  /* 0x000000200454723c */ /* 0x040ff00000041834 */
[C---:B------:R-:W-:Y:S08]  /*68a0*/  HMMA.16816.F32.BF16 R32, R4.reuse, R34, R100 ;  /* 0x000000220420723c */ /* 0x040ff00000041864 */
[C---:B-1----:R-:W-:Y:S08]  /*68b0*/  HMMA.16816.F32.BF16 R100, R4.reuse, R20, R112 ;  /* 0x000000140464723c */ /* 0x042ff00000041870 */
[----:B------:R-:W-:Y:S01]  /*68c0*/  HMMA.16816.F32.BF16 R136, R4, R22, R116 ;  /* 0x000000160488723c */ /* 0x000fe20000041874 */
[----:B------:R-:W1:Y:S01]  /*68d0*/  LDSM.16.MT88.4 R20, [R219+0x8100] ;  /* 0x00810000db14783b */ /* 0x000e620000004200 */
[----:B------:R-:W-:-:S02]  /*68e0*/  IMAD.MOV.U32 R150, RZ, RZ, R223 ;  /* 0x000000ffff967224 */ /* 0x000fc400078e00df */
[----:B------:R-:W-:Y:S02]  /*68f0*/  IMAD.MOV.U32 R148, RZ, RZ, R222 ;  /* 0x000000ffff947224 */ /* 0x000fe400078e00de */
        /* <DEDUP_REMOVED lines=9> */
[C---:B--2---:R-:W-:Y:S01]  /*6990*/  HMMA.16816.F32.BF16 R148, R4.reuse, R16, R108 ;  /* 0x000000100494723c */ /* 0x044fe2000004186c */
[----:B------:R-:W-:Y:S01]  /*69a0*/  FFMA.FTZ R2, R2, c[0x0][0x2d0], -R12 ;  /* 0x0000b40002027a23 */ /* 0x000fe2000001080c */
[----:B------:R-:W-:Y:S01]  /*69b0*/  MOV R53, R28 ;  /* 0x0000001c00357202 */ /* 0x000fe20000000f00 */
[----:B------:R-:W-:Y:S01]  /*69c0*/  IMAD.MOV.U32 R52, RZ, RZ, R29 ;  /* 0x000000ffff347224 */ /* 0x000fe200078e001d */
[----:B------:R-:W-:Y:S01]  /*69d0*/  MOV R57, R211 ;  /* 0x000000d300397202 */ /* 0x000fe20000000f00 */
[----:B------:R-:W-:Y:S01]  /*69e0*/  IMAD.MOV.U32 R56, RZ, RZ, R210 ;  /* 0x000000ffff387224 */ /* 0x000fe200078e00d2 */
[----:B------:R-:W-:Y:S01]  /*69f0*/  MOV R59, R25 ;  /* 0x00000019003b7202 */ /* 0x000fe20000000f00 */
[----:B------:R-:W-:Y:S01]  /*6a00*/  IMAD.MOV.U32 R64, RZ, RZ, R24 ;  /* 0x000000ffff407224 */ /* 0x000fe200078e0018 */
[C---:B------:R-:W-:Y:S01]  /*6a10*/  HMMA.16816.F32.BF16 R140, R4.reuse, R18, R104 ;  /* 0x00000012048c723c */ /* 0x040fe20000041868 */
[----:B------:R-:W2:Y:S04]  /*6a20*/  LDSM.16.MT88.4 R16, [R218+0x8100] ;  /* 0x00810000da10783b */ /* 0x000ea80000004200 */
[----:B------:R-:W4:Y:S03]  /*6a30*/  LDSM.16.MT88.4 R24, [R217+0xb100] ;  /* 0x00b10000d918783b */ /* 0x000f260000004200 */
[----:B---3--:R-:W-:Y:S01]  /*6a40*/  HMMA.16816.F32.BF16 R108, R4, R8, R96 ;  /* 0x00000008046c723c */ /* 0x008fe20000041860 */
[----:B------:R-:W-:Y:S01]  /*6a50*/  MOV R83, R30 ;  /* 0x0000001e00537202 */ /* 0x000fe20000000f00 */
[----:B------:R-:W-:Y:S01]  /*6a60*/  IMAD.MOV.U32 R82, RZ, RZ, R31 ;  /* 0x000000ffff527224 */ /* 0x000fe200078e001f */
[----:B------:R-:W-:Y:S01]  /*6a70*/  MOV R104, R132 ;  /* 0x0000008400687202 */ /* 0x000fe20000000f00 */
[----:B------:R-:W-:Y:S01]  /*6a80*/  IMAD.MOV.U32 R105, RZ, RZ, R133 ;  /* 0x000000ffff697224 */ /* 0x000fe200078e0085 */
[----:B------:R-:W-:-:S03]  /*6a90*/  MOV R106, R134 ;  /* 0x00000086006a7202 */ /* 0x000fc60000000f00 */
[C---:B-1----:R-:W-:Y:S01]  /*6aa0*/  HMMA.16816.F32.BF16 R124, R4.reuse, R20, R124 ;  /* 0x00000014047c723c */ /* 0x042fe2000004187c */
[----:B------:R-:W-:Y:S01]  /*6ab0*/  MOV R98, R209 ;  /* 0x000000d100627202 */ /* 0x000fe20000000f00 */
[----:B------:R-:W-:Y:S01]  /*6ac0*/  IMAD.MOV.U32 R99, RZ, RZ, R208 ;  /* 0x000000ffff637224 */ /* 0x000fe200078e00d0 */
[----:B------:R-:W-:Y:S02]  /*6ad0*/  LDSM.16.MT88.4 R28, [R217+0x8100] ;  /* 0x00810000d91c783b */ /* 0x000fe40000004200 */
[----:B------:R-:W-:Y:S01]  /*6ae0*/  MOV R97, R98 ;  /* 0x0000006200617202 */ /* 0x000fe20000000f00 */
[----:B------:R-:W-:Y:S01]  /*6af0*/  IMAD.MOV.U32 R98, RZ, RZ, R99 ;  /* 0x000000ffff627224 */ /* 0x000fe200078e0063 */
[----:B------:R1:W-:Y:S01]  /*6b00*/  MUFU.EX2 R20, R2 ;  /* 0x0000000200147308 */ /* 0x0003e20000000800 */
[----:B------:R-:W-:Y:S01]  /*6b10*/  MOV R99, R104 ;  /* 0x0000006800637202 */ /* 0x000fe20000000f00 */
[----:B------:R-:W-:Y:S01]  /*6b20*/  IMAD.MOV.U32 R107, RZ, RZ, R135 ;  /* 0x000000ffff6b7224 */ /* 0x000fe200078e0087 */
[C---:B------:R-:W-:Y:S01]  /*6b30*/  HMMA.16816.F32.BF16 R116, R4.reuse, R10, R88 ;  /* 0x0000000a0474723c */ /* 0x040fe20000041858 */
[----:B------:R-:W-:Y:S01]  /*6b40*/  IMAD.MOV.U32 R104, RZ, RZ, R105 ;  /* 0x000000ffff687224 */ /* 0x000fe200078e0069 */
[----:B------:R-:W-:Y:S01]  /*6b50*/  MOV R105, R106 ;  /* 0x0000006a00697202 */ /* 0x000fe20000000f00 */
[----:B------:R-:W-:Y:S01]  /*6b60*/  IMAD.MOV.U32 R106, RZ, RZ, R107 ;  /* 0x000000ffff6a7224 */ /* 0x000fe200078e006b */
[----:B------:R-:W-:Y:S01]  /*6b70*/  MOV R107, R112 ;  /* 0x00000070006b7202 */ /* 0x000fe20000000f00 */
[----:B------:R3:W5:Y:S01]  /*6b80*/  LDL.LU R223, [R1+0x50] ;  /* 0x0000500001df7983 */ /* 0x0007620000300800 */
[--C-:B-1----:R-:W-:Y:S01]  /*6b90*/  FFMA.FTZ R2, R97, c[0x0][0x2d0], -R12.reuse ;  /* 0x0000b40061027a23 */ /* 0x102fe2000001080c */
[----:B------:R-:W-:Y:S01]  /*6ba0*/  MOV R97, R98 ;  /* 0x0000006200617202 */ /* 0x000fe20000000f00 */
[----:B------:R-:W-:Y:S01]  /*6bb0*/  IMAD.MOV.U32 R98, RZ, RZ, R99 ;  /* 0x000000ffff627224 */ /* 0x000fe200078e0063 */
[C---:B------:R-:W-:Y:S01]  /*6bc0*/  HMMA.16816.F32.BF16 R132, R4.reuse, R22, R192 ;  /* 0x000000160484723c */ /* 0x040fe200000418c0 */
[----:B------:R1:W1:Y:S01]  /*6bd0*/  MUFU.EX2 R21, R2 ;  /* 0x0000000200157308 */ /* 0x0002620000000800 */
        /* <DEDUP_REMOVED lines=8> */
[----:B------:R-:W3:Y:S01]  /*6c60*/  LDSM.16.MT88.4 R8, [R216+0xb100] ;  /* 0x00b10000d808783b */ /* 0x000ee20000004200 */
[----:B--2---:R-:W-:Y:S03]  /*6c70*/  HMMA.16816.F32.BF16 R176, R4, R16, R176 ;  /* 0x0000001004b0723c */ /* 0x004fe600000418b0 */
[----:B------:R2:W5:Y:S01]  /*6c80*/  LDL.LU R222, [R1+0x4c] ;  /* 0x00004c0001de7983 */ /* 0x0005620000300800 */
[----:B-1----:R-:W-:Y:S01]  /*6c90*/  FFMA.FTZ R2, R97, c[0x0][0x2d0], -R12 ;  /* 0x0000b40061027a23 */ /* 0x002fe2000001080c */
[----:B------:R-:W-:Y:S01]  /*6ca0*/  MOV R53, R54 ;  /* 0x0000003600357202 */ /* 0x000fe20000000f00 */
[----:B------:R-:W-:-:S02]  /*6cb0*/  IMAD.MOV.U32 R106, RZ, RZ, R107 ;  /* 0x000000ffff6a7224 */ /* 0x000fc400078e006b */
[C---:B------:R-:W-:Y:S01]  /*6cc0*/  HMMA.16816.F32.BF16 R188, R4.reuse, R18, R188 ;  /* 0x0000001204bc723c */ /* 0x040fe200000418bc */
[----:B------:R1:W-:Y:S01]  /*6cd0*/  MUFU.EX2 R23, R2 ;  /* 0x0000000200177308 */ /* 0x0003e20000000800 */
        /* <DEDUP_REMOVED lines=8> */
[----:B------:R-:W2:Y:S01]  /*6d60*/  LDSM.16.MT88.4 R16, [R219+0xb100] ;  /* 0x00b10000db10783b */ /* 0x000ea20000004200 */
[----:B----4-:R-:W-:Y:S03]  /*6d70*/  HMMA.16816.F32.BF16 R208, R4, R26, R144 ;  /* 0x0000001a04d0723c */ /* 0x010fe60000041890 */
[----:B------:R4:W5:Y:S01]  /*6d80*/  LDL.LU R221, [R1+0x48] ;  /* 0x0000480001dd7983 */ /* 0x0009620000300800 */
[----:B-1----:R-:W-:-:S04]  /*6d90*/  FFMA.FTZ R2, R98, c[0x0][0x2d0], -R12 ;  /* 0x0000b40062027a23 */ /* 0x002fc8000001080c */
[----:B------:R1:W1:Y:S01]  /*6da0*/  MUFU.EX2 R22, R2 ;  /* 0x0000000200167308 */ /* 0x0002620000000800 */
        /* <DEDUP_REMOVED lines=46> */
[C---:B------:R-:W-:Y:S01]  /*7090*/  HMMA.16816.F32.BF16 R192, R4.reuse, R10, R172 ;  /* 0x0000000a04c0723c */ /* 0x040fe200000418ac */
[----:B------:R1:W-:Y:S01]  /*70a0*/  MUFU.EX2 R13, R2 ;  /* 0x00000002000d7308 */ /* 0x0003e20000000800 */
[----:B------:R-:W3:Y:S04]  /*70b0*/  LDSM.16.MT88.4 R8, [R218+0xb100] ;  /* 0x00b10000da08783b */ /* 0x000ee80000004200 */
[----:B------:R-:W3:Y:S02]  /*70c0*/  LDSM.16.MT88.4 R172, [R216+0x2900] ;  /* 0x00290000d8ac783b */ /* 0x000ee40000004200 */
[C---:B--2---:R-:W-:Y:S08]  /*70d0*/  HMMA.16816.F32.BF16 R196, R4.reuse, R18, R196 ;  /* 0x0000001204c4723c */ /* 0x044ff000000418c4 */
[----:B------:R-:W-:Y:S01]  /*70e0*/  HMMA.16816.F32.BF16 R48, R4, R28, R48 ;  /* 0x0000001c0430723c */ /* 0x000fe20000041830 */
        /* <DEDUP_REMOVED lines=32> */
[----:B------:R1:W2:Y:S01]  /*72f0*/  MUFU.EX2 R14, R2 ;  /* 0x00000002000e7308 */ /* 0x0002a20000000800 */
        /* <DEDUP_REMOVED lines=11> */
[----:B------:R4:W5:Y:S01]  /*73b0*/  LDL.LU R220, [R1+0x44] ;  /* 0x0000440001dc7983 */ /* 0x0009620000300800 */
[--C-:B-1----:R-:W-:Y:S01]  /*73c0*/  FFMA.FTZ R2, R99, c[0x0][0x2d0], -R0.reuse ;  /* 0x0000b40063027a23 */ /* 0x102fe20000010800 */
[----:B------:R-:W-:Y:S01]  /*73d0*/  MOV R54, R59 ;  /* 0x0000003b00367202 */ /* 0x000fe20000000f00 */
[----:B------:R-:W-:Y:S01]  /*73e0*/  FFMA.FTZ R0, R91, c[0x0][0x2d0], -R0 ;  /* 0x0000b4005b007a23 */ /* 0x000fe20000010800 */
[----:B------:R-:W-:Y:S01]  /*73f0*/  MOV R144, R66 ;  /* 0x0000004200907202 */ /* 0x000fe20000000f00 */
[----:B------:R-:W-:-:S02]  /*7400*/  IMAD.MOV.U32 R99, RZ, RZ, R56 ;  /* 0x000000ffff637224 */ /* 0x000fc400078e0038 */
[----:B------:R-:W-:Y:S01]  /*7410*/  IMAD.MOV.U32 R53, RZ, RZ, R58 ;  /* 0x000000ffff357224 */ /* 0x000fe200078e003a */
[----:B------:R1:W-:Y:S01]  /*7420*/  MUFU.EX2 R12, R0 ;  /* 0x00000000000c7308 */ /* 0x0003e20000000800 */
[----:B------:R-:W-:Y:S01]  /*7430*/  IMAD.MOV.U32 R18, RZ, RZ, R65 ;  /* 0x000000ffff127224 */ /* 0x000fe200078e0041 */
[----:B------:R-:W3:Y:S01]  /*7440*/  LDSM.16.MT88.4 R56, [R217+0x2900] ;  /* 0x00290000d938783b */ /* 0x000ee20000004200 */
[----:B------:R-:W-:Y:S01]  /*7450*/  IMAD.MOV.U32 R145, RZ, RZ, R67 ;  /* 0x000000ffff917224 */ /* 0x000fe200078e0043 */
[----:B------:R-:W-:Y:S01]  /*7460*/  HMMA.16816.F32.BF16 R28, R4, R30, R200 ;  /* 0x0000001e041c723c */ /* 0x000fe200000418c8 */
[----:B------:R-:W-:Y:S01]  /*7470*/  IMAD.MOV.U32 R19, RZ, RZ, R63 ;  /* 0x000000ffff137224 */ /* 0x000fe200078e003f */
[----:B------:R-:W-:Y:S04]  /*7480*/  LDSM.16.MT88.4 R88, [R217+0x5900] ;  /* 0x00590000d958783b */ /* 0x000fe80000004200 */
[----:B------:R4:W5:Y:S01]  /*7490*/  LDL.LU R167, [R1+0x40] ;  /* 0x0000400001a77983 */ /* 0x0009620000300800 */
[----:B-1----:R-:W-:-:S03]  /*74a0*/  MOV R0, R64 ;  /* 0x0000004000007202 */ /* 0x002fc60000000f00 */
[----:B------:R-:W1:Y:S01]  /*74b0*/  LDSM.16.MT88.4 R64, [R219+0x2900] ;  /* 0x00290000db40783b */ /* 0x000e620000004200 */
[----:B------:R-:W2:Y:S01]  /*74c0*/  MUFU.EX2 R15, R2 ;  /* 0x00000002000f7308 */ /* 0x000ea20000000800 */
[C---:B------:R-:W-:Y:S08]  /*74d0*/  HMMA.16816.F32.BF16 R200, R4.reuse, R24, R156 ;  /* 0x0000001804c8723c */ /* 0x040ff0000004189c */
[----:B------:R-:W-:Y:S07]  /*74e0*/  HMMA.16816.F32.BF16 R24, R4, R16, R160 ;  /* 0x000000100418723c */ /* 0x000fee00000418a0 */
[----:B------:R-:W-:-:S02]  /*74f0*/  F2FP.BF16.PACK_AB R160, R21, R20 ;  /* 0x0000001415a0723e */ /* 0x000fc400000010ff */
[----:B------:R-:W-:Y:S02]  /*7500*/  F2FP.BF16.PACK_AB R162, R22, R23 ;  /* 0x0000001716a2723e */ /* 0x000fe400000010ff */
[----:B--2---:R-:W-:Y:S02]  /*7510*/  F2FP.BF16.PACK_AB R161, R14, R13 ;  /* 0x0000000d0ea1723e */ /* 0x004fe400000010ff */
[----:B------:R-:W-:Y:S01]  /*7520*/  F2FP.BF16.PACK_AB R163, R12, R15 ;  /* 0x0000000f0ca3723e */ /* 0x000fe200000010ff */
[----:B---3--:R-:W-:Y:S01]  /*7530*/  HMMA.16816.F32.BF16 R180, R4, R8, R180 ;  /* 0x0000000804b4723c */ /* 0x008fe200000418b4 */
[----:B------:R-:W-:Y:S01]  /*7540*/  MOV R159, R52 ;  /* 0x00000034009f7202 */ /* 0x000fe20000000f00 */
[----:B------:R-:W-:Y:S01]  /*7550*/  IMAD.MOV.U32 R158, RZ, RZ, R53 ;  /* 0x000000ffff9e7224 */ /* 0x000fe200078e0035 */
[----:B------:R-:W-:Y:S01]  /*7560*/  MOV R157, R54 ;  /* 0x00000036009d7202 */ /* 0x000fe20000000f00 */
[----:B------:R-:W-:-:S04]  /*7570*/  IMAD.MOV.U32 R156, RZ, RZ, R55 ;  /* 0x000000ffff9c7224 */ /* 0x000fc800078e0037 */
[----:B------:R-:W-:Y:S01]  /*7580*/  HMMA.16816.F32.BF16 R8, R4, R10, R72 ;  /* 0x0000000a0408723c */ /* 0x000fe20000041848 */
[----:B------:R-:W-:Y:S01]  /*7590*/  MOV R17, R60 ;  /* 0x0000003c00117202 */ /* 0x000fe20000000f00 */
[----:B------:R-:W-:Y:S01]  /*75a0*/  IMAD.MOV.U32 R16, RZ, RZ, R61 ;  /* 0x000000ffff107224 */ /* 0x000fe200078e003d */
[----:B------:R-:W-:Y:S01]  /*75b0*/  MOV R2, R62 ;  /* 0x0000003e00027202 */ /* 0x000fe20000000f00 */
[----:B------:R-:W2:Y:S03]  /*75c0*/  LDSM.16.MT88.4 R72, [R218+0x2900] ;  /* 0x00290000da48783b */ /* 0x000ea60000004200 */
[----:B------:R-:W-:Y:S01]  /*75d0*/  IMAD.MOV.U32 R4, RZ, RZ, R99 ;  /* 0x000000ffff047224 */ /* 0x000fe200078e0063 */
[C---:B------:R-:W-:Y:S08]  /*75e0*/  HMMA.16816.F32.BF16 R168, R160.reuse, R172, R168 ;  /* 0x000000aca0a8723c */ /* 0x040ff000000418a8 */
[C---:B------:R-:W-:Y:S07]  /*75f0*/  HMMA.16816.F32.BF16 R172, R160.reuse, R174, R44 ;  /* 0x000000aea0ac723c */ /* 0x040fee000004182c */
[----:B------:R-:W-:Y:S01]  /*7600*/  IMAD.MOV.U32 R47, RZ, RZ, R0 ;  /* 0x000000ffff2f7224 */ /* 0x000fe200078e0000 */
[----:B------:R-:W-:Y:S01]  /*7610*/  HMMA.16816.F32.BF16 R52, R160, R56, R36 ;  /* 0x00000038a034723c */ /* 0x000fe20000041824 */
[----:B------:R-:W-:-:S06]  /*7620*/  MOV R0, R104 ;  /* 0x0000006800007202 */ /* 0x000fcc0000000f00 */
[----:B------:R-:W-:Y:S01]  /*7630*/  MOV R38, R114 ;  /* 0x0000007200267202 */ /* 0x000fe20000000f00 */
[----:B-1----:R-:W-:Y:S07]  /*7640*/  HMMA.16816.F32.BF16 R60, R160, R64, R152 ;  /* 0x00000040a03c723c */ /* 0x002fee0000041898 */
[----:B------:R-:W-:Y:S01]  /*7650*/  MOV R155, R4 ;  /* 0x00000004009b7202 */ /* 0x000fe20000000f00 */
[----:B------:R-:W-:Y:S02]  /*7660*/  IMAD.MOV.U32 R154, RZ, RZ, R105 ;  /* 0x000000ffff9a7224 */ /* 0x000fe400078e0069 */
[----:B------:R-:W-:-:S02]  /*7670*/  IMAD.MOV.U32 R4, RZ, RZ, R147 ;  /* 0x000000ffff047224 */ /* 0x000fc400078e0093 */
[----:B------:R-:W-:Y:S02]  /*7680*/  FADD.FTZ R0, R0, R154 ;  /* 0x0000009a00007221 */ /* 0x000fe40000010000 */
[----:B------:R-:W-:Y:S02]  /*7690*/  FADD.FTZ R4, R4, R38 ;  /* 0x0000002604047221 */ /* 0x000fe40000010000 */
[----:B------:R-:W-:Y:S02]  /*76a0*/  FADD.FTZ R2, R2, R0 ;  /* 0x0000000002027221 */ /* 0x000fe40000010000 */
[----:B------:R-:W-:Y:S01]  /*76b0*/  FADD.FTZ R0, R16, R4 ;  /* 0x0000000410007221 */ /* 0x000fe20000010000 */
[----:B------:R-:W-:Y:S01]  /*76c0*/  HMMA.16816.F32.BF16 R56, R160, R58, R40 ;  /* 0x0000003aa038723c */ /* 0x000fe20000041828 */
[----:B------:R-:W-:Y:S02]  /*76d0*/  FADD.FTZ R2, R156, R2 ;  /* 0x000000029c027221 */ /* 0x000fe40000010000 */
[----:B------:R-:W-:Y:S01]  /*76e0*/  FADD.FTZ R0, R158, R0 ;  /* 0x000000009e007221 */ /* 0x000fe20000010000 */
[----:B------:R-:W-:-:S03]  /*76f0*/  MOV R5, R98 ;  /* 0x0000006200057202 */ /* 0x000fc60000000f00 */
[----:B------:R-:W-:Y:S01]  /*7700*/  IMAD.MOV.U32 R40, RZ, RZ, R83 ;  /* 0x000000ffff287224 */ /* 0x000fe200078e0053 */
[----:B------:R-:W-:Y:S01]  /*7710*/  MOV R41, R82 ;  /* 0x0000005200297202 */ /* 0x000fe20000000f00 */
[----:B------:R-:W-:Y:S01]  /*7720*/  FADD.FTZ R2, R155, R2 ;  /* 0x000000029b027221 */ /* 0x000fe20000010000 */
[----:B------:R-:W-:Y:S01]  /*7730*/  MOV R7, R96 ;  /* 0x0000006000077202 */ /* 0x000fe20000000f00 */
[----:B------:R-:W-:Y:S02]  /*7740*/  FADD.FTZ R0, R40, R0 ;  /* 0x0000000028007221 */ /* 0x000fe40000010000 */
[----:B------:R-:W-:Y:S01]  /*7750*/  IMAD.MOV.U32 R6, RZ, RZ, R97 ;  /* 0x000000ffff067224 */ /* 0x000fe200078e0061 */
[----:B------:R-:W-:Y:S01]  /*7760*/  MOV R42, R106 ;  /* 0x0000006a002a7202 */ /* 0x000fe20000000f00 */
[----:B------:R-:W-:Y:S01]  /*7770*/  FADD.FTZ R2, R41, R2 ;  /* 0x0000000229027221 */ /* 0x000fe20000010000 */
[----:B------:R-:W-:Y:S01]  /*7780*/  MOV R36, R112 ;  /* 0x0000007000247202 */ /* 0x000fe20000000f00 */
[----:B------:R-:W-:Y:S01]  /*7790*/  FADD.FTZ R0, R5, R0 ;  /* 0x0000000005007221 */ /* 0x000fe20000010000 */
[----:B------:R-:W-:Y:S01]  /*77a0*/  MOV R44, R146 ;  /* 0x00000092002c7202 */ /* 0x000fe20000000f00 */
[----:B------:R-:W-:Y:S01]  /*77b0*/  FADD.FTZ R2, R6, R2 ;  /* 0x0000000206027221 */ /* 0x000fe20000010000 */
[----:B------:R-:W1:Y:S01]  /*77c0*/  LDSM.16.MT88.4 R80, [R216+0x5900] ;  /* 0x00590000d850783b */ /* 0x000e620000004200 */
[----:B------:R-:W-:-:S02]  /*77d0*/  IMAD.MOV.U32 R43, RZ, RZ, R107 ;  /* 0x000000ffff2b7224 */ /* 0x000fc400078e006b */
[----:B------:R-:W-:Y:S01]  /*77e0*/  FADD.FTZ R0, R7, R0 ;  /* 0x0000000007007221 */ /* 0x000fe20000010000 */
[----:B------:R-:W3:Y:S01]  /*77f0*/  LDSM.16.MT88.4 R96, [R219+0x5900] ;  /* 0x00590000db60783b */ /* 0x000ee20000004200 */
[----:B------:R-:W-:Y:S02]  /*7800*/  IMAD.MOV.U32 R39, RZ, RZ, R115 ;  /* 0x000000ffff277224 */ /* 0x000fe400078e0073 */
[----:B------:R-:W-:Y:S01]  /*7810*/  FADD.FTZ R2, R42, R2 ;  /* 0x000000022a027221 */ /* 0x000fe20000010000 */
[----:B------:R-:W1:Y:S01]  /*7820*/  LDSM.16.MT88.4 R4, [R218+0xb900] ;  /* 0x00b90000da04783b */ /* 0x000e620000004200 */
[----:B------:R-:W-:Y:S02]  /*7830*/  IMAD.MOV.U32 R37, RZ, RZ, R113 ;  /* 0x000000ffff257224 */ /* 0x000fe400078e0071 */
[----:B------:R-:W-:Y:S01]  /*7840*/  FADD.FTZ R0, R43, R0 ;  /* 0x000000002b007221 */ /* 0x000fe20000010000 */
[----:B------:R-:W-:Y:S01]  /*7850*/  MOV R38, R39 ;  /* 0x0000002700267202 */ /* 0x000fe20000000f00 */
[----:B------:R-:W-:Y:S01]  /*7860*/  IMAD.MOV.U32 R45, RZ, RZ, R145 ;  /* 0x000000ffff2d7224 */ /* 0x000fe200078e0091 */
[----:B------:R-:W-:Y:S01]  /*7870*/  MOV R46, R144 ;  /* 0x00000090002e7202 */ /* 0x000fe20000000f00 */
[----:B------:R-:W-:Y:S01]  /*7880*/  FADD.FTZ R2, R36, R2 ;  /* 0x0000000224027221 */ /* 0x000fe20000010000 */
[----:B------:R-:W3:Y:S01]  /*7890*/  LDSM.16.MT88.4 R104, [R218+0x5900] ;  /* 0x00590000da68783b */ /* 0x000ee20000004200 */
[----:B------:R-:W-:-:S02]  /*78a0*/  IMAD.MOV.U32 R39, RZ, RZ, R44 ;  /* 0x000000ffff277224 */ /* 0x000fc400078e002c */
[----:B------:R-:W-:Y:S01]  /*78b0*/  FADD.FTZ R0, R37, R0 ;  /* 0x0000000025007221 */ /* 0x000fe20000010000 */
[----:B------:R-:W-:Y:S01]  /*78c0*/  MOV R44, R45 ;  /* 0x0000002d002c7202 */ /* 0x000fe20000000f00 */
[----:B------:R-:W-:Y:S01]  /*78d0*/  FADD.FTZ R2, R38, R2 ;  /* 0x0000000226027221 */ /* 0x000fe20000010000 */
[----:B------:R-:W-:Y:S01]  /*78e0*/  HMMA.16816.F32.BF16 R64, R160, R66, R128 ;  /* 0x00000042a040723c */ /* 0x000fe20000041880 */
[----:B------:R-:W-:Y:S01]  /*78f0*/  IMAD.MOV.U32 R45, RZ, RZ, R46 ;  /* 0x000000ffff2d7224 */ /* 0x000fe200078e002e */
[----:B------:R-:W-:Y:S01]  /*7900*/  LDSM.16.MT88.4 R112, [R216+0x8900] ;  /* 0x00890000d870783b */ /* 0x000fe20000004200 */
[----:B------:R-:W-:Y:S01]  /*7910*/  FADD.FTZ R0, R39, R0 ;  /* 0x0000000027007221 */ /* 0x000fe20000010000 */
[----:B------:R-:W-:Y:S01]  /*7920*/  MOV R46, R47 ;  /* 0x0000002f002e7202 */ /* 0x000fe20000000f00 */
[----:B------:R-:W-:Y:S01]  /*7930*/  FADD.FTZ R2, R44, R2 ;  /* 0x000000022c027221 */ /* 0x000fe20000010000 */
[----:B------:R-:W3:Y:S01]  /*7940*/  LDSM.16.MT88.4 R128, [R219+0x8900] ;  /* 0x00890000db80783b */ /* 0x000ee20000004200 */
[----:B------:R-:W-:-:S02]  /*7950*/  IMAD.MOV.U32 R47, RZ, RZ, R19 ;  /* 0x000000ffff2f7224 */ /* 0x000fc400078e0013 */
[----:B------:R-:W-:Y:S01]  /*7960*/  FADD.FTZ R0, R45, R0 ;  /* 0x000000002d007221 */ /* 0x000fe20000010000 */
[----:B--2---:R-:W-:Y:S01]  /*7970*/  HMMA.16816.F32.BF16 R68, R160, R72, R68 ;  /* 0x00000048a044723c */ /* 0x004fe20000041844 */
[----:B------:R-:W-:Y:S01]  /*7980*/  FADD.FTZ R2, R46, R2 ;  /* 0x000000022e027221 */ /* 0x000fe20000010000 */
[----:B------:R-:W-:Y:S01]  /*7990*/  LDSM.16.MT88.4 R144, [R216+0xb900] ;  /* 0x00b90000d890783b */ /* 0x000fe20000004200 */
[----:B------:R-:W-:Y:S01]  /*79a0*/  FADD.FTZ R0, R47, R0 ;  /* 0x000000002f007221 */ /* 0x000fe20000010000 */
[----:B------:R-:W-:Y:S01]  /*79b0*/  MOV R19, R17 ;  /* 0x0000001100137202 */ /* 0x000fe20000000f00 */
[----:B------:R-:W-:Y:S02]  /*79c0*/  FADD.FTZ R2, R18, R2 ;  /* 0x0000000212027221 */ /* 0x000fe40000010000 */
[----:B------:R-:W-:Y:S02]  /*79d0*/  FADD.FTZ R0, R252, R0 ;  /* 0x00000000fc007221 */ /* 0x000fe40000010000 */
[----:B------:R-:W-:-:S02]  /*79e0*/  IMAD.MOV.U32 R16, RZ, RZ, R157 ;  /* 0x000000ffff107224 */ /* 0x000fc400078e009d */
[----:B------:R-:W-:Y:S02]  /*79f0*/  FADD.FTZ R2, R19, R2 ;  /* 0x0000000213027221 */ /* 0x000fe40000010000 */
[----:B------:R-:W-:Y:S01]  /*7a00*/  FADD.FTZ R0, R250, R0 ;  /* 0x00000000fa007221 */ /* 0x000fe20000010000 */
[----:B------:R-:W-:Y:S01]  /*7a10*/  MOV R17, R159 ;  /* 0x0000009f00117202 */ /* 0x000fe20000000f00 */
[----:B------:R-:W-:Y:S01]  /*7a20*/  FADD.FTZ R2, R16, R2 ;  /* 0x0000000210027221 */ /* 0x000fe20000010000 */
[----:B-1----:R-:W-:Y:S01]  /*7a30*/  HMMA.16816.F32.BF16 R76, R160, R80, R76 ;  /* 0x00000050a04c723c */ /* 0x002fe2000004184c */
[----:B------:R-:W-:Y:S01]  /*7a40*/  FADD.FTZ R0, R214, R0 ;  /* 0x00000000d6007221 */ /* 0x000fe20000010000 */
[----:B------:R-:W-:Y:S01]  /*7a50*/  LDSM.16.MT88.4 R156, [R219+0xb900] ;  /* 0x00b90000db9c783b */ /* 0x000fe20000004200 */
[----:B------:R-:W-:Y:S02]  /*7a60*/  FADD.FTZ R2, R17, R2 ;  /* 0x0000000211027221 */ /* 0x000fe40000010000 */
[----:B------:R-:W-:-:S02]  /*7a70*/  FADD.FTZ R0, R215, R0 ;  /* 0x00000000d7007221 */ /* 0x000fc40000010000 */
[----:B------:R-:W-:Y:S02]  /*7a80*/  FADD.FTZ R2, R206, R2 ;  /* 0x00000002ce027221 */ /* 0x000fe40000010000 */
[----:B------:R-:W-:Y:S02]  /*7a90*/  FADD.FTZ R0, R165, R0 ;  /* 0x00000000a5007221 */ /* 0x000fe40000010000 */
[----:B------:R-:W-:Y:S01]  /*7aa0*/  FADD.FTZ R2, R212, R2 ;  /* 0x00000002d4027221 */ /* 0x000fe20000010000 */
[----:B------:R-:W-:Y:S01]  /*7ab0*/  HMMA.16816.F32.BF16 R80, R160, R82, R92 ;  /* 0x00000052a050723c */ /* 0x000fe2000004185c */
[----:B------:R-:W-:-:S07]  /*7ac0*/  FADD.FTZ R0, R166, R0 ;  /* 0x00000000a6007221 */ /* 0x000fce0000010000 */
[C---:B---3--:R-:W-:Y:S08]  /*7ad0*/  HMMA.16816.F32.BF16 R92, R160.reuse, R96, R100 ;  /* 0x00000060a05c723c */ /* 0x048ff00000041864 */
[C---:B------:R-:W-:Y:S07]  /*7ae0*/  HMMA.16816.F32.BF16 R180, R160.reuse, R4, R180 ;  /* 0x00000004a0b4723c */ /* 0x040fee00000418b4 */
[----:B------:R-:W-:Y:S01]  /*7af0*/  FADD.FTZ R4, R213, R2 ;  /* 0x00000002d5047221 */ /* 0x000fe20000010000 */
[----:B------:R-:W-:Y:S01]  /*7b00*/  HMMA.16816.F32.BF16 R96, R160, R98, R136 ;  /* 0x00000062a060723c */ /* 0x000fe20000041888 */
[----:B------:R-:W1:Y:S01]  /*7b10*/  LDSM.16.MT88.4 R136, [R218+0x8900] ;  /* 0x00890000da88783b */ /* 0x000e620000004200 */
[----:B------:R-:W-:-:S02]  /*7b20*/  FADD.FTZ R2, R204, R0 ;  /* 0x00000000cc027221 */ /* 0x000fc40000010000 */
[----:B------:R-:W-:-:S04]  /*7b30*/  FADD.FTZ R0, R207, R4 ;  /* 0x00000004cf007221 */ /* 0x000fc80000010000 */
[----:B------:R-:W-:Y:S01]  /*7b40*/  HMMA.16816.F32.BF16 R72, R160, R74, R120 ;  /* 0x0000004aa048723c */ /* 0x000fe20000041878 */
[----:B------:R-:W2:Y:S01]  /*7b50*/  LDSM.16.MT88.4 R120, [R217+0x8900] ;  /* 0x00890000d978783b */ /* 0x000ea20000004200 */
[----:B------:R-:W-:-:S06]  /*7b60*/  FADD.FTZ R2, R205, R2 ;  /* 0x00000002cd027221 */ /* 0x000fcc0000010000 */
[----:B------:R-:W-:Y:S01]  /*7b70*/  HMMA.16816.F32.BF16 R100, R160, R104, R148 ;  /* 0x00000068a064723c */ /* 0x000fe20000041894 */
[----:B------:R-:W3:Y:S01]  /*7b80*/  LDSM.16.MT88.4 R148, [R217+0xb900] ;  /* 0x00b90000d994783b */ /* 0x000ee20000004200 */
[----:B------:R-:W-:Y:S02]  /*7b90*/  FADD.FTZ R0, R20, R0 ;  /* 0x0000000014007221 */ /* 0x000fe40000010000 */
[----:B------:R-:W-:Y:S02]  /*7ba0*/  FADD.FTZ R2, R13, R2 ;  /* 0x000000020d027221 */ /* 0x000fe40000010000 */
[----:B------:R-:W-:Y:S02]  /*7bb0*/  FADD.FTZ R0, R21, R0 ;  /* 0x0000000015007221 */ /* 0x000fe40000010000 */
[----:B------:R-:W-:Y:S02]  /*7bc0*/  FADD.FTZ R2, R14, R2 ;  /* 0x000000020e027221 */ /* 0x000fe40000010000 */
[----:B------:R-:W-:-:S02]  /*7bd0*/  FADD.FTZ R0, R23, R0 ;  /* 0x0000000017007221 */ /* 0x000fc40000010000 */
[----:B------:R-:W-:Y:S02]  /*7be0*/  FADD.FTZ R2, R15, R2 ;  /* 0x000000020f027221 */ /* 0x000fe40000010000 */
[----:B------:R-:W-:Y:S02]  /*7bf0*/  FADD.FTZ R4, R22, R0 ;  /* 0x0000000016047221 */ /* 0x000fe40000010000 */
[----:B------:R-:W-:-:S05]  /*7c00*/  FADD.FTZ R0, R12, R2 ;  /* 0x000000020c007221 */ /* 0x000fca0000010000 */
[----:B------:R4:W-:Y:S04]  /*7c10*/  STL [R1+0x4], R0 ;  /* 0x0000040001007387 */ /* 0x0009e80000100800 */
[----:B------:R4:W-:Y:S01]  /*7c20*/  STL [R1], R4 ;  /* 0x0000000401007387 */ /* 0x0009e20000100800 */
        /* <DEDUP_REMOVED lines=19> */
[----:B----4-:R-:W2:Y:S01]  /*7d60*/  LDL.LU R17, [R1+0x28] ;  /* 0x0000280001117983 */ /* 0x010ea20000300800 */
[----:B------:R-:W-:-:S02]  /*7d70*/  IMAD.MOV.U32 R166, RZ, RZ, R3 ;  /* 0x000000ffffa67224 */ /* 0x000fc400078e0003 */
[----:B------:R-:W-:Y:S01]  /*7d80*/  IMAD.MOV.U32 R165, RZ, RZ, R164 ;  /* 0x000000ffffa57224 */ /* 0x000fe200078e00a4 */
[----:B------:R-:W3:Y:S01]  /*7d90*/  LDL.LU.64 R18, [R1+0x30] ;  /* 0x0000300001127983 */ /* 0x000ee20000300a00 */
[----:B--2---:R-:W-:-:S03]  /*7da0*/  IADD3 R250, R17, -0x2, RZ ;  /* 0xfffffffe11fa7810 */ /* 0x004fc60007ffe0ff */
[----:B------:R-:W2:Y:S01]  /*7db0*/  LDL.LU.64 R16, [R1+0x38] ;  /* 0x0000380001107983 */ /* 0x000ea20000300a00 */
[----:B---3--:R-:W-:Y:S02]  /*7dc0*/  MOV R3, R19 ;  /* 0x0000001300037202 */ /* 0x008fe40000000f00 */
[----:B--2---:R-:W-:-:S05]  /*7dd0*/  MOV R2, R16 ;  /* 0x0000001000027202 */ /* 0x004fca0000000f00 */
[----:B------:R1:W-:Y:S02]  /*7de0*/  STL.64 [R1+0x10], R2 ;  /* 0x0000100201007387 */ /* 0x0003e40000100a00 */
.L_x_713:
[----:B------:R-:W2:Y:S01]  /*7df0*/  LDL.64 R12, [R1+0x10] ;  /* 0x00001000010c7983 */ /* 0x000ea20000100a00 */
[----:B-1----:R-:W-:Y:S01]  /*7e00*/  SHF.R.S32.HI R0, RZ, 0x1f, R250 ;  /* 0x0000001fff007819 */ /* 0x002fe200000114fa */
[----:B------:R-:W-:Y:S04]  /*7e10*/  DEPBAR.LE SB0, 0x0 ;  /* 0x000080000000791a */ /* 0x000fe80000000000 */
[----:B------:R-:W-:Y:S01]  /*7e20*/  IMAD R0, R0, c[0x0][0x208], RZ ;  /* 0x0000820000007a24 */ /* 0x000fe200078e02ff */
[----:B------:R-:W-:Y:S01]  /*7e30*/  BAR.SYNC.DEFER_BLOCKING 0x0 ;  /* 0x0000000000007b1d */ /* 0x000fe20000010000 */
[C---:B-1----:R-:W-:Y:S01]  /*7e40*/  IMAD.WIDE.U32 R2, R250.reuse, c[0x0][0x208], RZ ;  /* 0x00008200fa027a25 */ /* 0x042fe200078e00ff */
[----:B------:R-:W-:Y:S02]  /*7e50*/  MOV R29, c[0x0][0x208] ;  /* 0x00008200001d7a02 */ /* 0x000fe40000000f00 */
[----:B------:R-:W-:Y:S01]  /*7e60*/  MOV R45, 0x6 ;  /* 0x00000006002d7802 */ /* 0x000fe20000000f00 */
[----:B------:R-:W-:Y:S01]  /*7e70*/  IMAD R0, R250, c[0x0][0x20c], R0 ;  /* 0x00008300fa007a24 */ /* 0x000fe200078e0200 */
[----:B------:R-:W-:Y:S02]  /*7e80*/  SHF.L.U32 R29, R29, 0x6, RZ ;  /* 0x000000061d1d7819 */ /* 0x000fe400000006ff */
[----:B------:R-:W-:Y:S02]  /*7e90*/  MOV R44, c[0x0][0x208] ;  /* 0x00008200002c7a02 */ /* 0x000fe40000000f00 */
[----:B------:R-:W-:Y:S02]  /*7ea0*/  IADD3 R0, R3, R0, RZ ;  /* 0x0000000003007210 */ /* 0x000fe40007ffe0ff */
[----:B------:R-:W-:Y:S03]  /*7eb0*/  SHF.L.U64.HI R44, R44, R45, c[0x0][0x20c] ;  /* 0x000083002c2c7619 */ /* 0x000fe6000001022d */
[----:B------:R-:W-:Y:S01]  /*7ec0*/  IMAD R0, R0, 0x60, RZ ;  /* 0x0000006000007824 */ /* 0x000fe200078e02ff */
[----:B-----5:R-:W-:Y:S06]  /*7ed0*/  LDSM.16.M88.4 R48, [R222+0x18100] ;  /* 0x01810000de30783b */ /* 0x020fec0000000200 */
[----:B------:R-:W1:Y:S06]  /*7ee0*/  LDSM.16.M88.4 R8, [R167+0xc100] ;  /* 0x00c10000a708783b */ /* 0x000e6c0000000200 */
[----:B------:R-:W3:Y:S06]  /*7ef0*/  LDSM.16.M88.4 R16, [R167+0xc900] ;  /* 0x00c90000a710783b */ /* 0x000eec0000000200 */
[----:B------:R-:W4:Y:S06]  /*7f00*/  LDSM.16.M88.4 R24, [R167+0xd100] ;  /* 0x00d10000a718783b */ /* 0x000f2c0000000200 */
[----:B------:R-:W2:Y:S06]  /*7f10*/  LDSM.16.M88.4 R32, [R167+0xd900] ;  /* 0x00d90000a720783b */ /* 0x000eac0000000200 */
[----:B------:R-:W2:Y:S06]  /*7f20*/  LDSM.16.M88.4 R40, [R167+0xe100] ;  /* 0x00e10000a728783b */ /* 0x000eac0000000200 */
[----:B------:R-:W2:Y:S06]  /*7f30*/  LDSM.16.M88.4 R184, [R167+0xe900] ;  /* 0x00e90000a7b8783b */ /* 0x000eac0000000200 */
[----:B------:R-:W-:Y:S01]  /*7f40*/  LDSM.16.M88.4 R188, [R223+0x18100] ;  /* 0x01810000dfbc783b */ /* 0x000fe20000000200 */
        /* <DEDUP_REMOVED lines=35> */
[----:B--2---:R-:W-:Y:S03]  /*8180*/  IADD3 R2, P0, R2, R29, RZ ;  /* 0x0000001d02027210 */ /* 0x004fe60007f1e0ff */
[----:B------:R2:W-:Y:S03]  /*8190*/  LDGSTS.E.BYPASS.LTC128B.128 [R251+0x9100], [R38.64], !P4 ;  /* 0x0910000026fb7fae */ /* 0x0005e6000e101d44 */
[----:B------:R-:W-:Y:S05]  /*81a0*/  IADD3.X R3, R3, R44, RZ, P0, !PT ;  /* 0x0000002c03037210 */ /* 0x000fea00007fe4ff */
[----:B------:R1:W-:Y:S06]  /*81b0*/  LDGSTS.E.BYPASS.LTC128B.128 [R251+0x1100], [R2.64], !P3 ;  /* 0x0110000002fb7fae */ /* 0x0003ec000d901d44 */
[----:B------:R1:W-:Y:S01]  /*81c0*/  LDGSTS.E.BYPASS.LTC128B.128 [R251+0x4100], [R2.64+0x80], !P5 ;  /* 0x0410008002fb7fae */ /* 0x0003e2000e901d44 */
[----:B----4-:R-:W-:Y:S05]  /*81d0*/  IADD3 R36, P0, R29, R2, RZ ;  /* 0x000000021d247210 */ /* 0x010fea0007f1e0ff */
[----:B------:R4:W-:Y:S01]  /*81e0*/  LDGSTS.E.BYPASS.LTC128B.128 [R251+0x7100], [R2.64+0x100], !P6 ;  /* 0x0710010002fb7fae */ /* 0x0009e2000f101d44 */
[C---:B---3--:R-:W-:Y:S01]  /*81f0*/  HMMA.16816.F32.BF16 R28, R48.reuse, R32, RZ ;  /* 0x00000020301c723c */ /* 0x048fe200000418ff */
[----:B------:R-:W-:Y:S02]  /*8200*/  IADD3.X R37, R44, R3, RZ, P0, !PT ;  /* 0x000000032c257210 */ /* 0x000fe400007fe4ff */
[C---:B------:R-:W-:Y:S02]  /*8210*/  ISETP.GT.AND P0, PT, R250.reuse, RZ, PT ;  /* 0x000000fffa00720c */ /* 0x040fe40003f04270 */
[----:B------:R4:W-:Y:S01]  /*8220*/  LDGSTS.E.BYPASS.LTC128B.128 [R251+0xa100], [R2.64+0x180], !P4 ;  /* 0x0a10018002fb7fae */ /* 0x0009e2000e101d44 */
[----:B------:R-:W-:Y:S02]  /*8230*/  IADD3 R250, R250, -0x1, RZ ;  /* 0xfffffffffafa7810 */ /* 0x000fe40007ffe0ff */
[C---:B------:R-:W-:Y:S03]  /*8240*/  HMMA.16816.F32.BF16 R32, R48.reuse, R34, RZ ;  /* 0x000000223020723c */ /* 0x040fe600000418ff */
        /* <DEDUP_REMOVED lines=9> */
[----:B------:R-:W-:Y:S07]  /*82e0*/  LDSM.16.M88.4 R184, [R225+0x18100] ;  /* 0x01810000e1b8783b */ /* 0x000fee0000000200 */
        /* <DEDUP_REMOVED lines=8> */
[----:B------:R-:W3:Y:S07]  /*8370*/  LDSM.16.M88.4 R200, [R221+0xd100] ;  /* 0x00d10000ddc8783b */ /* 0x000eee0000000200 */
[C---:B------:R-:W-:Y:S08]  /*8380*/  HMMA.16816.F32.BF16 R28, R188.reuse, R204, R28 ;  /* 0x000000ccbc1c723c */ /* 0x040ff0000004181c */
[C---:B------:R-:W-:Y:S01]  /*8390*/  HMMA.16816.F32.BF16 R32, R188.reuse, R206, R32 ;  /* 0x000000cebc20723c */ /* 0x040fe20000041820 */
[----:B------:R-:W2:Y:S07]  /*83a0*/  LDSM.16.M88.4 R204, [R221+0xd900] ;  /* 0x00d90000ddcc783b */ /* 0x000eae0000000200 */
[C---:B------:R-:W-:Y:S08]  /*83b0*/  HMMA.16816.F32.BF16 R36, R188.reuse, R208, R36 ;  /* 0x000000d0bc24723c */ /* 0x040ff00000041824 */
[C---:B------:R-:W-:Y:S01]  /*83c0*/  HMMA.16816.F32.BF16 R40, R188.reuse, R210, R40 ;  /* 0x000000d2bc28723c */ /* 0x040fe20000041828 */
[----:B------:R-:W-:Y:S07]  /*83d0*/  LDSM.16.M88.4 R208, [R221+0xe900] ;  /* 0x00e90000ddd0783b */ /* 0x000fee0000000200 */
[C---:B------:R-:W-:Y:S01]  /*83e0*/  HMMA.16816.F32.BF16 R44, R188.reuse, R212, R44 ;  /* 0x000000d4bc2c723c */ /* 0x040fe2000004182c */
[----:B------:R-:W4:Y:S07]  /*83f0*/  LDL.64 R212, [R1+0x20] ;  /* 0x0000200001d47983 */ /* 0x000f2e0000100a00 */
[----:B------:R-:W-:Y:S01]  /*8400*/  HMMA.16816.F32.BF16 R48, R188, R214, R48 ;  /* 0x000000d6bc30723c */ /* 0x000fe20000041830 */
[----:B------:R-:W3:Y:S06]  /*8410*/  LDSM.16.M88.4 R188, [R221+0xe100] ;  /* 0x00e10000ddbc783b */ /* 0x000eec0000000200 */
[----:B------:R-:W4:Y:S01]  /*8420*/  LDL.64 R214, [R1+0x18] ;  /* 0x0000180001d67983 */ /* 0x000f220000100a00 */
[C---:B-1----:R-:W-:Y:S08]  /*8430*/  HMMA.16816.F32.BF16 R4, R184.reuse, R192, R4 ;  /* 0x000000c0b804723c */ /* 0x042ff00000041804 */
[C---:B------:R-:W-:Y:S01]  /*8440*/  HMMA.16816.F32.BF16 R8, R184.reuse, R194, R8 ;  /* 0x000000c2b808723c */ /* 0x040fe20000041808 */
[----:B------:R-:W-:Y:S07]  /*8450*/  LDSM.16.M88.4 R192, [R220] ;  /* 0x00000000dcc0783b */ /* 0x000fee0000000200 */
[C---:B--2---:R-:W-:Y:S08]  /*8460*/  HMMA.16816.F32.BF16 R12, R184.reuse, R196, R12 ;  /* 0x000000c4b80c723c */ /* 0x044ff0000004180c */
[C---:B------:R-:W-:Y:S01]  /*8470*/  HMMA.16816.F32.BF16 R16, R184.reuse, R198, R16 ;  /* 0x000000c6b810723c */ /* 0x040fe20000041810 */
[----:B------:R-:W-:Y:S07]  /*8480*/  LDSM.16.M88.4 R196, [R220+0x800] ;  /* 0x00080000dcc4783b */ /* 0x000fee0000000200 */
[C---:B---3--:R-:W-:Y:S08]  /*8490*/  HMMA.16816.F32.BF16 R20, R184.reuse, R200, R20 ;  /* 0x000000c8b814723c */ /* 0x048ff00000041814 */
        /* <DEDUP_REMOVED lines=10> */
[----:B------:R-:W2:Y:S06]  /*8540*/  LDSM.16.M88.4 R184, [R220+0x2000] ;  /* 0x00200000dcb8783b */ /* 0x000eac0000000200 */
[----:B------:R-:W3:Y:S01]  /*8550*/  LDSM.16.M88.4 R208, [R220+0x2800] ;  /* 0x00280000dcd0783b */ /* 0x000ee20000000200 */
        /* <DEDUP_REMOVED lines=15> */
[C---:B---3--:R-:W-:Y:S08]  /*8650*/  HMMA.16816.F32.BF16 R44, R188.reuse, R208, R44 ;  /* 0x000000d0bc2c723c */ /* 0x048ff0000004182c */
[----:B------:R-:W-:Y:S01]  /*8660*/  HMMA.16816.F32.BF16 R48, R188, R210, R48 ;  /* 0x000000d2bc30723c */ /* 0x000fe20000041830 */
[----:B------:R-:W2:Y:S06]  /*8670*/  LDSM.16.M88.4 R188, [R167+0x11100] ;  /* 0x01110000a7bc783b */ /* 0x000eac0000000200 */
[----:B------:R-:W3:Y:S01]  /*8680*/  LDSM.16.M88.4 R208, [R167+0x11900] ;  /* 0x01190000a7d0783b */ /* 0x000ee20000000200 */
        /* <DEDUP_REMOVED lines=15> */
[C---:B---3--:R-:W-:Y:S08]  /*8780*/  HMMA.16816.F32.BF16 R44, R184.reuse, R208, R44 ;  /* 0x000000d0b82c723c */ /* 0x048ff0000004182c */
[----:B------:R-:W-:Y:S01]  /*8790*/  HMMA.16816.F32.BF16 R48, R184, R210, R48 ;  /* 0x000000d2b830723c */ /* 0x000fe20000041830 */
[----:B------:R-:W2:Y:S06]  /*87a0*/  LDSM.16.M88.4 R184, [R240] ;  /* 0x00000000f0b8783b */ /* 0x000eac0000000200 */
[----:B------:R-:W3:Y:S01]  /*87b0*/  LDSM.16.M88.4 R208, [R239] ;  /* 0x00000000efd0783b */ /* 0x000ee20000000200 */
        /* <DEDUP_REMOVED lines=148> */
[C---:B---3--:R-:W-:Y:S08]  /*9100*/  HMMA.16816.F32.BF16 R44, R184.reuse, R208, R44 ;  /* 0x000000d0b82c723c */ /* 0x048ff0000004182c */
[----:B------:R-:W-:Y:S01]  /*9110*/  HMMA.16816.F32.BF16 R48, R184, R210, R48 ;  /* 0x000000d2b830723c */ /* 0x000fe20000041830 */
[----:B------:R-:W3:Y:S06]  /*9120*/  LDSM.16.M88.4 R184, [R228] ;  /* 0x00000000e4b8783b */ /* 0x000eec0000000200 */
        /* <DEDUP_REMOVED lines=13> */
[C---:B---3--:R-:W-:Y:S08]  /*9200*/  HMMA.16816.F32.BF16 R36, R192.reuse, R184, R36 ;  /* 0x000000b8c024723c */ /* 0x048ff00000041824 */
[C---:B------:R-:W-:Y:S01]  /*9210*/  HMMA.16816.F32.BF16 R40, R192.reuse, R186, R40 ;  /* 0x000000bac028723c */ /* 0x040fe20000041828 */
[----:B------:R-:W3:Y:S07]  /*9220*/  LDSM.16.M88.4 R184, [R221+0x16900] ;  /* 0x01690000ddb8783b */ /* 0x000eee0000000200 */
        /* <DEDUP_REMOVED lines=10> */
[C---:B----4-:R-:W-:Y:S08]  /*92d0*/  HMMA.16816.F32.BF16 R20, R188.reuse, R204, R20 ;  /* 0x000000ccbc14723c */ /* 0x050ff00000041814 */
[C---:B------:R-:W-:Y:S01]  /*92e0*/  HMMA.16816.F32.BF16 R24, R188.reuse, R206, R24 ;  /* 0x000000cebc18723c */ /* 0x040fe20000041818 */
[----:B------:R-:W4:Y:S07]  /*92f0*/  LDSM.16.M88.4 R204, [R220+0x9800] ;  /* 0x00980000dccc783b */ /* 0x000f2e0000000200 */
[C---:B---3--:R-:W-:Y:S08]  /*9300*/  HMMA.16816.F32.BF16 R28, R188.reuse, R184, R28 ;  /* 0x000000b8bc1c723c */ /* 0x048ff0000004181c */
[C---:B------:R-:W-:Y:S01]  /*9310*/  HMMA.16816.F32.BF16 R32, R188.reuse, R186, R32 ;  /* 0x000000babc20723c */ /* 0x040fe20000041820 */
[----:B------:R-:W3:Y:S07]  /*9320*/  LDSM.16.M88.4 R184, [R220+0xa000] ;  /* 0x00a00000dcb8783b */ /* 0x000eee0000000200 */
        /* <DEDUP_REMOVED lines=8> */
[C---:B----4-:R-:W-:Y:S08]  /*93b0*/  HMMA.16816.F32.BF16 R12, R200.reuse, R204, R12 ;  /* 0x000000ccc80c723c */ /* 0x050ff0000004180c */
[C---:B------:R-:W-:Y:S04]  /*93c0*/  HMMA.16816.F32.BF16 R16, R200.reuse, R206, R16 ;  /* 0x000000cec810723c */ /* 0x040fe80000041810 */
[----:B------:R-:W-:Y:S02]  /*93d0*/  FMNMX.FTZ R0, R4, R165, !PT ;  /* 0x000000a504007209 */ /* 0x000fe40007810000 */
[----:B------:R-:W-:Y:S02]  /*93e0*/  FMNMX.FTZ R2, R6, R166, !PT ;  /* 0x000000a606027209 */ /* 0x000fe40007810000 */
[C---:B---3--:R-:W-:Y:S04]  /*93f0*/  HMMA.16816.F32.BF16 R20, R200.reuse, R184, R20 ;  /* 0x000000b8c814723c */ /* 0x048fe80000041814 */
        /* <DEDUP_REMOVED lines=710> */
.L_x_712:
[----:B----4-:R-:W2:Y:S04]  /*c060*/  LDL.LU R5, [R1] ;  /* 0x0000000001057983 */ /* 0x010ea80000300800 */
[----:B-1----:R-:W3:Y:S01]  /*c070*/  LDL.LU R2, [R1+0x4] ;  /* 0x0000040001027983 */ /* 0x002ee20000300800 */
[----:B------:R-:W-:-:S02]  /*c080*/  MOV R50, 0xff800000 ;  /* 0xff80000000327802 */ /* 0x000fc40000000f00 */
[----:B------:R-:W-:Y:S02]  /*c090*/  MOV R51, 0xff800000 ;  /* 0xff80000000337802 */ /* 0x000fe40000000f00 */
[----:B------:R-:W-:Y:S01]  /*c0a0*/  PLOP3.LUT P2, PT, PT, PT, PT, 0x8, 0x0 ;  /* 0x000000000000781c */ /* 0x000fe20003f4e170 */
        /* <DEDUP_REMOVED lines=152> */
.L_x_704:
        /* <DEDUP_REMOVED lines=184> */
.L_x_715:
        /* <DEDUP_REMOVED lines=88> */
[----:B------:R-:W-:Y:S01]  /*db30*/  IMAD R12, R7, c[0x0][0x3e4], R6 ;  /* 0x0000f900070c7a24 */ /* 0x000fe200078e0206 */
[----:B------:R-:W-:Y:S01]  /*db40*/  LEA R28, R28, R15, 0x7 ;  /* 0x0000000f1c1c7211 */ /* 0x000fe200078e38ff */
[----:B------:R-:W-:Y:S01]  /*db50*/  IMAD.SHL.U32 R6, R18, 0x8, RZ ;  /* 0x0000000812067824 */ /* 0x000fe200078e00ff */
[C---:B------:R-:W-:Y:S01]  /*db60*/  IADD3 R13, R4.reuse, 0x8, RZ ;  /* 0x00000008040d7810 */ /* 0x040fe20007ffe0ff */
[----:B------:R-:W-:Y:S01]  /*db70*/  IMAD.IADD R3, R3, 0x1, R12 ;  /* 0x0000000103037824 */ /* 0x000fe200078e020c */
[-C--:B------:R-:W-:Y:S02]  /*db80*/  ISETP.GE.OR P1, PT, R4, R29.reuse, P2 ;  /* 0x0000001d0400720c */ /* 0x080fe40001726670 */
[----:B------:R-:W-:Y:S02]  /*db90*/  SHF.R.S32.HI R4, RZ, 0x1f, R5 ;  /* 0x0000001fff047819 */ /* 0x000fe40000011405 */
[----:B------:R-:W-:Y:S02]  /*dba0*/  ISETP.GE.OR P0, PT, R13, R29, P2 ;  /* 0x0000001d0d00720c */ /* 0x000fe40001706670 */
[----:B------:R-:W-:Y:S01]  /*dbb0*/  LOP3.LUT R7, R14, 0x7ffffe00, R6, 0xf8, !PT ;  /* 0x7ffffe000e077812 */ /* 0x000fe200078ef806 */
[----:B------:R-:W-:-:S04]  /*dbc0*/  IMAD R4, R4, c[0x0][0x3d8], RZ ;  /* 0x0000f60004047a24 */ /* 0x000fc800078e02ff */
[C---:B------:R-:W-:Y:S02]  /*dbd0*/  IMAD R6, R5.reuse, c[0x0][0x3dc], R4 ;  /* 0x0000f70005067a24 */ /* 0x040fe400078e0204 */
[----:B------:R-:W-:Y:S01]  /*dbe0*/  IMAD.WIDE.U32 R4, R5, c[0x0][0x3d8], R2 ;  /* 0x0000f60005047a25 */ /* 0x000fe200078e0002 */
[----:B------:R-:W-:Y:S01]  /*dbf0*/  SHF.L.U32 R2, R7, 0x1, RZ ;  /* 0x0000000107027819 */ /* 0x000fe200000006ff */
[----:B-1----:R1:W-:Y:S02]  /*dc00*/  @!P1 ST.E [R10.64], R50 ;  /* 0x000000320a009985 */ /* 0x0023e4000c101904 */
[----:B------:R-:W-:Y:S02]  /*dc10*/  IMAD.IADD R3, R5, 0x1, R6 ;  /* 0x0000000105037824 */ /* 0x000fe400078e0206 */
        /* <DEDUP_REMOVED lines=21> */
[C---:B-1----:R-:W-:Y:S01]  /*dd70*/  IADD3 R8, R0.reuse, 0x80, RZ ;  /* 0x0000008000087810 */ /* 0x042fe20007ffe0ff */
[----:B------:R-:W1:Y:S01]  /*dd80*/  LDS.128 R20, [R2+0x4080] ;  /* 0x0040800002147984 */ /* 0x000e620000000c00 */
[----:B------:R-:W-:Y:S02]  /*dd90*/  IADD3 R9, R0, 0xc0, RZ ;  /* 0x000000c000097810 */ /* 0x000fe40007ffe0ff */
[----:B------:R-:W-:Y:S01]  /*dda0*/  ISETP.GE.AND P2, PT, R7, c[0x0][0x3c8], PT ;  /* 0x0000f20007007a0c */ /* 0x000fe20003f46270 */
[----:B------:R-:W3:Y:S01]  /*ddb0*/  LDS.128 R16, [R2+0x8080] ;  /* 0x0080800002107984 */ /* 0x000ee20000000c00 */
[----:B------:R-:W-:Y:S02]  /*ddc0*/  ISETP.GE.AND P1, PT, R8, c[0x0][0x3c8], PT ;  /* 0x0000f20008007a0c */ /* 0x000fe40003f26270 */
[----:B------:R-:W-:Y:S01]  /*ddd0*/  ISETP.GE.AND P0, PT, R9, c[0x0][0x3c8], PT ;  /* 0x0000f20009007a0c */ /* 0x000fe20003f06270 */
[----:B------:R4:W5:Y:S01]  /*dde0*/  LDS.128 R12, [R2+0xc080] ;  /* 0x00c08000020c7984 */ /* 0x0009620000000c00 */
[----:B------:R-:W-:-:S07]  /*ddf0*/  ISETP.GE.AND P3, PT, R0, c[0x0][0x3c8], PT ;  /* 0x0000f20000007a0c */ /* 0x000fce0003f66270 */
[----:B------:R-:W-:-:S04]  /*de00*/  @!P2 SHF.R.S32.HI R3, RZ, 0x1f, R7 ;  /* 0x0000001fff03a819 */ /* 0x000fc80000011407 */
[----:B------:R-:W-:Y:S02]  /*de10*/  @!P0 SHF.R.S32.HI R6, RZ, 0x1f, R9 ;  /* 0x0000001fff068819 */ /* 0x000fe40000011409 */
[----:B------:R-:W-:Y:S01]  /*de20*/  @!P2 LEA.HI R7, R3, R7, RZ, 0x3 ;  /* 0x000000070307a211 */ /* 0x000fe200078f18ff */
[----:B------:R-:W-:Y:S01]  /*de30*/  @!P3 IMAD.WIDE R10, R0, 0x2, R4 ;  /* 0x00000002000ab825 */ /* 0x000fe200078e0204 */
[----:B----4-:R-:W-:-:S04]  /*de40*/  @!P1 SHF.R.S32.HI R2, RZ, 0x1f, R8 ;  /* 0x0000001fff029819 */ /* 0x010fc80000011408 */
        /* <DEDUP_REMOVED lines=8> */
[----:B-1----:R2:W-:Y:S03]  /*ded0*/  @!P2 ST.E.128 [R8.64], R20 ;  /* 0x000000140800a985 */ /* 0x0025e6000c101d04 */
[----:B------:R-:W-:Y:S01]  /*dee0*/  @!P0 IMAD.WIDE R2, R2, 0x2, R4 ;  /* 0x0000000202028825 */ /* 0x000fe200078e0204 */
[----:B---3--:R2:W-:Y:S04]  /*def0*/  @!P1 ST.E.128 [R6.64], R16 ;  /* 0x0000001006009985 */ /* 0x0085e8000c101d04 */
[----:B-----5:R2:W-:Y:S02]  /*df00*/  @!P0 ST.E.128 [R2.64], R12 ;  /* 0x0000000c02008985 */ /* 0x0205e4000c101d04 */
.L_x_717:
[----:B--234-:R-:W-:Y:S05]  /*df10*/  BSYNC B0 ;  /* 0x0000000000007941 */ /* 0x01cfea0003800000 */
.L_x_716:
        /* <DEDUP_REMOVED lines=30> */
.L_x_719:
[----:B------:R-:W-:Y:S05]  /*e100*/  BSYNC B0 ;  /* 0x0000000000007941 */ /* 0x000fea0003800000 */
.L_x_718:
        /* <DEDUP_REMOVED lines=30> */
.L_x_721:
[----:B------:R-:W-:Y:S05]  /*e2f0*/  BSYNC B0 ;  /* 0x0000000000007941 */ /* 0x000fea0003800000 */
.L_x_720:
        /* <DEDUP_REMOVED lines=31> */
.L_x_714:
        /* <DEDUP_REMOVED lines=19> */
.L_x_722:
        /* <DEDUP_REMOVED lines=42> */
.L_x_724:
[----:B------:R-:W-:Y:S05]  /*e8c0*/  BSYNC B0 ;  /* 0x0000000000007941 */ /* 0x000fea0003800000 */
.L_x_723:
        /* <DEDUP_REMOVED lines=73> */
.L_x_726:
[----:B------:R-:W-:Y:S05]  /*ed60*/  BSYNC B0 ;  /* 0x0000000000007941 */ /* 0x000fea0003800000 */
.L_x_725:
        /* <DEDUP_REMOVED lines=27> */
.L_x_728:
[----:B------:R-:W-:Y:S05]  /*ef20*/  BSYNC B0 ;  /* 0x0000000000007941 */ /* 0x000fea0003800000 */
.L_x_727:
        /* <DEDUP_REMOVED lines=27> */
.L_x_730:
[----:B------:R-:W-:Y:S05]  /*f0e0*/  BSYNC B0 ;  /* 0x0000000000007941 */ /* 0x000fea0003800000 */
.L_x_729:
        /* <DEDUP_REMOVED lines=28> */
.L_x_731:
        /* <DEDUP_REMOVED lines=13> */
.L_x_1540:


//--------------------- .text._ZN7cutlass13device_kernelIN5flash19enable_sm80_to_sm89INS1_16FlashAttnFwdSm80INS1_25CollectiveMainloopFwdSm80ILi8ELi1ELb0EN4cute5tupleIJNS5_1CILi128EEENS7_ILi48EEENS7_ILi256EEEEEELi256ENS_10bfloat16_tEfNS_4arch4Sm80ELb0ELb0ELb0ELb1ELb0ELb1ELb1ELb0EEENS1_21CollectiveEpilogueFwdINS6_IJS8_SA_S9_EEENS6_IJNS7_ILi1EEESI_SI_EEESC_SE_Li256ELb1ELb1ELb0ELb0EEENS1_19SingleTileSchedulerILb1ELb0ELb1ELi128EEEEEEEEEvNT_6ParamsE --------------------------
	.section	.text._ZN7cutlass13device_kernelIN5flash19enable_sm80_to_sm89INS1_16FlashAttnFwdSm80INS1_25CollectiveMainloopFwdSm80ILi8ELi1ELb0EN4cute5tupleIJNS5_1CILi128EEENS7_ILi48EEENS7_ILi256EEEEEELi256ENS_10bfloat16_tEfNS_4arch4Sm80ELb0ELb0ELb0ELb1ELb0ELb1ELb1ELb0EEENS1_21CollectiveEpilogueFwdINS6_IJS8_SA_S9_EEENS6_IJNS7_ILi1EEESI_SI_EEESC_SE_Li256ELb1ELb1ELb0ELb0EEENS1_19SingleTileSchedulerILb1ELb0ELb1ELi128EEEEEEEEEvNT_6ParamsE,"ax",@progbits
	.sectioninfo	@"SHI_REGISTERS=254"
	.align	128
.text._ZN7cutlass13device_kernelIN5flash19enable_sm80_to_sm89INS1_16FlashAttnFwdSm80INS1_25CollectiveMainloopFwdSm80ILi8ELi1ELb0EN4cute5tupleIJNS5_1CILi128EEENS7_ILi48EEENS7_ILi256EEEEEELi256ENS_10bfloat16_tEfNS_4arch4Sm80ELb0ELb0ELb0ELb1ELb0ELb1ELb1ELb0EEENS1_21CollectiveEpilogueFwdINS6_IJS8_SA_S9_EEENS6_IJNS7_ILi1EEESI_SI_EEESC_SE_Li256ELb1ELb1ELb0ELb0EEENS1_19SingleTileSchedulerILb1ELb0ELb1ELi128EEEEEEEEEvNT_6ParamsE:
        .type           _ZN7cutlass13device_kernelIN5flash19enable_sm80_to_sm89INS1_16FlashAttnFwdSm80INS1_25CollectiveMainloopFwdSm80ILi8ELi1ELb0EN4cute5tupleIJNS5_1CILi128EEENS7_ILi48EEENS7_ILi256EEEEEELi256ENS_10bfloat16_tEfNS_4arch4Sm80ELb0ELb0ELb0ELb1ELb0ELb1ELb1ELb0EEENS1_21CollectiveEpilogueFwdINS6_IJS8_SA_S9_EEENS6_IJNS7_ILi1EEESI_SI_EEESC_SE_Li256ELb1ELb1ELb0ELb0EEENS1_19SingleTileSchedulerILb1ELb0ELb1ELi128EEEEEEEEEvNT_6ParamsE,@function
        .size           _ZN7cutlass13device_kernelIN5flash19enable_sm80_to_sm89INS1_16FlashAttnFwdSm80INS1_25CollectiveMainloopFwdSm80ILi8ELi1ELb0EN4cute5tupleIJNS5_1CILi128EEENS7_ILi48EEENS7_ILi256EEEEEELi256ENS_10bfloat16_tEfNS_4arch4Sm80ELb0ELb0ELb0ELb1ELb0ELb1ELb1ELb0EEENS1_21CollectiveEpilogueFwdINS6_IJS8_SA_S9_EEENS6_IJNS7_ILi1EEESI_SI_EEESC_SE_Li256ELb1ELb1ELb0ELb0EEENS1_19SingleTileSchedulerILb1ELb0ELb1ELi128EEEEEEEEEvNT_6ParamsE,(.L_x_1541 - _ZN7cutlass13device_kernelIN5flash19enable_sm80_to_sm89INS1_16FlashAttnFwdSm80INS1_25CollectiveMainloopFwdSm80ILi8ELi1ELb0EN4cute5tupleIJNS5_1CILi128EEENS7_ILi48EEENS7_ILi256EEEEEELi256ENS_10bfloat16_tEfNS_4arch4Sm80ELb0ELb0ELb0ELb1ELb0ELb1ELb1ELb0EEENS1_21CollectiveEpilogueFwdINS6_IJS8_SA_S9_EEENS6_IJNS7_ILi1EEESI_SI_EEESC_SE_Li256ELb1ELb1ELb0ELb0EEENS1_19SingleTileSchedulerILb1ELb0ELb1ELi128EEEEEEEEEvNT_6ParamsE)
        .other          _ZN7cutlass13device_kernelIN5flash19enable_sm80_to_sm89INS1_16FlashAttnFwdSm80INS1_25CollectiveMainloopFwdSm80ILi8ELi1ELb0EN4cute5tupleIJNS5_1CILi128EEENS7_ILi48EEENS7_ILi256EEEEEELi256ENS_10bfloat16_tEfNS_4arch4Sm80ELb0ELb0ELb0ELb1ELb0ELb1ELb1ELb0EEENS1_21CollectiveEpilogueFwdINS6_IJS8_SA_S9_EEENS6_IJNS7_ILi1EEESI_SI_EEESC_SE_Li256ELb1ELb1ELb0ELb0EEENS1_19SingleTileSchedulerILb1ELb0ELb1ELi128EEEEEEEEEvNT_6ParamsE,@"STO_CUDA_ENTRY STV_DEFAULT"
_ZN7cutlass13device_kernelIN5flash19enable_sm80_to_sm89INS1_16FlashAttnFwdSm80INS1_25CollectiveMainloopFwdSm80ILi8ELi1ELb0EN4cute5tupleIJNS5_1CILi128EEENS7_ILi48EEENS7_ILi256EEEEEELi256ENS_10bfloat16_tEfNS_4arch4Sm80ELb0ELb0ELb0ELb1ELb0ELb1ELb1ELb0EEENS1_21CollectiveEpilogueFwdINS6_IJS8_SA_S9_EEENS6_IJNS7_ILi1EEESI_SI_EEESC_SE_Li256ELb1ELb1ELb0ELb0EEENS1_19SingleTileSchedulerILb1ELb0ELb1ELi128EEEEEEEEEvNT_6ParamsE:
        /* <DEDUP_REMOVED lines=16> */
.L_x_733:
        /* <DEDUP_REMOVED lines=8> */
.L_x_735:
[----:B------:R-:W-:-:S05]  /*0180*/  MOV R3, c[0x0][0x54c] ;  /* 0x0001530000037a02 */ /* 0x000fca0000000f00 */
.L_x_734:
[----:B-----5:R-:W-:Y:S01]  /*0190*/  IMAD R3, R3, c[0x0][0x548], RZ ;  /* 0x0001520003037a24 */ /* 0x020fe200078e02ff */
[----:B------:R-:W-:-:S04]  /*01a0*/  SHF.L.U32 R0, R100, 0x7, RZ ;  /* 0x0000000764007819 */ /* 0x000fc800000006ff */
[----:B------:R-:W-:-:S04]  /*01b0*/  ISETP.GE.AND P0, PT, R0, R3, PT ;  /* 0x000000030000720c */ /* 0x000fc80003f06270 */
[----:B------:R-:W-:Y:S01]  /*01c0*/  SEL R216, R216, 0xffffffff, !P0 ;  /* 0xffffffffd8d87807 */ /* 0x000fe20004000000 */
[----:B------:R-:W-:Y:S05]  /*01d0*/  BRA `(.L_x_736) ;  /* 0x0000012000007947 */ /* 0x000fea0003800000 */
.L_x_732:
[----:B---3--:R-:W-:-:S04]  /*01e0*/  ISETP.NE.U32.AND P0, PT, RZ, c[0x0][0x568], PT ;  /* 0x00015a00ff007a0c */ /* 0x008fc80003f05070 */
[----:B------:R-:W-:-:S13]  /*01f0*/  ISETP.NE.AND.EX P0, PT, RZ, c[0x0][0x56c], PT, P0 ;  /* 0x00015b00ff007a0c */ /* 0x000fda0003f05300 */
[----:B------:R-:W-:Y:S05]  /*0200*/  @!P0 BRA `(.L_x_737) ;  /* 0x0000002000008947 */ /* 0x000fea0003800000 */
[----:B------:R1:W5:Y:S01]  /*0210*/  LDG.E R3, [R2.64] ;  /* 0x0000001202037981 */ /* 0x000362000c1e1900 */
[----:B------:R-:W-:Y:S05]  /*0220*/  BRA `(.L_x_738) ;  /* 0x0000009000007947 */ /* 0x000fea0003800000 */
.L_x_737:
        /* <DEDUP_REMOVED lines=8> */
.L_x_739:
[----:B------:R-:W-:-:S05]  /*02b0*/  MOV R3, c[0x0][0x54c] ;  /* 0x0001530000037a02 */ /* 0x000fca0000000f00 */
.L_x_738:
[----:B-----5:R-:W-:Y:S01]  /*02c0*/  IMAD R3, R3, c[0x0][0x548], RZ ;  /* 0x0001520003037a24 */ /* 0x020fe200078e02ff */
[----:B------:R-:W-:-:S04]  /*02d0*/  SHF.L.U32 R0, R100, 0x7, RZ ;  /* 0x0000000764007819 */ /* 0x000fc800000006ff */
[----:B------:R-:W-:-:S04]  /*02e0*/  ISETP.GE.AND P0, PT, R0, R3, PT ;  /* 0x000000030000720c */ /* 0x000fc80003f06270 */
[----:B------:R-:W-:-:S04]  /*02f0*/  SEL R216, R216, 0xffffffff, !P0 ;  /* 0xffffffffd8d87807 */ /* 0x000fc80004000000 */
.L_x_736:
        /* <DEDUP_REMOVED lines=19> */
[CC--:B------:R-:W-:Y:S01]  /*0430*/  IMAD.WIDE R8, R216.reuse, R7.reuse, c[0x0][0x358] ;  /* 0x0000d600d8087625 */ /* 0x0c0fe200078e0207 */
[----:B------:R2:W5:Y:S01]  /*0440*/  @P2 LDG.E R145, [R14.64] ;  /* 0x000000120e912981 */ /* 0x000562000c1e1900 */
[----:B------:R-:W-:Y:S02]  /*0450*/  P2R R20, PR, RZ, 0x20 ;  /* 0x00000020ff147803 */ /* 0x000fe40000000000 */
[----:B-1----:R-:W-:Y:S02]  /*0460*/  @P0 IMAD.WIDE R2, R216, R7, c[0x0][0x360] ;  /* 0x0000d800d8020625 */ /* 0x002fe400078e0207 */
[----:B------:R2:W5:Y:S04]  /*0470*/  @P5 LDG.E R142, [R10.64] ;  /* 0x000000120a8e5981 */ /* 0x000568000c1e1900 */
[----:B------:R2:W5:Y:S04]  /*0480*/  @P0 LDG.E R146, [R2.64] ;  /* 0x0000001202920981 */ /* 0x000568000c1e1900 */
[----:B------:R2:W5:Y:S04]  /*0490*/  @P1 LDG.E R144, [R12.64] ;  /* 0x000000120c901981 */ /* 0x000568000c1e1900 */
[----:B------:R2:W5:Y:S04]  /*04a0*/  @P3 LDG.E R110, [R8.64] ;  /* 0x00000012086e3981 */ /* 0x000568000c1e1900 */
[----:B------:R-:W1:Y:S01]  /*04b0*/  S2R R215, SR_CTAID.Y ;  /* 0x0000000000d77919 */ /* 0x000e620000002600 */
[----:B------:R-:W-:-:S02]  /*04c0*/  IMAD.MOV.U32 R4, RZ, RZ, c[0x0][0x1d0] ;  /* 0x00007400ff047624 */ /* 0x000fc400078e00ff */
[----:B------:R-:W-:Y:S01]  /*04d0*/  IMAD.MOV.U32 R0, RZ, RZ, c[0x0][0x228] ;  /* 0x00008a00ff007624 */ /* 0x000fe200078e00ff */
[----:B-1----:R-:W-:Y:S01]  /*04e0*/  SHF.R.S32.HI R121, RZ, 0x1f, R215 ;  /* 0x0000001fff797819 */ /* 0x002fe200000114d7 */
[----:B------:R-:W-:Y:S05]  /*04f0*/  @P0 BRA `(.L_x_740) ;  /* 0x0000004000000947 */ /* 0x000fea0003800000 */
[----:B--2---:R-:W-:Y:S05]  /*0500*/  @!P1 BRA `(.L_x_740) ;  /* 0x0000003000009947 */ /* 0x004fea0003800000 */
[----:B-----5:R-:W2:Y:S04]  /*0510*/  LDG.E R146, [R12.64] ;  /* 0x000000120c927981 */ /* 0x020ea8000c1e1900 */
[----:B------:R-:W2:Y:S02]  /*0520*/  LDG.E R3, [R12.64+0x4] ;  /* 0x000004120c037981 */ /* 0x000ea4000c1e1900 */
[----:B--2---:R-:W-:Y:S02]  /*0530*/  IADD3 R146, -R146, R3, RZ ;  /* 0x0000000392927210 */ /* 0x004fe40007ffe1ff */
.L_x_740:
[----:B--2---:R-:W-:-:S04]  /*0540*/  ISETP.NE.U32.AND P0, PT, RZ, c[0x0][0x368], PT ;  /* 0x0000da00ff007a0c */ /* 0x004fc80003f05070 */
[----:B------:R-:W-:-:S13]  /*0550*/  ISETP.NE.AND.EX P0, PT, RZ, c[0x0][0x36c], PT, P0 ;  /* 0x0000db00ff007a0c */ /* 0x000fda0003f05300 */
[----:B------:R-:W-:Y:S05]  /*0560*/  @!P0 BRA `(.L_x_741) ;  /* 0x0000003000008947 */ /* 0x000fea0003800000 */
[----:B------:R-:W-:-:S06]  /*0570*/  IMAD.WIDE R4, R216, R7, c[0x0][0x368] ;  /* 0x0000da00d8047625 */ /* 0x000fcc00078e0207 */
[----:B------:R1:W5:Y:S01]  /*0580*/  LDG.E R4, [R4.64] ;  /* 0x0000001204047981 */ /* 0x000362000c1e1900 */
[----:B------:R-:W-:Y:S05]  /*0590*/  BRA `(.L_x_742) ;  /* 0x0000004000007947 */ /* 0x000fea0003800000 */
.L_x_741:
[----:B------:R-:W-:Y:S05]  /*05a0*/  @!P5 BRA `(.L_x_742) ;  /* 0x000000300000d947 */ /* 0x000fea0003800000 */
[----:B------:R-:W2:Y:S04]  /*05b0*/  LDG.E R4, [R10.64] ;  /* 0x000000120a047981 */ /* 0x000ea8000c1e1900 */
[----:B------:R-:W2:Y:S02]  /*05c0*/  LDG.E R3, [R10.64+0x4] ;  /* 0x000004120a037981 */ /* 0x000ea4000c1e1900 */
[----:B--2---:R-:W-:Y:S02]  /*05d0*/  IADD3 R4, -R4, R3, RZ ;  /* 0x0000000304047210 */ /* 0x004fe40007ffe1ff */
.L_x_742:
[----:B------:R-:W2:Y:S04]  /*05e0*/  @P3 LDG.E R2, [R8.64] ;  /* 0x0000001208023981 */ /* 0x000ea8000c1e1900 */
[----:B------:R-:W2:Y:S01]  /*05f0*/  @P3 LDG.E R3, [R8.64+0x4] ;  /* 0x0000041208033981 */ /* 0x000ea2000c1e1900 */
[----:B-1---5:R-:W-:Y:S01]  /*0600*/  IMAD.IADD R5, R4, 0x1, -R145 ;  /* 0x0000000104057824 */ /* 0x022fe200078e0a91 */
[----:B------:R-:W-:Y:S01]  /*0610*/  ISETP.NE.U32.AND P0, PT, RZ, c[0x0][0x378], PT ;  /* 0x0000de00ff007a0c */ /* 0x000fe20003f05070 */
[----:B------:R-:W-:-:S03]  /*0620*/  IMAD.MOV.U32 R101, RZ, RZ, R4 ;  /* 0x000000ffff657224 */ /* 0x000fc600078e0004 */
[----:B------:R-:W-:Y:S01]  /*0630*/  ISETP.NE.AND.EX P0, PT, RZ, c[0x0][0x37c], PT, P0 ;  /* 0x0000df00ff007a0c */ /* 0x000fe20003f05300 */
[----:B------:R-:W-:-:S05]  /*0640*/  IMAD.MOV R118, RZ, RZ, -R5 ;  /* 0x000000ffff767224 */ /* 0x000fca00078e0a05 */
[----:B------:R-:W-:-:S07]  /*0650*/  IMNMX R118, RZ, R118, !PT ;  /* 0x00000076ff767217 */ /* 0x000fce0007800200 */
[----:B------:R-:W-:-:S05]  /*0660*/  @P0 IMAD.WIDE R10, R216, R7, c[0x0][0x378] ;  /* 0x0000de00d80a0625 */ /* 0x000fca00078e0207 */
[----:B------:R1:W5:Y:S01]  /*0670*/  @P0 LDG.E R101, [R10.64] ;  /* 0x000000120a650981 */ /* 0x000362000c1e1900 */
[----:B--2---:R-:W-:-:S04]  /*0680*/  @P3 IMAD.IADD R0, R3, 0x1, -R2 ;  /* 0x0000000103003824 */ /* 0x004fc800078e0a02 */
[----:B------:R-:W-:-:S05]  /*0690*/  IMAD.IADD R99, R5, 0x1, R0 ;  /* 0x0000000105637824 */ /* 0x000fca00078e0200 */
[----:B------:R-:W-:-:S05]  /*06a0*/  IADD3 R3, R99, 0x2f, RZ ;  /* 0x0000002f63037810 */ /* 0x000fca0007ffe0ff */
[----:B------:R-:W-:-:S05]  /*06b0*/  IMAD.HI R3, R3, 0x2aaaaaab, RZ ;  /* 0x2aaaaaab03037827 */ /* 0x000fca00078e02ff */
[----:B------:R-:W-:-:S04]  /*06c0*/  SHF.R.U32.HI R156, RZ, 0x1f, R3 ;  /* 0x0000001fff9c7819 */ /* 0x000fc80000011603 */
[----:B------:R-:W-:-:S05]  /*06d0*/  LEA.HI.SX32 R156, R3, R156, 0x1d ;  /* 0x0000009c039c7211 */ /* 0x000fca00078feaff */
[----:B------:R-:W-:-:S05]  /*06e0*/  IMAD R5, R156, 0x30, -R5 ;  /* 0x000000309c057824 */ /* 0x000fca00078e0a05 */
[----:B------:R-:W-:-:S04]  /*06f0*/  IMNMX R5, R5, R0, PT ;  /* 0x0000000005057217 */ /* 0x000fc80003800200 */
[----:B------:R-:W-:Y:S01]  /*0700*/  ISETP.GT.AND P0, PT, R5, R118, PT ;  /* 0x000000760500720c */ /* 0x000fe20003f04270 */
[----:B------:R-:W-:-:S05]  /*0710*/  IMAD.WIDE.U32 R118, R118, -0x55555555, RZ ;  /* 0xaaaaaaab76767825 */ /* 0x000fca00078e00ff */
[----:B------:R-:W-:-:S05]  /*0720*/  SHF.R.U32.HI R118, RZ, 0x5, R119 ;  /* 0x00000005ff767819 */ /* 0x000fca0000011677 */
[----:B------:R-:W-:Y:S02]  /*0730*/  IMAD.MOV.U32 R3, RZ, RZ, R118 ;  /* 0x000000ffff037224 */ /* 0x000fe400078e0076 */
[----:B------:R-:W-:-:S05]  /*0740*/  @P0 IADD3 R5, R5, 0x2f, RZ ;  /* 0x0000002f05050810 */ /* 0x000fca0007ffe0ff */
[----:B------:R-:W-:-:S05]  /*0750*/  @P0 IMAD.HI R5, R5, 0x2aaaaaab, RZ ;  /* 0x2aaaaaab05050827 */ /* 0x000fca00078e02ff */
[----:B------:R-:W-:-:S04]  /*0760*/  @P0 SHF.R.U32.HI R2, RZ, 0x1f, R5 ;  /* 0x0000001fff020819 */ /* 0x000fc80000011605 */
[----:B------:R-:W-:-:S04]  /*0770*/  @P0 LEA.HI.SX32 R3, R5, R2, 0x1d ;  /* 0x0000000205030211 */ /* 0x000fc800078feaff */
[----:B------:R-:W-:-:S13]  /*0780*/  ISETP.GT.AND P0, PT, R3, R118, PT ;  /* 0x000000760300720c */ /* 0x000fda0003f04270 */
[----:B------:R-:W-:Y:S05]  /*0790*/  @!P0 BRA `(.L_x_743) ;  /* 0x00006a9000008947 */ /* 0x000fea0003800000 */
[----:B-1----:R-:W-:Y:S01]  /*07a0*/  SHF.R.S32.HI R5, RZ, 0x1f, R98 ;  /* 0x0000001fff057819 */ /* 0x002fe20000011462 */
[----:B------:R-:W-:Y:S01]  /*07b0*/  IMAD R158, R121, c[0x0][0x240], RZ ;  /* 0x00009000799e7a24 */ /* 0x000fe200078e02ff */
[----:B------:R-:W-:Y:S01]  /*07c0*/  IADD3 R57, R3, -0x1, RZ ;  /* 0xffffffff03397810 */ /* 0x000fe20007ffe0ff */
[----:B------:R-:W-:Y:S01]  /*07d0*/  UMOV UR24, 0x30 ;  /* 0x0000003000187882 */ /* 0x000fe20000000000 */
[----:B------:R-:W-:Y:S01]  /*07e0*/  LEA.HI R9, R5, R98, RZ, 0x3 ;  /* 0x0000006205097211 */ /* 0x000fe200078f18ff */
[----:B------:R-:W-:Y:S01]  /*07f0*/  IMAD R158, R215, c[0x0][0x244], R158 ;  /* 0x00009100d79e7a24 */ /* 0x000fe200078e029e */
[----:B------:R-:W-:Y:S01]  /*0800*/  ULDC.64 UR4, c[0x0][0x238] ;  /* 0x00008e0000047ab9 */ /* 0x000fe20000000a00 */
[----:B------:R-:W-:Y:S01]  /*0810*/  IMAD R10, R57, -0x30, R0 ;  /* 0xffffffd0390a7824 */ /* 0x000fe200078e0200 */
[----:B------:R-:W-:Y:S01]  /*0820*/  SHF.R.S32.HI R143, RZ, 0x3, R9 ;  /* 0x00000003ff8f7819 */ /* 0x000fe20000011409 */
[----:B------:R-:W-:Y:S01]  /*0830*/  UIMAD.WIDE.U32 UR16, UR24, UR4, URZ ;  /* 0x00000004181072a5 */ /* 0x000fe2000f8e003f */
[----:B------:R-:W-:Y:S01]  /*0840*/  LOP3.LUT R9, R9, 0xfffffff8, RZ, 0xc0, !PT ;  /* 0xfffffff809097812 */ /* 0x000fe200078ec0ff */
[----:B------:R-:W-:Y:S01]  /*0850*/  UIMAD UR9, UR24, UR5, URZ ;  /* 0x00000005180972a4 */ /* 0x000fe2000f8e023f */
[----:B------:R-:W-:Y:S01]  /*0860*/  SHF.R.S32.HI R2, RZ, 0x1f, R143 ;  /* 0x0000001fff027819 */ /* 0x000fe2000001148f */
[----:B------:R-:W-:Y:S01]  /*0870*/  ULDC UR6, c[0x0][0x27c] ;  /* 0x00009f0000067ab9 */ /* 0x000fe20000000800 */
[----:B------:R-:W-:Y:S01]  /*0880*/  IADD3 R111, P0, R143, R110, RZ ;  /* 0x0000006e8f6f7210 */ /* 0x000fe20007f1e0ff */
[----:B------:R-:W-:Y:S01]  /*0890*/  IMAD.IADD R16, R98, 0x1, -R9 ;  /* 0x0000000162107824 */ /* 0x000fe200078e0a09 */
[----:B------:R-:W-:Y:S01]  /*08a0*/  IMNMX R10, R10, 0x30, PT ;  /* 0x000000300a0a7817 */ /* 0x000fe20003800200 */
[----:B------:R-:W-:Y:S01]  /*08b0*/  UIADD3 UR9, UR17, UR9, URZ ;  /* 0x0000000911097290 */ /* 0x000fe2000fffe03f */
[----:B------:R-:W-:Y:S01]  /*08c0*/  LEA.HI.X.SX32 R110, R110, R2, 0x1, P0 ;  /* 0x000000026e6e7211 */ /* 0x000fe200000f0eff */
[----:B------:R-:W-:Y:S01]  /*08d0*/  IMAD.SHL.U32 R14, R16, 0x8, RZ ;  /* 0x00000008100e7824 */ /* 0x000fe200078e00ff */
[----:B------:R-:W-:Y:S01]  /*08e0*/  SEL R154, R216, RZ, !P3 ;  /* 0x000000ffd89a7207 */ /* 0x000fe20005800000 */
[----:B------:R-:W-:Y:S01]  /*08f0*/  IMAD.IADD R3, R10, 0x1, -R143 ;  /* 0x000000010a037824 */ /* 0x000fe200078e0a8f */
[----:B------:R-:W-:Y:S01]  /*0900*/  SHF.R.S32.HI R11, RZ, 0x1f, R57 ;  /* 0x0000001fff0b7819 */ /* 0x000fe20000011439 */
[----:B------:R-:W-:Y:S01]  /*0910*/  IMAD R8, R110, c[0x0][0x238], RZ ;  /* 0x00008e006e087a24 */ /* 0x000fe200078e02ff */
[----:B------:R-:W-:Y:S01]  /*0920*/  SHF.R.S32.HI R15, RZ, 0x1f, R14 ;  /* 0x0000001fff0f7819 */ /* 0x000fe2000001140e */
[----:B------:R-:W-:Y:S01]  /*0930*/  USHF.L.U32 UR8, UR6, 0x1, URZ ;  /* 0x0000000106087899 */ /* 0x000fe2000800063f */
[----:B------:R-:W-:Y:S01]  /*0940*/  ISETP.GE.AND P1, PT, R3, 0x1, PT ;  /* 0x000000010300780c */ /* 0x000fe20003f26270 */
[----:B------:R-:W-:Y:S01]  /*0950*/  IMAD R8, R111, c[0x0][0x23c], R8 ;  /* 0x00008f006f087a24 */ /* 0x000fe200078e0208 */
[----:B------:R-:W-:Y:S01]  /*0960*/  ISETP.GT.AND P0, PT, R3, 0x20, PT ;  /* 0x000000200300780c */ /* 0x000fe20003f04270 */
[----:B------:R-:W-:Y:S01]  /*0970*/  IMAD.WIDE.U32 R12, R111, c[0x0][0x238], R14 ;  /* 0x00008e006f0c7a25 */ /* 0x000fe200078e000e */
[----:B------:R-:W-:Y:S01]  /*0980*/  SHF.R.S32.HI R3, RZ, 0x1f, R216 ;  /* 0x0000001fff037819 */ /* 0x000fe200000114d8 */
[----:B------:R-:W-:Y:S01]  /*0990*/  ULDC UR7, c[0x0][0x1d4] ;  /* 0x0000750000077ab9 */ /* 0x000fe20000000800 */
[C---:B------:R-:W-:Y:S01]  /*09a0*/  ISETP.GE.AND P2, PT, R14.reuse, c[0x0][0x1d4], PT ;  /* 0x000075000e007a0c */ /* 0x040fe20003f46270 */
[----:B------:R-:W-:Y:S01]  /*09b0*/  IMAD.IADD R9, R13, 0x1, R8 ;  /* 0x000000010d097824 */ /* 0x000fe200078e0208 */
[----:B------:R-:W-:Y:S01]  /*09c0*/  SEL R107, R3, RZ, !P3 ;  /* 0x000000ff036b7207 */ /* 0x000fe20005800000 */
[----:B------:R-:W-:Y:S01]  /*09d0*/  IMAD.MOV.U32 R8, RZ, RZ, R12 ;  /* 0x000000ffff087224 */ /* 0x000fe200078e000c */
[----:B------:R-:W-:Y:S01]  /*09e0*/  UIADD3 UR7, -UR8, UR7, URZ ;  /* 0x0000000708077290 */ /* 0x000fe2000fffe13f */
[----:B------:R-:W-:Y:S01]  /*09f0*/  IMAD R6, R57, UR9, RZ ;  /* 0x0000000939067c24 */ /* 0x000fe2000f8e02ff */
[C---:B------:R-:W-:Y:S01]  /*0a00*/  ISETP.GE.AND P3, PT, R14.reuse, c[0x0][0x27c], PT ;  /* 0x00009f000e007a0c */ /* 0x040fe20003f66270 */
[----:B------:R-:W-:Y:S01]  /*0a10*/  IMAD.WIDE.U32 R8, R215, c[0x0][0x240], R8 ;  /* 0x00009000d7087a25 */ /* 0x000fe200078e0008 */
[----:B------:R-:W-:Y:S01]  /*0a20*/  P2R R148, PR, RZ, 0x4 ;  /* 0x00000004ff947803 */ /* 0x000fe20000000000 */
[----:B------:R-:W-:Y:S01]  /*0a30*/  USHF.L.U32 UR11, UR4, 0x5, URZ ;  /* 0x00000005040b7899 */ /* 0x000fe2000800063f */
[----:B------:R-:W-:Y:S01]  /*0a40*/  IADD3 R140, R14, 0x80, RZ ;  /* 0x000000800e8c7810 */ /* 0x000fe20007ffe0ff */
[----:B------:R-:W-:Y:S01]  /*0a50*/  IMAD R175, R107, c[0x0][0x248], RZ ;  /* 0x000092006baf7a24 */ /* 0x000fe200078e02ff */
[----:B------:R-:W-:Y:S01]  /*0a60*/  IADD3 R159, R9, R158, RZ ;  /* 0x0000009e099f7210 */ /* 0x000fe20007ffe0ff */
[----:B------:R-:W-:Y:S01]  /*0a70*/  IMAD.MOV.U32 R158, RZ, RZ, R8 ;  /* 0x000000ffff9e7224 */ /* 0x000fe200078e0008 */
[----:B------:R-:W-:Y:S01]  /*0a80*/  SEL R9, RZ, c[0x0][0x27c], !P3 ;  /* 0x00009f00ff097a07 */ /* 0x000fe20005800000 */
[----:B------:R-:W-:Y:S01]  /*0a90*/  IMAD R175, R154, c[0x0][0x24c], R175 ;  /* 0x000093009aaf7a24 */ /* 0x000fe200078e02af */
[----:B------:R-:W-:Y:S01]  /*0aa0*/  IADD3 R139, R14, 0xc0, RZ ;  /* 0x000000c00e8b7810 */ /* 0x000fe20007ffe0ff */
[----:B------:R-:W-:Y:S01]  /*0ab0*/  IMAD.WIDE.U32 R158, R154, c[0x0][0x248], R158 ;  /* 0x000092009a9e7a25 */ /* 0x000fe200078e009e */
[----:B------:R-:W-:-:S02]  /*0ac0*/  ISETP.GE.AND P6, PT, R140, c[0x0][0x1d4], PT ;  /* 0x000075008c007a0c */ /* 0x000fc40003fc6270 */
[----:B------:R-:W-:Y:S01]  /*0ad0*/  ISETP.GE.AND P4, PT, R139, c[0x0][0x1d4], PT ;  /* 0x000075008b007a0c */ /* 0x000fe20003f86270 */
[----:B------:R-:W-:Y:S01]  /*0ae0*/  IMAD.SHL.U32 R16, R16, 0x4, RZ ;  /* 0x0000000410107824 */ /* 0x000fe200078e00ff */
[----:B------:R-:W-:Y:S01]  /*0af0*/  IADD3 R175, R159, R175, RZ ;  /* 0x000000af9faf7210 */ /* 0x000fe20007ffe0ff */
[----:B------:R-:W-:Y:S02]  /*0b00*/  IMAD.MOV.U32 R174, RZ, RZ, R158 ;  /* 0x000000ffffae7224 */ /* 0x000fe400078e009e */
[----:B------:R-:W-:Y:S01]  /*0b10*/  IMAD R6, R11, UR16, R6 ;  /* 0x000000100b067c24 */ /* 0x000fe2000f8e0206 */
[----:B------:R-:W-:Y:S01]  /*0b20*/  LEA.HI R11, R5, R98, RZ, 0x6 ;  /* 0x00000062050b7211 */ /* 0x000fe200078f30ff */
[----:B------:R-:W-:Y:S01]  /*0b30*/  IMAD.U32 R8, RZ, RZ, UR8 ;  /* 0x00000008ff087e24 */ /* 0x000fe2000f8e00ff */
[----:B------:R-:W-:Y:S01]  /*0b40*/  IADD3 R13, R16, 0x40, RZ ;  /* 0x00000040100d7810 */ /* 0x000fe20007ffe0ff */
[----:B------:R-:W-:Y:S02]  /*0b50*/  IMAD.SHL.U32 R19, R143, 0x40, RZ ;  /* 0x000000408f137824 */ /* 0x000fe400078e00ff */
[----:B------:R-:W-:Y:S01]  /*0b60*/  IMAD.WIDE.U32 R22, R57, UR16, R174 ;  /* 0x0000001039167c25 */ /* 0x000fe2000f8e00ae */
[----:B------:R-:W-:-:S02]  /*0b70*/  SEL R17, R8, UR7, !P3 ;  /* 0x0000000708117c07 */ /* 0x000fc4000d800000 */
[----:B------:R-:W-:Y:S01]  /*0b80*/  LOP3.LUT R19, R19, 0x1c0, RZ, 0xc0, !PT ;  /* 0x000001c013137812 */ /* 0x000fe200078ec0ff */
[----:B------:R-:W-:Y:S01]  /*0b90*/  IMAD.SHL.U32 R11, R11, 0x8, RZ ;  /* 0x000000080b0b7824 */ /* 0x000fe200078e00ff */
[----:B------:R-:W-:Y:S01]  /*0ba0*/  @P1 LEA R24, P3, R22, c[0x0][0x220], 0x1 ;  /* 0x0000880016181a11 */ /* 0x000fe200078608ff */
[----:B------:R-:W-:Y:S01]  /*0bb0*/  IMAD.IADD R6, R23, 0x1, R6 ;  /* 0x0000000117067824 */ /* 0x000fe200078e0206 */
[----:B------:R-:W-:Y:S01]  /*0bc0*/  SHF.R.U32.HI R18, RZ, 0x3, R19 ;  /* 0x00000003ff127819 */ /* 0x000fe20000011613 */
[----:B------:R-:W-:Y:S01]  /*0bd0*/  IMAD.IADD R12, R16, 0x1, R13 ;  /* 0x00000001100c7824 */ /* 0x000fe200078e020d */
[----:B------:R-:W-:Y:S02]  /*0be0*/  LOP3.LUT R11, R11, 0xfffffe00, RZ, 0xc0, !PT ;  /* 0xfffffe000b0b7812 */ /* 0x000fe400078ec0ff */
[----:B------:R-:W-:Y:S02]  /*0bf0*/  LOP3.LUT R10, R19, 0x38, R14, 0xf8, !PT ;  /* 0x00000038130a7812 */ /* 0x000fe400078ef80e */
[----:B------:R-:W-:-:S02]  /*0c00*/  @P1 LEA.HI.X R25, R22, c[0x0][0x224], R6, 0x1, P3 ;  /* 0x0000890016191a11 */ /* 0x000fc400018f0c06 */
[----:B------:R-:W-:Y:S02]  /*0c10*/  ISETP.NE.AND P3, PT, R148, RZ, PT ;  /* 0x000000ff9400720c */ /* 0x000fe40003f65270 */
[C---:B------:R-:W-:Y:S02]  /*0c20*/  ISETP.GE.AND P5, PT, R12.reuse, c[0x0][0x1d4], PT ;  /* 0x000075000c007a0c */ /* 0x040fe40003fa6270 */
[----:B------:R-:W-:Y:S02]  /*0c30*/  LOP3.LUT R10, R11, R10, R18, 0xf6, !PT ;  /* 0x0000000a0b0a7212 */ /* 0x000fe400078ef612 */
[----:B------:R-:W-:-:S03]  /*0c40*/  ISETP.GE.AND P2, PT, R12, c[0x0][0x27c], PT ;  /* 0x00009f000c007a0c */ /* 0x000fc60003f46270 */
[----:B------:R-:W-:Y:S01]  /*0c50*/  IMAD.SHL.U32 R141, R10, 0x2, RZ ;  /* 0x000000020a8d7824 */ /* 0x000fe200078e00ff */
[----:B------:R-:W-:Y:S01]  /*0c60*/  SEL R8, R8, UR7, !P2 ;  /* 0x0000000708087c07 */ /* 0x000fe2000d000000 */
[----:B------:R-:W-:Y:S01]  /*0c70*/  UMOV UR7, 0x5 ;  /* 0x0000000500077882 */ /* 0x000fe20000000000 */
[----:B------:R-:W-:Y:S01]  /*0c80*/  IMAD.IADD R4, R142, 0x1, R4 ;  /* 0x000000018e047824 */ /* 0x000fe200078e0204 */
[----:B------:R-:W-:Y:S01]  /*0c90*/  USHF.L.U64.HI UR10, UR4, UR7, UR5 ;  /* 0x00000007040a7299 */ /* 0x000fe20008010205 */
[----:B------:R-:W-:Y:S01]  /*0ca0*/  @!PT LDS RZ, [RZ] ;  /* 0x00000000fffff984 */ /* 0x000fe20000000800 */
[----:B------:R-:W-:Y:S01]  /*0cb0*/  @!PT LDS RZ, [RZ] ;  /* 0x00000000fffff984 */ /* 0x000fe20000000800 */
[----:B------:R-:W-:Y:S01]  /*0cc0*/  @!PT LDS RZ, [RZ] ;  /* 0x00000000fffff984 */ /* 0x000fe20000000800 */
[----:B------:R1:W-:Y:S01]  /*0cd0*/  @P1 LDGSTS.E.BYPASS.LTC128B.128 [R141+0xa080], [R24.64], !P3 ;  /* 0x0a080000188d1fae */ /* 0x0003e2000d901d52 */
[----:B------:R-:W-:Y:S01]  /*0ce0*/  IMAD.IADD R9, R14, 0x1, R9 ;  /* 0x000000010e097824 */ /* 0x000fe200078e0209 */
[----:B------:R-:W-:Y:S02]  /*0cf0*/  SEL R5, RZ, c[0x0][0x27c], !P2 ;  /* 0x00009f00ff057a07 */ /* 0x000fe40005000000 */
[----:B------:R-:W-:Y:S01]  /*0d00*/  IADD3 R138, R143, 0x20, RZ ;  /* 0x000000208f8a7810 */ /* 0x000fe20007ffe0ff */
[----:B------:R1:W-:Y:S01]  /*0d10*/  @P1 LDGSTS.E.BYPASS.LTC128B.128 [R141+0xb880], [R24.64+0x80], !P5 ;  /* 0x0b880080188d1fae */ /* 0x0003e2000e901d52 */
[----:B------:R-:W-:Y:S01]  /*0d20*/  ISETP.NE.AND P2, PT, R20, RZ, PT ;  /* 0x000000ff1400720c */ /* 0x000fe20003f45270 */
[----:B------:R-:W-:-:S04]  /*0d30*/  IMAD.WIDE.U32 R28, R4, c[0x0][0x1e0], RZ ;  /* 0x00007800041c7a25 */ /* 0x000fc800078e00ff */
[----:B------:R-:W-:Y:S01]  /*0d40*/  IMAD R152, R121, c[0x0][0x210], RZ ;  /* 0x0000840079987a24 */ /* 0x000fe200078e02ff */
[----:B------:R1:W-:Y:S01]  /*0d50*/  @P1 LDGSTS.E.BYPASS.LTC128B.128 [R141+0xd080], [R24.64+0x100], !P6 ;  /* 0x0d080100188d1fae */ /* 0x0003e2000f101d52 */
[----:B------:R-:W-:Y:S01]  /*0d60*/  IMAD R107, R107, c[0x0][0x268], RZ ;  /* 0x00009a006b6b7a24 */ /* 0x000fe200078e02ff */
[----:B------:R-:W-:Y:S01]  /*0d70*/  SHF.R.S32.HI R133, RZ, 0x1f, R8 ;  /* 0x0000001fff857819 */ /* 0x000fe20000011408 */
[----:B------:R-:W-:Y:S01]  /*0d80*/  IMAD R160, R121, c[0x0][0x1e8], RZ ;  /* 0x00007a0079a07a24 */ /* 0x000fe200078e02ff */
[----:B------:R1:W-:Y:S01]  /*0d90*/  @P1 LDGSTS.E.BYPASS.LTC128B.128 [R141+0xe880], [R24.64+0x180], !P4 ;  /* 0x0e880180188d1fae */ /* 0x0003e2000e101d52 */
[----:B------:R-:W-:Y:S01]  /*0da0*/  @P0 IADD3 R21, P1, R22, UR11, RZ ;  /* 0x0000000b16150c10 */ /* 0x000fe2000ff3e0ff */
[C---:B------:R-:W-:Y:S01]  /*0db0*/  IMAD R164, R2.reuse, c[0x0][0x280], RZ ;  /* 0x0000a00002a47a24 */ /* 0x040fe200078e02ff */
[----:B------:R-:W-:Y:S01]  /*0dc0*/  SHF.R.S32.HI R134, RZ, 0x1f, R17 ;  /* 0x0000001fff867819 */ /* 0x000fe20000011411 */
[----:B------:R-:W-:Y:S01]  /*0dd0*/  IMAD R162, R2, c[0x0][0x290], RZ ;  /* 0x0000a40002a27a24 */ /* 0x000fe200078e02ff */
[----:B------:R-:W-:Y:S01]  /*0de0*/  @P0 IADD3.X R6, R6, UR10, RZ, P1, !PT ;  /* 0x0000000a06060c10 */ /* 0x000fe20008ffe4ff */
[----:B------:R-:W-:Y:S01]  /*0df0*/  ULDC.U8 UR23, c[0x0][0x298] ;  /* 0x0000a60000177ab9 */ /* 0x000fe20000000000 */
[----:B------:R-:W-:Y:S01]  /*0e00*/  @P0 LEA R26, P1, R21, c[0x0][0x220], 0x1 ;  /* 0x00008800151a0a11 */ /* 0x000fe200078208ff */
[----:B------:R-:W-:-:S03]  /*0e10*/  ULDC.64 UR4, c[0x0][0x1e0] ;  /* 0x0000780000047ab9 */ /* 0x000fc60000000a00 */
[----:B------:R-:W-:Y:S02]  /*0e20*/  @P0 LEA.HI.X R27, R21, c[0x0][0x224], R6, 0x1, P1 ;  /* 0x00008900151b0a11 */ /* 0x000fe400008f0c06 */
[----:B------:R-:W-:Y:S02]  /*0e30*/  ISETP.NE.U32.AND P1, PT, RZ, c[0x0][0x340], PT ;  /* 0x0000d000ff007a0c */ /* 0x000fe40003f25070 */
[----:B------:R-:W-:Y:S01]  /*0e40*/  SHF.R.S32.HI R20, RZ, 0x1f, R9 ;  /* 0x0000001fff147819 */ /* 0x000fe20000011409 */
[----:B------:R-:W-:Y:S01]  /*0e50*/  IMAD R22, R121, c[0x0][0x260], RZ ;  /* 0x0000980079167a24 */ /* 0x000fe200078e02ff */
[----:B------:R-:W-:Y:S01]  /*0e60*/  ISETP.NE.AND.EX P1, PT, RZ, c[0x0][0x344], PT, P1 ;  /* 0x0000d100ff007a0c */ /* 0x000fe20003f25310 */
[C---:B------:R-:W-:Y:S02]  /*0e70*/  IMAD R152, R215.reuse, c[0x0][0x214], R152 ;  /* 0x00008500d7987a24 */ /* 0x040fe400078e0298 */
[----:B------:R-:W-:Y:S02]  /*0e80*/  IMAD.IADD R5, R12, 0x1, R5 ;  /* 0x000000010c057824 */ /* 0x000fe400078e0205 */
[----:B-1----:R-:W-:Y:S01]  /*0e90*/  IMAD.WIDE.U32 R24, R215, c[0x0][0x260], R14 ;  /* 0x00009800d7187a25 */ /* 0x002fe200078e000e */
[----:B------:R-:W-:Y:S01]  /*0ea0*/  LEA.HI R133, R133, R8, RZ, 0x4 ;  /* 0x0000000885857211 */ /* 0x000fe200078f20ff */
[----:B------:R1:W-:Y:S06]  /*0eb0*/  @P0 LDGSTS.E.BYPASS.LTC128B.128 [R141+0xb080], [R26.64], !P3 ;  /* 0x0b0800001a8d0fae */ /* 0x0003ec000d901d52 */
[----:B------:R-:W-:Y:S01]  /*0ec0*/  @P1 IMAD.WIDE R30, R216, R7, c[0x0][0x340] ;  /* 0x0000d000d81e1625 */ /* 0x000fe200078e0207 */
[CC--:B------:R-:W-:Y:S01]  /*0ed0*/  LEA.HI R137, R20.reuse, R9.reuse, RZ, 0x3 ;  /* 0x0000000914897211 */ /* 0x0c0fe200078f18ff */
[----:B------:R1:W-:Y:S01]  /*0ee0*/  @P0 LDGSTS.E.BYPASS.LTC128B.128 [R141+0xc880], [R26.64+0x80], !P5 ;  /* 0x0c8800801a8d0fae */ /* 0x0003e2000e901d52 */
[----:B------:R-:W-:-:S02]  /*0ef0*/  LEA.HI R20, R20, R9, RZ, 0x6 ;  /* 0x0000000914147211 */ /* 0x000fc400078f30ff */
[----:B------:R-:W-:Y:S01]  /*0f00*/  SHF.R.S32.HI R9, RZ, 0x1f, R138 ;  /* 0x0000001fff097819 */ /* 0x000fe2000001148a */
[----:B------:R1:W-:Y:S03]  /*0f10*/  @P0 LDGSTS.E.BYPASS.LTC128B.128 [R141+0xe080], [R26.64+0x100], !P6 ;  /* 0x0e0801001a8d0fae */ /* 0x0003e6000f101d52 */
[----:B------:R-:W-:Y:S01]  /*0f20*/  LEA.HI R9, R9, R138, RZ, 0x3 ;  /* 0x0000008a09097211 */ /* 0x000fe200078f18ff */
[----:B------:R1:W-:Y:S04]  /*0f30*/  @P0 LDGSTS.E.BYPASS.LTC128B.128 [R141+0xf880], [R26.64+0x180], !P4 ;  /* 0x0f8801801a8d0fae */ /* 0x0003e8000e101d52 */
[----:B------:R-:W-:Y:S01]  /*0f40*/  IMAD.SHL.U32 R9, R9, 0x40, RZ ;  /* 0x0000004009097824 */ /* 0x000fe200078e00ff */
[----:B------:R-:W-:Y:S01]  /*0f50*/  SHF.R.S32.HI R20, RZ, 0x6, R20 ;  /* 0x00000006ff147819 */ /* 0x000fe20000011414 */
[----:B------:R-:W0:Y:S04]  /*0f60*/  LDGDEPBAR ;  /* 0x00000000000079af */ /* 0x000e280000000000 */
[----:B------:R2:W3:Y:S01]  /*0f70*/  @P1 LDG.E R6, [R30.64] ;  /* 0x000000121e061981 */ /* 0x0004e2000c1e1900 */
[----:B------:R-:W-:Y:S01]  /*0f80*/  SHF.R.S32.HI R7, RZ, 0x1f, R4 ;  /* 0x0000001fff077819 */ /* 0x000fe20000011404 */
[----:B------:R-:W-:Y:S01]  /*0f90*/  IMAD R22, R215, c[0x0][0x264], R22 ;  /* 0x00009900d7167a24 */ /* 0x000fe200078e0216 */
[----:B------:R-:W-:Y:S01]  /*0fa0*/  LOP3.LUT R9, R9, 0xfffffe00, RZ, 0xc0, !PT ;  /* 0xfffffe0009097812 */ /* 0x000fe200078ec0ff */
[----:B------:R-:W-:Y:S01]  /*0fb0*/  IMAD R107, R154, c[0x0][0x26c], R107 ;  /* 0x00009b009a6b7a24 */ /* 0x000fe200078e026b */
[----:B------:R-:W-:Y:S01]  /*0fc0*/  LEA.HI R134, R134, R17, RZ, 0x4 ;  /* 0x0000001186867211 */ /* 0x000fe200078f20ff */
[----:B------:R-:W-:Y:S01]  /*0fd0*/  IMAD R21, R7, c[0x0][0x1e0], RZ ;  /* 0x0000780007157a24 */ /* 0x000fe200078e02ff */
[----:B------:R-:W-:Y:S01]  /*0fe0*/  SHF.R.S32.HI R133, RZ, 0x4, R133 ;  /* 0x00000004ff857819 */ /* 0x000fe20000011485 */
[----:B------:R-:W-:Y:S01]  /*0ff0*/  IMAD.IADD R23, R25, 0x1, R22 ;  /* 0x0000000119177824 */ /* 0x000fe200078e0216 */
[----:B------:R-:W-:Y:S01]  /*1000*/  SHF.R.S32.HI R134, RZ, 0x4, R134 ;  /* 0x00000004ff867819 */ /* 0x000fe20000011486 */
[----:B------:R-:W-:Y:S01]  /*1010*/  IMAD R10, R4, c[0x0][0x1e4], R21 ;  /* 0x00007900040a7a24 */ /* 0x000fe200078e0215 */
[----:B------:R-:W-:Y:S01]  /*1020*/  LOP3.LUT R21, R19, 0x38, R137, 0xf8, !PT ;  /* 0x0000003813157812 */ /* 0x000fe200078ef889 */
[----:B------:R-:W-:Y:S01]  /*1030*/  IMAD.MOV.U32 R22, RZ, RZ, R24 ;  /* 0x000000ffff167224 */ /* 0x000fe200078e0018 */
[----:B------:R-:W-:Y:S01]  /*1040*/  LEA.HI.SX32 R134, R137, R134, 0x1d ;  /* 0x0000008689867211 */ /* 0x000fe200078feaff */
[----:B------:R-:W-:Y:S01]  /*1050*/  IMAD.WIDE.U32 R24, R215, c[0x0][0x210], R14 ;  /* 0x00008400d7187a25 */ /* 0x000fe200078e000e */
[----:B------:R-:W-:Y:S01]  /*1060*/  IADD3 R29, R29, R10, RZ ;  /* 0x0000000a1d1d7210 */ /* 0x000fe20007ffe0ff */
[----:B------:R-:W-:Y:S01]  /*1070*/  UIMAD.WIDE.U32 UR12, UR24, UR4, URZ ;  /* 0x00000004180c72a5 */ /* 0x000fe2000f8e003f */
[----:B------:R-:W-:Y:S01]  /*1080*/  LOP3.LUT R132, R21, R18, RZ, 0x3c, !PT ;  /* 0x0000001215847212 */ /* 0x000fe200078e3cff */
[----:B------:R-:W-:Y:S01]  /*1090*/  IMAD.SHL.U32 R10, R138, 0x40, RZ ;  /* 0x000000408a0a7824 */ /* 0x000fe200078e00ff */
[----:B------:R-:W-:Y:S01]  /*10a0*/  SHF.R.S32.HI R17, RZ, 0x1f, R16 ;  /* 0x0000001fff117819 */ /* 0x000fe20000011410 */
[----:B------:R-:W-:Y:S01]  /*10b0*/  IMAD.IADD R153, R25, 0x1, R152 ;  /* 0x0000000119997824 */ /* 0x000fe200078e0298 */
[----:B------:R-:W-:Y:S01]  /*10c0*/  IADD3 R105, P0, R4, R143, RZ ;  /* 0x0000008f04697210 */ /* 0x000fe20007f1e0ff */
[----:B------:R-:W-:Y:S01]  /*10d0*/  IMAD.MOV.U32 R152, RZ, RZ, R24 ;  /* 0x000000ffff987224 */ /* 0x000fe200078e0018 */
[----:B------:R-:W-:Y:S01]  /*10e0*/  LOP3.LUT R10, R10, 0x1c0, RZ, 0xc0, !PT ;  /* 0x000001c00a0a7812 */ /* 0x000fe200078ec0ff */
[----:B------:R-:W-:Y:S01]  /*10f0*/  IMAD.WIDE.U32 R154, R154, c[0x0][0x268], R22 ;  /* 0x00009a009a9a7a25 */ /* 0x000fe200078e0016 */
[----:B------:R-:W-:Y:S01]  /*1100*/  SHF.R.S32.HI R24, RZ, 0x1f, R5 ;  /* 0x0000001fff187819 */ /* 0x000fe20000011405 */
[----:B------:R-:W-:Y:S01]  /*1110*/  UIMAD UR8, UR24, UR5, URZ ;  /* 0x00000005180872a4 */ /* 0x000fe2000f8e023f */
[----:B------:R-:W-:Y:S01]  /*1120*/  SHF.R.U32.HI R8, RZ, 0x3, R10 ;  /* 0x00000003ff087819 */ /* 0x000fe2000001160a */
[----:B------:R-:W-:Y:S01]  /*1130*/  IMAD R21, R20, 0xc00, R11 ;  /* 0x00000c0014157824 */ /* 0x000fe200078e020b */
[----:B------:R-:W-:Y:S01]  /*1140*/  LOP3.LUT R23, R10, 0x38, R137, 0xf8, !PT ;  /* 0x000000380a177812 */ /* 0x000fe200078ef889 */
[----:B------:R-:W-:Y:S01]  /*1150*/  IMAD R160, R215, c[0x0][0x1ec], R160 ;  /* 0x00007b00d7a07a24 */ /* 0x000fe200078e02a0 */
[CC--:B------:R-:W-:Y:S01]  /*1160*/  LEA.HI R136, R24.reuse, R5.reuse, RZ, 0x3 ;  /* 0x0000000518887211 */ /* 0x0c0fe200078f18ff */
[----:B------:R-:W-:Y:S01]  /*1170*/  IMAD.IADD R132, R21, 0x1, R132 ;  /* 0x0000000115847824 */ /* 0x000fe200078e0284 */
[----:B------:R-:W-:Y:S01]  /*1180*/  LEA.HI R24, R24, R5, RZ, 0x6 ;  /* 0x0000000518187211 */ /* 0x000fe200078f30ff */
[----:B------:R-:W-:Y:S01]  /*1190*/  IMAD R5, R20, 0xc00, R9 ;  /* 0x00000c0014057824 */ /* 0x000fe200078e0209 */
[----:B------:R-:W-:Y:S01]  /*11a0*/  LOP3.LUT R128, R23, R8, RZ, 0x3c, !PT ;  /* 0x0000000817807212 */ /* 0x000fe200078e3cff */
[----:B------:R-:W-:Y:S01]  /*11b0*/  IMAD.WIDE.U32 R28, R215, c[0x0][0x1e8], R28 ;  /* 0x00007a00d71c7a25 */ /* 0x000fe200078e001c */
[----:B------:R-:W-:Y:S01]  /*11c0*/  LEA.HI.SX32 R133, R136, R133, 0x1d ;  /* 0x0000008588857211 */ /* 0x000fe200078feaff */
[----:B------:R-:W-:Y:S01]  /*11d0*/  ULDC.64 UR4, c[0x0][0x280] ;  /* 0x0000a00000047ab9 */ /* 0x000fe20000000a00 */
[----:B------:R-:W-:Y:S01]  /*11e0*/  IADD3 R128, R5, R128, RZ ;  /* 0x0000008005807210 */ /* 0x000fe20007ffe0ff */
[----:B------:R-:W-:Y:S01]  /*11f0*/  IMAD.IADD R161, R29, 0x1, R160 ;  /* 0x000000011da17824 */ /* 0x000fe200078e02a0 */
[----:B------:R-:W-:Y:S01]  /*1200*/  LOP3.LUT R5, R19, 0x38, R136, 0xf8, !PT ;  /* 0x0000003813057812 */ /* 0x000fe200078ef888 */
[----:B------:R-:W-:Y:S01]  /*1210*/  IMAD.MOV.U32 R160, RZ, RZ, R28 ;  /* 0x000000ffffa07224 */ /* 0x000fe200078e001c */
[----:B------:R-:W-:Y:S01]  /*1220*/  SHF.R.S32.HI R24, RZ, 0x6, R24 ;  /* 0x00000006ff187819 */ /* 0x000fe20000011418 */
[----:B------:R-:W-:Y:S01]  /*1230*/  IMAD R164, R143, c[0x0][0x284], R164 ;  /* 0x0000a1008fa47a24 */ /* 0x000fe200078e02a4 */
[----:B------:R-:W-:Y:S01]  /*1240*/  LOP3.LUT R130, R5, R18, RZ, 0x3c, !PT ;  /* 0x0000001205827212 */ /* 0x000fe200078e3cff */
[----:B------:R-:W-:Y:S01]  /*1250*/  IMAD.WIDE.U32 R168, R143, c[0x0][0x280], R16 ;  /* 0x0000a0008fa87a25 */ /* 0x000fe200078e0010 */
[----:B------:R-:W-:Y:S01]  /*1260*/  SHF.R.S32.HI R5, RZ, 0x1f, R134 ;  /* 0x0000001fff057819 */ /* 0x000fe20000011486 */
[----:B------:R-:W-:Y:S01]  /*1270*/  UIMAD.WIDE.U32 UR26, UR24, UR4, URZ ;  /* 0x00000004181a72a5 */ /* 0x000fe2000f8e003f */
[----:B------:R-:W-:Y:S01]  /*1280*/  LOP3.LUT R125, R10, 0x38, R136, 0xf8, !PT ;  /* 0x000000380a7d7812 */ /* 0x000fe200078ef888 */
[----:B------:R-:W-:Y:S01]  /*1290*/  IMAD R21, R24, 0xc00, R11 ;  /* 0x00000c0018157824 */ /* 0x000fe200078e020b */
[----:B------:R-:W-:Y:S01]  /*12a0*/  LEA.HI R20, R5, R134, RZ, 0x3 ;  /* 0x0000008605147211 */ /* 0x000fe200078f18ff */
[----:B------:R-:W-:Y:S01]  /*12b0*/  IMAD.SHL.U32 R134, R134, 0x8, RZ ;  /* 0x0000000886867824 */ /* 0x000fe200078e00ff */
[----:B------:R-:W-:Y:S01]  /*12c0*/  LOP3.LUT R125, R125, R8, RZ, 0x3c, !PT ;  /* 0x000000087d7d7212 */ /* 0x000fe200078e3cff */
[C---:B------:R-:W-:Y:S01]  /*12d0*/  IMAD R162, R143.reuse, c[0x0][0x294], R162 ;  /* 0x0000a5008fa27a24 */ /* 0x040fe200078e02a2 */
[----:B------:R-:W-:Y:S01]  /*12e0*/  SHF.R.S32.HI R20, RZ, 0x3, R20 ;  /* 0x00000003ff147819 */ /* 0x000fe20000011414 */
[----:B------:R-:W-:Y:S01]  /*12f0*/  IMAD.WIDE.U32 R166, R143, c[0x0][0x290], R16 ;  /* 0x0000a4008fa67a25 */ /* 0x000fe200078e0010 */
[--C-:B------:R-:W-:Y:S01]  /*1300*/  LOP3.LUT R131, R19, 0x38, R134.reuse, 0xf8, !PT ;  /* 0x0000003813837812 */ /* 0x100fe200078ef886 */
[----:B------:R-:W-:Y:S01]  /*1310*/  UIMAD UR14, UR24, UR5, URZ ;  /* 0x00000005180e72a4 */ /* 0x000fe2000f8e023f */
[----:B------:R-:W-:Y:S01]  /*1320*/  LOP3.LUT R127, R10, 0x38, R134, 0xf8, !PT ;  /* 0x000000380a7f7812 */ /* 0x000fe200078ef886 */
[C---:B------:R-:W-:Y:S01]  /*1330*/  IMAD R22, R20.reuse, 0xc00, R11 ;  /* 0x00000c0014167824 */ /* 0x040fe200078e020b */
[----:B------:R-:W-:Y:S01]  /*1340*/  LOP3.LUT R131, R131, R18, RZ, 0x3c, !PT ;  /* 0x0000001283837212 */ /* 0x000fe200078e3cff */
[----:B------:R-:W-:Y:S01]  /*1350*/  IMAD R20, R20, 0xc00, R9 ;  /* 0x00000c0014147824 */ /* 0x000fe200078e0209 */
[----:B------:R-:W-:Y:S01]  /*1360*/  LOP3.LUT R127, R127, R8, RZ, 0x3c, !PT ;  /* 0x000000087f7f7212 */ /* 0x000fe200078e3cff */
[----:B------:R-:W-:Y:S01]  /*1370*/  IMAD.WIDE.U32 R28, R143, c[0x0][0x290], R14 ;  /* 0x0000a4008f1c7a25 */ /* 0x000fe200078e000e */
[----:B------:R-:W-:Y:S01]  /*1380*/  SHF.R.S32.HI R117, RZ, 0x1f, R138 ;  /* 0x0000001fff757819 */ /* 0x000fe2000001148a */
[----:B------:R-:W-:Y:S01]  /*1390*/  ULDC.64 UR4, c[0x0][0x290] ;  /* 0x0000a40000047ab9 */ /* 0x000fe20000000a00 */
[----:B------:R-:W-:Y:S01]  /*13a0*/  IADD3 R127, R20, R127, RZ ;  /* 0x0000007f147f7210 */ /* 0x000fe20007ffe0ff */
[----:B------:R-:W-:Y:S01]  /*13b0*/  IMAD.IADD R131, R22, 0x1, R131 ;  /* 0x0000000116837824 */ /* 0x000fe200078e0283 */
[----:B------:R-:W-:Y:S01]  /*13c0*/  SHF.R.S32.HI R22, RZ, 0x1f, R133 ;  /* 0x0000001fff167819 */ /* 0x000fe20000011485 */
[----:B------:R-:W-:Y:S01]  /*13d0*/  IMAD.X R104, R7, 0x1, R2, P0 ;  /* 0x0000000107687824 */ /* 0x000fe200000e0602 */
[----:B------:R-:W-:Y:S01]  /*13e0*/  IADD3 R169, R169, R164, RZ ;  /* 0x000000a4a9a97210 */ /* 0x000fe20007ffe0ff */
[----:B--2---:R-:W-:Y:S01]  /*13f0*/  IMAD.WIDE.U32 R30, R143, c[0x0][0x280], R14 ;  /* 0x0000a0008f1e7a25 */ /* 0x004fe200078e000e */
[----:B------:R-:W-:Y:S01]  /*1400*/  LEA.HI R5, R22, R133, RZ, 0x3 ;  /* 0x0000008516057211 */ /* 0x000fe200078f18ff */
[----:B------:R-:W-:Y:S01]  /*1410*/  UIMAD.WIDE.U32 UR28, UR24, UR4, URZ ;  /* 0x00000004181c72a5 */ /* 0x000fe2000f8e003f */
[----:B------:R-:W-:Y:S01]  /*1420*/  LOP3.LUT R137, R137, 0xfffffff8, RZ, 0xc0, !PT ;  /* 0xfffffff889897812 */ /* 0x000fe200078ec0ff */
[----:B------:R-:W-:Y:S01]  /*1430*/  IMAD.SHL.U32 R133, R133, 0x8, RZ ;  /* 0x0000000885857824 */ /* 0x000fe200078e00ff */
[----:B------:R-:W-:Y:S01]  /*1440*/  SHF.R.S32.HI R20, RZ, 0x3, R5 ;  /* 0x00000003ff147819 */ /* 0x000fe20000011405 */
[----:B------:R-:W-:Y:S01]  /*1450*/  IMAD R2, R2, c[0x0][0x1e0], RZ ;  /* 0x0000780002027a24 */ /* 0x000fe200078e02ff */
[----:B------:R-:W-:Y:S01]  /*1460*/  LOP3.LUT R136, R136, 0xfffffff8, RZ, 0xc0, !PT ;  /* 0xfffffff888887812 */ /* 0x000fe200078ec0ff */
[----:B------:R-:W-:Y:S01]  /*1470*/  IMAD.IADD R167, R167, 0x1, R162 ;  /* 0x00000001a7a77824 */ /* 0x000fe200078e02a2 */
[----:B------:R-:W-:Y:S01]  /*1480*/  LOP3.LUT R19, R19, 0x38, R133, 0xf8, !PT ;  /* 0x0000003813137812 */ /* 0x000fe200078ef885 */
[----:B------:R-:W-:Y:S01]  /*1490*/  IMAD R123, R20, 0xc00, R9 ;  /* 0x00000c00147b7824 */ /* 0x000fe200078e0209 */
[----:B------:R-:W-:Y:S01]  /*14a0*/  LOP3.LUT R5, R10, 0x38, R133, 0xf8, !PT ;  /* 0x000000380a057812 */ /* 0x000fe200078ef885 */
[----:B------:R-:W-:Y:S01]  /*14b0*/  IMAD R10, R20, 0xc00, R11 ;  /* 0x00000c00140a7824 */ /* 0x000fe200078e020b */
[----:B------:R-:W-:Y:S01]  /*14c0*/  LOP3.LUT R19, R19, R18, RZ, 0x3c, !PT ;  /* 0x0000001213137212 */ /* 0x000fe200078e3cff */
[----:B------:R-:W-:Y:S01]  /*14d0*/  IMAD.IADD R163, R162, 0x1, R29 ;  /* 0x00000001a2a37824 */ /* 0x000fe200078e021d */
[----:B------:R-:W-:Y:S01]  /*14e0*/  LOP3.LUT R8, R5, R8, RZ, 0x3c, !PT ;  /* 0x0000000805087212 */ /* 0x000fe200078e3cff */
[----:B------:R-:W-:Y:S01]  /*14f0*/  IMAD.IADD R165, R164, 0x1, R31 ;  /* 0x00000001a4a57824 */ /* 0x000fe200078e021f */
[----:B------:R-:W-:Y:S01]  /*1500*/  MOV R162, R28 ;  /* 0x0000001c00a27202 */ /* 0x000fe20000000f00 */
[----:B------:R-:W-:Y:S01]  /*1510*/  IMAD.IADD R129, R10, 0x1, R19 ;  /* 0x000000010a817824 */ /* 0x000fe200078e0213 */
[----:B------:R-:W-:Y:S01]  /*1520*/  UIMAD UR24, UR24, UR5, URZ ;  /* 0x00000005181872a4 */ /* 0x000fe2000f8e023f */
[----:B------:R-:W-:Y:S01]  /*1530*/  IMAD.IADD R123, R123, 0x1, R8 ;  /* 0x000000017b7b7824 */ /* 0x000fe200078e0208 */
[----:B------:R-:W-:Y:S01]  /*1540*/  ULDC UR22, c[0x0][0x1e0] ;  /* 0x0000780000167ab9 */ /* 0x000fe20000000800 */
[C---:B------:R-:W-:Y:S01]  /*1550*/  IMAD.WIDE.U32 R172, R143.reuse, c[0x0][0x1e0], RZ ;  /* 0x000078008fac7a25 */ /* 0x040fe200078e00ff */
[----:B------:R-:W-:Y:S01]  /*1560*/  ULDC UR15, c[0x0][0x1e4] ;  /* 0x00007900000f7ab9 */ /* 0x000fe20000000800 */
[C---:B------:R-:W-:Y:S01]  /*1570*/  IADD3 R135, -R143.reuse, 0x30, RZ ;  /* 0x000000308f877810 */ /* 0x040fe20007ffe1ff */
[----:B------:R-:W-:Y:S01]  /*1580*/  ULDC UR21, c[0x0][0x280] ;  /* 0x0000a00000157ab9 */ /* 0x000fe20000000800 */
[----:B------:R-:W-:Y:S01]  /*1590*/  IMAD R119, R143, c[0x0][0x1e4], R2 ;  /* 0x000079008f777a24 */ /* 0x000fe200078e0202 */
[----:B------:R-:W-:Y:S01]  /*15a0*/  ULDC UR5, c[0x0][0x284] ;  /* 0x0000a10000057ab9 */ /* 0x000fe20000000800 */
[----:B------:R-:W-:Y:S01]  /*15b0*/  IMAD.MOV.U32 R164, RZ, RZ, R30 ;  /* 0x000000ffffa47224 */ /* 0x000fe200078e001e */
[----:B------:R-:W-:Y:S01]  /*15c0*/  ULDC UR20, c[0x0][0x290] ;  /* 0x0000a40000147ab9 */ /* 0x000fe20000000800 */
[----:B------:R-:W-:Y:S01]  /*15d0*/  IMAD R24, R24, 0xc00, R9 ;  /* 0x00000c0018187824 */ /* 0x000fe200078e0209 */
[----:B------:R-:W-:Y:S01]  /*15e0*/  ULDC UR4, c[0x0][0x294] ;  /* 0x0000a50000047ab9 */ /* 0x000fe20000000800 */
[----:B------:R-:W-:Y:S01]  /*15f0*/  IMAD R117, R117, c[0x0][0x1e0], RZ ;  /* 0x0000780075757a24 */ /* 0x000fe200078e02ff */
[----:B------:R-:W-:Y:S01]  /*1600*/  IADD3 R107, R155, R107, RZ ;  /* 0x0000006b9b6b7210 */ /* 0x000fe20007ffe0ff */
[----:B------:R-:W-:Y:S01]  /*1610*/  IMAD.IADD R119, R173, 0x1, R119 ;  /* 0x00000001ad777824 */ /* 0x000fe200078e0277 */
[----:B------:R-:W-:Y:S01]  /*1620*/  SHF.R.S32.HI R126, RZ, 0x1f, R137 ;  /* 0x0000001fff7e7819 */ /* 0x000fe20000011489 */
[----:B------:R-:W-:Y:S01]  /*1630*/  IMAD.IADD R130, R21, 0x1, R130 ;  /* 0x0000000115827824 */ /* 0x000fe200078e0282 */
[----:B------:R-:W-:Y:S01]  /*1640*/  SHF.R.S32.HI R122, RZ, 0x1f, R134 ;  /* 0x0000001fff7a7819 */ /* 0x000fe20000011486 */
[----:B------:R-:W-:Y:S01]  /*1650*/  IMAD.IADD R125, R24, 0x1, R125 ;  /* 0x00000001187d7824 */ /* 0x000fe200078e027d */
[----:B------:R-:W-:Y:S01]  /*1660*/  SHF.R.S32.HI R124, RZ, 0x1f, R136 ;  /* 0x0000001fff7c7819 */ /* 0x000fe20000011488 */
[C---:B------:R-:W-:Y:S01]  /*1670*/  IMAD.WIDE.U32 R170, R138.reuse, c[0x0][0x1e0], RZ ;  /* 0x000078008aaa7a25 */ /* 0x040fe200078e00ff */
[----:B------:R-:W-:Y:S01]  /*1680*/  SHF.R.S32.HI R120, RZ, 0x1f, R133 ;  /* 0x0000001fff787819 */ /* 0x000fe20000011485 */
[----:B------:R-:W-:Y:S01]  /*1690*/  USHF.L.U64.HI UR15, UR22, UR7, UR15 ;  /* 0x00000007160f7299 */ /* 0x000fe2000801020f */
[----:B------:R-:W-:Y:S01]  /*16a0*/  SHF.L.U32 R131, R131, 0x1, RZ ;  /* 0x0000000183837819 */ /* 0x000fe200000006ff */
[----:B------:R-:W-:Y:S01]  /*16b0*/  IMAD R117, R138, c[0x0][0x1e4], R117 ;  /* 0x000079008a757a24 */ /* 0x000fe200078e0275 */
[----:B------:R-:W-:Y:S01]  /*16c0*/  USHF.L.U64.HI UR5, UR21, UR7, UR5 ;  /* 0x0000000715057299 */ /* 0x000fe20008010205 */
[----:B-----5:R-:W-:Y:S01]  /*16d0*/  IMAD.WIDE.U32 R168, R101, c[0x0][0x280], R168 ;  /* 0x0000a00065a87a25 */ /* 0x020fe200078e00a8 */
[----:B------:R-:W-:-:S02]  /*16e0*/  USHF.L.U64.HI UR4, UR20, UR7, UR4 ;  /* 0x0000000714047299 */ /* 0x000fc40008010204 */
[----:B------:R-:W-:Y:S01]  /*16f0*/  USHF.L.U32 UR22, UR22, 0x5, URZ ;  /* 0x0000000516167899 */ /* 0x000fe2000800063f */
[C---:B------:R-:W-:Y:S01]  /*1700*/  IMAD.WIDE.U32 R166, R101.reuse, c[0x0][0x290], R166 ;  /* 0x0000a40065a67a25 */ /* 0x040fe200078e00a6 */
[----:B------:R-:W-:Y:S02]  /*1710*/  USHF.L.U32 UR21, UR21, 0x5, URZ ;  /* 0x0000000515157899 */ /* 0x000fe4000800063f */
[----:B------:R-:W-:Y:S01]  /*1720*/  USHF.L.U32 UR20, UR20, 0x5, URZ ;  /* 0x0000000514147899 */ /* 0x000fe2000800063f */
[C---:B------:R-:W-:Y:S01]  /*1730*/  IMAD.WIDE.U32 R164, R101.reuse, c[0x0][0x280], R164 ;  /* 0x0000a00065a47a25 */ /* 0x040fe200078e00a4 */
[----:B------:R-:W-:Y:S02]  /*1740*/  UISETP.GE.AND UP0, UPT, UR6, 0x1, UPT ;  /* 0x000000010600788c */ /* 0x000fe4000bf06270 */
[----:B------:R-:W-:Y:S01]  /*1750*/  UIADD3 UR8, UR13, UR8, URZ ;  /* 0x000000080d087290 */ /* 0x000fe2000fffe03f */
[----:B------:R-:W-:Y:S01]  /*1760*/  IMAD.WIDE.U32 R162, R101, c[0x0][0x290], R162 ;  /* 0x0000a40065a27a25 */ /* 0x000fe200078e00a2 */
[----:B------:R-:W-:-:S02]  /*1770*/  UIADD3 UR14, UR27, UR14, URZ ;  /* 0x0000000e1b0e7290 */ /* 0x000fc4000fffe03f */
[----:B------:R-:W-:Y:S01]  /*1780*/  UIADD3 UR24, UR29, UR24, URZ ;  /* 0x000000181d187290 */ /* 0x000fe2000fffe03f */
[----:B------:R-:W-:Y:S02]  /*1790*/  IMAD.IADD R117, R171, 0x1, R117 ;  /* 0x00000001ab757824 */ /* 0x000fe400078e0275 */
[----:B------:R-:W-:Y:S02]  /*17a0*/  IMAD.SHL.U32 R132, R132, 0x2, RZ ;  /* 0x0000000284847824 */ /* 0x000fe400078e00ff */
[----:B------:R-:W-:Y:S02]  /*17b0*/  IMAD.SHL.U32 R128, R128, 0x2, RZ ;  /* 0x0000000280807824 */ /* 0x000fe400078e00ff */
[----:B------:R-:W-:Y:S02]  /*17c0*/  IMAD.SHL.U32 R130, R130, 0x2, RZ ;  /* 0x0000000282827824 */ /* 0x000fe400078e00ff */
[----:B------:R-:W-:Y:S02]  /*17d0*/  IMAD.SHL.U32 R125, R125, 0x2, RZ ;  /* 0x000000027d7d7824 */ /* 0x000fe400078e00ff */
[----:B------:R-:W-:-:S02]  /*17e0*/  IMAD.SHL.U32 R127, R127, 0x2, RZ ;  /* 0x000000027f7f7824 */ /* 0x000fc400078e00ff */
[----:B------:R-:W-:Y:S02]  /*17f0*/  IMAD.SHL.U32 R129, R129, 0x2, RZ ;  /* 0x0000000281817824 */ /* 0x000fe400078e00ff */
[----:B------:R-:W-:Y:S01]  /*1800*/  IMAD.SHL.U32 R123, R123, 0x2, RZ ;  /* 0x000000027b7b7824 */ /* 0x000fe200078e00ff */
[--C-:B---3--:R-:W-:Y:S01]  /*1810*/  @P1 SHF.R.S32.HI R11, RZ, 0x1f, R6.reuse ;  /* 0x0000001fff0b1819 */ /* 0x108fe20000011406 */
[----:B------:R-:W-:Y:S01]  /*1820*/  @P1 IMAD.MOV.U32 R10, RZ, RZ, R6 ;  /* 0x000000ffff0a1224 */ /* 0x000fe200078e0006 */
[----:B------:R-:W-:Y:S01]  /*1830*/  @!P1 MOV R11, R3 ;  /* 0x00000003000b9202 */ /* 0x000fe20000000f00 */
[----:B------:R-:W-:Y:S01]  /*1840*/  @!P1 IMAD.MOV.U32 R10, RZ, RZ, R216 ;  /* 0x000000ffff0a9224 */ /* 0x000fe200078e00d8 */
[----:B------:R-:W-:Y:S02]  /*1850*/  SHF.R.S32.HI R6, RZ, 0x1f, R101 ;  /* 0x0000001fff067819 */ /* 0x000fe40000011465 */
[----:B------:R-:W-:Y:S02]  /*1860*/  SEL R8, R11, RZ, !P2 ;  /* 0x000000ff0b087207 */ /* 0x000fe40005000000 */
[----:B------:R-:W-:Y:S01]  /*1870*/  SEL R3, R10, RZ, !P2 ;  /* 0x000000ff0a037207 */ /* 0x000fe20005000000 */
[----:B------:R-:W-:Y:S01]  /*1880*/  BAR.SYNC.DEFER_BLOCKING 0x0 ;  /* 0x0000000000007b1d */ /* 0x000fe20000010000 */
[----:B------:R-:W-:Y:S01]  /*1890*/  ISETP.NE.AND P1, PT, RZ, UR23, PT ;  /* 0x00000017ff007c0c */ /* 0x000fe2000bf25270 */
[----:B------:R-:W-:Y:S01]  /*18a0*/  IMAD R10, R8, c[0x0][0x1f0], RZ ;  /* 0x00007c00080a7a24 */ /* 0x000fe200078e02ff */
[----:B------:R-:W-:Y:S01]  /*18b0*/  IADD3 R11, R16, 0x20, RZ ;  /* 0x00000020100b7810 */ /* 0x000fe20007ffe0ff */
[----:B------:R-:W-:Y:S01]  /*18c0*/  IMAD R8, R8, c[0x0][0x218], RZ ;  /* 0x0000860008087a24 */ /* 0x000fe200078e02ff */
[----:B------:R-:W-:Y:S01]  /*18d0*/  P2R R147, PR, RZ, 0x2 ;  /* 0x00000002ff937803 */ /* 0x000fe20000000000 */
[----:B------:R-:W-:-:S04]  /*18e0*/  IMAD.WIDE.U32 R160, R3, c[0x0][0x1f0], R160 ;  /* 0x00007c0003a07a25 */ /* 0x000fc800078e00a0 */
[C---:B------:R-:W-:Y:S01]  /*18f0*/  IMAD R103, R3.reuse, c[0x0][0x21c], R8 ;  /* 0x0000870003677a24 */ /* 0x040fe200078e0208 */
[----:B------:R-:W-:Y:S01]  /*1900*/  IADD3 R109, P1, P0, R160, R172, R14 ;  /* 0x000000aca06d7210 */ /* 0x000fe2000783e00e */
[C---:B------:R-:W-:Y:S01]  /*1910*/  IMAD R113, R3.reuse, c[0x0][0x1f4], R10 ;  /* 0x00007d0003717a24 */ /* 0x040fe200078e020a */
[----:B------:R-:W-:Y:S01]  /*1920*/  IADD3 R10, R16, 0x60, RZ ;  /* 0x00000060100a7810 */ /* 0x000fe20007ffe0ff */
[C---:B------:R-:W-:Y:S02]  /*1930*/  IMAD R8, R6.reuse, c[0x0][0x280], RZ ;  /* 0x0000a00006087a24 */ /* 0x040fe400078e02ff */
[----:B------:R-:W-:Y:S02]  /*1940*/  IMAD R6, R6, c[0x0][0x290], RZ ;  /* 0x0000a40006067a24 */ /* 0x000fe400078e02ff */
[----:B------:R-:W-:-:S04]  /*1950*/  IMAD.WIDE.U32 R152, R3, c[0x0][0x218], R152 ;  /* 0x0000860003987a25 */ /* 0x000fc800078e0098 */
[----:B------:R-:W-:Y:S01]  /*1960*/  IMAD.IADD R113, R161, 0x1, R113 ;  /* 0x00000001a1717824 */ /* 0x000fe200078e0271 */
[----:B------:R-:W-:Y:S01]  /*1970*/  IADD3 R103, R153, R103, RZ ;  /* 0x0000006799677210 */ /* 0x000fe20007ffe0ff */
[C---:B------:R-:W-:Y:S02]  /*1980*/  IMAD R5, R101.reuse, c[0x0][0x284], R8 ;  /* 0x0000a10065057a24 */ /* 0x040fe400078e0208 */
[----:B------:R-:W-:Y:S01]  /*1990*/  IMAD R3, R101, c[0x0][0x294], R6 ;  /* 0x0000a50065037a24 */ /* 0x000fe200078e0206 */
[----:B------:R-:W-:Y:S01]  /*19a0*/  IADD3.X R108, R113, R119, R15, P1, P0 ;  /* 0x00000077716c7210 */ /* 0x000fe20000fe040f */
[----:B------:R-:W-:Y:S02]  /*19b0*/  IMAD.IADD R116, R169, 0x1, R5 ;  /* 0x00000001a9747824 */ /* 0x000fe400078e0205 */
[----:B------:R-:W-:Y:S02]  /*19c0*/  IMAD.IADD R114, R5, 0x1, R165 ;  /* 0x0000000105727824 */ /* 0x000fe400078e02a5 */
[----:B------:R-:W-:-:S02]  /*19d0*/  IMAD.IADD R115, R167, 0x1, R3 ;  /* 0x00000001a7737824 */ /* 0x000fc400078e0203 */
[----:B-1----:R-:W-:Y:S02]  /*19e0*/  IMAD.IADD R112, R3, 0x1, R163 ;  /* 0x0000000103707824 */ /* 0x002fe400078e02a3 */
.L_x_783:
[----:B------:R-:W-:Y:S01]  /*19f0*/  SHF.R.S32.HI R102, RZ, 0x1f, R57 ;  /* 0x0000001fff667819 */ /* 0x000fe20000011439 */
[C---:B-1----:R-:W-:Y:S01]  /*1a00*/  IMAD R5, R57.reuse, UR8, RZ ;  /* 0x0000000839057c24 */ /* 0x042fe2000f8e02ff */
[----:B------:R-:W-:Y:S04]  /*1a10*/  DEPBAR.LE SB0, 0x0 ;  /* 0x000080000000791a */ /* 0x000fe80000000000 */
[----:B------:R-:W-:Y:S01]  /*1a20*/  IMAD.WIDE.U32 R176, R57, UR12, RZ ;  /* 0x0000000c39b07c25 */ /* 0x000fe2000f8e00ff */
[----:B------:R-:W-:Y:S03]  /*1a30*/  BAR.SYNC.DEFER_BLOCKING 0x0 ;  /* 0x0000000000007b1d */ /* 0x000fe60000010000 */
[----:B------:R-:W-:Y:S01]  /*1a40*/  IMAD R5, R102, UR12, R5 ;  /* 0x0000000c66057c24 */ /* 0x000fe2000f8e0205 */
[----:B------:R-:W-:Y:S03]  /*1a50*/  IADD3 R3, P1, P0, R109, UR22, R176 ;  /* 0x000000166d037c10 */ /* 0x000fe6000f83e0b0 */
[----:B------:R-:W-:Y:S05]  /*1a60*/  IMAD.IADD R106, R177, 0x1, R5 ;  /* 0x00000001b16a7824 */ /* 0x000fea00078e0205 */
[----:B------:R-:W-:Y:S02]  /*1a70*/  IADD3.X R2, R108, UR15, R106, P1, P0 ;  /* 0x0000000f6c027c10 */ /* 0x000fe40008fe046a */
[----:B------:R-:W-:Y:S04]  /*1a80*/  IADD3 R5, P1, R109, R176, RZ ;  /* 0x000000b06d057210 */ /* 0x000fe80007f3e0ff */
[----:B------:R-:W-:Y:S01]  /*1a90*/  LEA R88, P0, R5, c[0x0][0x1c8], 0x1 ;  /* 0x0000720005587a11 */ /* 0x000fe200078008ff */
[----:B------:R-:W-:Y:S01]  /*1aa0*/  IMAD.X R4, R106, 0x1, R108, P1 ;  /* 0x000000016a047824 */ /* 0x000fe200008e066c */
[----:B------:R-:W-:Y:S04]  /*1ab0*/  LEA R86, P1, R3, c[0x0][0x1c8], 0x1 ;  /* 0x0000720003567a11 */ /* 0x000fe800078208ff */
[----:B------:R-:W-:Y:S02]  /*1ac0*/  LEA.HI.X R89, R5, c[0x0][0x1cc], R4, 0x1, P0 ;  /* 0x0000730005597a11 */ /* 0x000fe400000f0c04 */
[----:B------:R-:W-:Y:S01]  /*1ad0*/  PLOP3.LUT P0, PT, PT, PT, UP0, 0x40, 0x0 ;  /* 0x000000000000781c */ /* 0x000fe20003f0e808 */
[----:B------:R-:W-:Y:S01]  /*1ae0*/  BSSY B2, `(.L_x_744) ;  /* 0x00004ef000027945 */ /* 0x000fe20003800000 */
[----:B------:R-:W-:Y:S11]  /*1af0*/  LEA.HI.X R87, R3, c[0x0][0x1cc], R2, 0x1, P1 ;  /* 0x0000730003577a11 */ /* 0x000ff600008f0c02 */
[----:B------:R-:W-:-:S05]  /*1b00*/  @P0 BRA `(.L_x_745) ;  /* 0x00004ca000000947 */ /* 0x000fca0003800000 */
[----:B------:R-:W-:Y:S01]  /*1b10*/  IMAD R59, R57, UR14, RZ ;  /* 0x0000000e393b7c24 */ /* 0x000fe2000f8e02ff */
[----:B------:R-:W-:Y:S01]  /*1b20*/  ISETP.NE.AND P2, PT, R147, RZ, PT ;  /* 0x000000ff9300720c */ /* 0x000fe20003f45270 */
[C---:B------:R-:W-:Y:S02]  /*1b30*/  IMAD R55, R57.reuse, UR24, RZ ;  /* 0x0000001839377c24 */ /* 0x040fe4000f8e02ff */
[C---:B------:R-:W-:Y:S02]  /*1b40*/  IMAD R2, R57.reuse, -0x30, R0 ;  /* 0xffffffd039027824 */ /* 0x040fe400078e0200 */
[C---:B------:R-:W-:Y:S03]  /*1b50*/  IMAD.WIDE.U32 R90, R57.reuse, UR26, RZ ;  /* 0x0000001a395a7c25 */ /* 0x040fe6000f8e00ff */
[----:B------:R-:W-:Y:S01]  /*1b60*/  IMNMX R150, R2, 0x30, PT ;  /* 0x0000003002967817 */ /* 0x000fe20003800200 */
        /* <DEDUP_REMOVED lines=16> */
[----:B------:R-:W-:Y:S03]  /*1c70*/  CS2R R52, SRZ ;  /* 0x0000000000347805 */ /* 0x000fe6000001ff00 */
[----:B------:R-:W-:-:S05]  /*1c80*/  @P3 BRA `(.L_x_748) ;  /* 0x0000020000003947 */ /* 0x000fca0003800000 */
[----:B------:R-:W-:Y:S01]  /*1c90*/  IADD3 R3, P0, R168, R90, RZ ;  /* 0x0000005aa8037210 */ /* 0x000fe20007f1e0ff */
[----:B------:R-:W-:Y:S01]  /*1ca0*/  CS2R R44, SRZ ;  /* 0x00000000002c7805 */ /* 0x000fe2000001ff00 */
[----:B------:R-:W-:Y:S01]  /*1cb0*/  CS2R R52, SRZ ;  /* 0x0000000000347805 */ /* 0x000fe2000001ff00 */
[----:B------:R-:W-:Y:S01]  /*1cc0*/  CS2R R50, SRZ ;  /* 0x0000000000327805 */ /* 0x000fe2000001ff00 */
[----:B------:R-:W-:Y:S01]  /*1cd0*/  CS2R R84, SRZ ;  /* 0x0000000000547805 */ /* 0x000fe2000001ff00 */
[----:B------:R-:W-:Y:S01]  /*1ce0*/  IMAD.X R2, R59, 0x1, R116, P0 ;  /* 0x000000013b027824 */ /* 0x000fe200000e0674 */
[----:B------:R-:W-:Y:S01]  /*1cf0*/  IADD3 R5, P0, R166, R70, RZ ;  /* 0x00000046a6057210 */ /* 0x000fe20007f1e0ff */
[----:B------:R-:W-:Y:S01]  /*1d00*/  CS2R R46, SRZ ;  /* 0x00000000002e7805 */ /* 0x000fe2000001ff00 */
[----:B------:R-:W-:Y:S01]  /*1d10*/  CS2R R80, SRZ ;  /* 0x0000000000507805 */ /* 0x000fe2000001ff00 */
[----:B------:R-:W-:Y:S01]  /*1d20*/  CS2R R38, SRZ ;  /* 0x0000000000267805 */ /* 0x000fe2000001ff00 */
[----:B------:R-:W-:Y:S01]  /*1d30*/  CS2R R76, SRZ ;  /* 0x00000000004c7805 */ /* 0x000fe2000001ff00 */
[----:B------:R-:W-:Y:S01]  /*1d40*/  IMAD.X R4, R55, 0x1, R115, P0 ;  /* 0x0000000137047824 */ /* 0x000fe200000e0673 */
[C---:B------:R-:W-:Y:S04]  /*1d50*/  LEA R6, P0, R3.reuse, c[0x0][0x270], 0x1 ;  /* 0x00009c0003067a11 */ /* 0x040fe800078008ff */
[----:B------:R-:W-:Y:S02]  /*1d60*/  LEA.HI.X R7, R3, c[0x0][0x274], R2, 0x1, P0 ;  /* 0x00009d0003077a11 */ /* 0x000fe400000f0c02 */
[C---:B------:R-:W-:Y:S04]  /*1d70*/  LEA R2, P0, R5.reuse, c[0x0][0x288], 0x1 ;  /* 0x0000a20005027a11 */ /* 0x040fe800078008ff */
[----:B------:R-:W-:Y:S02]  /*1d80*/  LEA.HI.X R3, R5, c[0x0][0x28c], R4, 0x1, P0 ;  /* 0x0000a30005037a11 */ /* 0x000fe400000f0c04 */
[----:B------:R-:W-:Y:S11]  /*1d90*/  ISETP.GE.AND P0, PT, R16, c[0x0][0x27c], PT ;  /* 0x00009f0010007a0c */ /* 0x000ff60003f06270 */
[----:B------:R-:W-:Y:S02]  /*1da0*/  @!UPT UIADD3 URZ, URZ, URZ, URZ ;  /* 0x0000003f3f3ff290 */ /* 0x000fe4000fffe03f */
[----:B------:R1:W5:Y:S04]  /*1db0*/  @!P0 LDG.E.64 R44, [R6.64] ;  /* 0x00000012062c8981 */ /* 0x000368000c1e1b00 */
[----:B------:R1:W5:Y:S01]  /*1dc0*/  @!P0 LDG.E.64 R52, [R2.64] ;  /* 0x0000001202348981 */ /* 0x000362000c1e1b00 */
[----:B------:R-:W-:Y:S11]  /*1dd0*/  ISETP.GE.AND P0, PT, R11, c[0x0][0x27c], PT ;  /* 0x00009f000b007a0c */ /* 0x000ff60003f06270 */
[----:B------:R-:W-:Y:S02]  /*1de0*/  @!UPT UIADD3 URZ, URZ, URZ, URZ ;  /* 0x0000003f3f3ff290 */ /* 0x000fe4000fffe03f */
[----:B------:R1:W5:Y:S04]  /*1df0*/  @!P0 LDG.E.64 R50, [R6.64+0x40] ;  /* 0x0000401206328981 */ /* 0x000368000c1e1b00 */
[----:B------:R1:W5:Y:S01]  /*1e00*/  @!P0 LDG.E.64 R84, [R2.64+0x40] ;  /* 0x0000401202548981 */ /* 0x000362000c1e1b00 */
[----:B------:R-:W-:Y:S11]  /*1e10*/  ISETP.GE.AND P0, PT, R13, c[0x0][0x27c], PT ;  /* 0x00009f000d007a0c */ /* 0x000ff60003f06270 */
[----:B------:R-:W-:Y:S02]  /*1e20*/  @!UPT UIADD3 URZ, URZ, URZ, URZ ;  /* 0x0000003f3f3ff290 */ /* 0x000fe4000fffe03f */
[----:B------:R1:W5:Y:S04]  /*1e30*/  @!P0 LDG.E.64 R46, [R6.64+0x80] ;  /* 0x00008012062e8981 */ /* 0x000368000c1e1b00 */
[----:B------:R1:W5:Y:S01]  /*1e40*/  @!P0 LDG.E.64 R80, [R2.64+0x80] ;  /* 0x0000801202508981 */ /* 0x000362000c1e1b00 */
[----:B------:R-:W-:Y:S11]  /*1e50*/  ISETP.GE.AND P0, PT, R10, c[0x0][0x27c], PT ;  /* 0x00009f000a007a0c */ /* 0x000ff60003f06270 */
[----:B------:R-:W-:Y:S02]  /*1e60*/  @!UPT UIADD3 URZ, URZ, URZ, URZ ;  /* 0x0000003f3f3ff290 */ /* 0x000fe4000fffe03f */
[----:B------:R1:W5:Y:S04]  /*1e70*/  @!P0 LDG.E.64 R38, [R6.64+0xc0] ;  /* 0x0000c01206268981 */ /* 0x000368000c1e1b00 */
[----:B------:R1:W5:Y:S02]  /*1e80*/  @!P0 LDG.E.64 R76, [R2.64+0xc0] ;  /* 0x0000c012024c8981 */ /* 0x000364000c1e1b00 */
.L_x_748:
[----:B------:R-:W-:Y:S05]  /*1e90*/  BSYNC B0 ;  /* 0x0000000000007941 */ /* 0x000fea0003800000 */
.L_x_747:
[----:B------:R-:W-:Y:S01]  /*1ea0*/  ISETP.GE.AND P2, PT, R138, R150, PT ;  /* 0x000000968a00720c */ /* 0x000fe20003f46270 */
[----:B-----5:R-:W-:Y:S01]  /*1eb0*/  IMAD.MOV.U32 R5, RZ, RZ, R38 ;  /* 0x000000ffff057224 */ /* 0x020fe200078e0026 */
[----:B------:R-:W-:Y:S01]  /*1ec0*/  BSSY B0, `(.L_x_749) ;  /* 0x0000048000007945 */ /* 0x000fe20003800000 */
[----:B------:R-:W-:Y:S01]  /*1ed0*/  IMAD.MOV.U32 R4, RZ, RZ, R39 ;  /* 0x000000ffff047224 */ /* 0x000fe200078e0027 */
[----:B------:R-:W-:Y:S01]  /*1ee0*/  CS2R R28, SRZ ;  /* 0x00000000001c7805 */ /* 0x000fe2000001ff00 */
[----:B-1----:R-:W-:Y:S01]  /*1ef0*/  IMAD.MOV.U32 R3, RZ, RZ, R46 ;  /* 0x000000ffff037224 */ /* 0x002fe200078e002e */
        /* <DEDUP_REMOVED lines=35> */
[----:B------:R-:W-:-:S05]  /*2130*/  @P2 BRA `(.L_x_750) ;  /* 0x0000020000002947 */ /* 0x000fca0003800000 */
[----:B------:R-:W-:Y:S01]  /*2140*/  IADD3 R90, P1, P0, R168, UR21, R90 ;  /* 0x00000015a85a7c10 */ /* 0x000fe2000f83e05a */
[----:B------:R-:W-:Y:S01]  /*2150*/  CS2R R36, SRZ ;  /* 0x0000000000247805 */ /* 0x000fe2000001ff00 */
[----:B------:R-:W-:Y:S01]  /*2160*/  CS2R R72, SRZ ;  /* 0x0000000000487805 */ /* 0x000fe2000001ff00 */
[----:B------:R-:W-:Y:S01]  /*2170*/  CS2R R32, SRZ ;  /* 0x0000000000207805 */ /* 0x000fe2000001ff00 */
[----:B------:R-:W-:Y:S01]  /*2180*/  IADD3.X R59, R116, UR5, R59, P1, P0 ;  /* 0x00000005743b7c10 */ /* 0x000fe20008fe043b */
[----:B------:R-:W-:Y:S01]  /*2190*/  CS2R R68, SRZ ;  /* 0x0000000000447805 */ /* 0x000fe2000001ff00 */
[----:B------:R-:W-:Y:S01]  /*21a0*/  IADD3 R70, P1, P0, R166, UR20, R70 ;  /* 0x00000014a6467c10 */ /* 0x000fe2000f83e046 */
[----:B------:R-:W-:Y:S01]  /*21b0*/  CS2R R28, SRZ ;  /* 0x00000000001c7805 */ /* 0x000fe2000001ff00 */
[----:B------:R-:W-:Y:S01]  /*21c0*/  CS2R R64, SRZ ;  /* 0x0000000000407805 */ /* 0x000fe2000001ff00 */
[----:B------:R-:W-:Y:S01]  /*21d0*/  CS2R R8, SRZ ;  /* 0x0000000000087805 */ /* 0x000fe2000001ff00 */
[----:B------:R-:W-:Y:S01]  /*21e0*/  IADD3.X R55, R115, UR4, R55, P1, P0 ;  /* 0x0000000473377c10 */ /* 0x000fe20008fe0437 */
[----:B------:R-:W-:Y:S01]  /*21f0*/  CS2R R60, SRZ ;  /* 0x00000000003c7805 */ /* 0x000fe2000001ff00 */
        /* <DEDUP_REMOVED lines=20> */
.L_x_750:
[----:B------:R-:W-:Y:S05]  /*2340*/  BSYNC B0 ;  /* 0x0000000000007941 */ /* 0x000fea0003800000 */
.L_x_749:
        /* <DEDUP_REMOVED lines=35> */
[----:B------:R-:W-:Y:S01]  /*2580*/  @!UPT UIADD3 URZ, URZ, URZ, URZ ;  /* 0x0000003f3f3ff290 */ /* 0x000fe2000fffe03f */
[----:B------:R-:W-:Y:S11]  /*2590*/  BSSY B0, `(.L_x_753) ;  /* 0x0000036000007945 */ /* 0x000ff60003800000 */
[----:B------:R-:W-:-:S05]  /*25a0*/  @P0 BRA `(.L_x_754) ;  /* 0x0000034000000947 */ /* 0x000fca0003800000 */
[----:B------:R-:W-:Y:S01]  /*25b0*/  ISETP.GE.AND P0, PT, R16, c[0x0][0x27c], PT ;  /* 0x00009f0010007a0c */ /* 0x000fe20003f06270 */
[----:B------:R-:W1:Y:S11]  /*25c0*/  LDS.128 R24, [R141+0xa080] ;  /* 0x00a080008d187984 */ /* 0x000e760000000c00 */
[----:B------:R-:W-:Y:S01]  /*25d0*/  @!UPT UIADD3 URZ, URZ, URZ, URZ ;  /* 0x0000003f3f3ff290 */ /* 0x000fe2000fffe03f */
[----:B------:R-:W-:Y:S02]  /*25e0*/  @!P0 SHF.R.U64 R52, R52, 0x10, R53 ;  /* 0x0000001034348819 */ /* 0x000fe40000001235 */
[--C-:B------:R-:W-:Y:S02]  /*25f0*/  @!P0 SHF.R.U64 R44, R44, 0x10, R45.reuse ;  /* 0x000000102c2c8819 */ /* 0x100fe4000000122d */
[----:B------:R-:W-:Y:S02]  /*2600*/  @!P0 SHF.R.U32.HI R45, RZ, 0x10, R45 ;  /* 0x00000010ff2d8819 */ /* 0x000fe4000001162d */
[----:B------:R-:W-:Y:S02]  /*2610*/  @!P0 PRMT R52, R49, 0x5410, R52 ;  /* 0x0000541031348816 */ /* 0x000fe40000000034 */
[----:B------:R-:W-:Y:S02]  /*2620*/  @!P0 PRMT R43, R43, 0x5410, R44 ;  /* 0x000054102b2b8816 */ /* 0x000fe4000000002c */
[----:B------:R-:W-:Y:S01]  /*2630*/  @!P0 SHF.R.U32.HI R53, RZ, 0x10, R53 ;  /* 0x00000010ff358819 */ /* 0x000fe20000011635 */
[----:B------:R-:W-:Y:S01]  /*2640*/  @!P0 IMAD.U32 R49, R52, 0x10000, RZ ;  /* 0x0001000034318824 */ /* 0x000fe200078e00ff */
[----:B------:R-:W-:Y:S01]  /*2650*/  @!P0 PRMT R42, R42, 0x5410, R45 ;  /* 0x000054102a2a8816 */ /* 0x000fe2000000002d */
[C---:B------:R-:W-:Y:S01]  /*2660*/  @!P0 IMAD.U32 R44, R43.reuse, 0x10000, RZ ;  /* 0x000100002b2c8824 */ /* 0x040fe200078e00ff */
[----:B------:R-:W-:Y:S02]  /*2670*/  @!P0 LOP3.LUT R52, R52, 0xffff0000, RZ, 0xc0, !PT ;  /* 0xffff000034348812 */ /* 0x000fe400078ec0ff */
[----:B------:R-:W-:Y:S02]  /*2680*/  @!P0 PRMT R58, R58, 0x5410, R53 ;  /* 0x000054103a3a8816 */ /* 0x000fe40000000035 */
        /* <DEDUP_REMOVED lines=11> */
[----:B------:R-:W-:Y:S01]  /*2740*/  @!P0 LOP3.LUT R44, R26, 0xffff0000, RZ, 0xc0, !PT ;  /* 0xffff00001a2c8812 */ /* 0x000fe200078ec0ff */
        /* <DEDUP_REMOVED lines=8> */
[----:B------:R-:W-:Y:S01]  /*27d0*/  @!P0 FMUL.FTZ R4, R44, R43 ;  /* 0x0000002b2c048220 */ /* 0x000fe20000410000 */
        /* <DEDUP_REMOVED lines=17> */
.L_x_754:
[----:B------:R-:W-:Y:S05]  /*28f0*/  BSYNC B0 ;  /* 0x0000000000007941 */ /* 0x000fea0003800000 */
.L_x_753:
        /* <DEDUP_REMOVED lines=37> */
[----:B------:R-:W-:Y:S02]  /*2b50*/  @!P0 IMAD.U32 R45, R82, 0x10000, RZ ;  /* 0x00010000522d8824 */ /* 0x000fe400078e00ff */
        /* <DEDUP_REMOVED lines=18> */
.L_x_756:
[----:B------:R-:W-:Y:S05]  /*2c80*/  BSYNC B0 ;  /* 0x0000000000007941 */ /* 0x000fea0003800000 */
.L_x_755:
        /* <DEDUP_REMOVED lines=56> */
.L_x_758:
[----:B------:R-:W-:Y:S05]  /*3010*/  BSYNC B0 ;  /* 0x0000000000007941 */ /* 0x000fea0003800000 */
.L_x_757:
[----:B------:R-:W-:Y:S11]  /*3020*/  ISETP.GE.AND P0, PT, R139, c[0x0][0x1d4], PT ;  /* 0x000075008b007a0c */ /* 0x000ff60003f06270 */
[----:B------:R-:W-:Y:S02]  /*3030*/  @!UPT UIADD3 URZ, URZ, URZ, URZ ;  /* 0x0000003f3f3ff290 */ /* 0x000fe4000fffe03f */
        /* <DEDUP_REMOVED lines=53> */
.L_x_752:
[----:B------:R-:W-:Y:S05]  /*3390*/  BSYNC B1 ;  /* 0x0000000000017941 */ /* 0x000fea0003800000 */
.L_x_751:
[----:B------:R-:W-:-:S05]  /*33a0*/  @P2 BRA `(.L_x_759) ;  /* 0x0000362000002947 */ /* 0x000fca0003800000 */
        /* <DEDUP_REMOVED lines=56> */
.L_x_761:
[----:B------:R-:W-:Y:S05]  /*3730*/  BSYNC B0 ;  /* 0x0000000000007941 */ /* 0x000fea0003800000 */
.L_x_760:
        /* <DEDUP_REMOVED lines=56> */
.L_x_763:
[----:B------:R-:W-:Y:S05]  /*3ac0*/  BSYNC B0 ;  /* 0x0000000000007941 */ /* 0x000fea0003800000 */
.L_x_762:
[----:B------:R-:W-:Y:S01]  /*3ad0*/  ISETP.GE.AND P0, PT, R140, c[0x0][0x1d4], PT ;  /* 0x000075008c007a0c */ /* 0x000fe20003f06270 */
[----:B------:R-:W-:Y:S01]  /*3ae0*/  @!UPT UIADD3 URZ, URZ, URZ, URZ ;  /* 0x0000003f3f3ff290 */ /* 0x000fe2000fffe03f */
[----:B------:R-:W-:Y:S11]  /*3af0*/  BSSY B0, `(.L_x_764) ;  /* 0x0000036000007945 */ /* 0x000ff60003800000 */
[----:B------:R-:W-:-:S05]  /*3b00*/  @P0 BRA `(.L_x_765) ;  /* 0x0000034000000947 */ /* 0x000fca0003800000 */
[----:B------:R-:W-:Y:S01]  /*3b10*/  ISETP.GE.AND P0, PT, R13, c[0x0][0x27c], PT ;  /* 0x00009f000d007a0c */ /* 0x000fe20003f06270 */
[----:B------:R-:W2:Y:S11]  /*3b20*/  LDS.128 R20, [R141+0xe080] ;  /* 0x00e080008d147984 */ /* 0x000eb60000000c00 */
[----:B------:R-:W-:Y:S01]  /*3b30*/  @!UPT UIADD3 URZ, URZ, URZ, URZ ;  /* 0x0000003f3f3ff290 */ /* 0x000fe2000fffe03f */
[----:B------:R-:W-:Y:S02]  /*3b40*/  @!P0 SHF.R.U64 R30, R64, 0x10, R65 ;  /* 0x00000010401e8819 */ /* 0x000fe40000001241 */
[--C-:B-1----:R-:W-:Y:S02]  /*3b50*/  @!P0 SHF.R.U64 R24, R28, 0x10, R29.reuse ;  /* 0x000000101c188819 */ /* 0x102fe4000000121d */
        /* <DEDUP_REMOVED lines=11> */
[C---:B--2---:R-:W-:Y:S01]  /*3c10*/  @!P0 IMAD.U32 R32, R21.reuse, 0x10000, RZ ;  /* 0x0001000015208824 */ /* 0x044fe200078e00ff */
        /* <DEDUP_REMOVED lines=35> */
.L_x_765:
[----:B------:R-:W-:Y:S05]  /*3e50*/  BSYNC B0 ;  /* 0x0000000000007941 */ /* 0x000fea0003800000 */
.L_x_764:
        /* <DEDUP_REMOVED lines=8> */
[----:B------:R-:W-:Y:S02]  /*3ee0*/  @!P0 SHF.R.U32.HI R9, RZ, 0x10, R9 ;  /* 0x00000010ff098819 */ /* 0x000fe40000011609 */
[----:B------:R-:W-:Y:S02]  /*3ef0*/  @!P0 PRMT R59, R59, 0x5410, R24 ;  /* 0x000054103b3b8816 */ /* 0x000fe40000000018 */
[----:B------:R-:W-:Y:S02]  /*3f00*/  @!P0 PRMT R7, R7, 0x5410, R8 ;  /* 0x0000541007078816 */ /* 0x000fe40000000008 */
        /* <DEDUP_REMOVED lines=45> */
.L_x_746:
        /* <DEDUP_REMOVED lines=30> */
[----:B------:R1:W5:Y:S04]  /*43c0*/  @!P0 LDG.E.128 R44, [R6.64] ;  /* 0x00000012062c8981 */ /* 0x000368000c1e1d00 */
[----:B------:R1:W5:Y:S01]  /*43d0*/  @!P0 LDG.E.128 R60, [R2.64] ;  /* 0x00000012023c8981 */ /* 0x000362000c1e1d00 */
[----:B------:R-:W-:Y:S11]  /*43e0*/  ISETP.GE.AND P0, PT, R12, c[0x0][0x27c], PT ;  /* 0x00009f000c007a0c */ /* 0x000ff60003f06270 */
[----:B------:R-:W-:Y:S02]  /*43f0*/  @!UPT UIADD3 URZ, URZ, URZ, URZ ;  /* 0x0000003f3f3ff290 */ /* 0x000fe4000fffe03f */
[----:B------:R1:W5:Y:S04]  /*4400*/  @!P0 LDG.E.128 R36, [R6.64+0x80] ;  /* 0x0000801206248981 */ /* 0x000368000c1e1d00 */
[----:B------:R1:W5:Y:S02]  /*4410*/  @!P0 LDG.E.128 R84, [R2.64+0x80] ;  /* 0x0000801202548981 */ /* 0x000364000c1e1d00 */
.L_x_767:
[----:B------:R-:W-:Y:S05]  /*4420*/  BSYNC B0 ;  /* 0x0000000000007941 */ /* 0x000fea0003800000 */
.L_x_766:
        /* <DEDUP_REMOVED lines=66> */
.L_x_769:
[----:B------:R-:W-:Y:S05]  /*4850*/  BSYNC B0 ;  /* 0x0000000000007941 */ /* 0x000fea0003800000 */
.L_x_768:
        /* <DEDUP_REMOVED lines=34> */
[----:B------:R-:W-:Y:S01]  /*4a80*/  IADD3 R151, P0, R172, R176, RZ ;  /* 0x000000b0ac977210 */ /* 0x000fe20007f1e0ff */
[----:B------:R-:W-:Y:S04]  /*4a90*/  BSSY B0, `(.L_x_772) ;  /* 0x0000074000007945 */ /* 0x000fe80003800000 */
[----:B------:R-:W-:Y:S01]  /*4aa0*/  IMAD.X R149, R119, 0x1, R106, P0 ;  /* 0x0000000177957824 */ /* 0x000fe200000e066a */
[----:B------:R-:W-:Y:S11]  /*4ab0*/  ISETP.GE.AND P0, PT, R14, c[0x0][0x1d4], PT ;  /* 0x000075000e007a0c */ /* 0x000ff60003f06270 */
[----:B------:R-:W-:Y:S02]  /*4ac0*/  @!UPT UIADD3 URZ, URZ, URZ, URZ ;  /* 0x0000003f3f3ff290 */ /* 0x000fe4000fffe03f */
[----:B------:R-:W-:-:S05]  /*4ad0*/  @P0 BRA `(.L_x_773) ;  /* 0x000006f000000947 */ /* 0x000fca0003800000 */
[----:B------:R-:W-:Y:S01]  /*4ae0*/  ISETP.GE.AND P2, PT, R134, c[0x0][0x1d4], PT ;  /* 0x0000750086007a0c */ /* 0x000fe20003f46270 */
[----:B------:R-:W-:Y:S01]  /*4af0*/  LDS.128 R32, [R131+0xa080] ;  /* 0x00a0800083207984 */ /* 0x000fe20000000c00 */
[C---:B------:R-:W-:Y:S04]  /*4b00*/  IADD3 R179, P1, P0, R160.reuse, R151, R137 ;  /* 0x00000097a0b37210 */ /* 0x040fe8000783e089 */
[C---:B------:R-:W-:Y:S03]  /*4b10*/  IADD3.X R178, R113.reuse, R149, R126, P1, P0 ;  /* 0x0000009571b27210 */ /* 0x040fe60000fe047e */
[----:B------:R-:W1:Y:S04]  /*4b20*/  LDS.128 R88, [R132+0xa080] ;  /* 0x00a0800084587984 */ /* 0x000e680000000c00 */
[----:B------:R-:W-:Y:S04]  /*4b30*/  @!P2 IADD3 R182, P1, P0, R160, R151, R134 ;  /* 0x00000097a0b6a210 */ /* 0x000fe8000783e086 */
[----:B------:R-:W-:Y:S02]  /*4b40*/  @!P2 IADD3.X R157, R113, R149, R122, P1, P0 ;  /* 0x00000095719da210 */ /* 0x000fe40000fe047a */
[C---:B------:R-:W-:Y:S04]  /*4b50*/  LEA R180, P0, R179.reuse, c[0x0][0x1c8], 0x1 ;  /* 0x00007200b3b47a11 */ /* 0x040fe800078008ff */
[----:B------:R-:W-:Y:S02]  /*4b60*/  LEA.HI.X R181, R179, c[0x0][0x1cc], R178, 0x1, P0 ;  /* 0x00007300b3b57a11 */ /* 0x000fe400000f0cb2 */
[C---:B------:R-:W-:Y:S04]  /*4b70*/  @!P2 LEA R178, P0, R182.reuse, c[0x0][0x1c8], 0x1 ;  /* 0x00007200b6b2aa11 */ /* 0x040fe800078008ff */
[----:B------:R-:W-:Y:S02]  /*4b80*/  @!P2 LEA.HI.X R179, R182, c[0x0][0x1cc], R157, 0x1, P0 ;  /* 0x00007300b6b3aa11 */ /* 0x000fe400000f0c9d */
[----:B------:R-:W-:Y:S11]  /*4b90*/  ISETP.GE.AND P0, PT, R14, c[0x0][0x27c], PT ;  /* 0x00009f000e007a0c */ /* 0x000ff60003f06270 */
[----:B------:R-:W-:Y:S02]  /*4ba0*/  @!UPT UIADD3 URZ, URZ, URZ, URZ ;  /* 0x0000003f3f3ff290 */ /* 0x000fe4000fffe03f */
[----:B------:R-:W-:Y:S02]  /*4bb0*/  @!P0 SHF.R.U64 R59, R60, 0x10, R61 ;  /* 0x000000103c3b8819 */ /* 0x000fe4000000123d */
[----:B------:R-:W-:Y:S02]  /*4bc0*/  @!P0 SHF.R.U64 R46, R46, 0x10, R47 ;  /* 0x000000102e2e8819 */ /* 0x000fe4000000122f */
[----:B------:R-:W-:Y:S01]  /*4bd0*/  @!P0 PRMT R56, R54, 0x5410, R59 ;  /* 0x0000541036388816 */ /* 0x000fe2000000003b */
[----:B-1----:R-:W-:Y:S01]  /*4be0*/  @!P0 IMAD.U32 R54, R88, 0x10000, RZ ;  /* 0x0001000058368824 */ /* 0x002fe200078e00ff */
[C---:B------:R-:W-:Y:S01]  /*4bf0*/  @!P0 LOP3.LUT R71, R91.reuse, 0xffff0000, RZ, 0xc0, !PT ;  /* 0xffff00005b478812 */ /* 0x040fe200078ec0ff */
[----:B------:R-:W-:Y:S01]  /*4c00*/  @!P0 IMAD.U32 R64, R91, 0x10000, RZ ;  /* 0x000100005b408824 */ /* 0x000fe200078e00ff */
[----:B------:R-:W-:Y:S01]  /*4c10*/  @!P0 LOP3.LUT R67, R90, 0xffff0000, RZ, 0xc0, !PT ;  /* 0xffff00005a438812 */ /* 0x000fe200078ec0ff */
[----:B------:R-:W-:Y:S01]  /*4c20*/  @!P0 IMAD.U32 R59, R56, 0x10000, RZ ;  /* 0x00010000383b8824 */ /* 0x000fe200078e00ff */
[----:B------:R-:W-:Y:S01]  /*4c30*/  @!P0 SHF.R.U32.HI R61, RZ, 0x10, R61 ;  /* 0x00000010ff3d8819 */ /* 0x000fe2000001163d */
[----:B------:R-:W-:Y:S01]  /*4c40*/  @!P0 IMAD.U32 R60, R90, 0x10000, RZ ;  /* 0x000100005a3c8824 */ /* 0x000fe200078e00ff */
[----:B------:R-:W-:Y:S01]  /*4c50*/  @!P0 PRMT R53, R53, 0x5410, R46 ;  /* 0x0000541035358816 */ /* 0x000fe2000000002e */
[C---:B------:R-:W-:Y:S01]  /*4c60*/  @!P0 IMAD.U32 R46, R32.reuse, 0x10000, RZ ;  /* 0x00010000202e8824 */ /* 0x040fe200078e00ff */
[----:B------:R-:W-:Y:S02]  /*4c70*/  @!P0 SHF.R.U32.HI R55, RZ, 0x10, R47 ;  /* 0x00000010ff378819 */ /* 0x000fe4000001162f */
[----:B------:R-:W-:Y:S01]  /*4c80*/  @!P0 LOP3.LUT R47, R32, 0xffff0000, RZ, 0xc0, !PT ;  /* 0xffff0000202f8812 */ /* 0x000fe200078ec0ff */
[----:B------:R-:W-:Y:S01]  /*4c90*/  @!P0 FMUL.FTZ R157, R46, R59 ;  /* 0x0000003b2e9d8220 */ /* 0x000fe20000410000 */
[----:B------:R-:W-:Y:S02]  /*4ca0*/  @!P0 PRMT R58, R58, 0x5410, R61 ;  /* 0x000054103a3a8816 */ /* 0x000fe4000000003d */
[----:B------:R-:W-:Y:S02]  /*4cb0*/  @!P0 LOP3.LUT R61, R88, 0xffff0000, RZ, 0xc0, !PT ;  /* 0xffff0000583d8812 */ /* 0x000fe400078ec0ff */
[----:B------:R-:W-:Y:S02]  /*4cc0*/  @!P0 LOP3.LUT R56, R56, 0xffff0000, RZ, 0xc0, !PT ;  /* 0xffff000038388812 */ /* 0x000fe400078ec0ff */
[--C-:B------:R-:W-:Y:S02]  /*4cd0*/  @!P0 SHF.R.U32.HI R65, RZ, 0x10, R63.reuse ;  /* 0x00000010ff418819 */ /* 0x100fe4000001163f */
[----:B------:R-:W-:Y:S01]  /*4ce0*/  @!P0 SHF.R.U64 R63, R62, 0x10, R63 ;  /* 0x000000103e3f8819 */ /* 0x000fe2000000123f */
[----:B------:R-:W-:Y:S01]  /*4cf0*/  @!P0 FMUL.FTZ R182, R47, R56 ;  /* 0x000000382fb68220 */ /* 0x000fe20000410000 */
[----:B------:R-:W-:Y:S02]  /*4d00*/  @!P0 SHF.R.U64 R44, R44, 0x10, R45 ;  /* 0x000000102c2c8819 */ /* 0x000fe4000000122d */
[----:B------:R-:W-:Y:S02]  /*4d10*/  @!P0 PRMT R62, R18, 0x5432, R63 ;  /* 0x00005432123e8816 */ /* 0x000fe4000000003f */
[----:B------:R-:W-:Y:S02]  /*4d20*/  @!P0 LOP3.LUT R63, R89, 0xffff0000, RZ, 0xc0, !PT ;  /* 0xffff0000593f8812 */ /* 0x000fe400078ec0ff */
[----:B------:R-:W-:Y:S02]  /*4d30*/  @!P0 PRMT R51, R51, 0x5410, R44 ;  /* 0x0000541033338816 */ /* 0x000fe4000000002c */
[----:B------:R-:W-:Y:S02]  /*4d40*/  @!P0 SHF.R.U32.HI R45, RZ, 0x10, R45 ;  /* 0x00000010ff2d8819 */ /* 0x000fe4000001162d */
[C---:B------:R-:W-:Y:S02]  /*4d50*/  @!P0 LOP3.LUT R44, R51.reuse, 0xffff0000, RZ, 0xc0, !PT ;  /* 0xffff0000332c8812 */ /* 0x040fe400078ec0ff */
[----:B------:R-:W-:Y:S01]  /*4d60*/  @!P0 PRMT R50, R50, 0x5410, R45 ;  /* 0x0000541032328816 */ /* 0x000fe2000000002d */
[----:B------:R-:W-:Y:S01]  /*4d70*/  @!P0 IMAD.U32 R45, R51, 0x10000, RZ ;  /* 0x00010000332d8824 */ /* 0x000fe200078e00ff */
[----:B------:R-:W-:Y:S01]  /*4d80*/  @!P0 PRMT R66, R66, 0x5410, R65 ;  /* 0x0000541042428816 */ /* 0x000fe20000000041 */
[----:B------:R-:W-:Y:S01]  /*4d90*/  @!P0 FMUL.FTZ R3, R47, R44 ;  /* 0x0000002c2f038220 */ /* 0x000fe20000410000 */
[C---:B------:R-:W-:Y:S01]  /*4da0*/  @!P0 LOP3.LUT R47, R33.reuse, 0xffff0000, RZ, 0xc0, !PT ;  /* 0xffff0000212f8812 */ /* 0x040fe200078ec0ff */
[-C--:B------:R-:W-:Y:S01]  /*4db0*/  @!P0 FMUL.FTZ R2, R46, R45.reuse ;  /* 0x0000002d2e028220 */ /* 0x080fe20000410000 */
[----:B------:R-:W-:Y:S01]  /*4dc0*/  @!P0 PRMT R52, R52, 0x5410, R55 ;  /* 0x0000541034348816 */ /* 0x000fe20000000037 */
[----:B------:R-:W-:Y:S02]  /*4dd0*/  @!P0 IMAD.U32 R46, R33, 0x10000, RZ ;  /* 0x00010000212e8824 */ /* 0x000fe400078e00ff */
[----:B------:R-:W-:Y:S01]  /*4de0*/  @!P0 FFMA.FTZ R2, R59, R54, R2 ;  /* 0x000000363b028223 */ /* 0x000fe20000010002 */
[C---:B------:R-:W-:Y:S01]  /*4df0*/  @!P0 SHF.L.U32 R59, R58.reuse, 0x10, RZ ;  /* 0x000000103a3b8819 */ /* 0x040fe200000006ff */
[----:B------:R-:W-:Y:S01]  /*4e00*/  @!P0 FFMA.FTZ R182, R61, R44, -R182 ;  /* 0x0000002c3db68223 */ /* 0x000fe200000108b6 */
[----:B------:R-:W-:Y:S01]  /*4e10*/  @!P0 LOP3.LUT R58, R58, 0xffff0000, RZ, 0xc0, !PT ;  /* 0xffff00003a3a8812 */ /* 0x000fe200078ec0ff */
[----:B------:R-:W-:Y:S01]  /*4e20*/  @!P0 FFMA.FTZ R157, R54, R45, -R157 ;  /* 0x0000002d369d8223 */ /* 0x000fe2000001089d */
[C---:B------:R-:W-:Y:S01]  /*4e30*/  @!P0 LOP3.LUT R44, R50.reuse, 0xffff0000, RZ, 0xc0, !PT ;  /* 0xffff0000322c8812 */ /* 0x040fe200078ec0ff */
[----:B------:R-:W-:Y:S02]  /*4e40*/  @!P0 IMAD.U32 R45, R50, 0x10000, RZ ;  /* 0x00010000322d8824 */ /* 0x000fe400078e00ff */
[----:B------:R-:W-:Y:S01]  /*4e50*/  @!P0 FMUL.FTZ R184, R47, R58 ;  /* 0x0000003a2fb88220 */ /* 0x000fe20000410000 */
[----:B------:R-:W-:Y:S01]  /*4e60*/  @!P0 F2FP.BF16.PACK_AB R157, R182, R157 ;  /* 0x0000009db69d823e */ /* 0x000fe200000010ff */
[----:B------:R-:W-:Y:S02]  /*4e70*/  @!P0 IMAD.U32 R54, R89, 0x10000, RZ ;  /* 0x0001000059368824 */ /* 0x000fe400078e00ff */
[C---:B------:R-:W-:Y:S01]  /*4e80*/  @!P0 FMUL.FTZ R183, R46.reuse, R59 ;  /* 0x0000003b2eb78220 */ /* 0x040fe20000410000 */
[----:B------:R-:W-:Y:S01]  /*4e90*/  @!P0 MOV R88, R157 ;  /* 0x0000009d00588202 */ /* 0x000fe20000000f00 */
[-C--:B------:R-:W-:Y:S02]  /*4ea0*/  @!P0 FMUL.FTZ R4, R46, R45.reuse ;  /* 0x0000002d2e048220 */ /* 0x080fe40000410000 */
[-C--:B------:R-:W-:Y:S01]  /*4eb0*/  @!P0 FMUL.FTZ R5, R47, R44.reuse ;  /* 0x0000002c2f058220 */ /* 0x080fe20000410000 */
[----:B------:R-:W-:Y:S01]  /*4ec0*/  @!P0 LOP3.LUT R47, R35, 0xffff0000, RZ, 0xc0, !PT ;  /* 0xffff0000232f8812 */ /* 0x000fe200078ec0ff */
[----:B------:R-:W-:Y:S01]  /*4ed0*/  @!P0 FFMA.FTZ R184, R63, R44, -R184 ;  /* 0x0000002c3fb88223 */ /* 0x000fe200000108b8 */
[----:B------:R-:W-:Y:S01]  /*4ee0*/  @!P0 LOP3.LUT R44, R52, 0xffff0000, RZ, 0xc0, !PT ;  /* 0xffff0000342c8812 */ /* 0x000fe200078ec0ff */
[----:B------:R-:W-:Y:S02]  /*4ef0*/  @!P0 IMAD.U32 R46, R35, 0x10000, RZ ;  /* 0x00010000232e8824 */ /* 0x000fe400078e00ff */
[C---:B------:R-:W-:Y:S01]  /*4f00*/  @!P0 IMAD.U32 R69, R66.reuse, 0x10000, RZ ;  /* 0x0001000042458824 */ /* 0x040fe200078e00ff */
[----:B------:R-:W-:Y:S01]  /*4f10*/  @!P0 LOP3.LUT R66, R66, 0xffff0000, RZ, 0xc0, !PT ;  /* 0xffff000042428812 */ /* 0x000fe200078ec0ff */
[----:B------:R-:W-:Y:S01]  /*4f20*/  @!P0 FFMA.FTZ R183, R54, R45, -R183 ;  /* 0x0000002d36b78223 */ /* 0x000fe200000108b7 */
[----:B------:R-:W-:Y:S01]  /*4f30*/  @!P0 SHF.L.U32 R45, R52, 0x10, RZ ;  /* 0x00000010342d8819 */ /* 0x000fe200000006ff */
[----:B------:R-:W-:Y:S02]  /*4f40*/  @!P0 FMUL.FTZ R185, R46, R69 ;  /* 0x000000452eb98220 */ /* 0x000fe40000410000 */
[C---:B------:R-:W-:Y:S01]  /*4f50*/  @!P0 FMUL.FTZ R188, R47.reuse, R66 ;  /* 0x000000422fbc8220 */ /* 0x040fe20000410000 */
[----:B------:R-:W-:Y:S01]  /*4f60*/  @!P0 F2FP.BF16.PACK_AB R184, R184, R183 ;  /* 0x000000b7b8b8823e */ /* 0x000fe200000010ff */
[-C--:B------:R-:W-:Y:S01]  /*4f70*/  @!P0 FMUL.FTZ R9, R47, R44.reuse ;  /* 0x0000002c2f098220 */ /* 0x080fe20000410000 */
[----:B------:R-:W-:Y:S01]  /*4f80*/  @!P0 LOP3.LUT R47, R34, 0xffff0000, RZ, 0xc0, !PT ;  /* 0xffff0000222f8812 */ /* 0x000fe200078ec0ff */
[C---:B------:R-:W-:Y:S01]  /*4f90*/  @!P0 IMAD.U32 R65, R62.reuse, 0x10000, RZ ;  /* 0x000100003e418824 */ /* 0x040fe200078e00ff */
[----:B------:R-:W-:Y:S01]  /*4fa0*/  @!P0 LOP3.LUT R62, R62, 0xffff0000, RZ, 0xc0, !PT ;  /* 0xffff00003e3e8812 */ /* 0x000fe200078ec0ff */
[-C--:B------:R-:W-:Y:S02]  /*4fb0*/  @!P0 FMUL.FTZ R8, R46, R45.reuse ;  /* 0x0000002d2e088220 */ /* 0x080fe40000410000 */
[----:B------:R-:W-:Y:S02]  /*4fc0*/  @!P0 IMAD.U32 R46, R34, 0x10000, RZ ;  /* 0x00010000222e8824 */ /* 0x000fe400078e00ff */
[----:B------:R-:W-:Y:S02]  /*4fd0*/  @!P0 FFMA.FTZ R185, R64, R45, -R185 ;  /* 0x0000002d40b98223 */ /* 0x000fe400000108b9 */
[----:B------:R-:W-:Y:S02]  /*4fe0*/  @!P0 IMAD.U32 R45, R53, 0x10000, RZ ;  /* 0x00010000352d8824 */ /* 0x000fe400078e00ff */
[----:B------:R-:W-:Y:S01]  /*4ff0*/  @!P0 FFMA.FTZ R188, R71, R44, -R188 ;  /* 0x0000002c47bc8223 */ /* 0x000fe200000108bc */
[----:B------:R-:W-:Y:S01]  /*5000*/  @!P0 LOP3.LUT R44, R53, 0xffff0000, RZ, 0xc0, !PT ;  /* 0xffff0000352c8812 */ /* 0x000fe200078ec0ff */
[----:B------:R-:W-:Y:S02]  /*5010*/  @!P0 FMUL.FTZ R186, R46, R65 ;  /* 0x000000412eba8220 */ /* 0x000fe40000410000 */
[----:B------:R-:W-:Y:S01]  /*5020*/  @!P0 FMUL.FTZ R187, R47, R62 ;  /* 0x0000003e2fbb8220 */ /* 0x000fe20000410000 */
[----:B------:R-:W-:Y:S01]  /*5030*/  @!P0 F2FP.BF16.PACK_AB R185, R188, R185 ;  /* 0x000000b9bcb9823e */ /* 0x000fe200000010ff */
[----:B------:R-:W-:Y:S02]  /*5040*/  @!P0 FFMA.FTZ R3, R56, R61, R3 ;  /* 0x0000003d38038223 */ /* 0x000fe40000010003 */
[-C--:B------:R-:W-:Y:S02]  /*5050*/  @!P0 FMUL.FTZ R6, R46, R45.reuse ;  /* 0x0000002d2e068220 */ /* 0x080fe40000410000 */
[----:B------:R-:W-:Y:S01]  /*5060*/  @!P0 FFMA.FTZ R4, R59, R54, R4 ;  /* 0x000000363b048223 */ /* 0x000fe20000010004 */
[----:B------:R-:W-:Y:S01]  /*5070*/  @!P0 F2FP.BF16.PACK_AB R182, R3, R2 ;  /* 0x0000000203b6823e */ /* 0x000fe200000010ff */
[----:B------:R-:W-:Y:S02]  /*5080*/  @!P0 FFMA.FTZ R186, R60, R45, -R186 ;  /* 0x0000002d3cba8223 */ /* 0x000fe400000108ba */
[-C--:B------:R-:W-:Y:S02]  /*5090*/  @!P0 FMUL.FTZ R7, R47, R44.reuse ;  /* 0x0000002c2f078220 */ /* 0x080fe40000410000 */
[----:B------:R-:W-:Y:S02]  /*50a0*/  @!P0 FFMA.FTZ R187, R67, R44, -R187 ;  /* 0x0000002c43bb8223 */ /* 0x000fe400000108bb */
[----:B------:R-:W-:Y:S02]  /*50b0*/  @!P0 FFMA.FTZ R5, R58, R63, R5 ;  /* 0x0000003f3a058223 */ /* 0x000fe40000010005 */
[----:B------:R-:W-:Y:S01]  /*50c0*/  @!P0 FFMA.FTZ R6, R65, R60, R6 ;  /* 0x0000003c41068223 */ /* 0x000fe20000010006 */
[----:B------:R-:W-:Y:S01]  /*50d0*/  @!P0 F2FP.BF16.PACK_AB R186, R187, R186 ;  /* 0x000000babbba823e */ /* 0x000fe200000010ff */
[----:B------:R-:W-:Y:S01]  /*50e0*/  @!P0 FFMA.FTZ R7, R62, R67, R7 ;  /* 0x000000433e078223 */ /* 0x000fe20000010007 */
[----:B------:R-:W-:Y:S01]  /*50f0*/  @!P0 F2FP.BF16.PACK_AB R183, R5, R4 ;  /* 0x0000000405b7823e */ /* 0x000fe200000010ff */
[----:B------:R-:W-:Y:S02]  /*5100*/  @!P0 FFMA.FTZ R8, R69, R64, R8 ;  /* 0x0000004045088223 */ /* 0x000fe40000010008 */
[----:B------:R-:W-:Y:S01]  /*5110*/  @!P0 FFMA.FTZ R9, R66, R71, R9 ;  /* 0x0000004742098223 */ /* 0x000fe20000010009 */
[----:B------:R-:W-:Y:S01]  /*5120*/  @!P0 F2FP.BF16.PACK_AB R187, R7, R6 ;  /* 0x0000000607bb823e */ /* 0x000fe200000010ff */
[----:B------:R-:W-:Y:S01]  /*5130*/  @!P0 IMAD.MOV.U32 R89, RZ, RZ, R184 ;  /* 0x000000ffff598224 */ /* 0x000fe200078e00b8 */
[----:B------:R-:W-:Y:S01]  /*5140*/  @!P0 MOV R33, R183 ;  /* 0x000000b700218202 */ /* 0x000fe20000000f00 */
[----:B------:R-:W-:Y:S01]  /*5150*/  @!P0 IMAD.MOV.U32 R90, RZ, RZ, R186 ;  /* 0x000000ffff5a8224 */ /* 0x000fe200078e00ba */
[----:B------:R-:W-:Y:S01]  /*5160*/  @!P0 F2FP.BF16.PACK_AB R188, R9, R8 ;  /* 0x0000000809bc823e */ /* 0x000fe200000010ff */
[----:B------:R-:W-:Y:S02]  /*5170*/  @!P0 IMAD.MOV.U32 R91, RZ, RZ, R185 ;  /* 0x000000ffff5b8224 */ /* 0x000fe400078e00b9 */
[----:B------:R-:W-:Y:S02]  /*5180*/  @!P0 IMAD.MOV.U32 R32, RZ, RZ, R182 ;  /* 0x000000ffff208224 */ /* 0x000fe400078e00b6 */
[----:B------:R-:W-:Y:S01]  /*5190*/  @!P0 IMAD.MOV.U32 R34, RZ, RZ, R187 ;  /* 0x000000ffff228224 */ /* 0x000fe200078e00bb */
[----:B------:R1:W-:Y:S01]  /*51a0*/  STG.E.128 [R180.64], R88 ;  /* 0x00000058b4007986 */ /* 0x0003e2000c101d12 */
[----:B------:R-:W-:Y:S07]  /*51b0*/  @!P0 IMAD.MOV.U32 R35, RZ, RZ, R188 ;  /* 0x000000ffff238224 */ /* 0x000fee00078e00bc */
[----:B------:R1:W-:Y:S02]  /*51c0*/  @!P2 STG.E.128 [R178.64], R32 ;  /* 0x00000020b200a986 */ /* 0x0003e4000c101d12 */
.L_x_773:
[----:B------:R-:W-:Y:S05]  /*51d0*/  BSYNC B0 ;  /* 0x0000000000007941 */ /* 0x000fea0003800000 */
.L_x_772:
[----:B------:R-:W-:Y:S11]  /*51e0*/  ISETP.GE.AND P0, PT, R12, c[0x0][0x1d4], PT ;  /* 0x000075000c007a0c */ /* 0x000ff60003f06270 */
[----:B------:R-:W-:Y:S02]  /*51f0*/  @!UPT UIADD3 URZ, URZ, URZ, URZ ;  /* 0x0000003f3f3ff290 */ /* 0x000fe4000fffe03f */
[----:B------:R-:W-:-:S05]  /*5200*/  @P0 BRA `(.L_x_771) ;  /* 0x000006f000000947 */ /* 0x000fca0003800000 */
[----:B------:R-:W-:Y:S01]  /*5210*/  ISETP.GE.AND P2, PT, R133, c[0x0][0x1d4], PT ;  /* 0x0000750085007a0c */ /* 0x000fe20003f46270 */
[----:B-1----:R-:W-:Y:S01]  /*5220*/  LDS.128 R32, [R129+0xa080] ;  /* 0x00a0800081207984 */ /* 0x002fe20000000c00 */
        /* <DEDUP_REMOVED lines=12> */
[--C-:B------:R-:W-:Y:S02]  /*52f0*/  @!P0 SHF.R.U64 R38, R38, 0x10, R39.reuse ;  /* 0x0000001026268819 */ /* 0x100fe40000001227 */
[----:B------:R-:W-:Y:S01]  /*5300*/  @!P0 PRMT R97, R97, 0x5410, R44 ;  /* 0x0000541061618816 */ /* 0x000fe2000000002c */
[C---:B-1----:R-:W-:Y:S01]  /*5310*/  @!P0 IMAD.U32 R44, R64.reuse, 0x10000, RZ ;  /* 0x00010000402c8824 */ /* 0x042fe200078e00ff */
[----:B------:R-:W-:Y:S01]  /*5320*/  @!P0 LOP3.LUT R51, R64, 0xffff0000, RZ, 0xc0, !PT ;  /* 0xffff000040338812 */ /* 0x000fe200078ec0ff */
[----:B------:R-:W-:Y:S01]  /*5330*/  @!P0 IMAD.U32 R56, R67, 0x10000, RZ ;  /* 0x0001000043388824 */ /* 0x000fe200078e00ff */
[----:B------:R-:W-:Y:S01]  /*5340*/  @!P0 LOP3.LUT R53, R65, 0xffff0000, RZ, 0xc0, !PT ;  /* 0xffff000041358812 */ /* 0x000fe200078ec0ff */
[----:B------:R-:W-:Y:S01]  /*5350*/  @!P0 IMAD.U32 R47, R97, 0x10000, RZ ;  /* 0x00010000612f8824 */ /* 0x000fe200078e00ff */
[----:B------:R-:W-:Y:S01]  /*5360*/  @!P0 LOP3.LUT R63, R67, 0xffff0000, RZ, 0xc0, !PT ;  /* 0xffff0000433f8812 */ /* 0x000fe200078ec0ff */
[C---:B------:R-:W-:Y:S01]  /*5370*/  @!P0 IMAD.U32 R52, R66.reuse, 0x10000, RZ ;  /* 0x0001000042348824 */ /* 0x040fe200078e00ff */
[----:B------:R-:W-:Y:S02]  /*5380*/  @!P0 LOP3.LUT R59, R66, 0xffff0000, RZ, 0xc0, !PT ;  /* 0xffff0000423b8812 */ /* 0x000fe400078ec0ff */
[----:B------:R-:W-:Y:S01]  /*5390*/  @!P0 PRMT R49, R49, 0x5410, R38 ;  /* 0x0000541031318816 */ /* 0x000fe20000000026 */
[C---:B------:R-:W-:Y:S01]  /*53a0*/  @!P0 IMAD.U32 R38, R32.reuse, 0x10000, RZ ;  /* 0x0001000020268824 */ /* 0x040fe200078e00ff */
[----:B------:R-:W-:Y:S02]  /*53b0*/  @!P0 SHF.R.U32.HI R45, RZ, 0x10, R39 ;  /* 0x00000010ff2d8819 */ /* 0x000fe40000011627 */
[----:B------:R-:W-:Y:S01]  /*53c0*/  @!P0 LOP3.LUT R39, R32, 0xffff0000, RZ, 0xc0, !PT ;  /* 0xffff000020278812 */ /* 0x000fe200078ec0ff */
[----:B------:R-:W-:Y:S01]  /*53d0*/  @!P0 FMUL.FTZ R60, R38, R47 ;  /* 0x0000002f263c8220 */ /* 0x000fe20000410000 */
[--C-:B------:R-:W-:Y:S02]  /*53e0*/  @!P0 SHF.R.U64 R36, R36, 0x10, R37.reuse ;  /* 0x0000001024248819 */ /* 0x100fe40000001225 */
[----:B------:R-:W-:Y:S02]  /*53f0*/  @!P0 SHF.R.U32.HI R37, RZ, 0x10, R37 ;  /* 0x00000010ff258819 */ /* 0x000fe40000011625 */
[----:B------:R-:W-:Y:S02]  /*5400*/  @!P0 PRMT R43, R43, 0x5410, R36 ;  /* 0x000054102b2b8816 */ /* 0x000fe40000000024 */
[----:B------:R-:W-:Y:S02]  /*5410*/  @!P0 SHF.R.U32.HI R46, RZ, 0x10, R87 ;  /* 0x00000010ff2e8819 */ /* 0x000fe40000011657 */
[C---:B------:R-:W-:Y:S02]  /*5420*/  @!P0 LOP3.LUT R36, R43.reuse, 0xffff0000, RZ, 0xc0, !PT ;  /* 0xffff00002b248812 */ /* 0x040fe400078ec0ff */
[----:B------:R-:W-:Y:S01]  /*5430*/  @!P0 PRMT R42, R42, 0x5410, R37 ;  /* 0x000054102a2a8816 */ /* 0x000fe20000000025 */
[----:B------:R-:W-:Y:S01]  /*5440*/  @!P0 IMAD.U32 R37, R43, 0x10000, RZ ;  /* 0x000100002b258824 */ /* 0x000fe200078e00ff */
[----:B------:R-:W-:Y:S01]  /*5450*/  @!P0 PRMT R95, R95, 0x5410, R46 ;  /* 0x000054105f5f8816 */ /* 0x000fe2000000002e */
[----:B------:R-:W-:Y:S01]  /*5460*/  @!P0 FMUL.FTZ R3, R39, R36 ;  /* 0x0000002427038220 */ /* 0x000fe20000410000 */
[----:B------:R-:W-:Y:S01]  /*5470*/  @!P0 LOP3.LUT R46, R97, 0xffff0000, RZ, 0xc0, !PT ;  /* 0xffff0000612e8812 */ /* 0x000fe200078ec0ff */
[-C--:B------:R-:W-:Y:S01]  /*5480*/  @!P0 FMUL.FTZ R2, R38, R37.reuse ;  /* 0x0000002526028220 */ /* 0x080fe20000410000 */
[----:B------:R-:W-:Y:S01]  /*5490*/  @!P0 LOP3.LUT R58, R95, 0xffff0000, RZ, 0xc0, !PT ;  /* 0xffff00005f3a8812 */ /* 0x000fe200078ec0ff */
[----:B------:R-:W-:Y:S01]  /*54a0*/  @!P0 IMAD.U32 R38, R33, 0x10000, RZ ;  /* 0x0001000021268824 */ /* 0x000fe200078e00ff */
[----:B------:R-:W-:Y:S01]  /*54b0*/  @!P0 PRMT R48, R48, 0x5410, R45 ;  /* 0x0000541030308816 */ /* 0x000fe2000000002d */
[----:B------:R-:W-:Y:S01]  /*54c0*/  @!P0 FMUL.FTZ R69, R39, R46 ;  /* 0x0000002e27458220 */ /* 0x000fe20000410000 */
[----:B------:R-:W-:Y:S01]  /*54d0*/  @!P0 LOP3.LUT R39, R33, 0xffff0000, RZ, 0xc0, !PT ;  /* 0xffff000021278812 */ /* 0x000fe200078ec0ff */
[----:B------:R-:W-:Y:S01]  /*54e0*/  @!P0 FFMA.FTZ R2, R47, R44, R2 ;  /* 0x0000002c2f028223 */ /* 0x000fe20000010002 */
[----:B------:R-:W-:Y:S01]  /*54f0*/  @!P0 SHF.R.U32.HI R85, RZ, 0x10, R85 ;  /* 0x00000010ff558819 */ /* 0x000fe20000011655 */
[----:B------:R-:W-:Y:S01]  /*5500*/  @!P0 FFMA.FTZ R69, R51, R36, -R69 ;  /* 0x0000002433458223 */ /* 0x000fe20000010845 */
[----:B------:R-:W-:Y:S01]  /*5510*/  @!P0 LOP3.LUT R36, R42, 0xffff0000, RZ, 0xc0, !PT ;  /* 0xffff00002a248812 */ /* 0x000fe200078ec0ff */
[----:B------:R-:W-:Y:S01]  /*5520*/  @!P0 FFMA.FTZ R60, R44, R37, -R60 ;  /* 0x000000252c3c8223 */ /* 0x000fe2000001083c */
[----:B------:R-:W-:Y:S01]  /*5530*/  @!P0 PRMT R96, R96, 0x5410, R85 ;  /* 0x0000541060608816 */ /* 0x000fe20000000055 */
[----:B------:R-:W-:Y:S01]  /*5540*/  @!P0 IMAD.U32 R37, R42, 0x10000, RZ ;  /* 0x000100002a258824 */ /* 0x000fe200078e00ff */
[----:B------:R-:W-:Y:S01]  /*5550*/  @!P0 SHF.R.U64 R87, R86, 0x10, R87 ;  /* 0x0000001056578819 */ /* 0x000fe20000001257 */
[----:B------:R-:W-:Y:S01]  /*5560*/  @!P0 IMAD.U32 R44, R65, 0x10000, RZ ;  /* 0x00010000412c8824 */ /* 0x000fe200078e00ff */
[----:B------:R-:W-:Y:S01]  /*5570*/  @!P0 F2FP.BF16.PACK_AB R60, R69, R60 ;  /* 0x0000003c453c823e */ /* 0x000fe200000010ff */
[----:B------:R-:W-:Y:S01]  /*5580*/  @!P0 FMUL.FTZ R4, R38, R37 ;  /* 0x0000002526048220 */ /* 0x000fe20000410000 */
[C---:B------:R-:W-:Y:S01]  /*5590*/  @!P0 LOP3.LUT R50, R96.reuse, 0xffff0000, RZ, 0xc0, !PT ;  /* 0xffff000060328812 */ /* 0x040fe200078ec0ff */
[----:B------:R-:W-:Y:S01]  /*55a0*/  @!P0 FMUL.FTZ R5, R39, R36 ;  /* 0x0000002427058220 */ /* 0x000fe20000410000 */
[----:B------:R-:W-:Y:S01]  /*55b0*/  @!P0 SHF.L.U32 R47, R96, 0x10, RZ ;  /* 0x00000010602f8819 */ /* 0x000fe200000006ff */
[----:B------:R-:W-:Y:S01]  /*55c0*/  @!P0 IMAD.U32 R61, R95, 0x10000, RZ ;  /* 0x000100005f3d8824 */ /* 0x000fe200078e00ff */
[----:B------:R-:W-:Y:S01]  /*55d0*/  @!P0 MOV R64, R60 ;  /* 0x0000003c00408202 */ /* 0x000fe20000000f00 */
[----:B------:R-:W-:Y:S01]  /*55e0*/  @!P0 FMUL.FTZ R71, R39, R50 ;  /* 0x0000003227478220 */ /* 0x000fe20000410000 */
[----:B------:R-:W-:Y:S01]  /*55f0*/  @!P0 LOP3.LUT R39, R35, 0xffff0000, RZ, 0xc0, !PT ;  /* 0xffff000023278812 */ /* 0x000fe200078ec0ff */
[----:B------:R-:W-:Y:S01]  /*5600*/  @!P0 FMUL.FTZ R62, R38, R47 ;  /* 0x0000002f263e8220 */ /* 0x000fe20000410000 */
[----:B------:R-:W-:Y:S01]  /*5610*/  @!P0 PRMT R94, R94, 0x5410, R87 ;  /* 0x000054105e5e8816 */ /* 0x000fe20000000057 */
[----:B------:R-:W-:Y:S01]  /*5620*/  @!P0 FFMA.FTZ R71, R53, R36, -R71 ;  /* 0x0000002435478223 */ /* 0x000fe20000010847 */
[----:B------:R-:W-:Y:S01]  /*5630*/  @!P0 LOP3.LUT R36, R48, 0xffff0000, RZ, 0xc0, !PT ;  /* 0xffff000030248812 */ /* 0x000fe200078ec0ff */
[----:B------:R-:W-:Y:S01]  /*5640*/  @!P0 IMAD.U32 R38, R35, 0x10000, RZ ;  /* 0x0001000023268824 */ /* 0x000fe200078e00ff */
[----:B------:R-:W-:Y:S01]  /*5650*/  @!P0 LOP3.LUT R54, R94, 0xffff0000, RZ, 0xc0, !PT ;  /* 0xffff00005e368812 */ /* 0x000fe200078ec0ff */
[----:B------:R-:W-:Y:S01]  /*5660*/  @!P0 FFMA.FTZ R62, R44, R37, -R62 ;  /* 0x000000252c3e8223 */ /* 0x000fe2000001083e */
[----:B------:R-:W-:Y:S01]  /*5670*/  @!P0 SHF.L.U32 R37, R48, 0x10, RZ ;  /* 0x0000001030258819 */ /* 0x000fe200000006ff */
[----:B------:R-:W-:Y:S02]  /*5680*/  @!P0 FMUL.FTZ R149, R38, R61 ;  /* 0x0000003d26958220 */ /* 0x000fe40000410000 */
[----:B------:R-:W-:Y:S01]  /*5690*/  @!P0 FMUL.FTZ R178, R39, R58 ;  /* 0x0000003a27b28220 */ /* 0x000fe20000410000 */
[----:B------:R-:W-:Y:S01]  /*56a0*/  @!P0 F2FP.BF16.PACK_AB R71, R71, R62 ;  /* 0x0000003e4747823e */ /* 0x000fe200000010ff */
[-C--:B------:R-:W-:Y:S01]  /*56b0*/  @!P0 FMUL.FTZ R9, R39, R36.reuse ;  /* 0x0000002427098220 */ /* 0x080fe20000410000 */
[----:B------:R-:W-:Y:S01]  /*56c0*/  @!P0 LOP3.LUT R39, R34, 0xffff0000, RZ, 0xc0, !PT ;  /* 0xffff000022278812 */ /* 0x000fe200078ec0ff */
[-C--:B------:R-:W-:Y:S02]  /*56d0*/  @!P0 FMUL.FTZ R8, R38, R37.reuse ;  /* 0x0000002526088220 */ /* 0x080fe40000410000 */
[----:B------:R-:W-:Y:S02]  /*56e0*/  @!P0 IMAD.U32 R38, R34, 0x10000, RZ ;  /* 0x0001000022268824 */ /* 0x000fe400078e00ff */
        /* <DEDUP_REMOVED lines=33> */
.L_x_771:
[----:B------:R-:W-:Y:S05]  /*5900*/  BSYNC B1 ;  /* 0x0000000000017941 */ /* 0x000fea0003800000 */
.L_x_770:
[----:B------:R-:W-:Y:S04]  /*5910*/  IADD3 R177, P0, R170, R176, RZ ;  /* 0x000000b0aab17210 */ /* 0x000fe80007f1e0ff */
[----:B------:R-:W-:Y:S01]  /*5920*/  IADD3.X R106, R106, R117, RZ, P0, !PT ;  /* 0x000000756a6a7210 */ /* 0x000fe200007fe4ff */
[----:B------:R-:W-:-:S05]  /*5930*/  @P3 BRA `(.L_x_759) ;  /* 0x0000109000003947 */ /* 0x000fca0003800000 */
[----:B------:R-:W-:Y:S01]  /*5940*/  ISETP.GE.AND P0, PT, R14, c[0x0][0x1d4], PT ;  /* 0x000075000e007a0c */ /* 0x000fe20003f06270 */
[----:B------:R-:W-:Y:S01]  /*5950*/  @!UPT UIADD3 URZ, URZ, URZ, URZ ;  /* 0x0000003f3f3ff290 */ /* 0x000fe2000fffe03f */
[----:B------:R-:W-:Y:S11]  /*5960*/  BSSY B0, `(.L_x_774) ;  /* 0x0000071000007945 */ /* 0x000ff60003800000 */
[----:B------:R-:W-:-:S05]  /*5970*/  @P0 BRA `(.L_x_775) ;  /* 0x000006f000000947 */ /* 0x000fca0003800000 */
[----:B------:R-:W-:Y:S01]  /*5980*/  ISETP.GE.AND P2, PT, R134, c[0x0][0x1d4], PT ;  /* 0x0000750086007a0c */ /* 0x000fe20003f46270 */
[----:B-1----:R-:W-:Y:S01]  /*5990*/  LDS.128 R32, [R127+0xa080] ;  /* 0x00a080007f207984 */ /* 0x002fe20000000c00 */
[CC--:B------:R-:W-:Y:S04]  /*59a0*/  IADD3 R59, P1, P0, R160.reuse, R177.reuse, R137 ;  /* 0x000000b1a03b7210 */ /* 0x0c0fe8000783e089 */
[CC--:B------:R-:W-:Y:S03]  /*59b0*/  IADD3.X R54, R113.reuse, R106.reuse, R126, P1, P0 ;  /* 0x0000006a71367210 */ /* 0x0c0fe60000fe047e */
        /* <DEDUP_REMOVED lines=107> */
.L_x_775:
[----:B------:R-:W-:Y:S05]  /*6070*/  BSYNC B0 ;  /* 0x0000000000007941 */ /* 0x000fea0003800000 */
.L_x_774:
[----:B------:R-:W-:Y:S11]  /*6080*/  ISETP.GE.AND P0, PT, R12, c[0x0][0x1d4], PT ;  /* 0x000075000c007a0c */ /* 0x000ff60003f06270 */
[----:B------:R-:W-:Y:S02]  /*6090*/  @!UPT UIADD3 URZ, URZ, URZ, URZ ;  /* 0x0000003f3f3ff290 */ /* 0x000fe4000fffe03f */
[----:B------:R-:W-:-:S05]  /*60a0*/  @P0 BRA `(.L_x_759) ;  /* 0x0000092000000947 */ /* 0x000fca0003800000 */
[----:B------:R-:W-:Y:S01]  /*60b0*/  IADD3 R51, P1, P0, R160, R177, R136 ;  /* 0x000000b1a0337210 */ /* 0x000fe2000783e088 */
[----:B------:R-:W2:Y:S03]  /*60c0*/  LDS.128 R24, [R123+0xa080] ;  /* 0x00a080007b187984 */ /* 0x000ea60000000c00 */
[----:B------:R-:W-:Y:S02]  /*60d0*/  IADD3.X R48, R113, R106, R124, P1, P0 ;  /* 0x0000006a71307210 */ /* 0x000fe40000fe047c */
[----:B------:R-:W-:Y:S02]  /*60e0*/  ISETP.GE.AND P0, PT, R12, c[0x0][0x27c], PT ;  /* 0x00009f000c007a0c */ /* 0x000fe40003f06270 */
[C---:B------:R-:W-:Y:S01]  /*60f0*/  LEA R50, P1, R51.reuse, c[0x0][0x1c8], 0x1 ;  /* 0x0000720033327a11 */ /* 0x040fe200078208ff */
[----:B-1----:R-:W1:Y:S03]  /*6100*/  LDS.128 R52, [R125+0xa080] ;  /* 0x00a080007d347984 */ /* 0x002e660000000c00 */
[----:B------:R-:W-:Y:S02]  /*6110*/  LEA.HI.X R51, R51, c[0x0][0x1cc], R48, 0x1, P1 ;  /* 0x0000730033337a11 */ /* 0x000fe400008f0c30 */
[----:B------:R-:W-:Y:S05]  /*6120*/  ISETP.GE.AND P1, PT, R133, c[0x0][0x1d4], PT ;  /* 0x0000750085007a0c */ /* 0x000fea0003f26270 */
[----:B------:R-:W-:Y:S02]  /*6130*/  @!P0 SHF.R.U32.HI R34, RZ, 0x10, R73 ;  /* 0x00000010ff228819 */ /* 0x000fe40000011649 */
[----:B------:R-:W-:Y:S02]  /*6140*/  @!P0 SHF.R.U32.HI R31, RZ, 0x10, R21 ;  /* 0x00000010ff1f8819 */ /* 0x000fe40000011615 */
[----:B------:R-:W-:Y:S02]  /*6150*/  @!P0 PRMT R81, R81, 0x5410, R34 ;  /* 0x0000541051518816 */ /* 0x000fe40000000022 */
[----:B------:R-:W-:Y:S02]  /*6160*/  @!P0 PRMT R18, R18, 0x5410, R31 ;  /* 0x0000541012128816 */ /* 0x000fe4000000001f */
[C---:B------:R-:W-:Y:S01]  /*6170*/  @!P0 LOP3.LUT R40, R81.reuse, 0xffff0000, RZ, 0xc0, !PT ;  /* 0xffff000051288812 */ /* 0x040fe200078ec0ff */
[----:B------:R-:W-:Y:S01]  /*6180*/  @!P0 IMAD.U32 R37, R81, 0x10000, RZ ;  /* 0x0001000051258824 */ /* 0x000fe200078e00ff */
[----:B------:R-:W-:Y:S02]  /*6190*/  @!P0 SHF.R.U64 R20, R20, 0x10, R21 ;  /* 0x0000001014148819 */ /* 0x000fe40000001215 */
[----:B------:R-:W-:Y:S02]  /*61a0*/  @!P0 SHF.R.U32.HI R21, RZ, 0x10, R23 ;  /* 0x00000010ff158819 */ /* 0x000fe40000011617 */
[----:B------:R-:W-:Y:S01]  /*61b0*/  @!P0 PRMT R20, R19, 0x5410, R20 ;  /* 0x0000541013148816 */ /* 0x000fe20000000014 */
[----:B------:R-:W-:Y:S01]  /*61c0*/  @!P0 IMAD.U32 R19, R18, 0x10000, RZ ;  /* 0x0001000012138824 */ /* 0x000fe200078e00ff */
[----:B------:R-:W-:Y:S02]  /*61d0*/  @!P0 PRMT R28, R28, 0x5410, R21 ;  /* 0x000054101c1c8816 */ /* 0x000fe40000000015 */
[----:B------:R-:W-:Y:S01]  /*61e0*/  @!P0 SHF.R.U32.HI R33, RZ, 0x10, R75 ;  /* 0x00000010ff218819 */ /* 0x000fe2000001164b */
[----:B------:R-:W-:Y:S01]  /*61f0*/  @!P0 IMAD.U32 R21, R20, 0x10000, RZ ;  /* 0x0001000014158824 */ /* 0x000fe200078e00ff */
[----:B------:R-:W-:Y:S01]  /*6200*/  @!P0 SHF.R.U64 R22, R22, 0x10, R23 ;  /* 0x0000001016168819 */ /* 0x000fe20000001217 */
[C---:B--2---:R-:W-:Y:S01]  /*6210*/  @!P0 IMAD.U32 R30, R25.reuse, 0x10000, RZ ;  /* 0x00010000191e8824 */ /* 0x044fe200078e00ff */
[----:B------:R-:W-:Y:S01]  /*6220*/  @!P0 LOP3.LUT R31, R25, 0xffff0000, RZ, 0xc0, !PT ;  /* 0xffff0000191f8812 */ /* 0x000fe200078ec0ff */
[----:B------:R-:W-:Y:S01]  /*6230*/  @!P0 IMAD.U32 R32, R24, 0x10000, RZ ;  /* 0x0001000018208824 */ /* 0x000fe200078e00ff */
[----:B------:R-:W-:Y:S01]  /*6240*/  @!P0 PRMT R22, R29, 0x5410, R22 ;  /* 0x000054101d168816 */ /* 0x000fe20000000016 */
[----:B------:R-:W-:Y:S01]  /*6250*/  @!P0 FMUL.FTZ R48, R30, R37 ;  /* 0x000000251e308220 */ /* 0x000fe20000410000 */
[----:B------:R-:W-:Y:S01]  /*6260*/  @!P0 LOP3.LUT R23, R26, 0xffff0000, RZ, 0xc0, !PT ;  /* 0xffff00001a178812 */ /* 0x000fe200078ec0ff */
[-C--:B------:R-:W-:Y:S01]  /*6270*/  @!P0 FMUL.FTZ R4, R30, R19.reuse ;  /* 0x000000131e048220 */ /* 0x080fe20000410000 */
[----:B------:R-:W-:Y:S01]  /*6280*/  @!P0 LOP3.LUT R30, R24, 0xffff0000, RZ, 0xc0, !PT ;  /* 0xffff0000181e8812 */ /* 0x000fe200078ec0ff */
[C---:B-1----:R-:W-:Y:S01]  /*6290*/  @!P0 IMAD.U32 R38, R53.reuse, 0x10000, RZ ;  /* 0x0001000035268824 */ /* 0x042fe200078e00ff */
[----:B------:R-:W-:Y:S01]  /*62a0*/  @!P0 LOP3.LUT R36, R52, 0xffff0000, RZ, 0xc0, !PT ;  /* 0xffff000034248812 */ /* 0x000fe200078ec0ff */
[----:B------:R-:W-:Y:S01]  /*62b0*/  @!P0 IMAD.U32 R29, R26, 0x10000, RZ ;  /* 0x000100001a1d8824 */ /* 0x000fe200078e00ff */
[----:B------:R-:W-:Y:S01]  /*62c0*/  @!P0 SHF.L.U32 R34, R52, 0x10, RZ ;  /* 0x0000001034228819 */ /* 0x000fe200000006ff */
[----:B------:R-:W-:Y:S01]  /*62d0*/  @!P0 FFMA.FTZ R48, R38, R19, -R48 ;  /* 0x0000001326308223 */ /* 0x000fe20000010830 */
[----:B------:R-:W-:Y:S01]  /*62e0*/  @!P0 SHF.R.U64 R73, R72, 0x10, R73 ;  /* 0x0000001048498819 */ /* 0x000fe20000001249 */
[----:B------:R-:W-:Y:S01]  /*62f0*/  @!P0 FMUL.FTZ R2, R32, R21 ;  /* 0x0000001520028220 */ /* 0x000fe20000410000 */
[----:B------:R-:W-:Y:S01]  /*6300*/  @!P0 LOP3.LUT R39, R53, 0xffff0000, RZ, 0xc0, !PT ;  /* 0xffff000035278812 */ /* 0x000fe200078ec0ff */
[----:B------:R-:W-:Y:S01]  /*6310*/  @!P0 IMAD.U32 R43, R54, 0x10000, RZ ;  /* 0x00010000362b8824 */ /* 0x000fe200078e00ff */
[----:B------:R-:W-:Y:S01]  /*6320*/  @!P0 PRMT R80, R80, 0x5410, R73 ;  /* 0x0000541050508816 */ /* 0x000fe20000000049 */
[----:B------:R-:W-:Y:S01]  /*6330*/  @!P0 FMUL.FTZ R65, R31, R40 ;  /* 0x000000281f418220 */ /* 0x000fe20000410000 */
[----:B------:R-:W-:Y:S02]  /*6340*/  @!P0 LOP3.LUT R45, R54, 0xffff0000, RZ, 0xc0, !PT ;  /* 0xffff0000362d8812 */ /* 0x000fe400078ec0ff */
[C---:B------:R-:W-:Y:S02]  /*6350*/  @!P0 SHF.L.U32 R47, R55.reuse, 0x10, RZ ;  /* 0x00000010372f8819 */ /* 0x040fe400000006ff */
[----:B------:R-:W-:Y:S02]  /*6360*/  @!P0 LOP3.LUT R49, R55, 0xffff0000, RZ, 0xc0, !PT ;  /* 0xffff000037318812 */ /* 0x000fe400078ec0ff */
[----:B------:R-:W-:Y:S01]  /*6370*/  @!P0 LOP3.LUT R19, R20, 0xffff0000, RZ, 0xc0, !PT ;  /* 0xffff000014138812 */ /* 0x000fe200078ec0ff */
[----:B------:R-:W-:Y:S01]  /*6380*/  @!P0 IMAD.U32 R20, R28, 0x10000, RZ ;  /* 0x000100001c148824 */ /* 0x000fe200078e00ff */
[----:B------:R-:W-:Y:S02]  /*6390*/  @!P0 LOP3.LUT R35, R80, 0xffff0000, RZ, 0xc0, !PT ;  /* 0xffff000050238812 */ /* 0x000fe400078ec0ff */
[----:B------:R-:W-:Y:S01]  /*63a0*/  @!P0 SHF.R.U64 R75, R74, 0x10, R75 ;  /* 0x000000104a4b8819 */ /* 0x000fe2000000124b */
[----:B------:R-:W-:Y:S01]  /*63b0*/  @!P0 FMUL.FTZ R3, R30, R19 ;  /* 0x000000131e038220 */ /* 0x000fe20000410000 */
[----:B------:R-:W-:Y:S01]  /*63c0*/  @!P0 PRMT R68, R68, 0x5410, R33 ;  /* 0x0000541044448816 */ /* 0x000fe20000000021 */
[----:B------:R-:W-:Y:S01]  /*63d0*/  @!P0 IMAD.U32 R33, R80, 0x10000, RZ ;  /* 0x0001000050218824 */ /* 0x000fe200078e00ff */
[----:B------:R-:W-:Y:S01]  /*63e0*/  @!P0 PRMT R70, R70, 0x5410, R75 ;  /* 0x0000541046468816 */ /* 0x000fe2000000004b */
[----:B------:R-:W-:Y:S01]  /*63f0*/  @!P0 FMUL.FTZ R59, R30, R35 ;  /* 0x000000231e3b8220 */ /* 0x000fe20000410000 */
[----:B------:R-:W-:Y:S01]  /*6400*/  @!P0 LOP3.LUT R30, R18, 0xffff0000, RZ, 0xc0, !PT ;  /* 0xffff0000121e8812 */ /* 0x000fe200078ec0ff */
[----:B------:R-:W-:Y:S01]  /*6410*/  @!P0 FMUL.FTZ R56, R32, R33 ;  /* 0x0000002120388220 */ /* 0x000fe20000410000 */
[----:B------:R-:W-:Y:S01]  /*6420*/  @!P0 LOP3.LUT R42, R70, 0xffff0000, RZ, 0xc0, !PT ;  /* 0xffff0000462a8812 */ /* 0x000fe200078ec0ff */
[----:B------:R-:W-:Y:S01]  /*6430*/  @!P0 FFMA.FTZ R59, R36, R19, -R59 ;  /* 0x00000013243b8223 */ /* 0x000fe2000001083b */
[----:B------:R-:W-:Y:S01]  /*6440*/  @!P0 LOP3.LUT R18, R28, 0xffff0000, RZ, 0xc0, !PT ;  /* 0xffff00001c128812 */ /* 0x000fe200078ec0ff */
[----:B------:R-:W-:Y:S01]  /*6450*/  @!P0 IMAD.U32 R41, R70, 0x10000, RZ ;  /* 0x0001000046298824 */ /* 0x000fe200078e00ff */
[C---:B------:R-:W-:Y:S01]  /*6460*/  @!P0 LOP3.LUT R19, R27.reuse, 0xffff0000, RZ, 0xc0, !PT ;  /* 0xffff00001b138812 */ /* 0x040fe200078ec0ff */
[----:B------:R-:W-:Y:S01]  /*6470*/  @!P0 FFMA.FTZ R56, R34, R21, -R56 ;  /* 0x0000001522388223 */ /* 0x000fe20000010838 */
[C---:B------:R-:W-:Y:S01]  /*6480*/  @!P0 SHF.L.U32 R44, R68.reuse, 0x10, RZ ;  /* 0x00000010442c8819 */ /* 0x040fe200000006ff */
[----:B------:R-:W-:Y:S01]  /*6490*/  @!P0 IMAD.U32 R21, R27, 0x10000, RZ ;  /* 0x000100001b158824 */ /* 0x000fe200078e00ff */
[----:B------:R-:W-:Y:S01]  /*64a0*/  @!P0 LOP3.LUT R46, R68, 0xffff0000, RZ, 0xc0, !PT ;  /* 0xffff0000442e8812 */ /* 0x000fe200078ec0ff */
        /* <DEDUP_REMOVED lines=29> */
[----:B------:R-:W-:Y:S02]  /*6680*/  @!P0 FFMA.FTZ R6, R41, R43, R6 ;  /* 0x0000002b29068223 */ /* 0x000fe40000010006 */
[----:B------:R-:W-:Y:S02]  /*6690*/  @!P0 FMUL.FTZ R9, R19, R18 ;  /* 0x0000001213098220 */ /* 0x000fe40000410000 */
[----:B------:R-:W-:Y:S02]  /*66a0*/  @!P0 FFMA.FTZ R7, R42, R45, R7 ;  /* 0x0000002d2a078223 */ /* 0x000fe40000010007 */
[----:B------:R-:W-:Y:S02]  /*66b0*/  @!P0 FFMA.FTZ R8, R44, R47, R8 ;  /* 0x0000002f2c088223 */ /* 0x000fe40000010008 */
[----:B------:R-:W-:Y:S02]  /*66c0*/  @!P0 FFMA.FTZ R9, R46, R49, R9 ;  /* 0x000000312e098223 */ /* 0x000fe40000010009 */
[----:B------:R-:W-:Y:S03]  /*66d0*/  @!P0 IMAD.MOV.U32 R24, RZ, RZ, R48 ;  /* 0x000000ffff188224 */ /* 0x000fe600078e0030 */
[----:B------:R-:W-:Y:S05]  /*66e0*/  @!P0 F2FP.BF16.PACK_AB R59, R9, R8 ;  /* 0x00000008093b823e */ /* 0x000fea00000010ff */
[----:B------:R-:W-:Y:S01]  /*66f0*/  @!P0 IMAD.MOV.U32 R27, RZ, RZ, R59 ;  /* 0x000000ffff1b8224 */ /* 0x000fe200078e003b */
[----:B-1----:R-:W-:Y:S02]  /*6700*/  @!P0 F2FP.BF16.PACK_AB R51, R5, R4 ;  /* 0x000000040533823e */ /* 0x002fe400000010ff */
[----:B------:R-:W-:Y:S03]  /*6710*/  @!P0 F2FP.BF16.PACK_AB R50, R7, R6 ;  /* 0x000000060732823e */ /* 0x000fe600000010ff */
[----:B------:R-:W-:Y:S01]  /*6720*/  @!P0 IMAD.MOV.U32 R25, RZ, RZ, R51 ;  /* 0x000000ffff198224 */ /* 0x000fe200078e0033 */
[----:B------:R-:W-:Y:S01]  /*6730*/  @!P0 MOV R26, R50 ;  /* 0x00000032001a8202 */ /* 0x000fe20000000f00 */
[----:B------:R-:W-:-:S05]  /*6740*/  @P1 BRA `(.L_x_759) ;  /* 0x0000028000001947 */ /* 0x000fca0003800000 */
[----:B------:R-:W-:Y:S04]  /*6750*/  IADD3 R177, P1, P0, R160, R177, R133 ;  /* 0x000000b1a0b17210 */ /* 0x000fe8000783e085 */
[----:B------:R-:W-:Y:S02]  /*6760*/  IADD3.X R106, R113, R106, R120, P1, P0 ;  /* 0x0000006a716a7210 */ /* 0x000fe40000fe0478 */
[C---:B------:R-:W-:Y:S04]  /*6770*/  LEA R2, P0, R177.reuse, c[0x0][0x1c8], 0x1 ;  /* 0x00007200b1027a11 */ /* 0x040fe800078008ff */
[----:B------:R-:W-:Y:S05]  /*6780*/  LEA.HI.X R3, R177, c[0x0][0x1cc], R106, 0x1, P0 ;  /* 0x00007300b1037a11 */ /* 0x000fea00000f0c6a */
[----:B------:R1:W-:Y:S01]  /*6790*/  STG.E.128 [R2.64], R24 ;  /* 0x0000001802007986 */ /* 0x0003e2000c101d12 */
[----:B------:R-:W-:-:S05]  /*67a0*/  BRA `(.L_x_759) ;  /* 0x0000022000007947 */ /* 0x000fca0003800000 */
.L_x_745:
[----:B------:R-:W-:Y:S01]  /*67b0*/  IMAD R2, R57, -0x30, R0 ;  /* 0xffffffd039027824 */ /* 0x000fe200078e0200 */
[----:B------:R-:W-:Y:S04]  /*67c0*/  BSSY B0, `(.L_x_776) ;  /* 0x0000011000007945 */ /* 0x000fe80003800000 */
[----:B------:R-:W-:Y:S04]  /*67d0*/  IMNMX R150, R2, 0x30, PT ;  /* 0x0000003002967817 */ /* 0x000fe80003800200 */
[----:B------:R-:W-:Y:S11]  /*67e0*/  ISETP.GE.AND P0, PT, R143, R150, PT ;  /* 0x000000968f00720c */ /* 0x000ff60003f06270 */
[----:B------:R-:W-:Y:S02]  /*67f0*/  @!UPT UIADD3 URZ, URZ, URZ, URZ ;  /* 0x0000003f3f3ff290 */ /* 0x000fe4000fffe03f */
[----:B------:R-:W-:-:S05]  /*6800*/  @P0 BRA `(.L_x_777) ;  /* 0x000000c000000947 */ /* 0x000fca0003800000 */
[----:B------:R-:W-:Y:S02]  /*6810*/  ISETP.GE.AND P0, PT, R14, c[0x0][0x1d4], PT ;  /* 0x000075000e007a0c */ /* 0x000fe40003f06270 */
[----:B------:R-:W-:Y:S02]  /*6820*/  ISETP.GE.AND P2, PT, R12, c[0x0][0x1d4], PT ;  /* 0x000075000c007a0c */ /* 0x000fe40003f46270 */
[----:B------:R-:W-:Y:S09]  /*6830*/  ISETP.GE.AND P1, PT, R140, c[0x0][0x1d4], PT ;  /* 0x000075008c007a0c */ /* 0x000ff20003f26270 */
[----:B------:R-:W1:Y:S04]  /*6840*/  @!P0 LDS.128 R28, [R141+0xa080] ;  /* 0x00a080008d1c8984 */ /* 0x000e680000000c00 */
[----:B------:R-:W2:Y:S04]  /*6850*/  @!P2 LDS.128 R24, [R141+0xb880] ;  /* 0x00b880008d18a984 */ /* 0x000ea80000000c00 */
[----:B------:R-:W3:Y:S04]  /*6860*/  @!P1 LDS.128 R20, [R141+0xd080] ;  /* 0x00d080008d149984 */ /* 0x000ee80000000c00 */
[----:B-1----:R-:W-:Y:S01]  /*6870*/  @!P0 STG.E.128 [R88.64], R28 ;  /* 0x0000001c58008986 */ /* 0x002fe2000c101d12 */
[----:B------:R-:W-:Y:S03]  /*6880*/  ISETP.GE.AND P0, PT, R139, c[0x0][0x1d4], PT ;  /* 0x000075008b007a0c */ /* 0x000fe60003f06270 */
[----:B--2---:R-:W-:Y:S04]  /*6890*/  @!P2 STG.E.128 [R88.64+0x80], R24 ;  /* 0x000080185800a986 */ /* 0x004fe8000c101d12 */
[----:B---3--:R-:W-:Y:S06]  /*68a0*/  @!P1 STG.E.128 [R88.64+0x100], R20 ;  /* 0x0001001458009986 */ /* 0x008fec000c101d12 */
[----:B------:R-:W1:Y:S04]  /*68b0*/  @!P0 LDS.128 R4, [R141+0xe880] ;  /* 0x00e880008d048984 */ /* 0x000e680000000c00 */
[----:B-1----:R1:W-:Y:S02]  /*68c0*/  @!P0 STG.E.128 [R88.64+0x180], R4 ;  /* 0x0001800458008986 */ /* 0x0023e4000c101d12 */
.L_x_777:
[----:B------:R-:W-:Y:S05]  /*68d0*/  BSYNC B0 ;  /* 0x0000000000007941 */ /* 0x000fea0003800000 */
.L_x_776:
[----:B------:R-:W-:Y:S11]  /*68e0*/  ISETP.GE.AND P0, PT, R138, R150, PT ;  /* 0x000000968a00720c */ /* 0x000ff60003f06270 */
[----:B------:R-:W-:Y:S02]  /*68f0*/  @!UPT UIADD3 URZ, URZ, URZ, URZ ;  /* 0x0000003f3f3ff290 */ /* 0x000fe4000fffe03f */
[----:B------:R-:W-:-:S05]  /*6900*/  @P0 BRA `(.L_x_759) ;  /* 0x000000c000000947 */ /* 0x000fca0003800000 */
[----:B------:R-:W-:Y:S02]  /*6910*/  ISETP.GE.AND P0, PT, R14, c[0x0][0x1d4], PT ;  /* 0x000075000e007a0c */ /* 0x000fe40003f06270 */
[----:B------:R-:W-:Y:S02]  /*6920*/  ISETP.GE.AND P2, PT, R12, c[0x0][0x1d4], PT ;  /* 0x000075000c007a0c */ /* 0x000fe40003f46270 */
[----:B------:R-:W-:Y:S09]  /*6930*/  ISETP.GE.AND P1, PT, R140, c[0x0][0x1d4], PT ;  /* 0x000075008c007a0c */ /* 0x000ff20003f26270 */
[----:B------:R-:W2:Y:S04]  /*6940*/  @!P0 LDS.128 R28, [R141+0xb080] ;  /* 0x00b080008d1c8984 */ /* 0x000ea80000000c00 */
[----:B------:R-:W3:Y:S04]  /*6950*/  @!P2 LDS.128 R24, [R141+0xc880] ;  /* 0x00c880008d18a984 */ /* 0x000ee80000000c00 */
[----:B------:R-:W4:Y:S04]  /*6960*/  @!P1 LDS.128 R20, [R141+0xe080] ;  /* 0x00e080008d149984 */ /* 0x000f280000000c00 */
[----:B--2---:R-:W-:Y:S01]  /*6970*/  @!P0 STG.E.128 [R86.64], R28 ;  /* 0x0000001c56008986 */ /* 0x004fe2000c101d12 */
[----:B------:R-:W-:Y:S03]  /*6980*/  ISETP.GE.AND P0, PT, R139, c[0x0][0x1d4], PT ;  /* 0x000075008b007a0c */ /* 0x000fe60003f06270 */
[----:B---3--:R-:W-:Y:S04]  /*6990*/  @!P2 STG.E.128 [R86.64+0x80], R24 ;  /* 0x000080185600a986 */ /* 0x008fe8000c101d12 */
[----:B----4-:R-:W-:Y:S06]  /*69a0*/  @!P1 STG.E.128 [R86.64+0x100], R20 ;  /* 0x0001001456009986 */ /* 0x010fec000c101d12 */
[----:B-1----:R-:W1:Y:S04]  /*69b0*/  @!P0 LDS.128 R4, [R141+0xf880] ;  /* 0x00f880008d048984 */ /* 0x002e680000000c00 */
[----:B-1----:R1:W-:Y:S02]  /*69c0*/  @!P0 STG.E.128 [R86.64+0x180], R4 ;  /* 0x0001800456008986 */ /* 0x0023e4000c101d12 */
.L_x_759:
[----:B------:R-:W-:Y:S05]  /*69d0*/  BSYNC B2 ;  /* 0x0000000000027941 */ /* 0x000fea0003800000 */
.L_x_744:
[----:B-1----:R-:W-:Y:S01]  /*69e0*/  IMAD.IADD R2, R150, 0x1, -R143 ;  /* 0x0000000196027824 */ /* 0x002fe200078e0a8f */
[----:B------:R-:W-:Y:S01]  /*69f0*/  ISETP.NE.AND P3, PT, R148, RZ, PT ;  /* 0x000000ff9400720c */ /* 0x000fe20003f65270 */
[----:B------:R-:W-:Y:S01]  /*6a00*/  IMAD.WIDE.U32 R6, R57, 0x30, RZ ;  /* 0x0000003039067825 */ /* 0x000fe200078e00ff */
[----:B------:R-:W-:Y:S02]  /*6a10*/  BSSY B0, `(.L_x_778) ;  /* 0x000003f000007945 */ /* 0x000fe40003800000 */
[----:B------:R-:W-:Y:S01]  /*6a20*/  ISETP.GE.AND P0, PT, R2, 0x21, PT ;  /* 0x000000210200780c */ /* 0x000fe20003f06270 */
[----:B------:R-:W-:Y:S04]  /*6a30*/  IMAD R5, R102, 0x30, RZ ;  /* 0x0000003066057824 */ /* 0x000fe800078e02ff */
[----:B------:R-:W-:Y:S01]  /*6a40*/  IMAD.IADD R5, R7, 0x1, R5 ;  /* 0x0000000107057824 */ /* 0x000fe200078e0205 */
[----:B------:R-:W-:Y:S04]  /*6a50*/  IADD3 R7, P1, R111, R6, RZ ;  /* 0x000000066f077210 */ /* 0x000fe80007f3e0ff */
[----:B------:R-:W-:Y:S03]  /*6a60*/  IADD3.X R3, R5, R110, RZ, P1, !PT ;  /* 0x0000006e05037210 */ /* 0x000fe60000ffe4ff */
[----:B------:R-:W-:Y:S05]  /*6a70*/  @P0 IADD3 R9, P1, R7, 0x20, RZ ;  /* 0x0000002007090810 */ /* 0x000fea0007f3e0ff */
[----:B------:R-:W-:Y:S01]  /*6a80*/  @P0 IMAD.X R4, RZ, RZ, R3, P1 ;  /* 0x000000ffff040224 */ /* 0x000fe200008e0603 */
[----:B------:R-:W-:Y:S03]  /*6a90*/  ISETP.GE.AND P1, PT, R2, 0x1, PT ;  /* 0x000000010200780c */ /* 0x000fe60003f26270 */
[----:B------:R-:W-:Y:S04]  /*6aa0*/  @P0 IMAD R4, R4, c[0x0][0x258], RZ ;  /* 0x0000960004040a24 */ /* 0x000fe800078e02ff */
[----:B------:R-:W-:Y:S06]  /*6ab0*/  @P0 IMAD R4, R9, c[0x0][0x25c], R4 ;  /* 0x0000970009040a24 */ /* 0x000fec00078e0204 */
[-C--:B------:R-:W-:Y:S01]  /*6ac0*/  @P1 MOV R106, R154.reuse ;  /* 0x0000009a006a1202 */ /* 0x080fe20000000f00 */
[----:B------:R-:W-:Y:S04]  /*6ad0*/  @P1 IMAD R2, R3, c[0x0][0x258], RZ ;  /* 0x0000960003021a24 */ /* 0x000fe800078e02ff */
[C---:B------:R-:W-:Y:S01]  /*6ae0*/  @P1 IMAD.WIDE.U32 R18, R7.reuse, c[0x0][0x258], R106 ;  /* 0x0000960007121a25 */ /* 0x040fe200078e006a */
[----:B------:R-:W-:Y:S03]  /*6af0*/  @P0 MOV R106, R154 ;  /* 0x0000009a006a0202 */ /* 0x000fe60000000f00 */
[----:B------:R-:W-:Y:S01]  /*6b00*/  @P1 IMAD R2, R7, c[0x0][0x25c], R2 ;  /* 0x0000970007021a24 */ /* 0x000fe200078e0202 */
[C---:B------:R-:W-:Y:S03]  /*6b10*/  @P1 LEA R20, P2, R18.reuse, c[0x0][0x250], 0x1 ;  /* 0x0000940012141a11 */ /* 0x040fe600078408ff */
[----:B------:R-:W-:Y:S05]  /*6b20*/  @P1 IMAD.IADD R2, R19, 0x1, R2 ;  /* 0x0000000113021824 */ /* 0x000fea00078e0202 */
[----:B------:R-:W-:Y:S01]  /*6b30*/  @P1 LEA.HI.X R21, R18, c[0x0][0x254], R2, 0x1, P2 ;  /* 0x0000950012151a11 */ /* 0x000fe200010f0c02 */
[----:B------:R-:W-:Y:S04]  /*6b40*/  @P0 IMAD.WIDE.U32 R2, R9, c[0x0][0x258], R106 ;  /* 0x0000960009020a25 */ /* 0x000fe800078e006a */
[----:B------:R-:W-:Y:S01]  /*6b50*/  @!PT LDS RZ, [RZ] ;  /* 0x00000000fffff984 */ /* 0x000fe20000000800 */
[----:B------:R-:W-:Y:S01]  /*6b60*/  @!PT LDS RZ, [RZ] ;  /* 0x00000000fffff984 */ /* 0x000fe20000000800 */
[----:B------:R-:W-:Y:S01]  /*6b70*/  @!PT LDS RZ, [RZ] ;  /* 0x00000000fffff984 */ /* 0x000fe20000000800 */
[----:B------:R1:W-:Y:S01]  /*6b80*/  @P1 LDGSTS.E.BYPASS.LTC128B.128 [R141+0x4080], [R20.64], !P3 ;  /* 0x04080000148d1fae */ /* 0x0003e2000d901d52 */
[C---:B------:R-:W-:Y:S01]  /*6b90*/  @P0 LEA R8, P2, R2.reuse, c[0x0][0x250], 0x1 ;  /* 0x0000940002080a11 */ /* 0x040fe200078408ff */
[----:B------:R-:W-:Y:S02]  /*6ba0*/  @P0 IMAD.IADD R4, R3, 0x1, R4 ;  /* 0x0000000103040824 */ /* 0x000fe400078e0204 */
[----:B------:R1:W-:Y:S03]  /*6bb0*/  @P1 LDGSTS.E.BYPASS.LTC128B.128 [R141+0x5880], [R20.64+0x80], !P5 ;  /* 0x05880080148d1fae */ /* 0x0003e6000e901d52 */
[----:B------:R-:W-:Y:S01]  /*6bc0*/  @P0 LEA.HI.X R9, R2, c[0x0][0x254], R4, 0x1, P2 ;  /* 0x0000950002090a11 */ /* 0x000fe200010f0c04 */
[----:B------:R1:W-:Y:S04]  /*6bd0*/  @P1 LDGSTS.E.BYPASS.LTC128B.128 [R141+0x7080], [R20.64+0x100], !P6 ;  /* 0x07080100148d1fae */ /* 0x0003e8000f101d52 */
[----:B------:R1:W-:Y:S01]  /*6be0*/  @P1 LDGSTS.E.BYPASS.LTC128B.128 [R141+0x8880], [R20.64+0x180], !P4 ;  /* 0x08880180148d1fae */ /* 0x0003e2000e101d52 */
[----:B------:R-:W-:Y:S03]  /*6bf0*/  ISETP.GT.AND P1, PT, R150, R143, PT ;  /* 0x0000008f9600720c */ /* 0x000fe60003f24270 */
[----:B------:R1:W-:Y:S04]  /*6c00*/  @P0 LDGSTS.E.BYPASS.LTC128B.128 [R141+0x5080], [R8.64], !P3 ;  /* 0x05080000088d0fae */ /* 0x0003e8000d901d52 */
[----:B------:R1:W-:Y:S04]  /*6c10*/  @P0 LDGSTS.E.BYPASS.LTC128B.128 [R141+0x6880], [R8.64+0x80], !P5 ;  /* 0x06880080088d0fae */ /* 0x0003e8000e901d52 */
[----:B------:R1:W-:Y:S04]  /*6c20*/  @P0 LDGSTS.E.BYPASS.LTC128B.128 [R141+0x8080], [R8.64+0x100], !P6 ;  /* 0x08080100088d0fae */ /* 0x0003e8000f101d52 */
[----:B------:R1:W-:Y:S01]  /*6c30*/  @P0 LDGSTS.E.BYPASS.LTC128B.128 [R141+0x9880], [R8.64+0x180], !P4 ;  /* 0x09880180088d0fae */ /* 0x0003e2000e101d52 */
[----:B------:R-:W-:Y:S03]  /*6c40*/  IADD3 R3, P0, R105, R6, RZ ;  /* 0x0000000669037210 */ /* 0x000fe60007f1e0ff */
[----:B------:R-:W0:Y:S01]  /*6c50*/  LDGDEPBAR ;  /* 0x00000000000079af */ /* 0x000e220000000000 */
[----:B------:R-:W-:Y:S01]  /*6c60*/  IADD3.X R2, R5, R104, RZ, P0, !PT ;  /* 0x0000006805027210 */ /* 0x000fe200007fe4ff */
[----:B------:R-:W-:Y:S04]  /*6c70*/  DEPBAR.LE SB0, 0x0 ;  /* 0x000080000000791a */ /* 0x000fe80000000000 */
[----:B------:R-:W-:Y:S06]  /*6c80*/  BAR.SYNC.DEFER_BLOCKING 0x0 ;  /* 0x0000000000007b1d */ /* 0x000fec0000010000 */
[----:B------:R-:W-:-:S05]  /*6c90*/  @!P1 BRA `(.L_x_779) ;  /* 0x0000016000009947 */ /* 0x000fca0003800000 */
[----:B-1----:R-:W-:Y:S01]  /*6ca0*/  IMAD.MOV.U32 R102, RZ, RZ, R152 ;  /* 0x000000ffff667224 */ /* 0x002fe200078e0098 */
[----:B------:R-:W-:Y:S01]  /*6cb0*/  ISETP.GE.AND P1, PT, R14, c[0x0][0x1d4], PT ;  /* 0x000075000e007a0c */ /* 0x000fe20003f26270 */
[----:B------:R-:W-:Y:S02]  /*6cc0*/  IMAD R4, R2, c[0x0][0x208], RZ ;  /* 0x0000820002047a24 */ /* 0x000fe400078e02ff */
[C---:B------:R-:W-:Y:S04]  /*6cd0*/  IMAD.WIDE.U32 R6, R3.reuse, c[0x0][0x208], R102 ;  /* 0x0000820003067a25 */ /* 0x040fe800078e0066 */
[----:B------:R-:W-:Y:S01]  /*6ce0*/  IMAD R4, R3, c[0x0][0x20c], R4 ;  /* 0x0000830003047a24 */ /* 0x000fe200078e0204 */
[C---:B------:R-:W-:Y:S03]  /*6cf0*/  LEA R8, P0, R6.reuse, c[0x0][0x1f8], 0x1 ;  /* 0x00007e0006087a11 */ /* 0x040fe600078008ff */
[----:B------:R-:W-:Y:S02]  /*6d00*/  IMAD.IADD R4, R7, 0x1, R4 ;  /* 0x0000000107047824 */ /* 0x000fe400078e0204 */
[----:B------:R-:W1:Y:S03]  /*6d10*/  @!P1 LDS.128 R28, [R141+0x4080] ;  /* 0x004080008d1c9984 */ /* 0x000e660000000c00 */
[----:B------:R-:W-:Y:S02]  /*6d20*/  LEA.HI.X R9, R6, c[0x0][0x1fc], R4, 0x1, P0 ;  /* 0x00007f0006097a11 */ /* 0x000fe400000f0c04 */
[----:B------:R-:W-:Y:S11]  /*6d30*/  ISETP.GE.AND P0, PT, R12, c[0x0][0x1d4], PT ;  /* 0x000075000c007a0c */ /* 0x000ff60003f06270 */
[----:B------:R-:W-:Y:S02]  /*6d40*/  @!UPT UIADD3 URZ, URZ, URZ, URZ ;  /* 0x0000003f3f3ff290 */ /* 0x000fe4000fffe03f */
[----:B------:R-:W2:Y:S04]  /*6d50*/  @!P0 LDS.128 R24, [R141+0x5880] ;  /* 0x005880008d188984 */ /* 0x000ea80000000c00 */
[----:B-1----:R-:W-:Y:S01]  /*6d60*/  @!P1 STG.E.128 [R8.64], R28 ;  /* 0x0000001c08009986 */ /* 0x002fe2000c101d12 */
[----:B------:R-:W-:Y:S11]  /*6d70*/  ISETP.GE.AND P1, PT, R140, c[0x0][0x1d4], PT ;  /* 0x000075008c007a0c */ /* 0x000ff60003f26270 */
[----:B------:R-:W-:Y:S02]  /*6d80*/  @!UPT UIADD3 URZ, URZ, URZ, URZ ;  /* 0x0000003f3f3ff290 */ /* 0x000fe4000fffe03f */
[----:B------:R-:W1:Y:S04]  /*6d90*/  @!P1 LDS.128 R20, [R141+0x7080] ;  /* 0x007080008d149984 */ /* 0x000e680000000c00 */
[----:B--2---:R-:W-:Y:S01]  /*6da0*/  @!P0 STG.E.128 [R8.64+0x80], R24 ;  /* 0x0000801808008986 */ /* 0x004fe2000c101d12 */
[----:B------:R-:W-:Y:S11]  /*6db0*/  ISETP.GE.AND P0, PT, R139, c[0x0][0x1d4], PT ;  /* 0x000075008b007a0c */ /* 0x000ff60003f06270 */
[----:B------:R-:W-:Y:S02]  /*6dc0*/  @!UPT UIADD3 URZ, URZ, URZ, URZ ;  /* 0x0000003f3f3ff290 */ /* 0x000fe4000fffe03f */
[----:B------:R-:W2:Y:S04]  /*6dd0*/  @!P0 LDS.128 R4, [R141+0x8880] ;  /* 0x008880008d048984 */ /* 0x000ea80000000c00 */
[----:B-1----:R1:W-:Y:S04]  /*6de0*/  @!P1 STG.E.128 [R8.64+0x100], R20 ;  /* 0x0001001408009986 */ /* 0x0023e8000c101d12 */
[----:B--2---:R1:W-:Y:S02]  /*6df0*/  @!P0 STG.E.128 [R8.64+0x180], R4 ;  /* 0x0001800408008986 */ /* 0x0043e4000c101d12 */
.L_x_779:
[----:B-1----:R-:W-:Y:S05]  /*6e00*/  BSYNC B0 ;  /* 0x0000000000007941 */ /* 0x002fea0003800000 */
.L_x_778:
[----:B------:R-:W-:Y:S01]  /*6e10*/  ISETP.GE.AND P0, PT, R138, R150, PT ;  /* 0x000000968a00720c */ /* 0x000fe20003f06270 */
[----:B------:R-:W-:Y:S01]  /*6e20*/  @!UPT UIADD3 URZ, URZ, URZ, URZ ;  /* 0x0000003f3f3ff290 */ /* 0x000fe2000fffe03f */
[----:B------:R-:W-:Y:S11]  /*6e30*/  BSSY B0, `(.L_x_780) ;  /* 0x000001a000007945 */ /* 0x000ff60003800000 */
[----:B------:R-:W-:-:S05]  /*6e40*/  @P0 BRA `(.L_x_781) ;  /* 0x0000018000000947 */ /* 0x000fca0003800000 */
[----:B------:R-:W-:Y:S01]  /*6e50*/  IADD3 R3, P0, R3, 0x20, RZ ;  /* 0x0000002003037810 */ /* 0x000fe20007f1e0ff */
[----:B------:R-:W-:Y:S01]  /*6e60*/  IMAD.MOV.U32 R102, RZ, RZ, R152 ;  /* 0x000000ffff667224 */ /* 0x000fe200078e0098 */
[----:B------:R-:W-:Y:S03]  /*6e70*/  ISETP.GE.AND P1, PT, R14, c[0x0][0x1d4], PT ;  /* 0x000075000e007a0c */ /* 0x000fe60003f26270 */
[----:B------:R-:W-:Y:S02]  /*6e80*/  IMAD.X R2, RZ, RZ, R2, P0 ;  /* 0x000000ffff027224 */ /* 0x000fe400000e0602 */
[C---:B------:R-:W-:Y:S04]  /*6e90*/  IMAD.WIDE.U32 R4, R3.reuse, c[0x0][0x208], R102 ;  /* 0x0000820003047a25 */ /* 0x040fe800078e0066 */
[----:B------:R-:W-:Y:S01]  /*6ea0*/  IMAD R2, R2, c[0x0][0x208], RZ ;  /* 0x0000820002027a24 */ /* 0x000fe200078e02ff */
[C---:B------:R-:W-:Y:S03]  /*6eb0*/  LEA R8, P0, R4.reuse, c[0x0][0x1f8], 0x1 ;  /* 0x00007e0004087a11 */ /* 0x040fe600078008ff */
[----:B------:R-:W1:Y:S01]  /*6ec0*/  @!P1 LDS.128 R28, [R141+0x5080] ;  /* 0x005080008d1c9984 */ /* 0x000e620000000c00 */
[----:B------:R-:W-:Y:S04]  /*6ed0*/  IMAD R2, R3, c[0x0][0x20c], R2 ;  /* 0x0000830003027a24 */ /* 0x000fe800078e0202 */
[----:B------:R-:W-:Y:S05]  /*6ee0*/  IMAD.IADD R2, R5, 0x1, R2 ;  /* 0x0000000105027824 */ /* 0x000fea00078e0202 */
        /* <DEDUP_REMOVED lines=14> */
.L_x_781:
[----:B------:R-:W-:Y:S05]  /*6fd0*/  BSYNC B0 ;  /* 0x0000000000007941 */ /* 0x000fea0003800000 */
.L_x_780:
[----:B------:R-:W-:Y:S11]  /*6fe0*/  ISETP.GT.AND P3, PT, R57, R118, PT ;  /* 0x000000763900720c */ /* 0x000ff60003f64270 */
[----:B------:R-:W-:Y:S02]  /*6ff0*/  @!UPT UIADD3 URZ, URZ, URZ, URZ ;  /* 0x0000003f3f3ff290 */ /* 0x000fe4000fffe03f */
[----:B------:R-:W-:-:S05]  /*7000*/  @!P3 BRA `(.L_x_782) ;  /* 0x000001e00000b947 */ /* 0x000fca0003800000 */
[----:B-1----:R-:W-:Y:S01]  /*7010*/  IADD3 R4, R57, -0x1, RZ ;  /* 0xffffffff39047810 */ /* 0x002fe20007ffe0ff */
[----:B------:R-:W-:Y:S01]  /*7020*/  IMAD.MOV.U32 R6, RZ, RZ, R158 ;  /* 0x000000ffff067224 */ /* 0x000fe200078e009e */
[----:B------:R-:W-:Y:S01]  /*7030*/  ISETP.GE.AND P1, PT, R135, 0x1, PT ;  /* 0x000000018700780c */ /* 0x000fe20003f26270 */
[----:B------:R-:W-:Y:S01]  /*7040*/  IMAD.MOV.U32 R7, RZ, RZ, R175 ;  /* 0x000000ffff077224 */ /* 0x000fe200078e00af */
[----:B------:R-:W-:Y:S01]  /*7050*/  SHF.R.S32.HI R3, RZ, 0x1f, R4 ;  /* 0x0000001fff037819 */ /* 0x000fe20000011404 */
[C---:B------:R-:W-:Y:S02]  /*7060*/  IMAD R2, R4.reuse, UR9, RZ ;  /* 0x0000000904027c24 */ /* 0x040fe4000f8e02ff */
[----:B------:R-:W-:Y:S04]  /*7070*/  IMAD.WIDE.U32 R4, R4, UR16, R6 ;  /* 0x0000001004047c25 */ /* 0x000fe8000f8e0006 */
[----:B------:R-:W-:Y:S04]  /*7080*/  IMAD R2, R3, UR16, R2 ;  /* 0x0000001003027c24 */ /* 0x000fe8000f8e0202 */
[----:B------:R-:W-:Y:S01]  /*7090*/  IMAD.IADD R2, R5, 0x1, R2 ;  /* 0x0000000105027824 */ /* 0x000fe200078e0202 */
[C---:B------:R-:W-:Y:S04]  /*70a0*/  @P1 LEA R6, P0, R4.reuse, c[0x0][0x220], 0x1 ;  /* 0x0000880004061a11 */ /* 0x040fe800078008ff */
[C---:B------:R-:W-:Y:S02]  /*70b0*/  @P1 LEA.HI.X R7, R4.reuse, c[0x0][0x224], R2, 0x1, P0 ;  /* 0x0000890004071a11 */ /* 0x040fe400000f0c02 */
[----:B------:R-:W-:Y:S11]  /*70c0*/  ISETP.GE.AND P0, PT, R135, 0x21, PT ;  /* 0x000000218700780c */ /* 0x000ff60003f06270 */
[----:B------:R-:W-:Y:S02]  /*70d0*/  @!UPT UIADD3 URZ, URZ, URZ, URZ ;  /* 0x0000003f3f3ff290 */ /* 0x000fe4000fffe03f */
[----:B------:R-:W-:Y:S04]  /*70e0*/  @P0 IADD3 R3, P2, R4, UR11, RZ ;  /* 0x0000000b04030c10 */ /* 0x000fe8000ff5e0ff */
[----:B------:R-:W-:Y:S02]  /*70f0*/  @P0 IADD3.X R2, R2, UR10, RZ, P2, !PT ;  /* 0x0000000a02020c10 */ /* 0x000fe400097fe4ff */
[C---:B------:R-:W-:Y:S04]  /*7100*/  @P0 LEA R4, P2, R3.reuse, c[0x0][0x220], 0x1 ;  /* 0x0000880003040a11 */ /* 0x040fe800078408ff */
[----:B------:R-:W-:Y:S02]  /*7110*/  @P0 LEA.HI.X R5, R3, c[0x0][0x224], R2, 0x1, P2 ;  /* 0x0000890003050a11 */ /* 0x000fe400010f0c02 */
[----:B------:R-:W-:Y:S11]  /*7120*/  ISETP.NE.AND P2, PT, R148, RZ, PT ;  /* 0x000000ff9400720c */ /* 0x000ff60003f45270 */
[----:B------:R-:W-:Y:S02]  /*7130*/  @!UPT UIADD3 URZ, URZ, URZ, URZ ;  /* 0x0000003f3f3ff290 */ /* 0x000fe4000fffe03f */
        /* <DEDUP_REMOVED lines=11> */
.L_x_782:
[----:B------:R-:W0:Y:S01]  /*71f0*/  LDGDEPBAR ;  /* 0x00000000000079af */ /* 0x000e220000000000 */
[----:B------:R-:W-:Y:S01]  /*7200*/  IADD3 R57, R57, -0x1, RZ ;  /* 0xffffffff39397810 */ /* 0x000fe20007ffe0ff */
[----:B------:R-:W-:-:S05]  /*7210*/  @P3 BRA `(.L_x_783) ;  /* 0xffffa7d000003947 */ /* 0x000fca000383ffff */
[----:B------:R-:W-:Y:S06]  /*7220*/  BAR.SYNC.DEFER_BLOCKING 0x0 ;  /* 0x0000000000007b1d */ /* 0x000fec0000010000 */
.L_x_743:
[----:B-1----:R-:W-:Y:S01]  /*7230*/  ISETP.GE.AND P0, PT, R99, 0x1, PT ;  /* 0x000000016300780c */ /* 0x002fe20003f06270 */
[----:B------:R-:W-:Y:S01]  /*7240*/  IMAD.IADD R3, R142, 0x1, R145 ;  /* 0x000000018e037824 */ /* 0x000fe200078e0291 */
[----:B------:R-:W-:Y:S01]  /*7250*/  PLOP3.LUT P2, PT, PT, PT, PT, 0x80, 0x0 ;  /* 0x000000000000781c */ /* 0x000fe20003f4f070 */
        /* <DEDUP_REMOVED lines=74> */
[----:B------:R-:W-:Y:S01]  /*7700*/  IMAD.MOV.U32 R0, RZ, RZ, c[0x0][0x2c4] ;  /* 0x0000b100ff007624 */ /* 0x000fe200078e00ff */
[----:B------:R-:W-:Y:S01]  /*7710*/  SHF.R.S32.HI R7, RZ, 0x1f, R144 ;  /* 0x0000001fff077819 */ /* 0x000fe20000011490 */
[----:B------:R-:W-:Y:S01]  /*7720*/  IMAD.WIDE.U32 R4, R144, c[0x0][0x178], RZ ;  /* 0x00005e0090047a25 */ /* 0x000fe200078e00ff */
[-C--:B------:R-:W-:Y:S01]  /*7730*/  LEA.HI R158, R19, R98.reuse, RZ, 0x3 ;  /* 0x00000062139e7211 */ /* 0x080fe200078f18ff */
[----:B------:R-:W-:Y:S01]  /*7740*/  BSSY B0, `(.L_x_785) ;  /* 0x00000bd000007945 */ /* 0x000fe20003800000 */
[----:B------:R-:W-:Y:S01]  /*7750*/  ISETP.NE.AND P1, PT, R0, 0x1, PT ;  /* 0x000000010000780c */ /* 0x000fe20003f25270 */
[----:B------:R-:W-:Y:S01]  /*7760*/  IMAD R7, R7, c[0x0][0x178], RZ ;  /* 0x00005e0007077a24 */ /* 0x000fe200078e02ff */
[----:B------:R-:W-:Y:S01]  /*7770*/  LOP3.LUT R17, R158, 0xfffffff8, RZ, 0xc0, !PT ;  /* 0xfffffff89e117812 */ /* 0x000fe200078ec0ff */
[----:B------:R-:W-:Y:S01]  /*7780*/  IMAD R0, R121, c[0x0][0x1b8], RZ ;  /* 0x00006e0079007a24 */ /* 0x000fe200078e02ff */
[----:B------:R-:W-:Y:S01]  /*7790*/  SHF.R.S32.HI R158, RZ, 0x3, R158 ;  /* 0x00000003ff9e7819 */ /* 0x000fe2000001149e */
[----:B------:R-:W-:Y:S01]  /*77a0*/  IMAD R7, R144, c[0x0][0x17c], R7 ;  /* 0x00005f0090077a24 */ /* 0x000fe200078e0207 */
[----:B------:R-:W-:Y:S01]  /*77b0*/  ISETP.NE.U32.AND P0, PT, RZ, c[0x0][0x348], PT ;  /* 0x0000d200ff007a0c */ /* 0x000fe20003f05070 */
[----:B------:R-:W-:Y:S01]  /*77c0*/  IMAD.IADD R17, R98, 0x1, -R17 ;  /* 0x0000000162117824 */ /* 0x000fe200078e0a11 */
[----:B------:R-:W-:Y:S01]  /*77d0*/  LEA.HI R45, R19, R98, RZ, 0x6 ;  /* 0x00000062132d7211 */ /* 0x000fe200078f30ff */
[----:B------:R-:W-:Y:S01]  /*77e0*/  IMAD.IADD R5, R5, 0x1, R7 ;  /* 0x0000000105057824 */ /* 0x000fe200078e0207 */
[----:B------:R-:W-:Y:S01]  /*77f0*/  SHF.R.S32.HI R7, RZ, 0x1f, R216 ;  /* 0x0000001fff077819 */ /* 0x000fe200000114d8 */
[----:B------:R-:W-:Y:S01]  /*7800*/  IMAD R11, R17, 0x20, R158 ;  /* 0x00000020110b7824 */ /* 0x000fe200078e029e */
[----:B------:R-:W-:Y:S01]  /*7810*/  ISETP.NE.AND.EX P0, PT, RZ, c[0x0][0x34c], PT, P0 ;  /* 0x0000d300ff007a0c */ /* 0x000fe20003f05300 */
[----:B------:R-:W-:Y:S01]  /*7820*/  IMAD R9, R215, c[0x0][0x1bc], R0 ;  /* 0x00006f00d7097a24 */ /* 0x000fe200078e0200 */
[----:B------:R-:W-:Y:S01]  /*7830*/  LOP3.LUT R217, R217, 0xfffffffd, RZ, 0xc0, !PT ;  /* 0xfffffffdd9d97812 */ /* 0x000fe200078ec0ff */
[----:B------:R-:W-:Y:S01]  /*7840*/  IMAD R11, R100, 0x80, R11 ;  /* 0x00000080640b7824 */ /* 0x000fe200078e020b */
[----:B------:R-:W-:Y:S01]  /*7850*/  SEL R15, R7, RZ, !P0 ;  /* 0x000000ff070f7207 */ /* 0x000fe20004000000 */
[----:B------:R-:W-:Y:S01]  /*7860*/  IMAD.WIDE.U32 R4, R215, c[0x0][0x1b8], R4 ;  /* 0x00006e00d7047a25 */ /* 0x000fe200078e0004 */
[----:B------:R-:W-:-:S03]  /*7870*/  SEL R12, R216, RZ, !P0 ;  /* 0x000000ffd80c7207 */ /* 0x000fc60004000000 */
[----:B------:R-:W-:-:S04]  /*7880*/  @P1 IMAD.HI.U32 R0, R11, c[0x0][0x2c8], RZ ;  /* 0x0000b2000b001a27 */ /* 0x000fc800078e00ff */
[----:B------:R-:W-:Y:S01]  /*7890*/  IMAD.MOV.U32 R10, RZ, RZ, R11 ;  /* 0x000000ffff0a7224 */ /* 0x000fe200078e000b */
[----:B------:R-:W-:Y:S01]  /*78a0*/  @P1 SHF.R.U32.HI R10, RZ, c[0x0][0x2cc], R0 ;  /* 0x0000b300ff0a1a19 */ /* 0x000fe20000011600 */
[----:B------:R-:W-:Y:S02]  /*78b0*/  IMAD R15, R15, c[0x0][0x1c0], RZ ;  /* 0x000070000f0f7a24 */ /* 0x000fe400078e02ff */
[----:B------:R-:W-:Y:S01]  /*78c0*/  IMAD.IADD R5, R5, 0x1, R9 ;  /* 0x0000000105057824 */ /* 0x000fe200078e0209 */
[----:B------:R-:W-:Y:S01]  /*78d0*/  SHF.R.S32.HI R9, RZ, 0x1f, R10 ;  /* 0x0000001fff097819 */ /* 0x000fe2000001140a */
[C---:B------:R-:W-:Y:S02]  /*78e0*/  IMAD R15, R12.reuse, c[0x0][0x1c4], R15 ;  /* 0x000071000c0f7a24 */ /* 0x040fe400078e020f */
[----:B------:R-:W-:Y:S01]  /*78f0*/  IMAD.WIDE.U32 R12, R12, c[0x0][0x1c0], R4 ;  /* 0x000070000c0c7a25 */ /* 0x000fe200078e0004 */
[----:B------:R-:W-:-:S03]  /*7900*/  LEA.HI R5, R19, R98, RZ, 0x4 ;  /* 0x0000006213057211 */ /* 0x000fc600078f20ff */
[----:B------:R-:W-:Y:S01]  /*7910*/  IMAD.MOV R14, RZ, RZ, -R10 ;  /* 0x000000ffff0e7224 */ /* 0x000fe200078e0a0a */
[----:B------:R-:W-:Y:S01]  /*7920*/  SHF.R.S32.HI R6, RZ, 0x4, R5 ;  /* 0x00000004ff067819 */ /* 0x000fe20000011405 */
[----:B------:R-:W-:Y:S02]  /*7930*/  IMAD R9, R9, c[0x0][0x1b0], RZ ;  /* 0x00006c0009097a24 */ /* 0x000fe400078e02ff */
[----:B------:R-:W-:Y:S01]  /*7940*/  IMAD.IADD R13, R13, 0x1, R15 ;  /* 0x000000010d0d7824 */ /* 0x000fe200078e020f */
[C---:B------:R-:W-:Y:S01]  /*7950*/  LEA.HI R15, R5.reuse, R6, RZ, 0x1 ;  /* 0x00000006050f7211 */ /* 0x040fe200078f08ff */
[----:B------:R-:W-:Y:S01]  /*7960*/  IMAD R14, R14, c[0x0][0x2c4], R11 ;  /* 0x0000b1000e0e7a24 */ /* 0x000fe200078e020b */
[----:B------:R-:W-:Y:S01]  /*7970*/  LOP3.LUT R5, R5, 0xfffffff0, RZ, 0xc0, !PT ;  /* 0xfffffff005057812 */ /* 0x000fe200078ec0ff */
[----:B------:R-:W-:Y:S01]  /*7980*/  IMAD R2, R100, 0x80, R158 ;  /* 0x0000008064027824 */ /* 0x000fe200078e029e */
[----:B------:R-:W-:Y:S01]  /*7990*/  LOP3.LUT R15, R15, 0xfffffffe, RZ, 0xc0, !PT ;  /* 0xfffffffe0f0f7812 */ /* 0x000fe200078ec0ff */
[----:B------:R-:W-:-:S02]  /*79a0*/  IMAD R9, R10, c[0x0][0x1b4], R9 ;  /* 0x00006d000a097a24 */ /* 0x000fc400078e0209 */
[----:B------:R-:W-:Y:S01]  /*79b0*/  IMAD.WIDE.U32 R10, R10, c[0x0][0x1b0], R12 ;  /* 0x00006c000a0a7a25 */ /* 0x000fe200078e000c */
[----:B------:R-:W-:Y:S02]  /*79c0*/  SHF.R.S32.HI R13, RZ, 0x1f, R14 ;  /* 0x0000001fff0d7819 */ /* 0x000fe4000001140e */
[----:B------:R-:W-:Y:S01]  /*79d0*/  IADD3 R0, R2, 0x20, RZ ;  /* 0x0000002002007810 */ /* 0x000fe20007ffe0ff */
[----:B------:R-:W-:Y:S02]  /*79e0*/  IMAD R33, R146, c[0x0][0x2c4], RZ ;  /* 0x0000b10092217a24 */ /* 0x000fe400078e02ff */
[----:B------:R-:W-:Y:S02]  /*79f0*/  IMAD R13, R13, c[0x0][0x1a8], RZ ;  /* 0x00006a000d0d7a24 */ /* 0x000fe400078e02ff */
[----:B------:R-:W-:Y:S01]  /*7a00*/  IMAD.IADD R11, R11, 0x1, R9 ;  /* 0x000000010b0b7824 */ /* 0x000fe200078e0209 */
[----:B------:R-:W-:Y:S01]  /*7a10*/  ISETP.GE.AND P0, PT, R0, R33, PT ;  /* 0x000000210000720c */ /* 0x000fe20003f06270 */
[----:B------:R-:W-:Y:S01]  /*7a20*/  IMAD.IADD R6, R6, 0x1, -R15 ;  /* 0x0000000106067824 */ /* 0x000fe200078e0a0f */
[----:B------:R-:W-:Y:S01]  /*7a30*/  SHF.R.S32.HI R9, RZ, 0x1f, R3 ;  /* 0x0000001fff097819 */ /* 0x000fe20000011403 */
[C---:B------:R-:W-:Y:S01]  /*7a40*/  IMAD R8, R14.reuse, c[0x0][0x1ac], R13 ;  /* 0x00006b000e087a24 */ /* 0x040fe200078e020d */
[----:B------:R-:W-:Y:S01]  /*7a50*/  P2R R0, PR, RZ, 0x1 ;  /* 0x00000001ff007803 */ /* 0x000fe20000000000 */
[----:B------:R-:W-:Y:S01]  /*7a60*/  IMAD.WIDE.U32 R14, R14, c[0x0][0x1a8], R10 ;  /* 0x00006a000e0e7a25 */ /* 0x000fe200078e000a */
[----:B------:R-:W-:-:S02]  /*7a70*/  IADD3 R3, P0, R158, R3, RZ ;  /* 0x000000039e037210 */ /* 0x000fc40007f1e0ff */
[----:B------:R-:W-:Y:S01]  /*7a80*/  ISETP.GE.AND P1, PT, R2, R33, PT ;  /* 0x000000210200720c */ /* 0x000fe20003f26270 */
[----:B------:R-:W-:Y:S01]  /*7a90*/  IMAD.IADD R8, R15, 0x1, R8 ;  /* 0x000000010f087824 */ /* 0x000fe200078e0208 */
[----:B------:R-:W-:Y:S01]  /*7aa0*/  LEA.HI.X.SX32 R24, R158, R9, 0x1, P0 ;  /* 0x000000099e187211 */ /* 0x000fe200000f0eff */
[----:B------:R-:W-:Y:S01]  /*7ab0*/  IMAD.SHL.U32 R42, R17, 0x8, RZ ;  /* 0x00000008112a7824 */ /* 0x000fe200078e00ff */
[----:B------:R-:W-:Y:S01]  /*7ac0*/  LEA R9, P0, R14, c[0x0][0x160], 0x1 ;  /* 0x000058000e097a11 */ /* 0x000fe200078008ff */
[----:B------:R-:W-:Y:S02]  /*7ad0*/  IMAD.IADD R12, R98, 0x1, -R5 ;  /* 0x00000001620c7824 */ /* 0x000fe400078e0a05 */
[----:B------:R-:W-:Y:S01]  /*7ae0*/  IMAD R26, R24, c[0x0][0x1e0], RZ ;  /* 0x00007800181a7a24 */ /* 0x000fe200078e02ff */
[----:B------:R-:W-:Y:S01]  /*7af0*/  LEA.HI.X R8, R14, c[0x0][0x164], R8, 0x1, P0 ;  /* 0x000059000e087a11 */ /* 0x000fe200000f0c08 */
[----:B------:R-:W1:Y:S01]  /*7b00*/  SHFL.IDX PT, R20, R9, RZ, 0x181f ;  /* 0x00181fff09147589 */ /* 0x000e6200000e0000 */
[----:B------:R-:W-:Y:S01]  /*7b10*/  SHF.R.S32.HI R43, RZ, 0x1f, R42 ;  /* 0x0000001fff2b7819 */ /* 0x000fe2000001142a */
[----:B------:R-:W-:-:S02]  /*7b20*/  IMAD R24, R24, c[0x0][0x208], RZ ;  /* 0x0000820018187a24 */ /* 0x000fc400078e02ff */
[----:B------:R-:W3:Y:S01]  /*7b30*/  SHFL.IDX PT, R21, R8, RZ, 0x181f ;  /* 0x00181fff08157589 */ /* 0x000ee200000e0000 */
[C---:B------:R-:W-:Y:S02]  /*7b40*/  IMAD R26, R3.reuse, c[0x0][0x1e4], R26 ;  /* 0x00007900031a7a24 */ /* 0x040fe400078e021a */
[C---:B------:R-:W-:Y:S02]  /*7b50*/  IMAD R24, R3.reuse, c[0x0][0x20c], R24 ;  /* 0x0000830003187a24 */ /* 0x040fe400078e0218 */
[----:B------:R-:W-:-:S04]  /*7b60*/  IMAD.WIDE.U32 R30, R3, c[0x0][0x1e0], R42 ;  /* 0x00007800031e7a25 */ /* 0x000fc800078e002a */
[----:B------:R-:W-:Y:S01]  /*7b70*/  IMAD.WIDE.U32 R28, R3, c[0x0][0x208], R42 ;  /* 0x00008200031c7a25 */ /* 0x000fe200078e002a */
[----:B------:R-:W-:-:S03]  /*7b80*/  SHF.R.S32.HI R3, RZ, 0x1f, R12 ;  /* 0x0000001fff037819 */ /* 0x000fc6000001140c */
[----:B------:R-:W-:Y:S01]  /*7b90*/  IMAD.SHL.U32 R32, R17, 0x8, RZ ;  /* 0x0000000811207824 */ /* 0x000fe200078e00ff */
[----:B------:R-:W-:Y:S01]  /*7ba0*/  LEA.HI R18, R3, R12, RZ, 0x3 ;  /* 0x0000000c03127211 */ /* 0x000fe200078f18ff */
[----:B------:R-:W-:Y:S02]  /*7bb0*/  IMAD.IADD R27, R31, 0x1, R26 ;  /* 0x000000011f1b7824 */ /* 0x000fe400078e021a */
[----:B------:R-:W-:Y:S01]  /*7bc0*/  IMAD.IADD R25, R29, 0x1, R24 ;  /* 0x000000011d197824 */ /* 0x000fe200078e0218 */
[----:B------:R-:W-:Y:S01]  /*7bd0*/  IADD3 R4, R32, 0x80, RZ ;  /* 0x0000008020047810 */ /* 0x000fe20007ffe0ff */
[----:B------:R-:W-:Y:S01]  /*7be0*/  IMAD.MOV.U32 R26, RZ, RZ, R30 ;  /* 0x000000ffff1a7224 */ /* 0x000fe200078e001e */
[----:B------:R-:W-:Y:S01]  /*7bf0*/  LOP3.LUT R3, R18, 0xfffffff8, RZ, 0xc0, !PT ;  /* 0xfffffff812037812 */ /* 0x000fe200078ec0ff */
[----:B------:R-:W-:Y:S01]  /*7c00*/  IMAD.MOV.U32 R24, RZ, RZ, R28 ;  /* 0x000000ffff187224 */ /* 0x000fe200078e001c */
[----:B------:R-:W-:Y:S01]  /*7c10*/  @!P1 SHF.R.S32.HI R5, RZ, 0x1f, R4 ;  /* 0x0000001fff059819 */ /* 0x000fe20000011404 */
[----:B------:R-:W-:Y:S01]  /*7c20*/  IMAD.WIDE.U32 R28, R215, c[0x0][0x1e8], R26 ;  /* 0x00007a00d71c7a25 */ /* 0x000fe200078e001a */
[----:B------:R-:W-:-:S02]  /*7c30*/  ISETP.GE.AND P6, PT, R4, c[0x0][0x198], PT ;  /* 0x0000660004007a0c */ /* 0x000fc40003fc6270 */
[----:B------:R-:W-:Y:S01]  /*7c40*/  @!P1 LEA.HI R10, R5, R4, RZ, 0x3 ;  /* 0x00000004050a9211 */ /* 0x000fe200078f18ff */
[----:B------:R-:W-:Y:S01]  /*7c50*/  IMAD.WIDE.U32 R26, R215, c[0x0][0x210], R24 ;  /* 0x00008400d71a7a25 */ /* 0x000fe200078e0018 */
[C---:B-1----:R-:W-:Y:S02]  /*7c60*/  @!P1 LEA R24, P0, R32.reuse, R20, 0x1 ;  /* 0x0000001420189211 */ /* 0x042fe400078008ff */
[----:B------:R-:W-:Y:S01]  /*7c70*/  IADD3 R5, R32, 0xc0, RZ ;  /* 0x000000c020057810 */ /* 0x000fe20007ffe0ff */
[----:B------:R-:W-:Y:S01]  /*7c80*/  IMAD.IADD R3, R12, 0x1, -R3 ;  /* 0x000000010c037824 */ /* 0x000fe200078e0a03 */
[----:B---3--:R-:W-:Y:S01]  /*7c90*/  @!P1 LEA.HI.X R25, R32, R21, R43, 0x1, P0 ;  /* 0x0000001520199211 */ /* 0x008fe200000f0c2b */
[----:B------:R-:W-:Y:S01]  /*7ca0*/  IMAD R12, R121, c[0x0][0x210], RZ ;  /* 0x00008400790c7a24 */ /* 0x000fe200078e02ff */
[----:B------:R-:W-:Y:S01]  /*7cb0*/  P2R R11, PR, RZ, 0x40 ;  /* 0x00000040ff0b7803 */ /* 0x000fe20000000000 */
[C---:B------:R-:W-:Y:S01]  /*7cc0*/  IMAD.SHL.U32 R15, R3.reuse, 0x40, RZ ;  /* 0x00000040030f7824 */ /* 0x040fe200078e00ff */
[----:B------:R-:W-:Y:S01]  /*7cd0*/  LOP3.LUT P0, RZ, R3, 0x2, RZ, 0xc0, !PT ;  /* 0x0000000203ff7812 */ /* 0x000fe2000780c0ff */
[----:B------:R-:W-:Y:S01]  /*7ce0*/  IMAD R13, R215, c[0x0][0x214], R12 ;  /* 0x00008500d70d7a24 */ /* 0x000fe200078e020c */
[----:B------:R-:W-:Y:S01]  /*7cf0*/  @!P1 SHF.R.S32.HI R14, RZ, 0x1f, R5 ;  /* 0x0000001fff0e9819 */ /* 0x000fe20000011405 */
[----:B------:R-:W-:Y:S01]  /*7d00*/  IMAD.SHL.U32 R12, R6, 0x8, RZ ;  /* 0x00000008060c7824 */ /* 0x000fe200078e00ff */
[----:B------:R-:W-:Y:S01]  /*7d10*/  ISETP.GE.AND P4, PT, R5, c[0x0][0x198], PT ;  /* 0x0000660005007a0c */ /* 0x000fe20003f86270 */
[----:B------:R-:W-:Y:S01]  /*7d20*/  IMAD.SHL.U32 R47, R158, 0x40, RZ ;  /* 0x000000409e2f7824 */ /* 0x000fe200078e00ff */
[----:B------:R-:W-:Y:S01]  /*7d30*/  @!P1 LEA.HI R5, R14, R5, RZ, 0x3 ;  /* 0x000000050e059211 */ /* 0x000fe200078f18ff */
[----:B------:R-:W-:Y:S01]  /*7d40*/  IMAD.SHL.U32 R45, R45, 0x8, RZ ;  /* 0x000000082d2d7824 */ /* 0x000fe200078e00ff */
[----:B------:R-:W-:Y:S01]  /*7d50*/  LOP3.LUT R15, R15, 0x1c0, RZ, 0xc0, !PT ;  /* 0x000001c00f0f7812 */ /* 0x000fe200078ec0ff */
[----:B------:R-:W-:Y:S01]  /*7d60*/  IMAD.SHL.U32 R18, R18, 0x40, RZ ;  /* 0x0000004012127824 */ /* 0x000fe200078e00ff */
[----:B------:R-:W-:Y:S01]  /*7d70*/  LOP3.LUT R47, R47, 0x1c0, RZ, 0xc0, !PT ;  /* 0x000001c02f2f7812 */ /* 0x000fe200078ec0ff */
[----:B------:R-:W-:Y:S01]  /*7d80*/  IMAD R222, R121, c[0x0][0x1e8], RZ ;  /* 0x00007a0079de7a24 */ /* 0x000fe200078e02ff */
[----:B------:R-:W-:Y:S01]  /*7d90*/  LOP3.LUT R12, R15, 0x8, R12, 0xf8, !PT ;  /* 0x000000080f0c7812 */ /* 0x000fe200078ef80c */
[----:B------:R-:W-:Y:S01]  /*7da0*/  IMAD.IADD R13, R13, 0x1, R27 ;  /* 0x000000010d0d7824 */ /* 0x000fe200078e021b */
[----:B------:R-:W-:Y:S01]  /*7db0*/  SHF.R.U32.HI R15, RZ, 0x3, R15 ;  /* 0x00000003ff0f7819 */ /* 0x000fe2000001160f */
[----:B------:R-:W-:Y:S01]  /*7dc0*/  IMAD R222, R215, c[0x0][0x1ec], R222 ;  /* 0x00007b00d7de7a24 */ /* 0x000fe200078e02de */
[----:B------:R-:W-:-:S02]  /*7dd0*/  LOP3.LUT P5, RZ, R3, 0x4, RZ, 0xc0, !PT ;  /* 0x0000000403ff7812 */ /* 0x000fc400078ac0ff */
[----:B------:R-:W-:Y:S01]  /*7de0*/  LOP3.LUT R15, R12, R15, RZ, 0x3c, !PT ;  /* 0x0000000f0c0f7212 */ /* 0x000fe200078e3cff */
[----:B------:R-:W-:Y:S01]  /*7df0*/  IMAD.IADD R223, R222, 0x1, R29 ;  /* 0x00000001dedf7824 */ /* 0x000fe200078e021d */
[----:B------:R-:W-:Y:S01]  /*7e00*/  LOP3.LUT R45, R45, 0xfffffe00, RZ, 0xc0, !PT ;  /* 0xfffffe002d2d7812 */ /* 0x000fe200078ec0ff */
[----:B------:R-:W-:Y:S01]  /*7e10*/  IMAD.MOV.U32 R222, RZ, RZ, R28 ;  /* 0x000000ffffde7224 */ /* 0x000fe200078e001c */
[----:B------:R-:W-:Y:S01]  /*7e20*/  LOP3.LUT R16, R47, 0x38, R42, 0xf8, !PT ;  /* 0x000000382f107812 */ /* 0x000fe200078ef82a */
[----:B------:R-:W-:Y:S01]  /*7e30*/  IMAD.MOV.U32 R12, RZ, RZ, R26 ;  /* 0x000000ffff0c7224 */ /* 0x000fe200078e001a */
[----:B------:R-:W-:Y:S02]  /*7e40*/  SHF.R.U32.HI R44, RZ, 0x3, R47 ;  /* 0x00000003ff2c7819 */ /* 0x000fe4000001162f */
[----:B------:R-:W-:Y:S02]  /*7e50*/  ISETP.GE.AND P3, PT, R32, c[0x0][0x198], PT ;  /* 0x0000660020007a0c */ /* 0x000fe40003f66270 */
[----:B------:R-:W-:-:S02]  /*7e60*/  LOP3.LUT R16, R45, R16, R44, 0xf6, !PT ;  /* 0x000000102d107212 */ /* 0x000fc400078ef62c */
[----:B------:R-:W-:-:S03]  /*7e70*/  @!P1 LOP3.LUT R5, R5, 0xfffffff8, RZ, 0xc0, !PT ;  /* 0xfffffff805059812 */ /* 0x000fc600078ec0ff */
[----:B------:R-:W-:-:S06]  /*7e80*/  @!P1 IMAD.SHL.U32 R27, R16, 0x2, RZ ;  /* 0x00000002101b9824 */ /* 0x000fcc00078e00ff */
[----:B------:R-:W-:Y:S01]  /*7e90*/  @!PT LDS RZ, [RZ] ;  /* 0x00000000fffff984 */ /* 0x000fe20000000800 */
[----:B------:R1:W-:Y:S01]  /*7ea0*/  @!P1 LDGSTS.E.BYPASS.LTC128B.128 [R27+0x10080], [R24.64], !P3 ;  /* 0x10080000181b9fae */ /* 0x0003e2000d901d52 */
[----:B--2---:R-:W-:Y:S01]  /*7eb0*/  @P2 SHF.R.S32.HI R23, RZ, 0x1f, R22 ;  /* 0x0000001fff172819 */ /* 0x004fe20000011416 */
[----:B------:R-:W-:Y:S02]  /*7ec0*/  @!P2 IMAD.MOV.U32 R22, RZ, RZ, R216 ;  /* 0x000000ffff16a224 */ /* 0x000fe400078e00d8 */
[----:B------:R-:W-:Y:S01]  /*7ed0*/  @!P2 IMAD.MOV.U32 R23, RZ, RZ, R7 ;  /* 0x000000ffff17a224 */ /* 0x000fe200078e0007 */
[----:B------:R-:W-:Y:S01]  /*7ee0*/  ISETP.NE.U32.AND P2, PT, RZ, c[0x0][0x350], PT ;  /* 0x0000d400ff007a0c */ /* 0x000fe20003f45070 */
[----:B------:R-:W-:-:S03]  /*7ef0*/  IMAD.MOV.U32 R7, RZ, RZ, 0x10 ;  /* 0x00000010ff077424 */ /* 0x000fc600078e00ff */
[----:B------:R-:W-:Y:S02]  /*7f00*/  ISETP.NE.AND.EX P2, PT, RZ, c[0x0][0x354], PT, P2 ;  /* 0x0000d500ff007a0c */ /* 0x000fe40003f45320 */
[----:B------:R-:W-:Y:S02]  /*7f10*/  SEL R7, R7, 0xfffffff0, !P0 ;  /* 0xfffffff007077807 */ /* 0x000fe40004000000 */
[----:B------:R-:W-:Y:S02]  /*7f20*/  SEL R218, R22, RZ, !P2 ;  /* 0x000000ff16da7207 */ /* 0x000fe40005000000 */
[----:B------:R-:W-:Y:S02]  /*7f30*/  IADD3 R22, R42, 0x40, RZ ;  /* 0x000000402a167810 */ /* 0x000fe40007ffe0ff */
[----:B------:R-:W-:Y:S01]  /*7f40*/  ISETP.NE.AND P0, PT, R0, RZ, PT ;  /* 0x000000ff0000720c */ /* 0x000fe20003f05270 */
[----:B------:R-:W-:Y:S01]  /*7f50*/  IMAD.WIDE.U32 R222, R218, c[0x0][0x1f0], R222 ;  /* 0x00007c00dade7a25 */ /* 0x000fe200078e00de */
[----:B------:R-:W-:-:S02]  /*7f60*/  @!P1 SHF.R.S32.HI R11, RZ, 0x1f, R22 ;  /* 0x0000001fff0b9819 */ /* 0x000fc40000011416 */
[----:B------:R-:W-:Y:S02]  /*7f70*/  SEL R3, R23, RZ, !P2 ;  /* 0x000000ff17037207 */ /* 0x000fe40005000000 */
[----:B------:R-:W-:Y:S02]  /*7f80*/  @!P1 LEA.HI R14, R11, R22, RZ, 0x3 ;  /* 0x000000160b0e9211 */ /* 0x000fe400078f18ff */
[----:B------:R-:W-:Y:S01]  /*7f90*/  P2R R11, PR, RZ, 0x1 ;  /* 0x00000001ff0b7803 */ /* 0x000fe20000000000 */
[C---:B------:R-:W-:Y:S01]  /*7fa0*/  IMAD R227, R3.reuse, c[0x0][0x1f0], RZ ;  /* 0x00007c0003e37a24 */ /* 0x040fe200078e02ff */
[----:B------:R-:W-:Y:S01]  /*7fb0*/  ISETP.GE.AND P0, PT, R42, c[0x0][0x1d4], PT ;  /* 0x000075002a007a0c */ /* 0x000fe20003f06270 */
[----:B------:R-:W-:Y:S01]  /*7fc0*/  IMAD R225, R3, c[0x0][0x218], RZ ;  /* 0x0000860003e17a24 */ /* 0x000fe200078e02ff */
[----:B------:R-:W-:Y:S01]  /*7fd0*/  ISETP.GE.AND P2, PT, R22, c[0x0][0x198], PT ;  /* 0x0000660016007a0c */ /* 0x000fe20003f46270 */
[C---:B------:R-:W-:Y:S01]  /*7fe0*/  IMAD R227, R218.reuse, c[0x0][0x1f4], R227 ;  /* 0x00007d00dae37a24 */ /* 0x040fe200078e02e3 */
[----:B------:R-:W-:Y:S01]  /*7ff0*/  LOP3.LUT R0, R15, 0xfffffe00, R18, 0xf8, !PT ;  /* 0xfffffe000f007812 */ /* 0x000fe200078ef812 */
[----:B------:R-:W-:Y:S01]  /*8000*/  IMAD R225, R218, c[0x0][0x21c], R225 ;  /* 0x00008700dae17a24 */ /* 0x000fe200078e02e1 */
[----:B------:R-:W-:Y:S01]  /*8010*/  @!P1 LOP3.LUT R15, R14, 0xfffffff8, RZ, 0xc0, !PT ;  /* 0xfffffff80e0f9812 */ /* 0x000fe200078ec0ff */
[----:B------:R-:W-:Y:S01]  /*8020*/  IMAD.WIDE.U32 R218, R218, c[0x0][0x218], R12 ;  /* 0x00008600dada7a25 */ /* 0x000fe200078e000c */
[----:B------:R-:W-:Y:S01]  /*8030*/  @!P1 LOP3.LUT R23, R10, 0xfffffff8, RZ, 0xc0, !PT ;  /* 0xfffffff80a179812 */ /* 0x000fe200078ec0ff */
[----:B------:R1:W2:Y:S01]  /*8040*/  SHFL.IDX PT, R14, R9, 0x1, 0x181f ;  /* 0x00381f00090e7f89 */ /* 0x0002a200000e0000 */
[----:B------:R-:W-:Y:S01]  /*8050*/  SEL R18, RZ, 0x1, P0 ;  /* 0x00000001ff127807 */ /* 0x000fe20000000000 */
[--C-:B------:R-:W-:Y:S01]  /*8060*/  @!P1 IMAD.WIDE R30, R15, 0x2, R20.reuse ;  /* 0x000000020f1e9825 */ /* 0x100fe200078e0214 */
[----:B------:R-:W-:Y:S01]  /*8070*/  IADD3 R10, R42, 0x80, RZ ;  /* 0x000000802a0a7810 */ /* 0x000fe20007ffe0ff */
[----:B------:R1:W3:Y:S01]  /*8080*/  SHFL.IDX PT, R15, R8, 0x1, 0x181f ;  /* 0x00381f00080f7f89 */ /* 0x0002e200000e0000 */
[----:B------:R-:W-:Y:S01]  /*8090*/  @P0 LOP3.LUT R217, R217, 0x2, RZ, 0xfc, !PT ;  /* 0x00000002d9d90812 */ /* 0x000fe200078efcff */
[--C-:B------:R-:W-:Y:S01]  /*80a0*/  @!P1 IMAD.WIDE R28, R23, 0x2, R20.reuse ;  /* 0x00000002171c9825 */ /* 0x100fe200078e0214 */
[----:B------:R-:W-:Y:S01]  /*80b0*/  ISETP.GE.AND P0, PT, R22, c[0x0][0x1d4], PT ;  /* 0x0000750016007a0c */ /* 0x000fe20003f06270 */
[----:B------:R1:W-:Y:S01]  /*80c0*/  @!P1 LDGSTS.E.BYPASS.LTC128B.128 [R27+0x14080], [R30.64], !P2 ;  /* 0x140800001e1b9fae */ /* 0x0003e2000d101d52 */
[----:B------:R-:W-:Y:S01]  /*80d0*/  LOP3.LUT R217, R217, 0xfffffffe, RZ, 0xc0, !PT ;  /* 0xfffffffed9d97812 */ /* 0x000fe200078ec0ff */
[----:B------:R-:W-:Y:S01]  /*80e0*/  @!P1 IMAD.WIDE R20, R5, 0x2, R20 ;  /* 0x0000000205149825 */ /* 0x000fe200078e0214 */
[----:B------:R-:W-:Y:S01]  /*80f0*/  IADD3 R3, R42, 0xc0, RZ ;  /* 0x000000c02a037810 */ /* 0x000fe20007ffe0ff */
[----:B------:R1:W-:Y:S01]  /*8100*/  @!P1 LDGSTS.E.BYPASS.LTC128B.128 [R27+0x18080], [R28.64], !P6 ;  /* 0x180800001c1b9fae */ /* 0x0003e2000f101d52 */
[----:B------:R-:W-:Y:S01]  /*8110*/  ISETP.GE.AND P6, PT, R10, c[0x0][0x1d4], PT ;  /* 0x000075000a007a0c */ /* 0x000fe20003fc6270 */
[----:B------:R-:W-:-:S02]  /*8120*/  IMAD.MOV.U32 R5, RZ, RZ, 0x20 ;  /* 0x00000020ff057424 */ /* 0x000fc400078e00ff */
[----:B------:R1:W-:Y:S01]  /*8130*/  @!P1 LDGSTS.E.BYPASS.LTC128B.128 [R27+0x1c080], [R20.64], !P4 ;  /* 0x1c080000141b9fae */ /* 0x0003e2000e101d52 */
[----:B------:R-:W-:Y:S02]  /*8140*/  IMAD.IADD R227, R223, 0x1, R227 ;  /* 0x00000001dfe37824 */ /* 0x000fe400078e02e3 */
[----:B------:R-:W-:Y:S01]  /*8150*/  SEL R5, R5, 0xffffffe0, !P5 ;  /* 0xffffffe005057807 */ /* 0x000fe20006800000 */
[----:B------:R-:W-:Y:S01]  /*8160*/  IMAD.IADD R225, R219, 0x1, R225 ;  /* 0x00000001dbe17824 */ /* 0x000fe200078e02e1 */
[----:B------:R-:W-:Y:S02]  /*8170*/  @P0 LOP3.LUT R217, R217, 0x1, RZ, 0xfc, !PT ;  /* 0x00000001d9d90812 */ /* 0x000fe400078efcff */
[----:B------:R-:W-:Y:S02]  /*8180*/  ISETP.NE.AND P0, PT, R11, RZ, PT ;  /* 0x000000ff0b00720c */ /* 0x000fe40003f05270 */
[----:B------:R-:W-:-:S11]  /*8190*/  ISETP.GE.AND P5, PT, R3, c[0x0][0x1d4], PT ;  /* 0x0000750003007a0c */ /* 0x000fd60003fa6270 */
[----:B------:R-:W-:Y:S05]  /*81a0*/  @P0 BRA `(.L_x_786) ;  /* 0x0000016000000947 */ /* 0x000fea0003800000 */
[----:B--23--:R-:W-:Y:S01]  /*81b0*/  IADD3 R12, R32, 0x80, RZ ;  /* 0x00000080200c7810 */ /* 0x00cfe20007ffe0ff */
[----:B------:R-:W-:Y:S01]  /*81c0*/  IMAD.SHL.U32 R23, R16, 0x2, RZ ;  /* 0x0000000210177824 */ /* 0x000fe200078e00ff */
[C---:B------:R-:W-:Y:S02]  /*81d0*/  IADD3 R10, R32.reuse, 0xc0, RZ ;  /* 0x000000c0200a7810 */ /* 0x040fe40007ffe0ff */
[----:B------:R-:W-:Y:S02]  /*81e0*/  SHF.R.S32.HI R13, RZ, 0x1f, R22 ;  /* 0x0000001fff0d7819 */ /* 0x000fe40000011416 */
[----:B-1----:R-:W-:Y:S02]  /*81f0*/  LEA R20, P0, R32, R14, 0x1 ;  /* 0x0000000e20147211 */ /* 0x002fe400078008ff */
[----:B------:R-:W-:Y:S02]  /*8200*/  SHF.R.S32.HI R11, RZ, 0x1f, R12 ;  /* 0x0000001fff0b7819 */ /* 0x000fe4000001140c */
[----:B------:R-:W-:-:S02]  /*8210*/  SHF.R.S32.HI R3, RZ, 0x1f, R10 ;  /* 0x0000001fff037819 */ /* 0x000fc4000001140a */
[----:B------:R-:W-:Y:S02]  /*8220*/  LEA.HI R13, R13, R22, RZ, 0x3 ;  /* 0x000000160d0d7211 */ /* 0x000fe400078f18ff */
[----:B------:R-:W-:Y:S02]  /*8230*/  LEA.HI.X R21, R32, R15, R43, 0x1, P0 ;  /* 0x0000000f20157211 */ /* 0x000fe400000f0c2b */
[----:B------:R-:W-:Y:S02]  /*8240*/  LEA.HI R11, R11, R12, RZ, 0x3 ;  /* 0x0000000c0b0b7211 */ /* 0x000fe400078f18ff */
[----:B------:R-:W-:Y:S01]  /*8250*/  LEA.HI R3, R3, R10, RZ, 0x3 ;  /* 0x0000000a03037211 */ /* 0x000fe200078f18ff */
[----:B------:R1:W-:Y:S01]  /*8260*/  LDGSTS.E.BYPASS.LTC128B.128 [R23+0x11080], [R20.64], !P3 ;  /* 0x1108000014177fae */ /* 0x0003e2000d901d52 */
[----:B------:R-:W-:Y:S02]  /*8270*/  ISETP.GE.AND P0, PT, R4, c[0x0][0x198], PT ;  /* 0x0000660004007a0c */ /* 0x000fe40003f06270 */
[----:B------:R-:W-:-:S02]  /*8280*/  LOP3.LUT R13, R13, 0xfffffff8, RZ, 0xc0, !PT ;  /* 0xfffffff80d0d7812 */ /* 0x000fc400078ec0ff */
[----:B------:R-:W-:Y:S02]  /*8290*/  LOP3.LUT R11, R11, 0xfffffff8, RZ, 0xc0, !PT ;  /* 0xfffffff80b0b7812 */ /* 0x000fe400078ec0ff */
[----:B------:R-:W-:Y:S01]  /*82a0*/  LOP3.LUT R3, R3, 0xfffffff8, RZ, 0xc0, !PT ;  /* 0xfffffff803037812 */ /* 0x000fe200078ec0ff */
[----:B------:R-:W-:-:S04]  /*82b0*/  IMAD.WIDE R12, R13, 0x2, R14 ;  /* 0x000000020d0c7825 */ /* 0x000fc800078e020e */
[--C-:B------:R-:W-:Y:S01]  /*82c0*/  IMAD.WIDE R10, R11, 0x2, R14.reuse ;  /* 0x000000020b0a7825 */ /* 0x100fe200078e020e */
[----:B------:R1:W-:Y:S03]  /*82d0*/  LDGSTS.E.BYPASS.LTC128B.128 [R23+0x15080], [R12.64], !P2 ;  /* 0x150800000c177fae */ /* 0x0003e6000d101d52 */
[----:B------:R-:W-:Y:S01]  /*82e0*/  IMAD.WIDE R14, R3, 0x2, R14 ;  /* 0x00000002030e7825 */ /* 0x000fe200078e020e */
[----:B------:R1:W-:Y:S04]  /*82f0*/  LDGSTS.E.BYPASS.LTC128B.128 [R23+0x19080], [R10.64], !P0 ;  /* 0x190800000a177fae */ /* 0x0003e8000c101d52 */
[----:B------:R1:W-:Y:S02]  /*8300*/  LDGSTS.E.BYPASS.LTC128B.128 [R23+0x1d080], [R14.64], !P4 ;  /* 0x1d0800000e177fae */ /* 0x0003e4000e101d52 */
.L_x_786:
[----:B--23--:R-:W-:Y:S05]  /*8310*/  BSYNC B0 ;  /* 0x0000000000007941 */ /* 0x00cfea0003800000 */
.L_x_785:
[----:B-1----:R-:W-:Y:S01]  /*8320*/  IADD3 R10, R2, 0x40, RZ ;  /* 0x00000040020a7810 */ /* 0x002fe20007ffe0ff */
[----:B------:R1:W2:Y:S01]  /*8330*/  SHFL.IDX PT, R15, R8, 0x2, 0x181f ;  /* 0x00581f00080f7f89 */ /* 0x0002a200000e0000 */
[----:B------:R-:W-:Y:S02]  /*8340*/  BSSY B0, `(.L_x_787) ;  /* 0x000001b000007945 */ /* 0x000fe40003800000 */
[----:B------:R-:W-:Y:S01]  /*8350*/  ISETP.GE.AND P0, PT, R10, R33, PT ;  /* 0x000000210a00720c */ /* 0x000fe20003f06270 */
[----:B------:R1:W3:-:S12]  /*8360*/  SHFL.IDX PT, R14, R9, 0x2, 0x181f ;  /* 0x00581f00090e7f89 */ /* 0x0002d800000e0000 */
[----:B------:R-:W-:Y:S05]  /*8370*/  @P0 BRA `(.L_x_788) ;  /* 0x0000017000000947 */ /* 0x000fea0003800000 */
[----:B------:R-:W-:Y:S01]  /*8380*/  IADD3 R12, R32, 0x80, RZ ;  /* 0x00000080200c7810 */ /* 0x000fe20007ffe0ff */
[----:B------:R-:W-:Y:S01]  /*8390*/  IMAD.SHL.U32 R23, R16, 0x2, RZ ;  /* 0x0000000210177824 */ /* 0x000fe200078e00ff */
[C---:B------:R-:W-:Y:S02]  /*83a0*/  IADD3 R10, R32.reuse, 0xc0, RZ ;  /* 0x000000c0200a7810 */ /* 0x040fe40007ffe0ff */
[----:B------:R-:W-:Y:S02]  /*83b0*/  SHF.R.S32.HI R13, RZ, 0x1f, R22 ;  /* 0x0000001fff0d7819 */ /* 0x000fe40000011416 */
[----:B---3--:R-:W-:Y:S02]  /*83c0*/  LEA R20, P0, R32, R14, 0x1 ;  /* 0x0000000e20147211 */ /* 0x008fe400078008ff */
[----:B------:R-:W-:Y:S02]  /*83d0*/  SHF.R.S32.HI R11, RZ, 0x1f, R12 ;  /* 0x0000001fff0b7819 */ /* 0x000fe4000001140c */
[----:B------:R-:W-:-:S02]  /*83e0*/  SHF.R.S32.HI R3, RZ, 0x1f, R10 ;  /* 0x0000001fff037819 */ /* 0x000fc4000001140a */
[----:B------:R-:W-:Y:S02]  /*83f0*/  LEA.HI R13, R13, R22, RZ, 0x3 ;  /* 0x000000160d0d7211 */ /* 0x000fe400078f18ff */
[----:B--2---:R-:W-:Y:S02]  /*8400*/  LEA.HI.X R21, R32, R15, R43, 0x1, P0 ;  /* 0x0000000f20157211 */ /* 0x004fe400000f0c2b */
[----:B------:R-:W-:Y:S02]  /*8410*/  LEA.HI R11, R11, R12, RZ, 0x3 ;  /* 0x0000000c0b0b7211 */ /* 0x000fe400078f18ff */
[----:B------:R-:W-:Y:S01]  /*8420*/  LEA.HI R3, R3, R10, RZ, 0x3 ;  /* 0x0000000a03037211 */ /* 0x000fe200078f18ff */
[----:B------:R-:W-:Y:S01]  /*8430*/  @!PT LDS RZ, [RZ] ;  /* 0x00000000fffff984 */ /* 0x000fe20000000800 */
        /* <DEDUP_REMOVED lines=11> */
.L_x_788:
[----:B------:R-:W-:Y:S05]  /*84f0*/  BSYNC B0 ;  /* 0x0000000000007941 */ /* 0x000fea0003800000 */
.L_x_787:
[----:B------:R-:W-:Y:S01]  /*8500*/  IADD3 R2, R2, 0x60, RZ ;  /* 0x0000006002027810 */ /* 0x000fe20007ffe0ff */
[----:B--2---:R2:W4:Y:S01]  /*8510*/  SHFL.IDX PT, R15, R8, 0x3, 0x181f ;  /* 0x00781f00080f7f89 */ /* 0x00452200000e0000 */
[----:B------:R-:W-:Y:S01]  /*8520*/  MOV R11, 0x30 ;  /* 0x00000030000b7802 */ /* 0x000fe20000000f00 */
[----:B------:R-:W-:Y:S01]  /*8530*/  BSSY B0, `(.L_x_789) ;  /* 0x000001e000007945 */ /* 0x000fe20003800000 */
[----:B------:R-:W-:Y:S01]  /*8540*/  ISETP.GE.AND P0, PT, R2, R33, PT ;  /* 0x000000210200720c */ /* 0x000fe20003f06270 */
[----:B---3--:R2:W3:Y:S02]  /*8550*/  SHFL.IDX PT, R14, R9, 0x3, 0x181f ;  /* 0x00781f00090e7f89 */ /* 0x0084e400000e0000 */
[----:B------:R-:W-:-:S02]  /*8560*/  IMAD R3, R11, c[0x0][0x1e4], RZ ;  /* 0x000079000b037a24 */ /* 0x000fc400078e02ff */
[----:B------:R-:W-:-:S05]  /*8570*/  IMAD.WIDE.U32 R64, R11, c[0x0][0x1e0], RZ ;  /* 0x000078000b407a25 */ /* 0x000fca00078e00ff */
[----:B------:R-:W-:-:S03]  /*8580*/  IADD3 R3, R65, R3, RZ ;  /* 0x0000000341037210 */ /* 0x000fc60007ffe0ff */
[----:B------:R-:W-:Y:S05]  /*8590*/  @P0 BRA `(.L_x_790) ;  /* 0x0000017000000947 */ /* 0x000fea0003800000 */
[----:B-12---:R-:W-:Y:S01]  /*85a0*/  SHF.R.S32.HI R9, RZ, 0x1f, R22 ;  /* 0x0000001fff097819 */ /* 0x006fe20000011416 */
[----:B------:R-:W-:Y:S01]  /*85b0*/  IMAD.SHL.U32 R10, R16, 0x2, RZ ;  /* 0x00000002100a7824 */ /* 0x000fe200078e00ff */
[C---:B------:R-:W-:Y:S02]  /*85c0*/  IADD3 R13, R32.reuse, 0x80, RZ ;  /* 0x00000080200d7810 */ /* 0x040fe40007ffe0ff */
[----:B------:R-:W-:Y:S02]  /*85d0*/  LEA.HI R9, R9, R22, RZ, 0x3 ;  /* 0x0000001609097211 */ /* 0x000fe400078f18ff */
[----:B---3--:R-:W-:Y:S02]  /*85e0*/  LEA R20, P0, R32, R14, 0x1 ;  /* 0x0000000e20147211 */ /* 0x008fe400078008ff */
[----:B------:R-:W-:Y:S02]  /*85f0*/  LOP3.LUT R9, R9, 0xfffffff8, RZ, 0xc0, !PT ;  /* 0xfffffff809097812 */ /* 0x000fe400078ec0ff */
[----:B------:R-:W-:-:S02]  /*8600*/  SHF.R.S32.HI R8, RZ, 0x1f, R13 ;  /* 0x0000001fff087819 */ /* 0x000fc4000001140d */
[C---:B----4-:R-:W-:Y:S01]  /*8610*/  LEA.HI.X R21, R32.reuse, R15, R43, 0x1, P0 ;  /* 0x0000000f20157211 */ /* 0x050fe200000f0c2b */
[----:B------:R-:W-:Y:S01]  /*8620*/  IMAD.WIDE R24, R9, 0x2, R14 ;  /* 0x0000000209187825 */ /* 0x000fe200078e020e */
[----:B------:R-:W-:Y:S02]  /*8630*/  IADD3 R9, R32, 0xc0, RZ ;  /* 0x000000c020097810 */ /* 0x000fe40007ffe0ff */
[----:B------:R-:W-:Y:S01]  /*8640*/  LEA.HI R8, R8, R13, RZ, 0x3 ;  /* 0x0000000d08087211 */ /* 0x000fe200078f18ff */
[----:B------:R-:W-:Y:S01]  /*8650*/  @!PT LDS RZ, [RZ] ;  /* 0x00000000fffff984 */ /* 0x000fe20000000800 */
[----:B------:R1:W-:Y:S01]  /*8660*/  LDGSTS.E.BYPASS.LTC128B.128 [R10+0x13080], [R20.64], !P3 ;  /* 0x13080000140a7fae */ /* 0x0003e2000d901d52 */
[----:B------:R-:W-:Y:S02]  /*8670*/  SHF.R.S32.HI R2, RZ, 0x1f, R9 ;  /* 0x0000001fff027819 */ /* 0x000fe40000011409 */
[----:B------:R-:W-:Y:S01]  /*8680*/  ISETP.GE.AND P0, PT, R4, c[0x0][0x198], PT ;  /* 0x0000660004007a0c */ /* 0x000fe20003f06270 */
[----:B------:R1:W-:Y:S01]  /*8690*/  LDGSTS.E.BYPASS.LTC128B.128 [R10+0x17080], [R24.64], !P2 ;  /* 0x17080000180a7fae */ /* 0x0003e2000d101d52 */
[----:B------:R-:W-:-:S02]  /*86a0*/  LEA.HI R2, R2, R9, RZ, 0x3 ;  /* 0x0000000902027211 */ /* 0x000fc400078f18ff */
[----:B------:R-:W-:Y:S02]  /*86b0*/  LOP3.LUT R8, R8, 0xfffffff8, RZ, 0xc0, !PT ;  /* 0xfffffff808087812 */ /* 0x000fe400078ec0ff */
[----:B------:R-:W-:-:S03]  /*86c0*/  LOP3.LUT R9, R2, 0xfffffff8, RZ, 0xc0, !PT ;  /* 0xfffffff802097812 */ /* 0x000fc600078ec0ff */
[----:B------:R-:W-:-:S04]  /*86d0*/  IMAD.WIDE R12, R8, 0x2, R14 ;  /* 0x00000002080c7825 */ /* 0x000fc800078e020e */
[----:B------:R-:W-:Y:S01]  /*86e0*/  IMAD.WIDE R14, R9, 0x2, R14 ;  /* 0x00000002090e7825 */ /* 0x000fe200078e020e */
[----:B------:R1:W-:Y:S04]  /*86f0*/  LDGSTS.E.BYPASS.LTC128B.128 [R10+0x1b080], [R12.64], !P0 ;  /* 0x1b0800000c0a7fae */ /* 0x0003e8000c101d52 */
[----:B------:R1:W-:Y:S02]  /*8700*/  LDGSTS.E.BYPASS.LTC128B.128 [R10+0x1f080], [R14.64], !P4 ;  /* 0x1f0800000e0a7fae */ /* 0x0003e4000e101d52 */
.L_x_790:
[----:B------:R-:W-:Y:S05]  /*8710*/  BSYNC B0 ;  /* 0x0000000000007941 */ /* 0x000fea0003800000 */
.L_x_789:
[C---:B------:R-:W-:Y:S01]  /*8720*/  IMAD R2, R156.reuse, -0x30, R11 ;  /* 0xffffffd09c027824 */ /* 0x040fe200078e020b */
[----:B------:R-:W0:Y:S01]  /*8730*/  LDGDEPBAR ;  /* 0x00000000000079af */ /* 0x000e220000000000 */
[----:B------:R-:W-:Y:S01]  /*8740*/  IADD3 R23, R156, -0x1, RZ ;  /* 0xffffffff9c177810 */ /* 0x000fe20007ffe0ff */
[----:B------:R-:W-:Y:S01]  /*8750*/  IMAD.MOV.U32 R226, RZ, RZ, R222 ;  /* 0x000000ffffe27224 */ /* 0x000fe200078e00de */
[----:B------:R-:W-:Y:S01]  /*8760*/  LOP3.LUT P3, RZ, R217, 0x2, RZ, 0xc0, !PT ;  /* 0x00000002d9ff7812 */ /* 0x000fe2000786c0ff */
[----:B------:R-:W-:Y:S01]  /*8770*/  IMAD.IADD R4, R99, 0x1, R2 ;  /* 0x0000000163047824 */ /* 0x000fe200078e0202 */
[----:B-1----:R-:W-:Y:S01]  /*8780*/  SHF.R.S32.HI R21, RZ, 0x1f, R23 ;  /* 0x0000001fff157819 */ /* 0x002fe20000011417 */
[----:B------:R-:W-:Y:S01]  /*8790*/  IMAD.WIDE.U32 R12, R23, R64, R226 ;  /* 0x00000040170c7225 */ /* 0x000fe200078e00e2 */
[----:B------:R-:W-:Y:S01]  /*87a0*/  BAR.SYNC.DEFER_BLOCKING 0x0 ;  /* 0x0000000000007b1d */ /* 0x000fe20000010000 */
[----:B------:R-:W-:-:S02]  /*87b0*/  LOP3.LUT P4, RZ, R217, 0x1, RZ, 0xc0, !PT ;  /* 0x00000001d9ff7812 */ /* 0x000fc4000788c0ff */
[----:B--2---:R-:W-:-:S03]  /*87c0*/  IMNMX R9, R4, 0x30, PT ;  /* 0x0000003004097817 */ /* 0x004fc60003800200 */
[----:B------:R-:W-:Y:S01]  /*87d0*/  UMOV UR8, 0x5 ;  /* 0x0000000500087882 */ /* 0x000fe20000000000 */
[----:B------:R-:W-:Y:S01]  /*87e0*/  BSSY B0, `(.L_x_791) ;  /* 0x000001e000007945 */ /* 0x000fe20003800000 */
[----:B------:R-:W-:Y:S01]  /*87f0*/  IMAD.IADD R10, R9, 0x1, -R158 ;  /* 0x00000001090a7824 */ /* 0x000fe200078e0a9e */
[----:B------:R-:W-:Y:S01]  /*8800*/  ULDC.64 UR4, c[0x0][0x1e0] ;  /* 0x0000780000047ab9 */ /* 0x000fe20000000a00 */
[----:B------:R-:W-:Y:S01]  /*8810*/  IMAD R9, R3, R23, RZ ;  /* 0x0000001703097224 */ /* 0x000fe200078e02ff */
[----:B------:R-:W-:Y:S02]  /*8820*/  USHF.L.U64.HI UR8, UR4, UR8, UR5 ;  /* 0x0000000804087299 */ /* 0x000fe40008010205 */
[----:B------:R-:W-:Y:S01]  /*8830*/  ISETP.GE.AND P0, PT, R10, 0x1, PT ;  /* 0x000000010a00780c */ /* 0x000fe20003f06270 */
[----:B------:R-:W-:Y:S01]  /*8840*/  IMAD R9, R21, R64, R9 ;  /* 0x0000004015097224 */ /* 0x000fe200078e0209 */
[----:B------:R-:W-:-:S03]  /*8850*/  USHF.L.U32 UR5, UR4, 0x5, URZ ;  /* 0x0000000504057899 */ /* 0x000fc6000800063f */
[----:B------:R-:W-:-:S08]  /*8860*/  IMAD.IADD R9, R13, 0x1, R9 ;  /* 0x000000010d097824 */ /* 0x000fd000078e0209 */
[----:B---3--:R-:W-:Y:S01]  /*8870*/  @P0 LEA R14, P2, R12, c[0x0][0x1c8], 0x1 ;  /* 0x000072000c0e0a11 */ /* 0x008fe200078408ff */
[----:B------:R-:W-:-:S03]  /*8880*/  @P0 IMAD.SHL.U32 R8, R16, 0x2, RZ ;  /* 0x0000000210080824 */ /* 0x000fc600078e00ff */
[----:B----4-:R-:W-:-:S05]  /*8890*/  @P0 LEA.HI.X R15, R12, c[0x0][0x1cc], R9, 0x1, P2 ;  /* 0x000073000c0f0a11 */ /* 0x010fca00010f0c09 */
[----:B------:R-:W-:Y:S01]  /*88a0*/  @!PT LDS RZ, [RZ] ;  /* 0x00000000fffff984 */ /* 0x000fe20000000800 */
[----:B------:R-:W-:Y:S01]  /*88b0*/  @!PT LDS RZ, [RZ] ;  /* 0x00000000fffff984 */ /* 0x000fe20000000800 */
[----:B------:R-:W-:Y:S01]  /*88c0*/  @!PT LDS RZ, [RZ] ;  /* 0x00000000fffff984 */ /* 0x000fe20000000800 */
[----:B------:R1:W-:Y:S04]  /*88d0*/  @P0 LDGSTS.E.BYPASS.LTC128B.128 [R8+0xa080], [R14.64], !P3 ;  /* 0x0a0800000e080fae */ /* 0x0003e8000d901d52 */
[----:B------:R1:W-:Y:S04]  /*88e0*/  @P0 LDGSTS.E.BYPASS.LTC128B.128 [R8+0xb880], [R14.64+0x80], !P4 ;  /* 0x0b8800800e080fae */ /* 0x0003e8000e101d52 */
[----:B------:R1:W-:Y:S04]  /*88f0*/  @P0 LDGSTS.E.BYPASS.LTC128B.128 [R8+0xd080], [R14.64+0x100], !P6 ;  /* 0x0d0801000e080fae */ /* 0x0003e8000f101d52 */
[----:B------:R1:W-:Y:S01]  /*8900*/  @P0 LDGSTS.E.BYPASS.LTC128B.128 [R8+0xe880], [R14.64+0x180], !P5 ;  /* 0x0e8801800e080fae */ /* 0x0003e2000e901d52 */
[----:B------:R-:W-:-:S13]  /*8910*/  ISETP.GE.AND P0, PT, R10, 0x21, PT ;  /* 0x000000210a00780c */ /* 0x000fda0003f06270 */
[----:B------:R-:W-:Y:S05]  /*8920*/  @!P0 BRA `(.L_x_792) ;  /* 0x0000009000008947 */ /* 0x000fea0003800000 */
[----:B-1----:R-:W-:-:S04]  /*8930*/  IADD3 R8, P0, R12, UR5, RZ ;  /* 0x000000050c087c10 */ /* 0x002fc8000ff1e0ff */
[----:B------:R-:W-:Y:S02]  /*8940*/  IADD3.X R9, R9, UR8, RZ, P0, !PT ;  /* 0x0000000809097c10 */ /* 0x000fe400087fe4ff */
[----:B------:R-:W-:-:S04]  /*8950*/  LEA R10, P0, R8, c[0x0][0x1c8], 0x1 ;  /* 0x00007200080a7a11 */ /* 0x000fc800078008ff */
[----:B------:R-:W-:Y:S01]  /*8960*/  LEA.HI.X R11, R8, c[0x0][0x1cc], R9, 0x1, P0 ;  /* 0x00007300080b7a11 */ /* 0x000fe200000f0c09 */
[----:B------:R-:W-:-:S05]  /*8970*/  IMAD.SHL.U32 R8, R16, 0x2, RZ ;  /* 0x0000000210087824 */ /* 0x000fca00078e00ff */
[----:B------:R1:W-:Y:S04]  /*8980*/  LDGSTS.E.BYPASS.LTC128B.128 [R8+0xb080], [R10.64], !P3 ;  /* 0x0b0800000a087fae */ /* 0x0003e8000d901d52 */
[----:B------:R1:W-:Y:S04]  /*8990*/  LDGSTS.E.BYPASS.LTC128B.128 [R8+0xc880], [R10.64+0x80], !P4 ;  /* 0x0c8800800a087fae */ /* 0x0003e8000e101d52 */
[----:B------:R1:W-:Y:S04]  /*89a0*/  LDGSTS.E.BYPASS.LTC128B.128 [R8+0xe080], [R10.64+0x100], !P6 ;  /* 0x0e0801000a087fae */ /* 0x0003e8000f101d52 */
[----:B------:R1:W-:Y:S02]  /*89b0*/  LDGSTS.E.BYPASS.LTC128B.128 [R8+0xf880], [R10.64+0x180], !P5 ;  /* 0x0f8801800a087fae */ /* 0x0003e4000e901d52 */
.L_x_792:
[----:B------:R-:W-:Y:S05]  /*89c0*/  BSYNC B0 ;  /* 0x0000000000007941 */ /* 0x000fea0003800000 */
.L_x_791:
[----:B------:R-:W-:Y:S01]  /*89d0*/  ISETP.LT.AND P0, PT, RZ, c[0x0][0x27c], PT ;  /* 0x00009f00ff007a0c */ /* 0x000fe20003f01270 */
[----:B------:R-:W0:-:S12]  /*89e0*/  LDGDEPBAR ;  /* 0x00000000000079af */ /* 0x000e180000000000 */
[----:B------:R-:W-:Y:S05]  /*89f0*/  @P0 BRA `(.L_x_793) ;  /* 0x0000002000000947 */ /* 0x000fea0003800000 */
[----:B------:R-:W-:-:S04]  /*8a00*/  DEPBAR.LE SB0, 0x1 ;  /* 0x000080400000791a */ /* 0x000fc80000000000 */
[----:B------:R-:W-:Y:S05]  /*8a10*/  BRA `(.L_x_794) ;  /* 0x00006c1000007947 */ /* 0x000fea0003800000 */
.L_x_793:
[----:B-1---5:R-:W-:Y:S01]  /*8a20*/  SHF.R.S32.HI R10, RZ, 0x1f, R101 ;  /* 0x0000001fff0a7819 */ /* 0x022fe20000011465 */
[----:B------:R-:W-:Y:S01]  /*8a30*/  ULDC.U8 UR4, c[0x0][0x298] ;  /* 0x0000a60000047ab9 */ /* 0x000fe20000000000 */
[C---:B------:R-:W-:Y:S01]  /*8a40*/  IMAD.WIDE.U32 R12, R101.reuse, c[0x0][0x280], RZ ;  /* 0x0000a000650c7a25 */ /* 0x040fe200078e00ff */
[----:B------:R-:W-:Y:S01]  /*8a50*/  ISETP.NE.AND P2, PT, RZ, UR4, PT ;  /* 0x00000004ff007c0c */ /* 0x000fe2000bf45270 */
[----:B------:R-:W-:Y:S01]  /*8a60*/  BSSY B2, `(.L_x_794) ;  /* 0x00006bc000027945 */ /* 0x000fe20003800000 */
[----:B------:R-:W-:Y:S01]  /*8a70*/  SHF.L.U32 R20, R16, 0x1, RZ ;  /* 0x0000000110147819 */ /* 0x000fe200000006ff */
[----:B------:R-:W-:Y:S01]  /*8a80*/  IMAD R8, R10, c[0x0][0x280], RZ ;  /* 0x0000a0000a087a24 */ /* 0x000fe200078e02ff */
        /* <DEDUP_REMOVED lines=8> */
[----:B------:R-:W-:-:S04]  /*8b10*/  IADD3 R101, R101, R15, RZ ;  /* 0x0000000f65657210 */ /* 0x000fc80007ffe0ff */
[----:B------:R-:W-:Y:S01]  /*8b20*/  LEA.HI.X R37, R14, c[0x0][0x28c], R101, 0x1, P0 ;  /* 0x0000a3000e257a11 */ /* 0x000fe200000f0c65 */
[----:B------:R-:W-:Y:S05]  /*8b30*/  @!P2 BRA `(.L_x_795) ;  /* 0x000031e00000a947 */ /* 0x000fea0003800000 */
[----:B------:R-:W-:Y:S01]  /*8b40*/  BSSY B0, `(.L_x_796) ;  /* 0x0000033000007945 */ /* 0x000fe20003800000 */
[----:B------:R-:W-:Y:S01]  /*8b50*/  SHF.L.U32 R12, R17, 0x2, RZ ;  /* 0x00000002110c7819 */ /* 0x000fe200000006ff */
        /* <DEDUP_REMOVED lines=49> */
.L_x_797:
[----:B------:R-:W-:Y:S05]  /*8e70*/  BSYNC B0 ;  /* 0x0000000000007941 */ /* 0x000fea0003800000 */
.L_x_796:
[----:B------:R-:W-:Y:S01]  /*8e80*/  IMAD R33, R100, -0x80, R33 ;  /* 0xffffff8064217824 */ /* 0x000fe200078e0221 */
[--C-:B-1---5:R-:W-:Y:S01]  /*8e90*/  SHF.R.U64 R36, R26, 0x10, R27.reuse ;  /* 0x000000101a247819 */ /* 0x122fe2000000121b */
[----:B------:R-:W-:Y:S01]  /*8ea0*/  IMAD.MOV.U32 R48, RZ, RZ, R26 ;  /* 0x000000ffff307224 */ /* 0x000fe200078e001a */
[--C-:B------:R-:W-:Y:S01]  /*8eb0*/  SHF.R.U32.HI R35, RZ, 0x10, R27.reuse ;  /* 0x00000010ff237819 */ /* 0x100fe2000001161b */
        /* <DEDUP_REMOVED lines=71> */
[C---:B------:R-:W-:Y:S01]  /*9330*/  SHF.L.U32 R42, R35.reuse, 0x10, RZ ;  /* 0x00000010232a7819 */ /* 0x040fe200000006ff */
[----:B------:R-:W-:Y:S01]  /*9340*/  FFMA.FTZ R38, R38, R40, R37 ;  /* 0x0000002826267223 */ /* 0x000fe20000010025 */
[----:B------:R-:W-:Y:S01]  /*9350*/  SHF.L.U32 R40, R32, 0x10, RZ ;  /* 0x0000001020287819 */ /* 0x000fe200000006ff */
        /* <DEDUP_REMOVED lines=18> */
.L_x_801:
[----:B------:R-:W-:Y:S05]  /*9480*/  BSYNC B0 ;  /* 0x0000000000007941 */ /* 0x000fea0003800000 */
.L_x_800:
        /* <DEDUP_REMOVED lines=42> */
.L_x_803:
[----:B------:R-:W-:Y:S05]  /*9730*/  BSYNC B0 ;  /* 0x0000000000007941 */ /* 0x000fea0003800000 */
.L_x_802:
        /* <DEDUP_REMOVED lines=42> */
.L_x_805:
[----:B------:R-:W-:Y:S05]  /*99e0*/  BSYNC B0 ;  /* 0x0000000000007941 */ /* 0x000fea0003800000 */
.L_x_804:
        /* <DEDUP_REMOVED lines=41> */
.L_x_799:
[----:B------:R-:W-:Y:S05]  /*9c80*/  BSYNC B1 ;  /* 0x0000000000017941 */ /* 0x000fea0003800000 */
.L_x_798:
        /* <DEDUP_REMOVED lines=45> */
.L_x_809:
[----:B------:R-:W-:Y:S05]  /*9f60*/  BSYNC B0 ;  /* 0x0000000000007941 */ /* 0x000fea0003800000 */
.L_x_808:
        /* <DEDUP_REMOVED lines=42> */
.L_x_811:
[----:B------:R-:W-:Y:S05]  /*a210*/  BSYNC B0 ;  /* 0x0000000000007941 */ /* 0x000fea0003800000 */
.L_x_810:
        /* <DEDUP_REMOVED lines=42> */
.L_x_813:
[----:B------:R-:W-:Y:S05]  /*a4c0*/  BSYNC B0 ;  /* 0x0000000000007941 */ /* 0x000fea0003800000 */
.L_x_812:
        /* <DEDUP_REMOVED lines=41> */
.L_x_807:
[----:B------:R-:W-:Y:S05]  /*a760*/  BSYNC B1 ;  /* 0x0000000000017941 */ /* 0x000fea0003800000 */
.L_x_806:
        /* <DEDUP_REMOVED lines=45> */
.L_x_817:
[----:B------:R-:W-:Y:S05]  /*aa40*/  BSYNC B0 ;  /* 0x0000000000007941 */ /* 0x000fea0003800000 */
.L_x_816:
        /* <DEDUP_REMOVED lines=42> */
.L_x_819:
[----:B------:R-:W-:Y:S05]  /*acf0*/  BSYNC B0 ;  /* 0x0000000000007941 */ /* 0x000fea0003800000 */
.L_x_818:
        /* <DEDUP_REMOVED lines=42> */
.L_x_821:
[----:B------:R-:W-:Y:S05]  /*afa0*/  BSYNC B0 ;  /* 0x0000000000007941 */ /* 0x000fea0003800000 */
.L_x_820:
        /* <DEDUP_REMOVED lines=41> */
.L_x_815:
[----:B------:R-:W-:Y:S05]  /*b240*/  BSYNC B1 ;  /* 0x0000000000017941 */ /* 0x000fea0003800000 */
.L_x_814:
[----:B-1----:R-:W-:-:S04]  /*b250*/  IADD3 R8, R158, 0x60, RZ ;  /* 0x000000609e087810 */ /* 0x002fc80007ffe0ff */
[----:B------:R-:W-:-:S13]  /*b260*/  ISETP.GE.AND P0, PT, R8, R33, PT ;  /* 0x000000210800720c */ /* 0x000fda0003f06270 */
[----:B------:R-:W-:Y:S05]  /*b270*/  @P0 BRA `(.L_x_822) ;  /* 0x000043a000000947 */ /* 0x000fea0003800000 */
[----:B------:R-:W-:Y:S01]  /*b280*/  ISETP.GE.AND P0, PT, R12, c[0x0][0x27c], PT ;  /* 0x00009f000c007a0c */ /* 0x000fe20003f06270 */
[----:B------:R-:W-:-:S12]  /*b290*/  BSSY B0, `(.L_x_823) ;  /* 0x0000028000007945 */ /* 0x000fd80003800000 */
[----:B------:R-:W-:Y:S05]  /*b2a0*/  @P0 BRA `(.L_x_824) ;  /* 0x0000026000000947 */ /* 0x000fea0003800000 */
[----:B------:R-:W1:Y:S01]  /*b2b0*/  LDS.128 R8, [R20+0x13080] ;  /* 0x0130800014087984 */ /* 0x000e620000000c00 */
[C---:B------:R-:W-:Y:S02]  /*b2c0*/  SHF.L.U32 R38, R36.reuse, 0x10, RZ ;  /* 0x0000001024267819 */ /* 0x040fe400000006ff */
[----:B------:R-:W-:Y:S01]  /*b2d0*/  LOP3.LUT R39, R36, 0xffff0000, RZ, 0xc0, !PT ;  /* 0xffff000024277812 */ /* 0x000fe200078ec0ff */
[C---:B------:R-:W-:Y:S01]  /*b2e0*/  IMAD.U32 R36, R34.reuse, 0x10000, RZ ;  /* 0x0001000022247824 */ /* 0x040fe200078e00ff */
[----:B------:R-:W-:Y:S02]  /*b2f0*/  LOP3.LUT R34, R34, 0xffff0000, RZ, 0xc0, !PT ;  /* 0xffff000022227812 */ /* 0x000fe400078ec0ff */
[C---:B-1----:R-:W-:Y:S01]  /*b300*/  LOP3.LUT R33, R8.reuse, 0xffff0000, RZ, 0xc0, !PT ;  /* 0xffff000008217812 */ /* 0x042fe200078ec0ff */
[----:B------:R-:W-:Y:S01]  /*b310*/  IMAD.U32 R40, R11, 0x10000, RZ ;  /* 0x000100000b287824 */ /* 0x000fe200078e00ff */
[----:B------:R-:W-:Y:S02]  /*b320*/  SHF.L.U32 R37, R8, 0x10, RZ ;  /* 0x0000001008257819 */ /* 0x000fe400000006ff */
[----:B------:R-:W-:-:S02]  /*b330*/  SHF.L.U32 R42, R10, 0x10, RZ ;  /* 0x000000100a2a7819 */ /* 0x000fc400000006ff */
[----:B------:R-:W-:Y:S01]  /*b340*/  LOP3.LUT R41, R10, 0xffff0000, RZ, 0xc0, !PT ;  /* 0xffff00000a297812 */ /* 0x000fe200078ec0ff */
[-C--:B------:R-:W-:Y:S01]  /*b350*/  FMUL.FTZ R10, R36, R33.reuse ;  /* 0x00000021240a7220 */ /* 0x080fe20000410000 */
[C---:B------:R-:W-:Y:S01]  /*b360*/  SHF.L.U32 R8, R9.reuse, 0x10, RZ ;  /* 0x0000001009087819 */ /* 0x040fe200000006ff */
[C---:B------:R-:W-:Y:S01]  /*b370*/  FMUL.FTZ R33, R38.reuse, R33 ;  /* 0x0000002126217220 */ /* 0x040fe20000410000 */
[----:B------:R-:W-:Y:S01]  /*b380*/  LOP3.LUT R9, R9, 0xffff0000, RZ, 0xc0, !PT ;  /* 0xffff000009097812 */ /* 0x000fe200078ec0ff */
[-C--:B------:R-:W-:Y:S01]  /*b390*/  FFMA.FTZ R10, R38, R37.reuse, -R10 ;  /* 0x00000025260a7223 */ /* 0x080fe2000001080a */
[----:B------:R-:W-:Y:S01]  /*b3a0*/  LOP3.LUT R43, R11, 0xffff0000, RZ, 0xc0, !PT ;  /* 0xffff00000b2b7812 */ /* 0x000fe200078ec0ff */
[----:B------:R-:W-:Y:S01]  /*b3b0*/  FFMA.FTZ R33, R36, R37, R33 ;  /* 0x0000002524217223 */ /* 0x000fe20000010021 */
[----:B------:R-:W-:Y:S01]  /*b3c0*/  SHF.L.U32 R36, R32, 0x10, RZ ;  /* 0x0000001020247819 */ /* 0x000fe200000006ff */
[-C--:B------:R-:W-:Y:S01]  /*b3d0*/  FMUL.FTZ R11, R34, R9.reuse ;  /* 0x00000009220b7220 */ /* 0x080fe20000410000 */
[----:B------:R-:W-:Y:S01]  /*b3e0*/  SHF.L.U32 R37, R35, 0x10, RZ ;  /* 0x0000001023257819 */ /* 0x000fe200000006ff */
[C---:B------:R-:W-:Y:S01]  /*b3f0*/  FMUL.FTZ R9, R39.reuse, R9 ;  /* 0x0000000927097220 */ /* 0x040fe20000410000 */
[----:B------:R-:W-:Y:S01]  /*b400*/  LOP3.LUT R32, R32, 0xffff0000, RZ, 0xc0, !PT ;  /* 0xffff000020207812 */ /* 0x000fe200078ec0ff */
[-C--:B------:R-:W-:Y:S01]  /*b410*/  FFMA.FTZ R11, R39, R8.reuse, -R11 ;  /* 0x00000008270b7223 */ /* 0x080fe2000001080b */
[----:B------:R-:W-:Y:S01]  /*b420*/  LOP3.LUT R35, R35, 0xffff0000, RZ, 0xc0, !PT ;  /* 0xffff000023237812 */ /* 0x000fe200078ec0ff */
[----:B------:R-:W-:-:S02]  /*b430*/  FFMA.FTZ R34, R34, R8, R9 ;  /* 0x0000000822227223 */ /* 0x000fc40000010009 */
[----:B------:R-:W-:Y:S02]  /*b440*/  FMUL.FTZ R8, R36, R41 ;  /* 0x0000002924087220 */ /* 0x000fe40000410000 */
[----:B------:R-:W-:Y:S02]  /*b450*/  FMUL.FTZ R9, R32, R43 ;  /* 0x0000002b20097220 */ /* 0x000fe40000410000 */
[----:B------:R-:W-:Y:S02]  /*b460*/  FMUL.FTZ R41, R37, R41 ;  /* 0x0000002925297220 */ /* 0x000fe40000410000 */
[----:B------:R-:W-:Y:S02]  /*b470*/  FMUL.FTZ R43, R35, R43 ;  /* 0x0000002b232b7220 */ /* 0x000fe40000410000 */
[----:B------:R-:W-:Y:S01]  /*b480*/  FFMA.FTZ R37, R37, R42, -R8 ;  /* 0x0000002a25257223 */ /* 0x000fe20000010808 */
        /* <DEDUP_REMOVED lines=8> */
.L_x_824:
[----:B------:R-:W-:Y:S05]  /*b510*/  BSYNC B0 ;  /* 0x0000000000007941 */ /* 0x000fea0003800000 */
.L_x_823:
        /* <DEDUP_REMOVED lines=42> */
.L_x_826:
[----:B------:R-:W-:Y:S05]  /*b7c0*/  BSYNC B0 ;  /* 0x0000000000007941 */ /* 0x000fea0003800000 */
.L_x_825:
        /* <DEDUP_REMOVED lines=42> */
.L_x_828:
[----:B------:R-:W-:Y:S05]  /*ba70*/  BSYNC B0 ;  /* 0x0000000000007941 */ /* 0x000fea0003800000 */
.L_x_827:
        /* <DEDUP_REMOVED lines=42> */
.L_x_795:
        /* <DEDUP_REMOVED lines=12> */
[----:B------:R-:W-:Y:S01]  /*bde0*/  ISETP.GE.AND P1, PT, R22, c[0x0][0x27c], PT ;  /* 0x00009f0016007a0c */ /* 0x000fe20003f26270 */
[----:B------:R-:W-:-:S10]  /*bdf0*/  CS2R R28, SRZ ;  /* 0x00000000001c7805 */ /* 0x000fd4000001ff00 */
[C---:B------:R-:W-:Y:S01]  /*be00*/  @!P0 IMAD.SHL.U32 R14, R32.reuse, 0x2, RZ ;  /* 0x00000002200e8824 */ /* 0x040fe200078e00ff */
[----:B------:R-:W-:Y:S02]  /*be10*/  @!P0 SHF.L.U64.HI R13, R32, 0x1, R43 ;  /* 0x00000001200d8819 */ /* 0x000fe4000001022b */
[----:B------:R-:W-:Y:S02]  /*be20*/  @!P1 SHF.R.S32.HI R15, RZ, 0x1f, R22 ;  /* 0x0000001fff0f9819 */ /* 0x000fe40000011416 */
[----:B------:R-:W-:Y:S02]  /*be30*/  @!P0 IADD3 R38, P2, R14, R34, RZ ;  /* 0x000000220e268210 */ /* 0x000fe40007f5e0ff */
[----:B------:R-:W-:-:S03]  /*be40*/  @!P1 LEA.HI R12, R15, R22, RZ, 0x3 ;  /* 0x000000160f0c9211 */ /* 0x000fc600078f18ff */
[C---:B------:R-:W-:Y:S01]  /*be50*/  @!P0 IMAD.X R39, R13.reuse, 0x1, R35, P2 ;  /* 0x000000010d278824 */ /* 0x040fe200010e0623 */
[----:B------:R-:W-:Y:S02]  /*be60*/  @!P0 IADD3 R40, P2, R14, R36, RZ ;  /* 0x000000240e288210 */ /* 0x000fe40007f5e0ff */
        /* <DEDUP_REMOVED lines=10> */
.L_x_830:
[----:B------:R-:W-:Y:S05]  /*bf10*/  BSYNC B0 ;  /* 0x0000000000007941 */ /* 0x000fea0003800000 */
.L_x_829:
        /* <DEDUP_REMOVED lines=14> */
[----:B------:R-:W-:Y:S01]  /*c000*/  IMAD.MOV.U32 R46, RZ, RZ, R8 ;  /* 0x000000ffff2e7224 */ /* 0x000fe200078e0008 */
[--C-:B------:R-:W-:Y:S01]  /*c010*/  SHF.R.U64 R37, R8, 0x10, R9.reuse ;  /* 0x0000001008257819 */ /* 0x100fe20000001209 */
[--C-:B------:R-:W-:Y:S01]  /*c020*/  IMAD.MOV.U32 R36, RZ, RZ, R9.reuse ;  /* 0x000000ffff247224 */ /* 0x100fe200078e0009 */
[----:B------:R-:W-:Y:S01]  /*c030*/  SHF.R.U32.HI R53, RZ, 0x10, R9 ;  /* 0x00000010ff357819 */ /* 0x000fe20000011609 */
[----:B------:R-:W-:Y:S01]  /*c040*/  IMAD.MOV.U32 R48, RZ, RZ, R10 ;  /* 0x000000ffff307224 */ /* 0x000fe200078e000a */
[----:B------:R-:W-:Y:S01]  /*c050*/  SHF.R.U64 R35, R10, 0x10, R11 ;  /* 0x000000100a237819 */ /* 0x000fe2000000120b */
[----:B------:R-:W-:Y:S01]  /*c060*/  IMAD.MOV.U32 R50, RZ, RZ, R30 ;  /* 0x000000ffff327224 */ /* 0x000fe200078e001e */
[----:B------:R-:W-:Y:S01]  /*c070*/  SHF.R.U32.HI R52, RZ, 0x10, R29 ;  /* 0x00000010ff347819 */ /* 0x000fe2000001161d */
[----:B------:R-:W-:Y:S01]  /*c080*/  IMAD.MOV.U32 R28, RZ, RZ, R31 ;  /* 0x000000ffff1c7224 */ /* 0x000fe200078e001f */
[----:B------:R-:W-:Y:S01]  /*c090*/  SHF.R.U64 R27, R12, 0x10, R13 ;  /* 0x000000100c1b7819 */ /* 0x000fe2000000120d */
[----:B------:R-:W-:Y:S01]  /*c0a0*/  IMAD.MOV.U32 R34, RZ, RZ, R11 ;  /* 0x000000ffff227224 */ /* 0x000fe200078e000b */
[----:B------:R-:W-:Y:S01]  /*c0b0*/  SHF.R.U64 R8, R14, 0x10, R15 ;  /* 0x000000100e087819 */ /* 0x000fe2000000120f */
[----:B------:R-:W-:Y:S01]  /*c0c0*/  IMAD.MOV.U32 R10, RZ, RZ, R12 ;  /* 0x000000ffff0a7224 */ /* 0x000fe200078e000c */
[----:B------:R-:W-:Y:S01]  /*c0d0*/  SHF.R.U64 R29, R30, 0x10, R31 ;  /* 0x000000101e1d7819 */ /* 0x000fe2000000121f */
[----:B------:R-:W-:Y:S01]  /*c0e0*/  IMAD.MOV.U32 R26, RZ, RZ, R13 ;  /* 0x000000ffff1a7224 */ /* 0x000fe200078e000d */
[----:B------:R-:W-:Y:S01]  /*c0f0*/  SHF.R.U32.HI R51, RZ, 0x10, R31 ;  /* 0x00000010ff337819 */ /* 0x000fe2000001161f */
[----:B------:R-:W-:Y:S01]  /*c100*/  IMAD.MOV.U32 R9, RZ, RZ, R14 ;  /* 0x000000ffff097224 */ /* 0x000fe200078e000e */
[----:B------:R-:W-:Y:S01]  /*c110*/  SHF.R.U32.HI R11, RZ, 0x10, R11 ;  /* 0x00000010ff0b7819 */ /* 0x000fe2000001160b */
[----:B------:R-:W-:Y:S01]  /*c120*/  IMAD.MOV.U32 R24, RZ, RZ, R15 ;  /* 0x000000ffff187224 */ /* 0x000fe200078e000f */
[----:B------:R-:W-:Y:S01]  /*c130*/  SHF.R.U32.HI R13, RZ, 0x10, R13 ;  /* 0x00000010ff0d7819 */ /* 0x000fe2000001160d */
        /* <DEDUP_REMOVED lines=71> */
[C---:B------:R-:W-:Y:S01]  /*c5b0*/  LOP3.LUT R57, R39.reuse, 0xffff0000, RZ, 0xc0, !PT ;  /* 0xffff000027397812 */ /* 0x040fe200078ec0ff */
        /* <DEDUP_REMOVED lines=14> */
[----:B------:R-:W-:Y:S01]  /*c6a0*/  FFMA.FTZ R55, R48, R57, -R55 ;  /* 0x0000003930377223 */ /* 0x000fe20000010837 */
        /* <DEDUP_REMOVED lines=24> */
.L_x_834:
[----:B------:R-:W-:Y:S05]  /*c830*/  BSYNC B0 ;  /* 0x0000000000007941 */ /* 0x000fea0003800000 */
.L_x_833:
        /* <DEDUP_REMOVED lines=13> */
[-C--:B------:R-:W-:Y:S02]  /*c910*/  LOP3.LUT R12, R13, R44.reuse, RZ, 0x3c, !PT ;  /* 0x0000002c0d0c7212 */ /* 0x080fe400078e3cff */
        /* <DEDUP_REMOVED lines=85> */
.L_x_832:
[----:B------:R-:W-:Y:S05]  /*ce70*/  BSYNC B1 ;  /* 0x0000000000017941 */ /* 0x000fea0003800000 */
.L_x_831:
[----:B-1----:R-:W-:Y:S01]  /*ce80*/  IADD3 R20, R158, 0x20, RZ ;  /* 0x000000209e147810 */ /* 0x002fe20007ffe0ff */
[----:B------:R-:W-:Y:S03]  /*ce90*/  BSSY B1, `(.L_x_835) ;  /* 0x00000d2000017945 */ /* 0x000fe60003800000 */
[----:B------:R-:W-:-:S13]  /*cea0*/  ISETP.GE.AND P0, PT, R20, R33, PT ;  /* 0x000000211400720c */ /* 0x000fda0003f06270 */
[----:B------:R-:W-:Y:S05]  /*ceb0*/  @P0 BRA `(.L_x_836) ;  /* 0x00000cf000000947 */ /* 0x000fea0003800000 */
[----:B------:R-:W-:Y:S01]  /*cec0*/  ISETP.GE.AND P0, PT, R32, c[0x0][0x27c], PT ;  /* 0x00009f0020007a0c */ /* 0x000fe20003f06270 */
[----:B------:R-:W-:-:S12]  /*ced0*/  BSSY B0, `(.L_x_837) ;  /* 0x0000063000007945 */ /* 0x000fd80003800000 */
[----:B------:R-:W-:Y:S05]  /*cee0*/  @P0 BRA `(.L_x_838) ;  /* 0x0000061000000947 */ /* 0x000fea0003800000 */
[----:B------:R-:W-:Y:S01]  /*cef0*/  IMAD.MOV.U32 R12, RZ, RZ, c[0x0][0x27c] ;  /* 0x00009f00ff0c7624 */ /* 0x000fe200078e00ff */
        /* <DEDUP_REMOVED lines=96> */
.L_x_838:
[----:B------:R-:W-:Y:S05]  /*d500*/  BSYNC B0 ;  /* 0x0000000000007941 */ /* 0x000fea0003800000 */
.L_x_837:
        /* <DEDUP_REMOVED lines=11> */
[----:B------:R-:W-:Y:S01]  /*d5c0*/  LEA.HI R12, R11, R22, RZ, 0x6 ;  /* 0x000000160b0c7211 */ /* 0x000fe200078f30ff */
[----:B------:R-:W-:Y:S01]  /*d5d0*/  IMAD.SHL.U32 R9, R9, 0x40, RZ ;  /* 0x0000004009097824 */ /* 0x000fe200078e00ff */
[----:B------:R-:W-:-:S02]  /*d5e0*/  LEA.HI R13, R13, R8, RZ, 0x1d ;  /* 0x000000080d0d7211 */ /* 0x000fc400078fe8ff */
[----:B------:R-:W-:Y:S02]  /*d5f0*/  LOP3.LUT R14, R14, 0x1c0, RZ, 0xc0, !PT ;  /* 0x000001c00e0e7812 */ /* 0x000fe400078ec0ff */
[----:B------:R-:W-:Y:S01]  /*d600*/  SHF.R.S32.HI R10, RZ, 0x1f, R13 ;  /* 0x0000001fff0a7819 */ /* 0x000fe2000001140d */
[----:B------:R-:W-:Y:S01]  /*d610*/  IMAD.SHL.U32 R11, R13, 0x8, RZ ;  /* 0x000000080d0b7824 */ /* 0x000fe200078e00ff */
[----:B------:R-:W-:Y:S02]  /*d620*/  SHF.R.U32.HI R8, RZ, 0x3, R14 ;  /* 0x00000003ff087819 */ /* 0x000fe4000001160e */
[----:B------:R-:W-:Y:S02]  /*d630*/  LEA.HI R10, R10, R13, RZ, 0x3 ;  /* 0x0000000d0a0a7211 */ /* 0x000fe400078f18ff */
[----:B------:R-:W-:Y:S02]  /*d640*/  LOP3.LUT R11, R14, 0x38, R11, 0xf8, !PT ;  /* 0x000000380e0b7812 */ /* 0x000fe400078ef80b */
[----:B------:R-:W-:Y:S01]  /*d650*/  SHF.L.U32 R12, R12, 0x7, RZ ;  /* 0x000000070c0c7819 */ /* 0x000fe200000006ff */
[----:B------:R-:W-:Y:S01]  /*d660*/  IMAD.SHL.U32 R10, R10, 0x400, RZ ;  /* 0x000004000a0a7824 */ /* 0x000fe200078e00ff */
[----:B------:R-:W-:-:S02]  /*d670*/  LOP3.LUT R15, R14, 0x38, R15, 0xf8, !PT ;  /* 0x000000380e0f7812 */ /* 0x000fc400078ef80f */
[----:B------:R-:W-:Y:S02]  /*d680*/  LOP3.LUT R9, R9, 0xfffffe00, RZ, 0xc0, !PT ;  /* 0xfffffe0009097812 */ /* 0x000fe400078ec0ff */
[-C--:B------:R-:W-:Y:S02]  /*d690*/  LOP3.LUT R20, R11, R8.reuse, RZ, 0x3c, !PT ;  /* 0x000000080b147212 */ /* 0x080fe400078e3cff */
[----:B------:R-:W-:Y:S02]  /*d6a0*/  LOP3.LUT R10, R10, 0x7fffe000, RZ, 0xc0, !PT ;  /* 0x7fffe0000a0a7812 */ /* 0x000fe400078ec0ff */
[----:B------:R-:W-:Y:S02]  /*d6b0*/  LOP3.LUT R12, R12, 0x7fffe000, RZ, 0xc0, !PT ;  /* 0x7fffe0000c0c7812 */ /* 0x000fe400078ec0ff */
[----:B------:R-:W-:Y:S02]  /*d6c0*/  LOP3.LUT R15, R15, R8, RZ, 0x3c, !PT ;  /* 0x000000080f0f7212 */ /* 0x000fe400078e3cff */
        /* <DEDUP_REMOVED lines=78> */
.L_x_836:
[----:B------:R-:W-:Y:S05]  /*dbb0*/  BSYNC B1 ;  /* 0x0000000000017941 */ /* 0x000fea0003800000 */
.L_x_835:
        /* <DEDUP_REMOVED lines=104> */
.L_x_842:
[----:B------:R-:W-:Y:S05]  /*e240*/  BSYNC B0 ;  /* 0x0000000000007941 */ /* 0x000fea0003800000 */
.L_x_841:
        /* <DEDUP_REMOVED lines=106> */
.L_x_840:
[----:B------:R-:W-:Y:S05]  /*e8f0*/  BSYNC B1 ;  /* 0x0000000000017941 */ /* 0x000fea0003800000 */
.L_x_839:
[----:B-1----:R-:W-:-:S04]  /*e900*/  IADD3 R20, R158, 0x60, RZ ;  /* 0x000000609e147810 */ /* 0x002fc80007ffe0ff */
        /* <DEDUP_REMOVED lines=8> */
[----:B------:R-:W-:Y:S02]  /*e990*/  SHF.L.U32 R48, R41, 0x10, RZ ;  /* 0x0000001029307819 */ /* 0x000fe400000006ff */
        /* <DEDUP_REMOVED lines=37> */
[C---:B------:R-:W-:Y:S01]  /*ebf0*/  FMUL.FTZ R46, R48.reuse, R46 ;  /* 0x0000002e302e7220 */ /* 0x040fe20000410000 */
[----:B------:R-:W-:Y:S01]  /*ec00*/  SHF.L.U32 R49, R11, 0x10, RZ ;  /* 0x000000100b317819 */ /* 0x000fe200000006ff */
        /* <DEDUP_REMOVED lines=12> */
[-C--:B------:R-:W-:Y:S01]  /*ecd0*/  FFMA.FTZ R53, R48, R42.reuse, -R53 ;  /* 0x0000002a30357223 */ /* 0x080fe20000010835 */
[C---:B------:R-:W-:Y:S01]  /*ece0*/  SHF.L.U32 R48, R38.reuse, 0x10, RZ ;  /* 0x0000001026307819 */ /* 0x040fe200000006ff */
[----:B------:R-:W-:Y:S01]  /*ecf0*/  FFMA.FTZ R15, R37, R42, R15 ;  /* 0x0000002a250f7223 */ /* 0x000fe2000001000f */
[----:B------:R-:W-:Y:S01]  /*ed00*/  LOP3.LUT R38, R38, 0xffff0000, RZ, 0xc0, !PT ;  /* 0xffff000026267812 */ /* 0x000fe200078ec0ff */
[----:B------:R-:W-:Y:S01]  /*ed10*/  FFMA.FTZ R43, R9, R44, -R43 ;  /* 0x0000002c092b7223 */ /* 0x000fe2000001082b */
[C---:B------:R-:W-:Y:S01]  /*ed20*/  SHF.L.U32 R9, R36.reuse, 0x10, RZ ;  /* 0x0000001024097819 */ /* 0x040fe200000006ff */
[----:B------:R-:W-:Y:S01]  /*ed30*/  FMUL.FTZ R42, R35, R50 ;  /* 0x00000032232a7220 */ /* 0x000fe20000410000 */
[----:B------:R-:W-:Y:S01]  /*ed40*/  LOP3.LUT R36, R36, 0xffff0000, RZ, 0xc0, !PT ;  /* 0xffff000024247812 */ /* 0x000fe200078ec0ff */
[----:B------:R-:W-:-:S02]  /*ed50*/  FFMA.FTZ R51, R41, R44, R51 ;  /* 0x0000002c29337223 */ /* 0x000fc40000010033 */
[C---:B------:R-:W-:Y:S02]  /*ed60*/  FMUL.FTZ R50, R39.reuse, R50 ;  /* 0x0000003227327220 */ /* 0x040fe40000410000 */
[C---:B------:R-:W-:Y:S01]  /*ed70*/  IMAD.U32 R44, R34.reuse, 0x10000, RZ ;  /* 0x00010000222c7824 */ /* 0x040fe200078e00ff */
[----:B------:R-:W-:Y:S01]  /*ed80*/  LOP3.LUT R34, R34, 0xffff0000, RZ, 0xc0, !PT ;  /* 0xffff000022227812 */ /* 0x000fe200078ec0ff */
[C---:B------:R-:W-:Y:S01]  /*ed90*/  IMAD.U32 R37, R40.reuse, 0x10000, RZ ;  /* 0x0001000028257824 */ /* 0x040fe200078e00ff */
[----:B------:R-:W-:Y:S01]  /*eda0*/  LOP3.LUT R40, R40, 0xffff0000, RZ, 0xc0, !PT ;  /* 0xffff000028287812 */ /* 0x000fe200078ec0ff */
[-C--:B------:R-:W-:Y:S02]  /*edb0*/  FFMA.FTZ R42, R39, R14.reuse, -R42 ;  /* 0x0000000e272a7223 */ /* 0x080fe4000001082a */
[----:B------:R-:W-:Y:S02]  /*edc0*/  FFMA.FTZ R50, R35, R14, R50 ;  /* 0x0000000e23327223 */ /* 0x000fe40000010032 */
[----:B------:R-:W-:-:S02]  /*edd0*/  FMUL.FTZ R39, R9, R8 ;  /* 0x0000000809277220 */ /* 0x000fc40000410000 */
[-C--:B------:R-:W-:Y:S02]  /*ede0*/  FMUL.FTZ R14, R44, R49.reuse ;  /* 0x000000312c0e7220 */ /* 0x080fe40000410000 */
[C---:B------:R-:W-:Y:S02]  /*edf0*/  FMUL.FTZ R8, R37.reuse, R8 ;  /* 0x0000000825087220 */ /* 0x040fe40000410000 */
[C---:B------:R-:W-:Y:S02]  /*ee00*/  FMUL.FTZ R49, R48.reuse, R49 ;  /* 0x0000003130317220 */ /* 0x040fe40000410000 */
[-C--:B------:R-:W-:Y:S02]  /*ee10*/  FFMA.FTZ R39, R37, R12.reuse, -R39 ;  /* 0x0000000c25277223 */ /* 0x080fe40000010827 */
[----:B------:R-:W-:Y:S02]  /*ee20*/  FFMA.FTZ R9, R9, R12, R8 ;  /* 0x0000000c09097223 */ /* 0x000fe40000010008 */
[----:B------:R-:W-:Y:S01]  /*ee30*/  FFMA.FTZ R48, R48, R13, -R14 ;  /* 0x0000000d30307223 */ /* 0x000fe2000001080e */
[----:B------:R-:W-:Y:S01]  /*ee40*/  F2FP.BF16.PACK_AB R14, R42, R43 ;  /* 0x0000002b2a0e723e */ /* 0x000fe200000010ff */
[----:B------:R-:W-:-:S02]  /*ee50*/  FFMA.FTZ R49, R44, R13, R49 ;  /* 0x0000000d2c317223 */ /* 0x000fc40000010031 */
[-C--:B------:R-:W-:Y:S02]  /*ee60*/  FMUL.FTZ R13, R36, R52.reuse ;  /* 0x00000034240d7220 */ /* 0x080fe40000410000 */
[-C--:B------:R-:W-:Y:S02]  /*ee70*/  FMUL.FTZ R12, R34, R11.reuse ;  /* 0x0000000b220c7220 */ /* 0x080fe40000410000 */
[----:B------:R-:W-:Y:S02]  /*ee80*/  FMUL.FTZ R52, R40, R52 ;  /* 0x0000003428347220 */ /* 0x000fe40000410000 */
[----:B------:R-:W-:Y:S02]  /*ee90*/  FMUL.FTZ R8, R38, R11 ;  /* 0x0000000b26087220 */ /* 0x000fe40000410000 */
        /* <DEDUP_REMOVED lines=13> */
.L_x_844:
[----:B------:R-:W-:Y:S05]  /*ef70*/  BSYNC B0 ;  /* 0x0000000000007941 */ /* 0x000fea0003800000 */
.L_x_843:
[----:B------:R-:W-:-:S13]  /*ef80*/  ISETP.GE.AND P0, PT, R22, c[0x0][0x27c], PT ;  /* 0x00009f0016007a0c */ /* 0x000fda0003f06270 */
[----:B------:R-:W-:Y:S05]  /*ef90*/  @P0 BRA `(.L_x_822) ;  /* 0x0000068000000947 */ /* 0x000fea0003800000 */
[----:B-1----:R-:W-:Y:S01]  /*efa0*/  SHF.R.S32.HI R13, RZ, 0x1f, R22 ;  /* 0x0000001fff0d7819 */ /* 0x002fe20000011416 */
        /* <DEDUP_REMOVED lines=9> */
[----:B------:R-:W-:Y:S02]  /*f040*/  LOP3.LUT R12, R12, 0x1c0, RZ, 0xc0, !PT ;  /* 0x000001c00c0c7812 */ /* 0x000fe400078ec0ff */
[----:B------:R-:W-:Y:S01]  /*f050*/  SHF.R.S32.HI R10, RZ, 0x1f, R11 ;  /* 0x0000001fff0a7819 */ /* 0x000fe2000001140b */
[----:B------:R-:W-:Y:S01]  /*f060*/  IMAD.SHL.U32 R15, R11, 0x8, RZ ;  /* 0x000000080b0f7824 */ /* 0x000fe200078e00ff */
[----:B------:R-:W-:Y:S02]  /*f070*/  LOP3.LUT R14, R12, 0x38, R9, 0xf8, !PT ;  /* 0x000000380c0e7812 */ /* 0x000fe400078ef809 */
[----:B------:R-:W-:Y:S02]  /*f080*/  LEA.HI R10, R10, R11, RZ, 0x3 ;  /* 0x0000000b0a0a7211 */ /* 0x000fe400078f18ff */
[----:B------:R-:W-:Y:S02]  /*f090*/  SHF.L.U32 R8, R8, 0x6, RZ ;  /* 0x0000000608087819 */ /* 0x000fe400000006ff */
[----:B------:R-:W-:Y:S01]  /*f0a0*/  SHF.R.U32.HI R9, RZ, 0x3, R12 ;  /* 0x00000003ff097819 */ /* 0x000fe2000001160c */
[----:B------:R-:W-:Y:S01]  /*f0b0*/  IMAD.SHL.U32 R11, R10, 0x400, RZ ;  /* 0x000004000a0b7824 */ /* 0x000fe200078e00ff */
[----:B------:R-:W-:-:S02]  /*f0c0*/  LOP3.LUT R12, R12, 0x38, R15, 0xf8, !PT ;  /* 0x000000380c0c7812 */ /* 0x000fc400078ef80f */
[----:B------:R-:W-:Y:S02]  /*f0d0*/  LOP3.LUT R13, R13, 0x7fffe000, RZ, 0xc0, !PT ;  /* 0x7fffe0000d0d7812 */ /* 0x000fe400078ec0ff */
[----:B------:R-:W-:Y:S02]  /*f0e0*/  LOP3.LUT R8, R8, 0xfffffe00, RZ, 0xc0, !PT ;  /* 0xfffffe0008087812 */ /* 0x000fe400078ec0ff */
[-C--:B------:R-:W-:Y:S02]  /*f0f0*/  LOP3.LUT R14, R14, R9.reuse, RZ, 0x3c, !PT ;  /* 0x000000090e0e7212 */ /* 0x080fe400078e3cff */
        /* <DEDUP_REMOVED lines=82> */
.L_x_822:
[----:B------:R-:W-:Y:S05]  /*f620*/  BSYNC B2 ;  /* 0x0000000000027941 */ /* 0x000fea0003800000 */
.L_x_794:
[----:B------:R-:W-:Y:S01]  /*f630*/  IMAD.SHL.U32 R213, R17, 0x40, RZ ;  /* 0x0000004011d57824 */ /* 0x000fe200078e00ff */
[----:B------:R-:W-:Y:S01]  /*f640*/  ISETP.GT.AND P3, PT, R98, 0x7f, PT ;  /* 0x0000007f6200780c */ /* 0x000fe20003f64270 */
[----:B-1----:R-:W-:Y:S01]  /*f650*/  IMAD.SHL.U32 R10, R158, 0x8, RZ ;  /* 0x000000089e0a7824 */ /* 0x002fe200078e00ff */
[----:B------:R-:W-:Y:S01]  /*f660*/  SEL R11, RZ, 0x4, P6 ;  /* 0x00000004ff0b7807 */ /* 0x000fe20003000000 */
[----:B------:R-:W-:Y:S01]  /*f670*/  IMAD R8, R21, c[0x0][0x208], RZ ;  /* 0x0000820015087a24 */ /* 0x000fe200078e02ff */
[----:B------:R-:W-:Y:S01]  /*f680*/  LOP3.LUT R213, R213, 0x1c0, RZ, 0xc0, !PT ;  /* 0x000001c0d5d57812 */ /* 0x000fe200078ec0ff */
[----:B------:R-:W-:Y:S01]  /*f690*/  IMAD.WIDE.U32 R12, R23, c[0x0][0x208], RZ ;  /* 0x00008200170c7a25 */ /* 0x000fe200078e00ff */
[----:B------:R-:W-:Y:S01]  /*f6a0*/  SEL R15, RZ, 0x8, P5 ;  /* 0x00000008ff0f7807 */ /* 0x000fe20002800000 */
[----:B------:R-:W-:-:S04]  /*f6b0*/  DEPBAR.LE SB0, 0x0 ;  /* 0x000080000000791a */ /* 0x000fc80000000000 */
[----:B------:R-:W-:Y:S01]  /*f6c0*/  LOP3.LUT R10, R213, 0x8, R10, 0xf8, !PT ;  /* 0x00000008d50a7812 */ /* 0x000fe200078ef80a */
[----:B------:R-:W-:Y:S01]  /*f6d0*/  IMAD R8, R23, c[0x0][0x20c], R8 ;  /* 0x0000830017087a24 */ /* 0x000fe200078e0208 */
[----:B------:R-:W-:Y:S01]  /*f6e0*/  SHF.R.U32.HI R213, RZ, 0x3, R213 ;  /* 0x00000003ffd57819 */ /* 0x000fe200000116d5 */
[----:B------:R-:W-:Y:S01]  /*f6f0*/  IMAD.MOV.U32 R224, RZ, RZ, R218 ;  /* 0x000000ffffe07224 */ /* 0x000fe200078e00da */
[----:B------:R-:W-:Y:S01]  /*f700*/  BAR.SYNC.DEFER_BLOCKING 0x0 ;  /* 0x0000000000007b1d */ /* 0x000fe20000010000 */
[----:B------:R-:W-:Y:S01]  /*f710*/  IMAD.IADD R8, R13, 0x1, R8 ;  /* 0x000000010d087824 */ /* 0x000fe200078e0208 */
[----:B------:R-:W-:Y:S01]  /*f720*/  LOP3.LUT R213, R10, R213, RZ, 0x3c, !PT ;  /* 0x000000d50ad57212 */ /* 0x000fe200078e3cff */
[----:B------:R-:W-:Y:S01]  /*f730*/  IMAD.WIDE.U32 R12, R12, 0x30, R224 ;  /* 0x000000300c0c7825 */ /* 0x000fe200078e00e0 */
[----:B------:R-:W-:Y:S02]  /*f740*/  SEL R10, RZ, 0x2, P4 ;  /* 0x00000002ff0a7807 */ /* 0x000fe40002000000 */
[----:B------:R-:W-:Y:S01]  /*f750*/  LOP3.LUT P1, RZ, R17, 0x2, RZ, 0xc0, !PT ;  /* 0x0000000211ff7812 */ /* 0x000fe2000782c0ff */
[----:B------:R-:W-:Y:S01]  /*f760*/  IMAD R8, R8, 0x30, RZ ;  /* 0x0000003008087824 */ /* 0x000fe200078e02ff */
[----:B------:R-:W-:Y:S01]  /*f770*/  LEA R32, P0, R12, c[0x0][0x1f8], 0x1 ;  /* 0x00007e000c207a11 */ /* 0x000fe200078008ff */
[----:B------:R-:W-:Y:S01]  /*f780*/  IMAD R213, R6, 0x200, R213 ;  /* 0x0000020006d57824 */ /* 0x000fe200078e02d5 */
[----:B------:R-:W-:Y:S01]  /*f790*/  LEA.HI R6, R19, R98, RZ, 0x5 ;  /* 0x0000006213067211 */ /* 0x000fe200078f28ff */
[----:B------:R-:W-:Y:S01]  /*f7a0*/  IMAD.IADD R8, R13, 0x1, R8 ;  /* 0x000000010d087824 */ /* 0x000fe200078e0208 */
[----:B------:R-:W-:Y:S01]  /*f7b0*/  IADD3 R10, R11, R10, R18 ;  /* 0x0000000a0b0a7210 */ /* 0x000fe20007ffe012 */
[----:B------:R-:W-:Y:S01]  /*f7c0*/  @!P3 IMAD.MOV.U32 R11, RZ, RZ, c[0x0][0x208] ;  /* 0x00008200ff0bb624 */ /* 0x000fe200078e00ff */
[----:B------:R-:W-:Y:S01]  /*f7d0*/  P2R R9, PR, RZ, 0x40 ;  /* 0x00000040ff097803 */ /* 0x000fe20000000000 */
[----:B------:R-:W-:Y:S01]  /*f7e0*/  IMAD.SHL.U32 R13, R6, 0x20, RZ ;  /* 0x00000020060d7824 */ /* 0x000fe200078e00ff */
[----:B------:R-:W-:Y:S01]  /*f7f0*/  LEA.HI.X R33, R12, c[0x0][0x1fc], R8, 0x1, P0 ;  /* 0x00007f000c217a11 */ /* 0x000fe200000f0c08 */
[----:B------:R-:W-:Y:S01]  /*f800*/  @!P3 IMAD.MOV.U32 R8, RZ, RZ, c[0x0][0x20c] ;  /* 0x00008300ff08b624 */ /* 0x000fe200078e00ff */
[----:B------:R-:W-:Y:S01]  /*f810*/  @!P3 LEA R66, P0, R11, R32, 0x6 ;  /* 0x000000200b42b211 */ /* 0x000fe200078030ff */
[----:B------:R-:W-:Y:S01]  /*f820*/  IMAD.IADD R10, R15, 0x1, R10 ;  /* 0x000000010f0a7824 */ /* 0x000fe200078e020a */
[----:B------:R-:W-:Y:S01]  /*f830*/  LOP3.LUT R13, R13, 0x7ffffc00, RZ, 0xc0, !PT ;  /* 0x7ffffc000d0d7812 */ /* 0x000fe200078ec0ff */
[----:B------:R-:W-:Y:S01]  /*f840*/  IMAD.SHL.U32 R213, R213, 0x2, RZ ;  /* 0x00000002d5d57824 */ /* 0x000fe200078e00ff */
[----:B------:R-:W-:Y:S01]  /*f850*/  @!P3 LEA.HI.X R67, R11, R33, R8, 0x6, P0 ;  /* 0x000000210b43b211 */ /* 0x000fe200000f3408 */
[----:B------:R-:W-:Y:S01]  /*f860*/  IMAD.SHL.U32 R220, R16, 0x2, RZ ;  /* 0x0000000210dc7824 */ /* 0x000fe200078e00ff */
[----:B------:R-:W-:Y:S01]  /*f870*/  IADD3 R8, R2, R99, -R158 ;  /* 0x0000006302087210 */ /* 0x000fe20007ffe89e */
[----:B------:R-:W-:Y:S01]  /*f880*/  IMAD.IADD R2, R0, 0x1, R13 ;  /* 0x0000000100027824 */ /* 0x000fe200078e020d */
[----:B------:R-:W-:Y:S01]  /*f890*/  LOP3.LUT P4, RZ, R10, 0x1, RZ, 0xc0, !PT ;  /* 0x000000010aff7812 */ /* 0x000fe2000788c0ff */
[----:B------:R-:W-:Y:S01]  /*f8a0*/  LDSM.16.M88.4 R20, [R213+0xa080] ;  /* 0x00a08000d514783b */ /* 0x000fe20000000200 */
[C---:B------:R-:W-:Y:S01]  /*f8b0*/  IADD3 R12, R213.reuse, 0xa080, RZ ;  /* 0x0000a080d50c7810 */ /* 0x040fe20007ffe0ff */
[----:B------:R-:W-:Y:S01]  /*f8c0*/  IMAD.SHL.U32 R60, R2, 0x2, RZ ;  /* 0x00000002023c7824 */ /* 0x000fe200078e00ff */
[----:B------:R-:W-:Y:S01]  /*f8d0*/  ISETP.LT.OR P0, PT, R8, 0x1, !P4 ;  /* 0x000000010800780c */ /* 0x000fe20006701670 */
[----:B------:R-:W-:Y:S01]  /*f8e0*/  LDSM.16.M88.4 R28, [R213+0xb080] ;  /* 0x00b08000d51c783b */ /* 0x000fe20000000200 */
[----:B------:R-:W-:Y:S01]  /*f8f0*/  LEA R214, R2, 0x10080, 0x1 ;  /* 0x0001008002d67811 */ /* 0x000fe200078e08ff */
[----:B------:R-:W-:Y:S01]  /*f900*/  IMAD.MOV.U32 R2, RZ, RZ, 0x40 ;  /* 0x00000040ff027424 */ /* 0x000fe200078e00ff */
[----:B------:R-:W-:Y:S01]  /*f910*/  IADD3 R211, R213, 0xa0a0, RZ ;  /* 0x0000a0a0d5d37810 */ /* 0x000fe20007ffe0ff */
[----:B------:R-:W1:Y:S01]  /*f920*/  LDSM.16.M88.4 R60, [R60+0x10080] ;  /* 0x010080003c3c783b */ /* 0x000e620000000200 */
[----:B------:R-:W-:Y:S01]  /*f930*/  @P1 IADD3 R211, R12, -0x20, RZ ;  /* 0xffffffe00cd31810 */ /* 0x000fe20007ffe0ff */
[--C-:B------:R-:W-:Y:S01]  /*f940*/  IMAD R212, R7, 0x2, R214.reuse ;  /* 0x0000000207d47824 */ /* 0x100fe200078e02d6 */
[C---:B------:R-:W-:Y:S01]  /*f950*/  LOP3.LUT P2, RZ, R10.reuse, 0x2, RZ, 0xc0, !PT ;  /* 0x000000020aff7812 */ /* 0x040fe2000784c0ff */
[----:B------:R-:W2:Y:S01]  /*f960*/  LDSM.16.M88.4 R12, [R213+0xa880] ;  /* 0x00a88000d50c783b */ /* 0x000ea20000000200 */
[----:B------:R-:W-:Y:S01]  /*f970*/  LOP3.LUT P1, RZ, R10, 0x4, RZ, 0xc0, !PT ;  /* 0x000000040aff7812 */ /* 0x000fe2000782c0ff */
[C---:B------:R-:W-:Y:S01]  /*f980*/  IMAD R210, R5.reuse, 0x2, R214 ;  /* 0x0000000205d27824 */ /* 0x040fe200078e02d6 */
[----:B------:R-:W-:Y:S01]  /*f990*/  @!P3 ISETP.LT.OR P4, PT, R8, 0x21, !P4 ;  /* 0x000000210800b80c */ /* 0x000fe20006781670 */
[----:B------:R-:W-:Y:S01]  /*f9a0*/  LDSM.16.M88.4 R44, [R212] ;  /* 0x00000000d42c783b */ /* 0x000fe20000000200 */
[----:B------:R-:W-:Y:S01]  /*f9b0*/  IMAD R209, R5, 0x2, R212 ;  /* 0x0000000205d17824 */ /* 0x000fe200078e02d4 */
[----:B------:R-:W-:-:S02]  /*f9c0*/  IADD3 R203, R211, 0x800, RZ ;  /* 0x00000800d3cb7810 */ /* 0x000fc40007ffe0ff */
[----:B------:R-:W3:Y:S01]  /*f9d0*/  LDSM.16.M88.4 R56, [R211] ;  /* 0x00000000d338783b */ /* 0x000ee20000000200 */
[C---:B------:R-:W-:Y:S02]  /*f9e0*/  IADD3 R202, R211.reuse, 0x1000, RZ ;  /* 0x00001000d3ca7810 */ /* 0x040fe40007ffe0ff */
[C---:B------:R-:W-:Y:S01]  /*f9f0*/  IADD3 R200, R211.reuse, 0x1800, RZ ;  /* 0x00001800d3c87810 */ /* 0x040fe20007ffe0ff */
[----:B------:R-:W4:Y:S01]  /*fa00*/  LDSM.16.M88.4 R52, [R211+0x800] ;  /* 0x00080000d334783b */ /* 0x000f220000000200 */
[C---:B------:R-:W-:Y:S02]  /*fa10*/  IADD3 R199, R211.reuse, 0x2000, RZ ;  /* 0x00002000d3c77810 */ /* 0x040fe40007ffe0ff */
[C---:B------:R-:W-:Y:S01]  /*fa20*/  IADD3 R198, R211.reuse, 0x2800, RZ ;  /* 0x00002800d3c67810 */ /* 0x040fe20007ffe0ff */
[----:B------:R-:W3:Y:S01]  /*fa30*/  LDSM.16.M88.4 R48, [R211+0x1000] ;  /* 0x00100000d330783b */ /* 0x000ee20000000200 */
[C---:B------:R-:W-:Y:S02]  /*fa40*/  IADD3 R197, R211.reuse, 0x3000, RZ ;  /* 0x00003000d3c57810 */ /* 0x040fe40007ffe0ff */
[----:B------:R-:W-:Y:S01]  /*fa50*/  IADD3 R196, R211, 0x3800, RZ ;  /* 0x00003800d3c47810 */ /* 0x000fe20007ffe0ff */
[----:B------:R-:W-:Y:S01]  /*fa60*/  @!PT LDS RZ, [RZ] ;  /* 0x00000000fffff984 */ /* 0x000fe20000000800 */
[----:B------:R-:W-:Y:S01]  /*fa70*/  @!PT LDS RZ, [RZ] ;  /* 0x00000000fffff984 */ /* 0x000fe20000000800 */
[----:B------:R-:W-:Y:S01]  /*fa80*/  @!PT LDS RZ, [RZ] ;  /* 0x00000000fffff984 */ /* 0x000fe20000000800 */
[----:B------:R3:W-:Y:S01]  /*fa90*/  LDGSTS.E.BYPASS.LTC128B.128 [R220+0x4080], [R32.64], !P0 ;  /* 0x0408000020dc7fae */ /* 0x0007e2000c101d52 */
[----:B------:R-:W-:-:S02]  /*faa0*/  LOP3.LUT P0, RZ, R17, 0x4, RZ, 0xc0, !PT ;  /* 0x0000000411ff7812 */ /* 0x000fc4000780c0ff */
[----:B------:R-:W-:Y:S02]  /*fab0*/  IADD3 R195, R211, 0x4000, RZ ;  /* 0x00004000d3c37810 */ /* 0x000fe40007ffe0ff */
[----:B------:R-:W-:Y:S02]  /*fac0*/  SEL R2, R2, 0xffffffc0, !P0 ;  /* 0xffffffc002027807 */ /* 0x000fe40004000000 */
[C---:B------:R-:W-:Y:S02]  /*fad0*/  ISETP.LT.OR P0, PT, R8.reuse, 0x1, !P2 ;  /* 0x000000010800780c */ /* 0x040fe40005701670 */
[----:B------:R-:W-:Y:S01]  /*fae0*/  @!P3 ISETP.LT.OR P2, PT, R8, 0x21, !P2 ;  /* 0x000000210800b80c */ /* 0x000fe20005741670 */
[--C-:B------:R-:W-:Y:S01]  /*faf0*/  IMAD.IADD R207, R213, 0x1, R2.reuse ;  /* 0x00000001d5cf7824 */ /* 0x100fe200078e0202 */
[C---:B------:R-:W-:Y:S01]  /*fb00*/  IADD3 R194, R211.reuse, 0x4800, RZ ;  /* 0x00004800d3c27810 */ /* 0x040fe20007ffe0ff */
[C---:B------:R-:W-:Y:S01]  /*fb10*/  IMAD.IADD R201, R211.reuse, 0x1, R2 ;  /* 0x00000001d3c97824 */ /* 0x040fe200078e0202 */
[----:B------:R-:W-:-:S02]  /*fb20*/  IADD3 R193, R211, 0x5000, RZ ;  /* 0x00005000d3c17810 */ /* 0x000fc40007ffe0ff */
[----:B------:R-:W-:Y:S01]  /*fb30*/  IADD3 R192, R211, 0x5800, RZ ;  /* 0x00005800d3c07810 */ /* 0x000fe20007ffe0ff */
[C---:B-1----:R-:W-:Y:S04]  /*fb40*/  HMMA.16816.F32.BF16 R24, R60.reuse, R20, RZ ;  /* 0x000000143c18723c */ /* 0x042fe800000418ff */
[----:B------:R1:W-:Y:S01]  /*fb50*/  LDGSTS.E.BYPASS.LTC128B.128 [R220+0x5880], [R32.64+0x80], !P0 ;  /* 0x0588008020dc7fae */ /* 0x0003e2000c101d52 */
[C---:B------:R-:W-:Y:S02]  /*fb60*/  ISETP.LT.OR P0, PT, R8.reuse, 0x1, !P1 ;  /* 0x000000010800780c */ /* 0x040fe40004f01670 */
[----:B------:R-:W-:Y:S01]  /*fb70*/  @!P3 ISETP.LT.OR P1, PT, R8, 0x21, !P1 ;  /* 0x000000210800b80c */ /* 0x000fe20004f21670 */
[C---:B--2---:R-:W-:Y:S08]  /*fb80*/  HMMA.16816.F32.BF16 R16, R60.reuse, R12, RZ ;  /* 0x0000000c3c10723c */ /* 0x044ff000000418ff */
[----:B------:R-:W-:Y:S02]  /*fb90*/  HMMA.16816.F32.BF16 R20, R60, R22, RZ ;  /* 0x000000163c14723c */ /* 0x000fe400000418ff */
[----:B------:R1:W-:Y:S01]  /*fba0*/  LDGSTS.E.BYPASS.LTC128B.128 [R220+0x7080], [R32.64+0x100], !P0 ;  /* 0x0708010020dc7fae */ /* 0x0003e2000c101d52 */
[----:B------:R-:W-:-:S04]  /*fbb0*/  LOP3.LUT P0, RZ, R10, 0x8, RZ, 0xc0, !PT ;  /* 0x000000080aff7812 */ /* 0x000fc8000780c0ff */
[C---:B------:R-:W-:Y:S01]  /*fbc0*/  ISETP.LT.OR P6, PT, R8.reuse, 0x1, !P0 ;  /* 0x000000010800780c */ /* 0x040fe200047c1670 */
[----:B------:R-:W-:Y:S01]  /*fbd0*/  HMMA.16816.F32.BF16 R12, R60, R14, RZ ;  /* 0x0000000e3c0c723c */ /* 0x000fe200000418ff */
[----:B------:R-:W-:-:S07]  /*fbe0*/  @!P3 ISETP.LT.OR P0, PT, R8, 0x21, !P0 ;  /* 0x000000210800b80c */ /* 0x000fce0004701670 */
[----:B---3--:R-:W-:Y:S04]  /*fbf0*/  HMMA.16816.F32.BF16 R24, R44, R56, R24 ;  /* 0x000000382c18723c */ /* 0x008fe80000041818 */
[----:B------:R1:W-:Y:S01]  /*fc00*/  LDGSTS.E.BYPASS.LTC128B.128 [R220+0x8880], [R32.64+0x180], !P6 ;  /* 0x0888018020dc7fae */ /* 0x0003e2000f101d52 */
[----:B------:R-:W-:-:S03]  /*fc10*/  ISETP.NE.AND P6, PT, R9, RZ, PT ;  /* 0x000000ff0900720c */ /* 0x000fc60003fc5270 */
[----:B------:R-:W-:Y:S01]  /*fc20*/  HMMA.16816.F32.BF16 R8, R60, R28, RZ ;  /* 0x0000001c3c08723c */ /* 0x000fe200000418ff */
[----:B------:R2:W-:Y:S01]  /*fc30*/  @!P3 LDGSTS.E.BYPASS.LTC128B.128 [R220+0x5080], [R66.64], !P4 ;  /* 0x0508000042dcbfae */ /* 0x0005e2000e101d52 */
[----:B------:R-:W-:-:S03]  /*fc40*/  ISETP.GE.AND P4, PT, R99, 0x31, PT ;  /* 0x000000316300780c */ /* 0x000fc60003f86270 */
[----:B------:R2:W-:Y:S03]  /*fc50*/  @!P3 LDGSTS.E.BYPASS.LTC128B.128 [R220+0x6880], [R66.64+0x80], !P2 ;  /* 0x0688008042dcbfae */ /* 0x0005e6000d101d52 */
[----:B------:R-:W-:Y:S01]  /*fc60*/  HMMA.16816.F32.BF16 R60, R60, R30, RZ ;  /* 0x0000001e3c3c723c */ /* 0x000fe200000418ff */
[----:B------:R2:W-:Y:S04]  /*fc70*/  @!P3 LDGSTS.E.BYPASS.LTC128B.128 [R220+0x8080], [R66.64+0x100], !P1 ;  /* 0x0808010042dcbfae */ /* 0x0005e8000c901d52 */
[----:B------:R2:W-:Y:S03]  /*fc80*/  @!P3 LDGSTS.E.BYPASS.LTC128B.128 [R220+0x9880], [R66.64+0x180], !P0 ;  /* 0x0988018042dcbfae */ /* 0x0005e6000c101d52 */
[C---:B------:R-:W-:Y:S01]  /*fc90*/  HMMA.16816.F32.BF16 R20, R44.reuse, R58, R20 ;  /* 0x0000003a2c14723c */ /* 0x040fe20000041814 */
[----:B------:R-:W-:Y:S04]  /*fca0*/  LDSM.16.M88.4 R40, [R210] ;  /* 0x00000000d228783b */ /* 0x000fe80000000200 */
[----:B------:R-:W3:Y:S03]  /*fcb0*/  LDSM.16.M88.4 R36, [R207+0xa080] ;  /* 0x00a08000cf24783b */ /* 0x000ee60000000200 */
[C---:B----4-:R-:W-:Y:S01]  /*fcc0*/  HMMA.16816.F32.BF16 R16, R44.reuse, R52, R16 ;  /* 0x000000342c10723c */ /* 0x050fe20000041810 */
[----:B-1----:R-:W1:Y:S04]  /*fcd0*/  LDSM.16.M88.4 R32, [R207+0xa880] ;  /* 0x00a88000cf20783b */ /* 0x002e680000000200 */
[----:B------:R-:W4:Y:S03]  /*fce0*/  LDSM.16.M88.4 R28, [R207+0xb080] ;  /* 0x00b08000cf1c783b */ /* 0x000f260000000200 */
[C---:B------:R-:W-:Y:S01]  /*fcf0*/  HMMA.16816.F32.BF16 R12, R44.reuse, R54, R12 ;  /* 0x000000362c0c723c */ /* 0x040fe2000004180c */
[----:B------:R-:W-:Y:S04]  /*fd00*/  LDSM.16.M88.4 R56, [R209] ;  /* 0x00000000d138783b */ /* 0x000fe80000000200 */
[----:B------:R-:W1:Y:S03]  /*fd10*/  LDSM.16.M88.4 R52, [R201] ;  /* 0x00000000c934783b */ /* 0x000e660000000200 */
[C---:B------:R-:W-:Y:S01]  /*fd20*/  HMMA.16816.F32.BF16 R8, R44.reuse, R48, R8 ;  /* 0x000000302c08723c */ /* 0x040fe20000041808 */
[----:B------:R-:W0:Y:S07]  /*fd30*/  LDGDEPBAR ;  /* 0x00000000000079af */ /* 0x000e2e0000000000 */
[----:B------:R-:W-:Y:S01]  /*fd40*/  HMMA.16816.F32.BF16 R60, R44, R50, R60 ;  /* 0x000000322c3c723c */ /* 0x000fe2000004183c */
[----:B------:R-:W2:Y:S04]  /*fd50*/  LDSM.16.M88.4 R48, [R201+0x800] ;  /* 0x00080000c930783b */ /* 0x000ea80000000200 */
[----:B------:R-:W2:Y:S03]  /*fd60*/  LDSM.16.M88.4 R44, [R201+0x1000] ;  /* 0x00100000c92c783b */ /* 0x000ea60000000200 */
[C---:B---3--:R-:W-:Y:S08]  /*fd70*/  HMMA.16816.F32.BF16 R24, R40.reuse, R36, R24 ;  /* 0x000000242818723c */ /* 0x048ff00000041818 */
[C---:B------:R-:W-:Y:S01]  /*fd80*/  HMMA.16816.F32.BF16 R20, R40.reuse, R38, R20 ;  /* 0x000000262814723c */ /* 0x040fe20000041814 */
[----:B------:R-:W-:Y:S07]  /*fd90*/  LDSM.16.M88.4 R36, [R213+0xb880] ;  /* 0x00b88000d524783b */ /* 0x000fee0000000200 */
[C---:B-1----:R-:W-:Y:S08]  /*fda0*/  HMMA.16816.F32.BF16 R16, R40.reuse, R32, R16 ;  /* 0x000000202810723c */ /* 0x042ff00000041810 */
[C---:B------:R-:W-:Y:S01]  /*fdb0*/  HMMA.16816.F32.BF16 R12, R40.reuse, R34, R12 ;  /* 0x00000022280c723c */ /* 0x040fe2000004180c */
[----:B------:R-:W-:Y:S07]  /*fdc0*/  LDSM.16.M88.4 R32, [R213+0xc080] ;  /* 0x00c08000d520783b */ /* 0x000fee0000000200 */
[C---:B----4-:R-:W-:Y:S08]  /*fdd0*/  HMMA.16816.F32.BF16 R8, R40.reuse, R28, R8 ;  /* 0x0000001c2808723c */ /* 0x050ff00000041808 */
[----:B------:R-:W-:Y:S01]  /*fde0*/  HMMA.16816.F32.BF16 R60, R40, R30, R60 ;  /* 0x0000001e283c723c */ /* 0x000fe2000004183c */
[----:B------:R-:W1:Y:S04]  /*fdf0*/  LDSM.16.M88.4 R40, [R214+0x4000] ;  /* 0x00400000d628783b */ /* 0x000e680000000200 */
[----:B------:R-:W3:Y:S03]  /*fe00*/  LDSM.16.M88.4 R28, [R213+0xc880] ;  /* 0x00c88000d51c783b */ /* 0x000ee60000000200 */
[C---:B------:R-:W-:Y:S08]  /*fe10*/  HMMA.16816.F32.BF16 R24, R56.reuse, R52, R24 ;  /* 0x000000343818723c */ /* 0x040ff00000041818 */
[C---:B------:R-:W-:Y:S01]  /*fe20*/  HMMA.16816.F32.BF16 R20, R56.reuse, R54, R20 ;  /* 0x000000363814723c */ /* 0x040fe20000041814 */
[----:B------:R-:W-:Y:S07]  /*fe30*/  LDSM.16.M88.4 R52, [R211+0x1800] ;  /* 0x00180000d334783b */ /* 0x000fee0000000200 */
[C---:B--2---:R-:W-:Y:S08]  /*fe40*/  HMMA.16816.F32.BF16 R16, R56.reuse, R48, R16 ;  /* 0x000000303810723c */ /* 0x044ff00000041810 */
[C---:B------:R-:W-:Y:S01]  /*fe50*/  HMMA.16816.F32.BF16 R12, R56.reuse, R50, R12 ;  /* 0x00000032380c723c */ /* 0x040fe2000004180c */
[----:B------:R-:W-:Y:S07]  /*fe60*/  LDSM.16.M88.4 R48, [R211+0x2000] ;  /* 0x00200000d330783b */ /* 0x000fee0000000200 */
[C---:B------:R-:W-:Y:S08]  /*fe70*/  HMMA.16816.F32.BF16 R8, R56.reuse, R44, R8 ;  /* 0x0000002c3808723c */ /* 0x040ff00000041808 */
[----:B------:R-:W-:Y:S01]  /*fe80*/  HMMA.16816.F32.BF16 R60, R56, R46, R60 ;  /* 0x0000002e383c723c */ /* 0x000fe2000004183c */
[----:B------:R-:W2:Y:S04]  /*fe90*/  LDSM.16.M88.4 R56, [R212+0x4000] ;  /* 0x00400000d438783b */ /* 0x000ea80000000200 */
[----:B------:R-:W4:Y:S03]  /*fea0*/  LDSM.16.M88.4 R44, [R211+0x2800] ;  /* 0x00280000d32c783b */ /* 0x000f260000000200 */
[C---:B-1----:R-:W-:Y:S08]  /*feb0*/  HMMA.16816.F32.BF16 R24, R40.reuse, R36, R24 ;  /* 0x000000242818723c */ /* 0x042ff00000041818 */
[C---:B------:R-:W-:Y:S01]  /*fec0*/  HMMA.16816.F32.BF16 R20, R40.reuse, R38, R20 ;  /* 0x000000262814723c */ /* 0x040fe20000041814 */
[----:B------:R-:W-:Y:S07]  /*fed0*/  LDSM.16.M88.4 R36, [R207+0xb880] ;  /* 0x00b88000cf24783b */ /* 0x000fee0000000200 */
[C---:B------:R-:W-:Y:S08]  /*fee0*/  HMMA.16816.F32.BF16 R16, R40.reuse, R32, R16 ;  /* 0x000000202810723c */ /* 0x040ff00000041810 */
[C---:B------:R-:W-:Y:S01]  /*fef0*/  HMMA.16816.F32.BF16 R12, R40.reuse, R34, R12 ;  /* 0x00000022280c723c */ /* 0x040fe2000004180c */
[----:B------:R-:W-:Y:S07]  /*ff00*/  LDSM.16.M88.4 R32, [R207+0xc080] ;  /* 0x00c08000cf20783b */ /* 0x000fee0000000200 */
[C---:B---3--:R-:W-:Y:S08]  /*ff10*/  HMMA.16816.F32.BF16 R8, R40.reuse, R28, R8 ;  /* 0x0000001c2808723c */ /* 0x048ff00000041808 */
[----:B------:R-:W-:Y:S01]  /*ff20*/  HMMA.16816.F32.BF16 R60, R40, R30, R60 ;  /* 0x0000001e283c723c */ /* 0x000fe2000004183c */
[----:B------:R-:W1:Y:S04]  /*ff30*/  LDSM.16.M88.4 R40, [R210+0x4000] ;  /* 0x00400000d228783b */ /* 0x000e680000000200 */
[----:B------:R-:W3:Y:S03]  /*ff40*/  LDSM.16.M88.4 R28, [R207+0xc880] ;  /* 0x00c88000cf1c783b */ /* 0x000ee60000000200 */
[C---:B--2---:R-:W-:Y:S08]  /*ff50*/  HMMA.16816.F32.BF16 R24, R56.reuse, R52, R24 ;  /* 0x000000343818723c */ /* 0x044ff00000041818 */
[C---:B------:R-:W-:Y:S01]  /*ff60*/  HMMA.16816.F32.BF16 R20, R56.reuse, R54, R20 ;  /* 0x000000363814723c */ /* 0x040fe20000041814 */
[----:B------:R-:W-:Y:S07]  /*ff70*/  LDSM.16.M88.4 R52, [R201+0x1800] ;  /* 0x00180000c934783b */ /* 0x000fee0000000200 */
[C---:B------:R-:W-:Y:S08]  /*ff80*/  HMMA.16816.F32.BF16 R16, R56.reuse, R48, R16 ;  /* 0x000000303810723c */ /* 0x040ff00000041810 */
[C---:B------:R-:W-:Y:S01]  /*ff90*/  HMMA.16816.F32.BF16 R12, R56.reuse, R50, R12 ;  /* 0x00000032380c723c */ /* 0x040fe2000004180c */
[----:B------:R-:W-:Y:S07]  /*ffa0*/  LDSM.16.M88.4 R48, [R201+0x2000] ;  /* 0x00200000c930783b */ /* 0x000fee0000000200 */
[C---:B----4-:R-:W-:Y:S08]  /*ffb0*/  HMMA.16816.F32.BF16 R8, R56.reuse, R44, R8 ;  /* 0x0000002c3808723c */ /* 0x050ff00000041808 */
        /* <DEDUP_REMOVED lines=82> */
[----:B------:R-:W4:Y:S01]  /*104e0*/  LDSM.16.M88.4 R44, [R201+0x5800] ;  /* 0x00580000c92c783b */ /* 0x000f220000000200 */
[----:B------:R-:W-:-:S04]  /*104f0*/  DEPBAR.LE SB0, 0x0 ;  /* 0x000080000000791a */ /* 0x000fc80000000000 */
[C---:B-1----:R-:W-:Y:S08]  /*10500*/  HMMA.16816.F32.BF16 R24, R40.reuse, R36, R24 ;  /* 0x000000242818723c */ /* 0x042ff00000041818 */
[C---:B------:R-:W-:Y:S08]  /*10510*/  HMMA.16816.F32.BF16 R20, R40.reuse, R38, R20 ;  /* 0x000000262814723c */ /* 0x040ff00000041814 */
[C---:B------:R-:W-:Y:S08]  /*10520*/  HMMA.16816.F32.BF16 R16, R40.reuse, R32, R16 ;  /* 0x000000202810723c */ /* 0x040ff00000041810 */
[C---:B------:R-:W-:Y:S08]  /*10530*/  HMMA.16816.F32.BF16 R12, R40.reuse, R34, R12 ;  /* 0x00000022280c723c */ /* 0x040ff0000004180c */
[C---:B---3--:R-:W-:Y:S08]  /*10540*/  HMMA.16816.F32.BF16 R8, R40.reuse, R28, R8 ;  /* 0x0000001c2808723c */ /* 0x048ff00000041808 */
[----:B------:R-:W-:Y:S08]  /*10550*/  HMMA.16816.F32.BF16 R60, R40, R30, R60 ;  /* 0x0000001e283c723c */ /* 0x000ff0000004183c */
[C---:B--2---:R-:W-:Y:S08]  /*10560*/  HMMA.16816.F32.BF16 R24, R56.reuse, R52, R24 ;  /* 0x000000343818723c */ /* 0x044ff00000041818 */
[C---:B------:R-:W-:Y:S08]  /*10570*/  HMMA.16816.F32.BF16 R20, R56.reuse, R54, R20 ;  /* 0x000000363814723c */ /* 0x040ff00000041814 */
[C---:B------:R-:W-:Y:S08]  /*10580*/  HMMA.16816.F32.BF16 R16, R56.reuse, R48, R16 ;  /* 0x000000303810723c */ /* 0x040ff00000041810 */
[C---:B------:R-:W-:Y:S08]  /*10590*/  HMMA.16816.F32.BF16 R12, R56.reuse, R50, R12 ;  /* 0x00000032380c723c */ /* 0x040ff0000004180c */
[C---:B----4-:R-:W-:Y:S08]  /*105a0*/  HMMA.16816.F32.BF16 R8, R56.reuse, R44, R8 ;  /* 0x0000002c3808723c */ /* 0x050ff00000041808 */
[----:B------:R-:W-:Y:S01]  /*105b0*/  HMMA.16816.F32.BF16 R60, R56, R46, R60 ;  /* 0x0000002e383c723c */ /* 0x000fe2000004183c */
[----:B------:R-:W-:Y:S06]  /*105c0*/  BAR.SYNC.DEFER_BLOCKING 0x0 ;  /* 0x0000000000007b1d */ /* 0x000fec0000010000 */
[----:B------:R-:W-:Y:S05]  /*105d0*/  @!P4 BRA `(.L_x_845) ;  /* 0x000002100000c947 */ /* 0x000fea0003800000 */
[----:B------:R-:W-:Y:S02]  /*105e0*/  IADD3 R2, -R158, 0x30, RZ ;  /* 0x000000309e027810 */ /* 0x000fe40007ffe1ff */
[----:B------:R-:W-:-:S02]  /*105f0*/  IADD3 R28, R156, -0x2, RZ ;  /* 0xfffffffe9c1c7810 */ /* 0x000fc40007ffe0ff */
[----:B------:R-:W-:Y:S02]  /*10600*/  ISETP.GE.AND P0, PT, R2, 0x21, PT ;  /* 0x000000210200780c */ /* 0x000fe40003f06270 */
[----:B------:R-:W-:Y:S01]  /*10610*/  SHF.R.S32.HI R29, RZ, 0x1f, R28 ;  /* 0x0000001fff1d7819 */ /* 0x000fe2000001141c */
[-C--:B------:R-:W-:Y:S01]  /*10620*/  IMAD R3, R3, R28.reuse, RZ ;  /* 0x0000001c03037224 */ /* 0x080fe200078e02ff */
[----:B------:R-:W-:Y:S01]  /*10630*/  P2R R30, PR, RZ, 0x8 ;  /* 0x00000008ff1e7803 */ /* 0x000fe20000000000 */
[----:B------:R-:W-:Y:S01]  /*10640*/  IMAD.WIDE.U32 R32, R64, R28, RZ ;  /* 0x0000001c40207225 */ /* 0x000fe200078e00ff */
[----:B------:R-:W-:-:S03]  /*10650*/  LOP3.LUT P3, RZ, R217, 0x2, RZ, 0xc0, !PT ;  /* 0x00000002d9ff7812 */ /* 0x000fc6000786c0ff */
[----:B------:R-:W-:-:S04]  /*10660*/  IMAD R3, R29, R64, R3 ;  /* 0x000000401d037224 */ /* 0x000fc800078e0203 */
[----:B------:R-:W-:Y:S01]  /*10670*/  IMAD.IADD R3, R33, 0x1, R3 ;  /* 0x0000000121037824 */ /* 0x000fe200078e0203 */
[----:B------:R-:W-:-:S04]  /*10680*/  @P0 IADD3 R29, P2, P1, R222, UR5, R32 ;  /* 0x00000005de1d0c10 */ /* 0x000fc8000f95e020 */
[----:B------:R-:W-:Y:S02]  /*10690*/  @P0 IADD3.X R28, R227, UR8, R3, P2, P1 ;  /* 0x00000008e31c0c10 */ /* 0x000fe400097e2403 */
[----:B------:R-:W-:-:S13]  /*106a0*/  ISETP.GE.AND P1, PT, R2, 0x1, PT ;  /* 0x000000010200780c */ /* 0x000fda0003f26270 */
[----:B------:R-:W-:-:S05]  /*106b0*/  @P1 IADD3 R32, P2, R222, R32, RZ ;  /* 0x00000020de201210 */ /* 0x000fca0007f5e0ff */
[----:B------:R-:W-:Y:S01]  /*106c0*/  @P1 IMAD.X R3, R3, 0x1, R227, P2 ;  /* 0x0000000103031824 */ /* 0x000fe200010e06e3 */
[----:B------:R-:W-:-:S04]  /*106d0*/  @P1 LEA R2, P2, R32, c[0x0][0x1c8], 0x1 ;  /* 0x0000720020021a11 */ /* 0x000fc800078408ff */
[----:B------:R-:W-:Y:S02]  /*106e0*/  @P1 LEA.HI.X R3, R32, c[0x0][0x1cc], R3, 0x1, P2 ;  /* 0x0000730020031a11 */ /* 0x000fe400010f0c03 */
[----:B------:R-:W-:-:S03]  /*106f0*/  @P0 LEA R32, P2, R29, c[0x0][0x1c8], 0x1 ;  /* 0x000072001d200a11 */ /* 0x000fc600078408ff */
[----:B------:R-:W-:Y:S01]  /*10700*/  @!PT LDS RZ, [RZ] ;  /* 0x00000000fffff984 */ /* 0x000fe20000000800 */
[----:B------:R-:W-:Y:S01]  /*10710*/  @!PT LDS RZ, [RZ] ;  /* 0x00000000fffff984 */ /* 0x000fe20000000800 */
[----:B------:R-:W-:Y:S01]  /*10720*/  @!PT LDS RZ, [RZ] ;  /* 0x00000000fffff984 */ /* 0x000fe20000000800 */
[----:B------:R1:W-:Y:S01]  /*10730*/  @P1 LDGSTS.E.BYPASS.LTC128B.128 [R220+0xa080], [R2.64], !P3 ;  /* 0x0a08000002dc1fae */ /* 0x0003e2000d901d52 */
[----:B------:R-:W-:Y:S02]  /*10740*/  @P0 LEA.HI.X R33, R29, c[0x0][0x1cc], R28, 0x1, P2 ;  /* 0x000073001d210a11 */ /* 0x000fe400010f0c1c */
[----:B------:R-:W-:Y:S02]  /*10750*/  LOP3.LUT P2, RZ, R217, 0x1, RZ, 0xc0, !PT ;  /* 0x00000001d9ff7812 */ /* 0x000fe4000784c0ff */
[----:B------:R-:W-:-:S11]  /*10760*/  ISETP.NE.AND P3, PT, R30, RZ, PT ;  /* 0x000000ff1e00720c */ /* 0x000fd60003f65270 */
[----:B------:R1:W-:Y:S04]  /*10770*/  @P1 LDGSTS.E.BYPASS.LTC128B.128 [R220+0xb880], [R2.64+0x80], !P2 ;  /* 0x0b88008002dc1fae */ /* 0x0003e8000d101d52 */
[----:B------:R1:W-:Y:S04]  /*10780*/  @P1 LDGSTS.E.BYPASS.LTC128B.128 [R220+0xd080], [R2.64+0x100], !P6 ;  /* 0x0d08010002dc1fae */ /* 0x0003e8000f101d52 */
[----:B------:R1:W-:Y:S01]  /*10790*/  @P1 LDGSTS.E.BYPASS.LTC128B.128 [R220+0xe880], [R2.64+0x180], !P5 ;  /* 0x0e88018002dc1fae */ /* 0x0003e2000e901d52 */
[----:B------:R-:W-:-:S13]  /*107a0*/  LOP3.LUT P1, RZ, R217, 0x2, RZ, 0xc0, !PT ;  /* 0x00000002d9ff7812 */ /* 0x000fda000782c0ff */
[----:B------:R1:W-:Y:S04]  /*107b0*/  @P0 LDGSTS.E.BYPASS.LTC128B.128 [R220+0xb080], [R32.64], !P1 ;  /* 0x0b08000020dc0fae */ /* 0x0003e8000c901d52 */
[----:B------:R1:W-:Y:S04]  /*107c0*/  @P0 LDGSTS.E.BYPASS.LTC128B.128 [R220+0xc880], [R32.64+0x80], !P2 ;  /* 0x0c88008020dc0fae */ /* 0x0003e8000d101d52 */
[----:B------:R1:W-:Y:S04]  /*107d0*/  @P0 LDGSTS.E.BYPASS.LTC128B.128 [R220+0xe080], [R32.64+0x100], !P6 ;  /* 0x0e08010020dc0fae */ /* 0x0003e8000f101d52 */
[----:B------:R1:W-:Y:S02]  /*107e0*/  @P0 LDGSTS.E.BYPASS.LTC128B.128 [R220+0xf880], [R32.64+0x180], !P5 ;  /* 0x0f88018020dc0fae */ /* 0x0003e4000e901d52 */
.L_x_845:
[----:B-1----:R-:W-:Y:S01]  /*107f0*/  LOP3.LUT R3, R6, 0xffffffe0, RZ, 0xc0, !PT ;  /* 0xffffffe006037812 */ /* 0x002fe200078ec0ff */
[----:B------:R-:W-:Y:S01]  /*10800*/  IMAD.SHL.U32 R208, R0, 0x2, RZ ;  /* 0x0000000200d07824 */ /* 0x000fe200078e00ff */
[----:B------:R-:W0:Y:S03]  /*10810*/  LDGDEPBAR ;  /* 0x00000000000079af */ /* 0x000e260000000000 */
[----:B------:R-:W-:Y:S01]  /*10820*/  IMAD.IADD R3, R98, 0x1, -R3 ;  /* 0x0000000162037824 */ /* 0x000fe200078e0a03 */
[----:B------:R-:W-:Y:S01]  /*10830*/  LDSM.16.MT88.4 R92, [R208+0x7080] ;  /* 0x00708000d05c783b */ /* 0x000fe20000004200 */
[----:B------:R-:W-:-:S02]  /*10840*/  IMAD R206, R7, 0x2, R208 ;  /* 0x0000000207ce7824 */ /* 0x000fc400078e02d0 */
[C---:B------:R-:W-:Y:S01]  /*10850*/  IMAD R205, R5.reuse, 0x2, R208 ;  /* 0x0000000205cd7824 */ /* 0x040fe200078e02d0 */
[----:B------:R-:W-:Y:S01]  /*10860*/  SHF.R.S32.HI R2, RZ, 0x1f, R3 ;  /* 0x0000001fff027819 */ /* 0x000fe20000011403 */
[----:B------:R-:W-:Y:S01]  /*10870*/  IMAD R204, R5, 0x2, R206 ;  /* 0x0000000205cc7824 */ /* 0x000fe200078e02ce */
[----:B------:R-:W-:Y:S02]  /*10880*/  LDSM.16.MT88.4 R68, [R206+0x5880] ;  /* 0x00588000ce44783b */ /* 0x000fe40000004200 */
[----:B------:R-:W-:Y:S02]  /*10890*/  LEA.HI R2, R2, R3, RZ, 0x2 ;  /* 0x0000000302027211 */ /* 0x000fe400078f10ff */
[----:B------:R-:W-:Y:S02]  /*108a0*/  LDSM.16.MT88.4 R44, [R205+0x4080] ;  /* 0x00408000cd2c783b */ /* 0x000fe40000004200 */
[----:B------:R-:W-:Y:S02]  /*108b0*/  LOP3.LUT R2, R2, 0x7ffffffc, RZ, 0xc0, !PT ;  /* 0x7ffffffc02027812 */ /* 0x000fe400078ec0ff */
[----:B------:R-:W-:Y:S03]  /*108c0*/  LDSM.16.MT88.4 R52, [R204+0x4080] ;  /* 0x00408000cc34783b */ /* 0x000fe60000004200 */
[----:B------:R-:W-:Y:S01]  /*108d0*/  IMAD.IADD R3, R3, 0x1, -R2 ;  /* 0x0000000103037824 */ /* 0x000fe200078e0a02 */
[----:B------:R-:W-:Y:S03]  /*108e0*/  LDSM.16.MT88.4 R76, [R205+0x5880] ;  /* 0x00588000cd4c783b */ /* 0x000fe60000004200 */
[----:B------:R-:W-:Y:S01]  /*108f0*/  IMAD R4, R3, -0x2, R4 ;  /* 0xfffffffe03047824 */ /* 0x000fe200078e0204 */
[----:B------:R-:W-:Y:S04]  /*10900*/  LDSM.16.MT88.4 R84, [R204+0x5880] ;  /* 0x00588000cc54783b */ /* 0x000fe80000004200 */
[----:B------:R-:W-:Y:S01]  /*10910*/  ISETP.GT.AND P0, PT, R4, RZ, PT ;  /* 0x000000ff0400720c */ /* 0x000fe20003f04270 */
[----:B-----5:R-:W-:Y:S03]  /*10920*/  LDSM.16.MT88.4 R100, [R206+0x7080] ;  /* 0x00708000ce64783b */ /* 0x020fe60000004200 */
[----:B------:R-:W-:Y:S01]  /*10930*/  FSEL R26, R26, -INF , P0 ;  /* 0xff8000001a1a7808 */ /* 0x000fe20000000000 */
[----:B------:R-:W-:Y:S01]  /*10940*/  LDSM.16.MT88.4 R108, [R205+0x7080] ;  /* 0x00708000cd6c783b */ /* 0x000fe20000004200 */
[----:B------:R-:W-:-:S02]  /*10950*/  FSEL R24, R24, -INF , P0 ;  /* 0xff80000018187808 */ /* 0x000fc40000000000 */
[C---:B------:R-:W-:Y:S01]  /*10960*/  ISETP.GT.AND P0, PT, R4.reuse, 0x1, PT ;  /* 0x000000010400780c */ /* 0x040fe20003f04270 */
[----:B------:R-:W-:Y:S03]  /*10970*/  LDSM.16.MT88.4 R116, [R204+0x7080] ;  /* 0x00708000cc74783b */ /* 0x000fe60000004200 */
[----:B------:R-:W-:Y:S01]  /*10980*/  FSEL R29, R27, -INF , P0 ;  /* 0xff8000001b1d7808 */ /* 0x000fe20000000000 */
[----:B------:R-:W-:Y:S01]  /*10990*/  LDSM.16.MT88.4 R124, [R208+0x8880] ;  /* 0x00888000d07c783b */ /* 0x000fe20000004200 */
[----:B------:R-:W-:Y:S02]  /*109a0*/  FSEL R31, R25, -INF , P0 ;  /* 0xff800000191f7808 */ /* 0x000fe40000000000 */
[----:B------:R-:W-:Y:S01]  /*109b0*/  ISETP.GT.AND P0, PT, R4, 0x8, PT ;  /* 0x000000080400780c */ /* 0x000fe20003f04270 */
[----:B------:R-:W-:Y:S01]  /*109c0*/  LDSM.16.MT88.4 R148, [R206+0x8880] ;  /* 0x00888000ce94783b */ /* 0x000fe20000004200 */
[----:B------:R-:W-:-:S02]  /*109d0*/  FMNMX.FTZ R2, R24, R31, !PT ;  /* 0x0000001f18027209 */ /* 0x000fc40007810000 */
[----:B------:R-:W-:Y:S01]  /*109e0*/  FSEL R35, R22, -INF , P0 ;  /* 0xff80000016237808 */ /* 0x000fe20000000000 */
[----:B------:R-:W-:Y:S01]  /*109f0*/  LDSM.16.MT88.4 R136, [R205+0x8880] ;  /* 0x00888000cd88783b */ /* 0x000fe20000004200 */
[----:B------:R-:W-:Y:S02]  /*10a00*/  FSEL R39, R20, -INF , P0 ;  /* 0xff80000014277808 */ /* 0x000fe40000000000 */
[----:B------:R-:W-:Y:S01]  /*10a10*/  ISETP.GT.AND P0, PT, R4, 0x9, PT ;  /* 0x000000090400780c */ /* 0x000fe20003f04270 */
[----:B------:R-:W-:Y:S01]  /*10a20*/  LDSM.16.MT88.4 R164, [R206+0x6080] ;  /* 0x00608000cea4783b */ /* 0x000fe20000004200 */
[----:B------:R-:W-:Y:S02]  /*10a30*/  FMNMX.FTZ R2, R39, R2, !PT ;  /* 0x0000000227027209 */ /* 0x000fe40007810000 */
[----:B------:R-:W-:Y:S01]  /*10a40*/  FSEL R33, R23, -INF , P0 ;  /* 0xff80000017217808 */ /* 0x000fe20000000000 */
[----:B------:R-:W-:Y:S01]  /*10a50*/  LDSM.16.MT88.4 R160, [R204+0x6080] ;  /* 0x00608000cca0783b */ /* 0x000fe20000004200 */
[----:B------:R-:W-:-:S02]  /*10a60*/  FSEL R37, R21, -INF , P0 ;  /* 0xff80000015257808 */ /* 0x000fc40000000000 */
[----:B------:R-:W-:Y:S02]  /*10a70*/  ISETP.GT.AND P0, PT, R4, 0x10, PT ;  /* 0x000000100400780c */ /* 0x000fe40003f04270 */
[----:B------:R-:W-:Y:S02]  /*10a80*/  FMNMX.FTZ R2, R37, R2, !PT ;  /* 0x0000000225027209 */ /* 0x000fe40007810000 */
[----:B------:R-:W-:Y:S02]  /*10a90*/  FSEL R21, R18, -INF , P0 ;  /* 0xff80000012157808 */ /* 0x000fe40000000000 */
[----:B------:R-:W-:Y:S02]  /*10aa0*/  FSEL R27, R16, -INF , P0 ;  /* 0xff800000101b7808 */ /* 0x000fe40000000000 */
[----:B------:R-:W-:Y:S02]  /*10ab0*/  ISETP.GT.AND P0, PT, R4, 0x11, PT ;  /* 0x000000110400780c */ /* 0x000fe40003f04270 */
[----:B------:R-:W-:-:S02]  /*10ac0*/  FMNMX.FTZ R2, R27, R2, !PT ;  /* 0x000000021b027209 */ /* 0x000fc40007810000 */
[----:B------:R-:W-:Y:S02]  /*10ad0*/  FSEL R19, R19, -INF , P0 ;  /* 0xff80000013137808 */ /* 0x000fe40000000000 */
[----:B------:R-:W-:Y:S02]  /*10ae0*/  FSEL R25, R17, -INF , P0 ;  /* 0xff80000011197808 */ /* 0x000fe40000000000 */
[----:B------:R-:W-:Y:S02]  /*10af0*/  ISETP.GT.AND P0, PT, R4, 0x18, PT ;  /* 0x000000180400780c */ /* 0x000fe40003f04270 */
[----:B------:R-:W-:Y:S02]  /*10b00*/  FMNMX.FTZ R2, R25, R2, !PT ;  /* 0x0000000219027209 */ /* 0x000fe40007810000 */
[----:B------:R-:W-:Y:S02]  /*10b10*/  FSEL R17, R14, -INF , P0 ;  /* 0xff8000000e117808 */ /* 0x000fe40000000000 */
[----:B------:R-:W-:-:S02]  /*10b20*/  FSEL R23, R12, -INF , P0 ;  /* 0xff8000000c177808 */ /* 0x000fc40000000000 */
[----:B------:R-:W-:Y:S02]  /*10b30*/  ISETP.GT.AND P0, PT, R4, 0x19, PT ;  /* 0x000000190400780c */ /* 0x000fe40003f04270 */
[----:B------:R-:W-:Y:S02]  /*10b40*/  FMNMX.FTZ R6, R26, R29, !PT ;  /* 0x0000001d1a067209 */ /* 0x000fe40007810000 */
[----:B------:R-:W-:Y:S02]  /*10b50*/  FSEL R15, R15, -INF , P0 ;  /* 0xff8000000f0f7808 */ /* 0x000fe40000000000 */
[----:B------:R-:W-:Y:S02]  /*10b60*/  FSEL R13, R13, -INF , P0 ;  /* 0xff8000000d0d7808 */ /* 0x000fe40000000000 */
[----:B------:R-:W-:Y:S02]  /*10b70*/  ISETP.GT.AND P0, PT, R4, 0x20, PT ;  /* 0x000000200400780c */ /* 0x000fe40003f04270 */
        /* <DEDUP_REMOVED lines=13> */
[----:B------:R-:W-:Y:S02]  /*10c50*/  FMNMX.FTZ R2, R181, R2, !PT ;  /* 0x00000002b5027209 */ /* 0x000fe40007810000 */
[----:B------:R-:W-:Y:S02]  /*10c60*/  FMNMX.FTZ R6, R19, R6, !PT ;  /* 0x0000000613067209 */ /* 0x000fe40007810000 */
[----:B------:R-:W-:Y:S02]  /*10c70*/  FSEL R171, R62, -INF , P0 ;  /* 0xff8000003eab7808 */ /* 0x000fe40000000000 */
[----:B------:R-:W-:Y:S02]  /*10c80*/  ISETP.GT.AND P0, PT, R4, 0x29, PT ;  /* 0x000000290400780c */ /* 0x000fe40003f04270 */
[----:B------:R-:W-:Y:S02]  /*10c90*/  FMNMX.FTZ R4, R179, R2, !PT ;  /* 0x00000002b3047209 */ /* 0x000fe40007810000 */
[----:B------:R-:W-:-:S02]  /*10ca0*/  FMNMX.FTZ R2, R17, R6, !PT ;  /* 0x0000000611027209 */ /* 0x000fc40007810000 */
[----:B------:R-:W-:Y:S02]  /*10cb0*/  FSEL R177, R61, -INF , P0 ;  /* 0xff8000003db17808 */ /* 0x000fe40000000000 */
[----:B------:R-:W-:Y:S02]  /*10cc0*/  FMNMX.FTZ R2, R15, R2, !PT ;  /* 0x000000020f027209 */ /* 0x000fe40007810000 */
[----:B------:R-:W-:Y:S02]  /*10cd0*/  FMNMX.FTZ R11, R177, R4, !PT ;  /* 0x00000004b10b7209 */ /* 0x000fe40007810000 */
[----:B------:R-:W-:Y:S02]  /*10ce0*/  FMNMX.FTZ R2, R175, R2, !PT ;  /* 0x00000002af027209 */ /* 0x000fe40007810000 */
[----:B------:R-:W-:Y:S01]  /*10cf0*/  FSEL R169, R63, -INF , P0 ;  /* 0xff8000003fa97808 */ /* 0x000fe20000000000 */
[----:B------:R-:W1:Y:S01]  /*10d00*/  SHFL.BFLY PT, R4, R11, 0x2, 0x1f ;  /* 0x0c401f000b047f89 */ /* 0x000e6200000e0000 */
[----:B------:R-:W-:-:S03]  /*10d10*/  FMNMX.FTZ R2, R173, R2, !PT ;  /* 0x00000002ad027209 */ /* 0x000fc60007810000 */
[----:B------:R-:W-:Y:S01]  /*10d20*/  LDSM.16.MT88.4 R60, [R208+0x5880] ;  /* 0x00588000d03c783b */ /* 0x000fe20000004200 */
[----:B------:R-:W-:-:S04]  /*10d30*/  FMNMX.FTZ R2, R171, R2, !PT ;  /* 0x00000002ab027209 */ /* 0x000fc80007810000 */
[----:B------:R-:W-:-:S05]  /*10d40*/  FMNMX.FTZ R9, R169, R2, !PT ;  /* 0x00000002a9097209 */ /* 0x000fca0007810000 */
[----:B------:R-:W2:Y:S01]  /*10d50*/  SHFL.BFLY PT, R2, R9, 0x2, 0x1f ;  /* 0x0c401f0009027f89 */ /* 0x000ea200000e0000 */
[----:B-1----:R-:W-:-:S05]  /*10d60*/  FMNMX.FTZ R4, R11, R4, !PT ;  /* 0x000000040b047209 */ /* 0x002fca0007810000 */
[----:B------:R-:W1:Y:S01]  /*10d70*/  SHFL.BFLY PT, R3, R4, 0x1, 0x1f ;  /* 0x0c201f0004037f89 */ /* 0x000e6200000e0000 */
[----:B--2---:R-:W-:-:S03]  /*10d80*/  FMNMX.FTZ R2, R9, R2, !PT ;  /* 0x0000000209027209 */ /* 0x004fc60007810000 */
[----:B------:R-:W-:Y:S04]  /*10d90*/  LDSM.16.MT88.4 R8, [R206+0x4880] ;  /* 0x00488000ce08783b */ /* 0x000fe80000004200 */
[----:B------:R-:W2:Y:S01]  /*10da0*/  SHFL.BFLY PT, R157, R2, 0x1, 0x1f ;  /* 0x0c201f00029d7f89 */ /* 0x000ea200000e0000 */
[----:B-1----:R-:W-:-:S03]  /*10db0*/  FMNMX.FTZ R3, R4, R3, !PT ;  /* 0x0000000304037209 */ /* 0x002fc60007810000 */
[----:B------:R-:W-:Y:S01]  /*10dc0*/  LDSM.16.MT88.4 R4, [R204+0x8880] ;  /* 0x00888000cc04783b */ /* 0x000fe20000004200 */
[C---:B------:R-:W-:Y:S01]  /*10dd0*/  FSETP.NEU.FTZ.AND P0, PT, R3.reuse, -INF , PT ;  /* 0xff8000000300780b */ /* 0x040fe20003f1d000 */
[----:B------:R-:W-:-:S05]  /*10de0*/  FMUL.FTZ R170, R3, c[0x0][0x2d0] ;  /* 0x0000b40003aa7a20 */ /* 0x000fca0000410000 */
[----:B------:R-:W-:Y:S02]  /*10df0*/  FSEL R170, R170, RZ, P0 ;  /* 0x000000ffaaaa7208 */ /* 0x000fe40000000000 */
[----:B--2---:R-:W-:-:S03]  /*10e00*/  FMNMX.FTZ R157, R2, R157, !PT ;  /* 0x0000009d029d7209 */ /* 0x004fc60007810000 */
[--C-:B------:R-:W-:Y:S02]  /*10e10*/  FFMA.FTZ R187, R39, c[0x0][0x2d0], -R170.reuse ;  /* 0x0000b40027bb7a23 */ /* 0x100fe400000108aa */
[--C-:B------:R-:W-:Y:S01]  /*10e20*/  FFMA.FTZ R2, R37, c[0x0][0x2d0], -R170.reuse ;  /* 0x0000b40025027a23 */ /* 0x100fe200000108aa */
[C---:B------:R-:W-:Y:S01]  /*10e30*/  FSETP.NEU.FTZ.AND P0, PT, R157.reuse, -INF , PT ;  /* 0xff8000009d00780b */ /* 0x040fe20003f1d000 */
[----:B------:R-:W1:Y:S01]  /*10e40*/  LDSM.16.MT88.4 R36, [R206+0x4080] ;  /* 0x00408000ce24783b */ /* 0x000e620000004200 */
        /* <DEDUP_REMOVED lines=9> */
[--C-:B------:R-:W-:Y:S01]  /*10ee0*/  FFMA.FTZ R188, R29, c[0x0][0x2d0], -R168.reuse ;  /* 0x0000b4001dbc7a23 */ /* 0x100fe200000108a8 */
[----:B------:R-:W-:Y:S01]  /*10ef0*/  LDSM.16.MT88.4 R24, [R208+0x4880] ;  /* 0x00488000d018783b */ /* 0x000fe20000004200 */
[--C-:B------:R-:W-:Y:S02]  /*10f00*/  FFMA.FTZ R191, R35, c[0x0][0x2d0], -R168.reuse ;  /* 0x0000b40023bf7a23 */ /* 0x100fe400000108a8 */
[----:B------:R-:W-:Y:S01]  /*10f10*/  FFMA.FTZ R184, R33, c[0x0][0x2d0], -R168 ;  /* 0x0000b40021b87a23 */ /* 0x000fe200000108a8 */
[----:B------:R-:W2:Y:S01]  /*10f20*/  LDSM.16.MT88.4 R28, [R208+0x4080] ;  /* 0x00408000d01c783b */ /* 0x000ea20000004200 */
[----:B------:R-:W3:Y:S01]  /*10f30*/  MUFU.EX2 R186, R186 ;  /* 0x000000ba00ba7308 */ /* 0x000ee20000000800 */
[----:B------:R-:W-:-:S02]  /*10f40*/  FFMA.FTZ R221, R23, c[0x0][0x2d0], -R170 ;  /* 0x0000b40017dd7a23 */ /* 0x000fc400000108aa */
[----:B------:R-:W-:Y:S02]  /*10f50*/  FFMA.FTZ R0, R13, c[0x0][0x2d0], -R170 ;  /* 0x0000b4000d007a23 */ /* 0x000fe400000108aa */
[--C-:B------:R-:W-:Y:S02]  /*10f60*/  FFMA.FTZ R230, R21, c[0x0][0x2d0], -R168.reuse ;  /* 0x0000b40015e67a23 */ /* 0x100fe400000108a8 */
[--C-:B------:R-:W-:Y:S01]  /*10f70*/  FFMA.FTZ R229, R19, c[0x0][0x2d0], -R168.reuse ;  /* 0x0000b40013e57a23 */ /* 0x100fe200000108a8 */
[----:B------:R-:W4:Y:S01]  /*10f80*/  MUFU.EX2 R2, R2 ;  /* 0x0000000200027308 */ /* 0x000f220000000800 */
[--C-:B------:R-:W-:Y:S01]  /*10f90*/  FFMA.FTZ R231, R17, c[0x0][0x2d0], -R168.reuse ;  /* 0x0000b40011e77a23 */ /* 0x100fe200000108a8 */
[----:B------:R-:W-:Y:S01]  /*10fa0*/  LDSM.16.MT88.4 R20, [R204+0x4880] ;  /* 0x00488000cc14783b */ /* 0x000fe20000004200 */
[----:B------:R-:W-:Y:S02]  /*10fb0*/  FFMA.FTZ R228, R15, c[0x0][0x2d0], -R168 ;  /* 0x0000b4000fe47a23 */ /* 0x000fe400000108a8 */
[--C-:B------:R-:W-:Y:S01]  /*10fc0*/  FFMA.FTZ R232, R183, c[0x0][0x2d0], -R170.reuse ;  /* 0x0000b400b7e87a23 */ /* 0x100fe200000108aa */
[----:B------:R-:W1:Y:S01]  /*10fd0*/  LDSM.16.MT88.4 R16, [R205+0x4880] ;  /* 0x00488000cd10783b */ /* 0x000e620000004200 */
[--C-:B------:R-:W-:Y:S01]  /*10fe0*/  FFMA.FTZ R233, R181, c[0x0][0x2d0], -R170.reuse ;  /* 0x0000b400b5e97a23 */ /* 0x100fe200000108aa */
[----:B------:R-:W-:Y:S01]  /*10ff0*/  MUFU.EX2 R185, R185 ;  /* 0x000000b900b97308 */ /* 0x000fe20000000800 */
[----:B---3--:R-:W-:Y:S01]  /*11000*/  F2FP.BF16.PACK_AB R140, R186, R189 ;  /* 0x000000bdba8c723e */ /* 0x008fe200000010ff */
[----:B------:R-:W3:Y:S01]  /*11010*/  LDSM.16.MT88.4 R12, [R208+0x6080] ;  /* 0x00608000d00c783b */ /* 0x000ee20000004200 */
[----:B------:R-:W-:-:S02]  /*11020*/  FFMA.FTZ R234, R179, c[0x0][0x2d0], -R170 ;  /* 0x0000b400b3ea7a23 */ /* 0x000fc400000108aa */
[----:B------:R-:W-:Y:S01]  /*11030*/  FFMA.FTZ R239, R177, c[0x0][0x2d0], -R170 ;  /* 0x0000b400b1ef7a23 */ /* 0x000fe200000108aa */
[----:B------:R-:W-:Y:S01]  /*11040*/  LDSM.16.MT88.4 R180, [R208+0x6880] ;  /* 0x00688000d0b4783b */ /* 0x000fe20000004200 */
[--C-:B------:R-:W-:Y:S01]  /*11050*/  FFMA.FTZ R235, R175, c[0x0][0x2d0], -R168.reuse ;  /* 0x0000b400afeb7a23 */ /* 0x100fe200000108a8 */
[----:B------:R-:W2:Y:S01]  /*11060*/  MUFU.EX2 R188, R188 ;  /* 0x000000bc00bc7308 */ /* 0x000ea20000000800 */
[----:B----4-:R-:W-:Y:S01]  /*11070*/  F2FP.BF16.PACK_AB R142, R2, R187 ;  /* 0x000000bb028e723e */ /* 0x010fe200000010ff */
[--C-:B------:R-:W-:Y:S01]  /*11080*/  FFMA.FTZ R236, R173, c[0x0][0x2d0], -R168.reuse ;  /* 0x0000b400adec7a23 */ /* 0x100fe200000108a8 */
[----:B------:R-:W-:Y:S01]  /*11090*/  LDSM.16.MT88.4 R176, [R205+0x6880] ;  /* 0x00688000cdb0783b */ /* 0x000fe20000004200 */
[--C-:B------:R-:W-:Y:S02]  /*110a0*/  FFMA.FTZ R237, R171, c[0x0][0x2d0], -R168.reuse ;  /* 0x0000b400abed7a23 */ /* 0x100fe400000108a8 */
[----:B------:R-:W-:Y:S01]  /*110b0*/  FFMA.FTZ R238, R169, c[0x0][0x2d0], -R168 ;  /* 0x0000b400a9ee7a23 */ /* 0x000fe200000108a8 */
[----:B------:R-:W-:Y:S01]  /*110c0*/  LDSM.16.MT88.4 R172, [R204+0x6880] ;  /* 0x00688000ccac783b */ /* 0x000fe20000004200 */
[----:B------:R-:W-:Y:S01]  /*110d0*/  MUFU.EX2 R191, R191 ;  /* 0x000000bf00bf7308 */ /* 0x000fe20000000800 */
[----:B------:R-:W-:-:S02]  /*110e0*/  FADD.FTZ R186, R189, R186 ;  /* 0x000000babdba7221 */ /* 0x000fc40000010000 */
[----:B------:R-:W-:Y:S02]  /*110f0*/  LDSM.16.MT88.4 R168, [R208+0x8080] ;  /* 0x00808000d0a8783b */ /* 0x000fe40000004200 */
[----:B------:R-:W-:-:S03]  /*11100*/  FADD.FTZ R187, R187, R186 ;  /* 0x000000babbbb7221 */ /* 0x000fc60000010000 */
[----:B------:R-:W4:Y:S01]  /*11110*/  MUFU.EX2 R184, R184 ;  /* 0x000000b800b87308 */ /* 0x000f220000000800 */
[----:B--2---:R-:W-:Y:S01]  /*11120*/  F2FP.BF16.PACK_AB R141, R188, R185 ;  /* 0x000000b9bc8d723e */ /* 0x004fe200000010ff */
[----:B------:R-:W-:Y:S02]  /*11130*/  FADD.FTZ R188, R185, R188 ;  /* 0x000000bcb9bc7221 */ /* 0x000fe40000010000 */
[----:B------:R-:W-:-:S04]  /*11140*/  FADD.FTZ R187, R2, R187 ;  /* 0x000000bb02bb7221 */ /* 0x000fc80000010000 */
[----:B------:R-:W-:Y:S01]  /*11150*/  MUFU.EX2 R190, R190 ;  /* 0x000000be00be7308 */ /* 0x000fe20000000800 */
[----:B----4-:R-:W-:-:S07]  /*11160*/  F2FP.BF16.PACK_AB R143, R184, R191 ;  /* 0x000000bfb88f723e */ /* 0x010fce00000010ff */
[----:B------:R-:W2:Y:S01]  /*11170*/  MUFU.EX2 R159, R159 ;  /* 0x0000009f009f7308 */ /* 0x000ea20000000800 */
[----:B------:R-:W-:-:S04]  /*11180*/  FADD.FTZ R191, R191, R188 ;  /* 0x000000bcbfbf7221 */ /* 0x000fc80000010000 */
[----:B------:R-:W-:Y:S01]  /*11190*/  FADD.FTZ R191, R184, R191 ;  /* 0x000000bfb8bf7221 */ /* 0x000fe20000010000 */
[C---:B-1----:R-:W-:Y:S02]  /*111a0*/  HMMA.16816.F32.BF16 R32, R140.reuse, R36, RZ ;  /* 0x000000248c20723c */ /* 0x042fe400000418ff */
[----:B------:R-:W-:Y:S06]  /*111b0*/  MUFU.EX2 R221, R221 ;  /* 0x000000dd00dd7308 */ /* 0x000fec0000000800 */
[C---:B------:R-:W-:Y:S02]  /*111c0*/  HMMA.16816.F32.BF16 R36, R140.reuse, R38, RZ ;  /* 0x000000268c24723c */ /* 0x040fe400000418ff */
[----:B------:R-:W-:Y:S06]  /*111d0*/  MUFU.EX2 R0, R0 ;  /* 0x0000000000007308 */ /* 0x000fec0000000800 */
[C---:B------:R-:W-:Y:S02]  /*111e0*/  HMMA.16816.F32.BF16 R152, R140.reuse, R28, RZ ;  /* 0x0000001c8c98723c */ /* 0x040fe400000418ff */
[----:B------:R-:W-:Y:S06]  /*111f0*/  MUFU.EX2 R230, R230 ;  /* 0x000000e600e67308 */ /* 0x000fec0000000800 */
[C---:B------:R-:W-:Y:S02]  /*11200*/  HMMA.16816.F32.BF16 R40, R140.reuse, R44, RZ ;  /* 0x0000002c8c28723c */ /* 0x040fe400000418ff */
[----:B------:R-:W1:Y:S06]  /*11210*/  MUFU.EX2 R229, R229 ;  /* 0x000000e500e57308 */ /* 0x000e6c0000000800 */
[C---:B------:R-:W-:Y:S02]  /*11220*/  HMMA.16816.F32.BF16 R48, R140.reuse, R52, RZ ;  /* 0x000000348c30723c */ /* 0x040fe400000418ff */
[----:B------:R-:W-:Y:S06]  /*11230*/  MUFU.EX2 R231, R231 ;  /* 0x000000e700e77308 */ /* 0x000fec0000000800 */
[C---:B------:R-:W-:Y:S02]  /*11240*/  HMMA.16816.F32.BF16 R56, R140.reuse, R60, RZ ;  /* 0x0000003c8c38723c */ /* 0x040fe400000418ff */
[----:B------:R-:W4:Y:S06]  /*11250*/  MUFU.EX2 R228, R228 ;  /* 0x000000e400e47308 */ /* 0x000f2c0000000800 */
[C---:B------:R-:W-:Y:S02]  /*11260*/  HMMA.16816.F32.BF16 R64, R140.reuse, R68, RZ ;  /* 0x000000448c40723c */ /* 0x040fe400000418ff */
[----:B------:R-:W-:Y:S06]  /*11270*/  MUFU.EX2 R232, R232 ;  /* 0x000000e800e87308 */ /* 0x000fec0000000800 */
[C---:B------:R-:W-:Y:S02]  /*11280*/  HMMA.16816.F32.BF16 R72, R140.reuse, R76, RZ ;  /* 0x0000004c8c48723c */ /* 0x040fe400000418ff */
[----:B------:R-:W1:Y:S06]  /*11290*/  MUFU.EX2 R233, R233 ;  /* 0x000000e900e97308 */ /* 0x000e6c0000000800 */
        /* <DEDUP_REMOVED lines=29> */
[----:B--2---:R-:W-:Y:S01]  /*11470*/  F2FP.BF16.PACK_AB R4, R159, R190 ;  /* 0x000000be9f04723e */ /* 0x004fe200000010ff */
[----:B------:R-:W-:Y:S01]  /*11480*/  HMMA.16816.F32.BF16 R140, R140, R6, RZ ;  /* 0x000000068c8c723c */ /* 0x000fe200000418ff */
[----:B-1----:R-:W-:Y:S01]  /*11490*/  F2FP.BF16.PACK_AB R5, R229, R230 ;  /* 0x000000e6e505723e */ /* 0x002fe200000010ff */
[----:B------:R-:W-:-:S02]  /*114a0*/  FADD.FTZ R190, R190, R187 ;  /* 0x000000bbbebe7221 */ /* 0x000fc40000010000 */
[----:B------:R-:W-:Y:S02]  /*114b0*/  FADD.FTZ R230, R230, R191 ;  /* 0x000000bfe6e67221 */ /* 0x000fe40000010000 */
[----:B------:R-:W-:Y:S01]  /*114c0*/  FADD.FTZ R190, R159, R190 ;  /* 0x000000be9fbe7221 */ /* 0x000fe20000010000 */
[----:B------:R-:W-:Y:S01]  /*114d0*/  F2FP.BF16.PACK_AB R6, R0, R221 ;  /* 0x000000dd0006723e */ /* 0x000fe200000010ff */
[----:B------:R-:W-:Y:S01]  /*114e0*/  FADD.FTZ R230, R229, R230 ;  /* 0x000000e6e5e67221 */ /* 0x000fe20000010000 */
[----:B----4-:R-:W-:Y:S01]  /*114f0*/  F2FP.BF16.PACK_AB R7, R228, R231 ;  /* 0x000000e7e407723e */ /* 0x010fe200000010ff */
[----:B------:R-:W-:Y:S02]  /*11500*/  FADD.FTZ R221, R221, R190 ;  /* 0x000000bedddd7221 */ /* 0x000fe40000010000 */
[----:B------:R-:W-:Y:S02]  /*11510*/  FADD.FTZ R231, R231, R230 ;  /* 0x000000e6e7e77221 */ /* 0x000fe40000010000 */
[----:B------:R-:W-:-:S02]  /*11520*/  FADD.FTZ R221, R0, R221 ;  /* 0x000000dd00dd7221 */ /* 0x000fc40000010000 */
[----:B------:R-:W-:Y:S01]  /*11530*/  HMMA.16816.F32.BF16 R32, R4, R8, R32 ;  /* 0x000000080420723c */ /* 0x000fe20000041820 */
[----:B------:R-:W-:-:S07]  /*11540*/  FADD.FTZ R228, R228, R231 ;  /* 0x000000e7e4e47221 */ /* 0x000fce0000010000 */
[C---:B------:R-:W-:Y:S01]  /*11550*/  HMMA.16816.F32.BF16 R36, R4.reuse, R10, R36 ;  /* 0x0000000a0424723c */ /* 0x040fe20000041824 */
[----:B------:R-:W1:Y:S07]  /*11560*/  LDSM.16.MT88.4 R8, [R205+0x6080] ;  /* 0x00608000cd08783b */ /* 0x000e6e0000004200 */
[C---:B------:R-:W-:Y:S08]  /*11570*/  HMMA.16816.F32.BF16 R152, R4.reuse, R24, R152 ;  /* 0x000000180498723c */ /* 0x040ff00000041898 */
[C---:B------:R-:W-:Y:S01]  /*11580*/  HMMA.16816.F32.BF16 R28, R4.reuse, R26, R28 ;  /* 0x0000001a041c723c */ /* 0x040fe2000004181c */
[----:B------:R-:W-:Y:S07]  /*11590*/  LDSM.16.MT88.4 R24, [R206+0x7880] ;  /* 0x00788000ce18783b */ /* 0x000fee0000004200 */
        /* <DEDUP_REMOVED lines=9> */
[C---:B------:R-:W-:Y:S08]  /*11630*/  HMMA.16816.F32.BF16 R48, R4.reuse, R20, R48 ;  /* 0x000000140430723c */ /* 0x040ff00000041830 */
[C---:B------:R-:W-:Y:S01]  /*11640*/  HMMA.16816.F32.BF16 R52, R4.reuse, R22, R52 ;  /* 0x000000160434723c */ /* 0x040fe20000041834 */
[----:B------:R-:W4:Y:S07]  /*11650*/  LDSM.16.MT88.4 R20, [R204+0x7880] ;  /* 0x00788000cc14783b */ /* 0x000f2e0000004200 */
        /* <DEDUP_REMOVED lines=17> */
[----:B------:R-:W-:Y:S07]  /*11770*/  LDSM.16.MT88.4 R160, [R205+0x8080] ;  /* 0x00808000cda0783b */ /* 0x000fee0000004200 */
        /* <DEDUP_REMOVED lines=10> */
[----:B------:R-:W-:Y:S01]  /*11820*/  HMMA.16816.F32.BF16 R140, R4, R26, R140 ;  /* 0x0000001a048c723c */ /* 0x000fe2000004188c */
[----:B------:R-:W-:Y:S06]  /*11830*/  LDSM.16.MT88.4 R24, [R204+0x8080] ;  /* 0x00808000cc18783b */ /* 0x000fec0000004200 */
[----:B------:R-:W-:Y:S01]  /*11840*/  F2FP.BF16.PACK_AB R4, R233, R232 ;  /* 0x000000e8e904723e */ /* 0x000fe200000010ff */
[----:B------:R-:W-:Y:S01]  /*11850*/  FADD.FTZ R232, R232, R221 ;  /* 0x000000dde8e87221 */ /* 0x000fe20000010000 */
[----:B------:R-:W-:-:S02]  /*11860*/  F2FP.BF16.PACK_AB R6, R239, R234 ;  /* 0x000000eaef06723e */ /* 0x000fc400000010ff */
[----:B------:R-:W-:Y:S01]  /*11870*/  F2FP.BF16.PACK_AB R5, R236, R235 ;  /* 0x000000ebec05723e */ /* 0x000fe200000010ff */
[----:B------:R-:W-:Y:S01]  /*11880*/  FADD.FTZ R235, R235, R228 ;  /* 0x000000e4ebeb7221 */ /* 0x000fe20000010000 */
[----:B------:R-:W-:Y:S01]  /*11890*/  F2FP.BF16.PACK_AB R7, R238, R237 ;  /* 0x000000edee07723e */ /* 0x000fe200000010ff */
[----:B------:R-:W-:Y:S02]  /*118a0*/  FADD.FTZ R233, R233, R232 ;  /* 0x000000e8e9e97221 */ /* 0x000fe40000010000 */
[----:B------:R-:W-:Y:S02]  /*118b0*/  FADD.FTZ R236, R236, R235 ;  /* 0x000000ebecec7221 */ /* 0x000fe40000010000 */
[----:B------:R-:W-:Y:S02]  /*118c0*/  FADD.FTZ R234, R234, R233 ;  /* 0x000000e9eaea7221 */ /* 0x000fe40000010000 */
[----:B-1----:R-:W-:Y:S01]  /*118d0*/  HMMA.16816.F32.BF16 R32, R4, R8, R32 ;  /* 0x000000080420723c */ /* 0x002fe20000041820 */
[----:B------:R-:W-:-:S02]  /*118e0*/  FADD.FTZ R237, R237, R236 ;  /* 0x000000eceded7221 */ /* 0x000fc40000010000 */
[----:B------:R-:W-:Y:S02]  /*118f0*/  FADD.FTZ R239, R239, R234 ;  /* 0x000000eaefef7221 */ /* 0x000fe40000010000 */
[----:B------:R-:W-:-:S03]  /*11900*/  FADD.FTZ R237, R238, R237 ;  /* 0x000000edeeed7221 */ /* 0x000fc60000010000 */
        /* <DEDUP_REMOVED lines=30> */
[C---:B--2---:R-:W-:Y:S08]  /*11af0*/  HMMA.16816.F32.BF16 R128, R4.reuse, R16, R128 ;  /* 0x000000100480723c */ /* 0x044ff00000041880 */
[C---:B------:R-:W-:Y:S08]  /*11b00*/  HMMA.16816.F32.BF16 R148, R4.reuse, R18, R148 ;  /* 0x000000120494723c */ /* 0x040ff00000041894 */
[C---:B---3--:R-:W-:Y:S08]  /*11b10*/  HMMA.16816.F32.BF16 R132, R4.reuse, R12, R132 ;  /* 0x0000000c0484723c */ /* 0x048ff00000041884 */
[C---:B------:R-:W-:Y:S08]  /*11b20*/  HMMA.16816.F32.BF16 R136, R4.reuse, R14, R136 ;  /* 0x0000000e0488723c */ /* 0x040ff00000041888 */
[C---:B-1----:R-:W-:Y:S08]  /*11b30*/  HMMA.16816.F32.BF16 R144, R4.reuse, R8, R144 ;  /* 0x000000080490723c */ /* 0x042ff00000041890 */
[----:B------:R-:W-:Y:S01]  /*11b40*/  HMMA.16816.F32.BF16 R140, R4, R10, R140 ;  /* 0x0000000a048c723c */ /* 0x000fe2000004188c */
[----:B------:R-:W-:Y:S07]  /*11b50*/  @!P4 BRA `(.L_x_846) ;  /* 0x00002c900000c947 */ /* 0x000fee0003800000 */
[----:B------:R-:W-:Y:S01]  /*11b60*/  IADD3 R156, R156, -0x2, RZ ;  /* 0xfffffffe9c9c7810 */ /* 0x000fe20007ffe0ff */
[----:B------:R-:W-:Y:S01]  /*11b70*/  IMAD.MOV.U32 R234, RZ, RZ, c[0x0][0x208] ;  /* 0x00008200ffea7624 */ /* 0x000fe200078e00ff */
[C---:B------:R-:W-:Y:S01]  /*11b80*/  IADD3 R232, P0, R218.reuse, 0x40, RZ ;  /* 0x00000040dae87810 */ /* 0x040fe20007f1e0ff */
[----:B------:R-:W-:Y:S01]  /*11b90*/  IMAD.MOV.U32 R233, RZ, RZ, c[0x0][0x20c] ;  /* 0x00008300ffe97624 */ /* 0x000fe200078e00ff */
[----:B------:R1:W2:Y:S01]  /*11ba0*/  R2UR UR11, R156 ;  /* 0x000000009c0b73c2 */ /* 0x0002a200000e0000 */
[C---:B------:R-:W-:Y:S01]  /*11bb0*/  IADD3 R231, P1, R218.reuse, 0x80, RZ ;  /* 0x00000080dae77810 */ /* 0x040fe20007f3e0ff */
[----:B------:R-:W-:Y:S01]  /*11bc0*/  ULDC.64 UR12, c[0x0][0x118] ;  /* 0x00004600000c7ab9 */ /* 0x000fe20000000a00 */
[--C-:B------:R-:W-:Y:S01]  /*11bd0*/  IMAD.X R229, RZ, RZ, R225.reuse, P0 ;  /* 0x000000ffffe57224 */ /* 0x100fe200000e06e1 */
[----:B------:R-:W-:Y:S01]  /*11be0*/  IADD3 R230, P0, R218, 0xc0, RZ ;  /* 0x000000c0dae67810 */ /* 0x000fe20007f1e0ff */
[----:B------:R-:W-:Y:S01]  /*11bf0*/  ULDC.64 UR4, c[0x0][0x208] ;  /* 0x0000820000047ab9 */ /* 0x000fe20000000a00 */
[----:B------:R-:W-:Y:S01]  /*11c00*/  IADD3 R235, -R158, 0x30, RZ ;  /* 0x000000309eeb7810 */ /* 0x000fe20007ffe1ff */
[----:B------:R-:W-:-:S02]  /*11c10*/  IMAD.X R228, RZ, RZ, R225, P1 ;  /* 0x000000ffffe47224 */ /* 0x000fc400008e06e1 */
[----:B------:R-:W-:Y:S01]  /*11c20*/  IMAD.X R221, RZ, RZ, R225, P0 ;  /* 0x000000ffffdd7224 */ /* 0x000fe200000e06e1 */
[----:B-12---:R-:W-:Y:S05]  /*11c30*/  BRA `(.L_x_847) ;  /* 0x000004c000007947 */ /* 0x006fea0003800000 */
.L_x_849:
[----:B------:R-:W-:Y:S01]  /*11c40*/  ISETP.GE.AND P1, PT, R235, 0x1, PT ;  /* 0x00000001eb00780c */ /* 0x000fe20003f26270 */
[----:B------:R-:W-:Y:S01]  /*11c50*/  UIADD3 UR10, UR11, -0x1, URZ ;  /* 0xffffffff0b0a7890 */ /* 0x000fe2000fffe03f */
[C---:B------:R-:W-:Y:S01]  /*11c60*/  IADD3 R161, P0, R222.reuse, 0x40, RZ ;  /* 0x00000040dea17810 */ /* 0x040fe20007f1e0ff */
[----:B------:R-:W-:Y:S01]  /*11c70*/  ULDC.64 UR6, c[0x0][0x1e0] ;  /* 0x0000780000067ab9 */ /* 0x000fe20000000a00 */
[----:B------:R-:W-:Y:S01]  /*11c80*/  P2R R164, PR, RZ, 0x8 ;  /* 0x00000008ffa47803 */ /* 0x000fe20000000000 */
[----:B------:R-:W-:Y:S01]  /*11c90*/  USHF.R.S32.HI UR9, URZ, 0x1f, UR10 ;  /* 0x0000001f3f097899 */ /* 0x000fe2000801140a */
[----:B------:R-:W-:Y:S01]  /*11ca0*/  LOP3.LUT P3, RZ, R217, 0x2, RZ, 0xc0, !PT ;  /* 0x00000002d9ff7812 */ /* 0x000fe2000786c0ff */
[----:B------:R-:W-:Y:S01]  /*11cb0*/  UIMAD.WIDE.U32 UR14, UR10, UR6, URZ ;  /* 0x000000060a0e72a5 */ /* 0x000fe2000f8e003f */
[--C-:B------:R-:W-:Y:S01]  /*11cc0*/  IMAD.X R158, RZ, RZ, R227.reuse, P0 ;  /* 0x000000ffff9e7224 */ /* 0x100fe200000e06e3 */
[C---:B------:R-:W-:Y:S01]  /*11cd0*/  IADD3 R160, P0, R222.reuse, 0x80, RZ ;  /* 0x00000080dea07810 */ /* 0x040fe20007f1e0ff */
[----:B------:R-:W-:Y:S02]  /*11ce0*/  UIMAD UR9, UR9, UR6, URZ ;  /* 0x00000006090972a4 */ /* 0x000fe4000f8e023f */
[----:B------:R-:W-:Y:S02]  /*11cf0*/  USHF.L.U32 UR6, UR6, 0x5, URZ ;  /* 0x0000000506067899 */ /* 0x000fe4000800063f */
[----:B------:R-:W-:Y:S01]  /*11d00*/  UIMAD UR9, UR10, UR7, UR9 ;  /* 0x000000070a0972a4 */ /* 0x000fe2000f8e0209 */
[--C-:B------:R-:W-:Y:S03]  /*11d10*/  IMAD.X R156, RZ, RZ, R227.reuse, P0 ;  /* 0x000000ffff9c7224 */ /* 0x100fe600000e06e3 */
[----:B------:R-:W-:Y:S02]  /*11d20*/  UIADD3 UR7, UR15, UR9, URZ ;  /* 0x000000090f077290 */ /* 0x000fe4000fffe03f */
[----:B------:R-:W-:Y:S02]  /*11d30*/  UIMAD.WIDE.U32 UR14, UR14, 0x30, URZ ;  /* 0x000000300e0e78a5 */ /* 0x000fe4000f8e003f */
[----:B------:R-:W-:Y:S04]  /*11d40*/  UIMAD UR7, UR7, 0x30, URZ ;  /* 0x00000030070778a4 */ /* 0x000fe8000f8e023f */
[----:B------:R-:W-:Y:S02]  /*11d50*/  @P1 IADD3 R167, P0, R222, UR14, RZ ;  /* 0x0000000edea71c10 */ /* 0x000fe4000ff1e0ff */
[----:B------:R-:W-:Y:S05]  /*11d60*/  IMAD.U32 R163, RZ, RZ, UR7 ;  /* 0x00000007ffa37e24 */ /* 0x000fea000f8e00ff */
[----:B------:R-:W-:Y:S05]  /*11d70*/  IADD3 R163, R163, UR15, RZ ;  /* 0x0000000fa3a37c10 */ /* 0x000fea000fffe0ff */
[--C-:B------:R-:W-:Y:S01]  /*11d80*/  @P1 IMAD.X R166, R163, 0x1, R227.reuse, P0 ;  /* 0x00000001a3a61824 */ /* 0x100fe200000e06e3 */
[----:B------:R-:W-:Y:S05]  /*11d90*/  @P1 IADD3 R165, P0, R161, UR14, RZ ;  /* 0x0000000ea1a51c10 */ /* 0x000fea000ff1e0ff */
[C---:B------:R-:W-:Y:S01]  /*11da0*/  @P1 IMAD.X R162, R163.reuse, 0x1, R158, P0 ;  /* 0x00000001a3a21824 */ /* 0x040fe200000e069e */
[----:B------:R-:W-:Y:S05]  /*11db0*/  @P1 IADD3 R159, P0, R160, UR14, RZ ;  /* 0x0000000ea09f1c10 */ /* 0x000fea000ff1e0ff */
[----:B------:R-:W-:Y:S01]  /*11dc0*/  @P1 IMAD.X R2, R163, 0x1, R156, P0 ;  /* 0x00000001a3021824 */ /* 0x000fe200000e069c */
[C---:B------:R-:W-:Y:S04]  /*11dd0*/  @P1 LEA R172, P0, R167.reuse, c[0x0][0x1c8], 0x1 ;  /* 0x00007200a7ac1a11 */ /* 0x040fe800078008ff */
[----:B------:R-:W-:Y:S02]  /*11de0*/  @P1 LEA.HI.X R173, R167, c[0x0][0x1cc], R166, 0x1, P0 ;  /* 0x00007300a7ad1a11 */ /* 0x000fe400000f0ca6 */
[C---:B------:R-:W-:Y:S03]  /*11df0*/  @P1 LEA R170, P0, R165.reuse, c[0x0][0x1c8], 0x1 ;  /* 0x00007200a5aa1a11 */ /* 0x040fe600078008ff */
[----:B------:R-:W-:Y:S01]  /*11e00*/  @!PT LDS RZ, [RZ] ;  /* 0x00000000fffff984 */ /* 0x000fe20000000800 */
[----:B------:R-:W-:Y:S01]  /*11e10*/  @!PT LDS RZ, [RZ] ;  /* 0x00000000fffff984 */ /* 0x000fe20000000800 */
[----:B------:R-:W-:Y:S01]  /*11e20*/  @!PT LDS RZ, [RZ] ;  /* 0x00000000fffff984 */ /* 0x000fe20000000800 */
[----:B------:R1:W-:Y:S01]  /*11e30*/  @P1 LDGSTS.E.BYPASS.LTC128B.128 [R220+0xa080], [R172.64], !P3 ;  /* 0x0a080000acdc1fae */ /* 0x0003e2000d901d4c */
[----:B------:R-:W-:Y:S02]  /*11e40*/  @P1 LEA.HI.X R171, R165, c[0x0][0x1cc], R162, 0x1, P0 ;  /* 0x00007300a5ab1a11 */ /* 0x000fe400000f0ca2 */
[C---:B------:R-:W-:Y:S02]  /*11e50*/  @P1 LEA R168, P0, R159.reuse, c[0x0][0x1c8], 0x1 ;  /* 0x000072009fa81a11 */ /* 0x040fe400078008ff */
[----:B------:R-:W-:Y:S02]  /*11e60*/  ISETP.NE.AND P3, PT, R164, RZ, PT ;  /* 0x000000ffa400720c */ /* 0x000fe40003f65270 */
[----:B------:R-:W-:Y:S02]  /*11e70*/  @P1 LEA.HI.X R169, R159, c[0x0][0x1cc], R2, 0x1, P0 ;  /* 0x000073009fa91a11 */ /* 0x000fe400000f0c02 */
[----:B------:R-:W-:Y:S05]  /*11e80*/  IADD3 R159, P0, R222, 0xc0, RZ ;  /* 0x000000c0de9f7810 */ /* 0x000fea0007f1e0ff */
[--C-:B------:R-:W-:Y:S01]  /*11e90*/  IMAD.X R2, RZ, RZ, R227.reuse, P0 ;  /* 0x000000ffff027224 */ /* 0x100fe200000e06e3 */
[----:B------:R-:W-:Y:S05]  /*11ea0*/  @P1 IADD3 R165, P0, R159, UR14, RZ ;  /* 0x0000000e9fa51c10 */ /* 0x000fea000ff1e0ff */
[----:B------:R-:W-:Y:S01]  /*11eb0*/  @P1 IMAD.X R162, R163, 0x1, R2, P0 ;  /* 0x00000001a3a21824 */ /* 0x000fe200000e0602 */
[C---:B------:R-:W-:Y:S04]  /*11ec0*/  @P1 LEA R166, P0, R165.reuse, c[0x0][0x1c8], 0x1 ;  /* 0x00007200a5a61a11 */ /* 0x040fe800078008ff */
[----:B------:R-:W-:Y:S02]  /*11ed0*/  @P1 LEA.HI.X R167, R165, c[0x0][0x1cc], R162, 0x1, P0 ;  /* 0x00007300a5a71a11 */ /* 0x000fe400000f0ca2 */
[----:B------:R-:W-:Y:S11]  /*11ee0*/  ISETP.GE.AND P0, PT, R235, 0x21, PT ;  /* 0x00000021eb00780c */ /* 0x000ff60003f06270 */
[----:B------:R-:W-:Y:S02]  /*11ef0*/  @!UPT UIADD3 URZ, URZ, URZ, URZ ;  /* 0x0000003f3f3ff290 */ /* 0x000fe4000fffe03f */
[----:B------:R-:W-:Y:S05]  /*11f00*/  VOTEU.ANY UP0, P0 ;  /* 0x00000000003f7886 */ /* 0x000fea0000000100 */
[----:B------:R-:W-:Y:S11]  /*11f10*/  @UP0 UIADD3 UR6, UP0, UR6, UR14, URZ ;  /* 0x0000000e06060290 */ /* 0x000ff6000ff1e03f */
[----:B------:R-:W-:Y:S04]  /*11f20*/  PLOP3.LUT P2, PT, PT, PT, UP0, 0x80, 0x0 ;  /* 0x000000000000781c */ /* 0x000fe80003f4f008 */
[----:B------:R-:W-:Y:S02]  /*11f30*/  @P0 IADD3.X R163, R163, UR8, RZ, P2, !PT ;  /* 0x00000008a3a30c10 */ /* 0x000fe400097fe4ff */
[----:B------:R-:W-:Y:S05]  /*11f40*/  @P0 IADD3 R161, P2, R161, UR6, RZ ;  /* 0x00000006a1a10c10 */ /* 0x000fea000ff5e0ff */
[C---:B------:R-:W-:Y:S01]  /*11f50*/  @P0 IMAD.X R158, R163.reuse, 0x1, R158, P2 ;  /* 0x00000001a39e0824 */ /* 0x040fe200010e069e */
[----:B------:R-:W-:Y:S05]  /*11f60*/  @P0 IADD3 R160, P2, R160, UR6, RZ ;  /* 0x00000006a0a00c10 */ /* 0x000fea000ff5e0ff */
[----:B------:R-:W-:Y:S01]  /*11f70*/  @P0 IMAD.X R165, R163, 0x1, R156, P2 ;  /* 0x00000001a3a50824 */ /* 0x000fe200010e069c */
[----:B------:R-:W-:Y:S05]  /*11f80*/  @P0 IADD3 R159, P2, R159, UR6, RZ ;  /* 0x000000069f9f0c10 */ /* 0x000fea000ff5e0ff */
[C---:B------:R-:W-:Y:S01]  /*11f90*/  @P0 IMAD.X R156, R163.reuse, 0x1, R2, P2 ;  /* 0x00000001a39c0824 */ /* 0x040fe200010e0602 */
[----:B------:R-:W-:Y:S05]  /*11fa0*/  @P0 IADD3 R2, P2, R222, UR6, RZ ;  /* 0x00000006de020c10 */ /* 0x000fea000ff5e0ff */
[----:B------:R-:W-:Y:S01]  /*11fb0*/  @P0 IMAD.X R163, R163, 0x1, R227, P2 ;  /* 0x00000001a3a30824 */ /* 0x000fe200010e06e3 */
[C---:B------:R-:W-:Y:S04]  /*11fc0*/  @P0 LEA R162, P2, R2.reuse, c[0x0][0x1c8], 0x1 ;  /* 0x0000720002a20a11 */ /* 0x040fe800078408ff */
[----:B------:R-:W-:Y:S02]  /*11fd0*/  @P0 LEA.HI.X R163, R2, c[0x0][0x1cc], R163, 0x1, P2 ;  /* 0x0000730002a30a11 */ /* 0x000fe400010f0ca3 */
[C---:B------:R-:W-:Y:S04]  /*11fe0*/  @P0 LEA R174, P2, R161.reuse, c[0x0][0x1c8], 0x1 ;  /* 0x00007200a1ae0a11 */ /* 0x040fe800078408ff */
[----:B------:R-:W-:Y:S02]  /*11ff0*/  @P0 LEA.HI.X R175, R161, c[0x0][0x1cc], R158, 0x1, P2 ;  /* 0x00007300a1af0a11 */ /* 0x000fe400010f0c9e */
[C---:B------:R-:W-:Y:S04]  /*12000*/  @P0 LEA R176, P2, R160.reuse, c[0x0][0x1c8], 0x1 ;  /* 0x00007200a0b00a11 */ /* 0x040fe800078408ff */
[----:B------:R-:W-:Y:S02]  /*12010*/  @P0 LEA.HI.X R177, R160, c[0x0][0x1cc], R165, 0x1, P2 ;  /* 0x00007300a0b10a11 */ /* 0x000fe400010f0ca5 */
[C---:B------:R-:W-:Y:S04]  /*12020*/  @P0 LEA R158, P2, R159.reuse, c[0x0][0x1c8], 0x1 ;  /* 0x000072009f9e0a11 */ /* 0x040fe800078408ff */
[----:B------:R-:W-:Y:S02]  /*12030*/  @P0 LEA.HI.X R159, R159, c[0x0][0x1cc], R156, 0x1, P2 ;  /* 0x000073009f9f0a11 */ /* 0x000fe400010f0c9c */
[C---:B------:R-:W-:Y:S11]  /*12040*/  LOP3.LUT P2, RZ, R217.reuse, 0x1, RZ, 0xc0, !PT ;  /* 0x00000001d9ff7812 */ /* 0x040ff6000784c0ff */
[----:B------:R-:W-:Y:S02]  /*12050*/  @!UPT UIADD3 URZ, URZ, URZ, URZ ;  /* 0x0000003f3f3ff290 */ /* 0x000fe4000fffe03f */
[----:B------:R1:W-:Y:S06]  /*12060*/  @P1 LDGSTS.E.BYPASS.LTC128B.128 [R220+0xb880], [R170.64], !P2 ;  /* 0x0b880000aadc1fae */ /* 0x0003ec000d101d4c */
[----:B------:R1:W-:Y:S06]  /*12070*/  @P1 LDGSTS.E.BYPASS.LTC128B.128 [R220+0xd080], [R168.64], !P6 ;  /* 0x0d080000a8dc1fae */ /* 0x0003ec000f101d4c */
[----:B------:R1:W-:Y:S01]  /*12080*/  @P1 LDGSTS.E.BYPASS.LTC128B.128 [R220+0xe880], [R166.64], !P5 ;  /* 0x0e880000a6dc1fae */ /* 0x0003e2000e901d4c */
[----:B------:R-:W-:Y:S11]  /*12090*/  LOP3.LUT P1, RZ, R217, 0x2, RZ, 0xc0, !PT ;  /* 0x00000002d9ff7812 */ /* 0x000ff6000782c0ff */
[----:B------:R-:W-:Y:S02]  /*120a0*/  @!UPT UIADD3 URZ, URZ, URZ, URZ ;  /* 0x0000003f3f3ff290 */ /* 0x000fe4000fffe03f */
[----:B------:R1:W-:Y:S06]  /*120b0*/  @P0 LDGSTS.E.BYPASS.LTC128B.128 [R220+0xb080], [R162.64], !P1 ;  /* 0x0b080000a2dc0fae */ /* 0x0003ec000c901d4c */
[----:B------:R1:W-:Y:S06]  /*120c0*/  @P0 LDGSTS.E.BYPASS.LTC128B.128 [R220+0xc880], [R174.64], !P2 ;  /* 0x0c880000aedc0fae */ /* 0x0003ec000d101d4c */
[----:B------:R1:W-:Y:S06]  /*120d0*/  @P0 LDGSTS.E.BYPASS.LTC128B.128 [R220+0xe080], [R176.64], !P6 ;  /* 0x0e080000b0dc0fae */ /* 0x0003ec000f101d4c */
[----:B------:R1:W-:Y:S01]  /*120e0*/  @P0 LDGSTS.E.BYPASS.LTC128B.128 [R220+0xf880], [R158.64], !P5 ;  /* 0x0f8800009edc0fae */ /* 0x0003e2000e901d4c */
[----:B------:R-:W-:-:S05]  /*120f0*/  BRA `(.L_x_848) ;  /* 0x00000df000007947 */ /* 0x000fca0003800000 */
.L_x_847:
[----:B------:R-:W-:Y:S04]  /*12100*/  DEPBAR.LE SB0, 0x0 ;  /* 0x000080000000791a */ /* 0x000fe80000000000 */
[----:B------:R-:W-:Y:S01]  /*12110*/  BAR.SYNC.DEFER_BLOCKING 0x0 ;  /* 0x0000000000007b1d */ /* 0x000fe20000010000 */
[----:B------:R-:W-:Y:S01]  /*12120*/  USHF.R.S32.HI UR6, URZ, 0x1f, UR11 ;  /* 0x0000001f3f067899 */ /* 0x000fe2000801140b */
[----:B------:R-:W-:Y:S01]  /*12130*/  LOP3.LUT P4, RZ, R217, 0x1, RZ, 0xc0, !PT ;  /* 0x00000001d9ff7812 */ /* 0x000fe2000788c0ff */
[----:B------:R-:W-:Y:S02]  /*12140*/  UIMAD.WIDE.U32 UR14, UR11, UR4, URZ ;  /* 0x000000040b0e72a5 */ /* 0x000fe4000f8e003f */
[----:B------:R-:W-:Y:S04]  /*12150*/  UIMAD UR6, UR6, UR4, URZ ;  /* 0x00000004060672a4 */ /* 0x000fe8000f8e023f */
[----:B------:R-:W-:Y:S04]  /*12160*/  UIMAD UR6, UR11, UR5, UR6 ;  /* 0x000000050b0672a4 */ /* 0x000fe8000f8e0206 */
[----:B------:R-:W-:Y:S02]  /*12170*/  UIADD3 UR6, UR15, UR6, URZ ;  /* 0x000000060f067290 */ /* 0x000fe4000fffe03f */
[----:B------:R-:W-:Y:S02]  /*12180*/  UIMAD.WIDE.U32 UR14, UR14, 0x30, URZ ;  /* 0x000000300e0e78a5 */ /* 0x000fe4000f8e003f */
[----:B------:R-:W-:Y:S04]  /*12190*/  UIMAD UR6, UR6, 0x30, URZ ;  /* 0x00000030060678a4 */ /* 0x000fe8000f8e023f */
[----:B------:R-:W-:Y:S01]  /*121a0*/  UIADD3 UR6, UR15, UR6, URZ ;  /* 0x000000060f067290 */ /* 0x000fe2000fffe03f */
[----:B------:R-:W-:Y:S01]  /*121b0*/  IADD3 R17, P0, R218, UR14, RZ ;  /* 0x0000000eda117c10 */ /* 0x000fe2000ff1e0ff */
[----:B------:R-:W-:Y:S01]  /*121c0*/  LDSM.16.M88.4 R160, [R214] ;  /* 0x00000000d6a0783b */ /* 0x000fe20000000200 */
[----:B------:R-:W-:Y:S02]  /*121d0*/  IADD3 R19, P1, R232, UR14, RZ ;  /* 0x0000000ee8137c10 */ /* 0x000fe4000ff3e0ff */
[----:B------:R-:W-:Y:S01]  /*121e0*/  LEA R24, P2, R17, c[0x0][0x1f8], 0x1 ;  /* 0x00007e0011187a11 */ /* 0x000fe200078408ff */
[----:B------:R-:W1:Y:S01]  /*121f0*/  LDSM.16.M88.4 R164, [R213+0xa080] ;  /* 0x00a08000d5a4783b */ /* 0x000e620000000200 */
[----:B------:R-:W-:Y:S02]  /*12200*/  IADD3.X R0, R225, UR6, RZ, P0, !PT ;  /* 0x00000006e1007c10 */ /* 0x000fe400087fe4ff */
[----:B------:R-:W-:Y:S01]  /*12210*/  IADD3.X R2, R229, UR6, RZ, P1, !PT ;  /* 0x00000006e5027c10 */ /* 0x000fe20008ffe4ff */
[----:B------:R-:W2:Y:S01]  /*12220*/  LDSM.16.M88.4 R168, [R213+0xa880] ;  /* 0x00a88000d5a8783b */ /* 0x000ea20000000200 */
[----:B------:R-:W-:Y:S02]  /*12230*/  LEA R248, P1, R19, c[0x0][0x1f8], 0x1 ;  /* 0x00007e0013f87a11 */ /* 0x000fe400078208ff */
[----:B------:R-:W-:Y:S01]  /*12240*/  LEA.HI.X R25, R17, c[0x0][0x1fc], R0, 0x1, P2 ;  /* 0x00007f0011197a11 */ /* 0x000fe200010f0c00 */
[----:B------:R-:W3:Y:S01]  /*12250*/  LDSM.16.M88.4 R172, [R213+0xb080] ;  /* 0x00b08000d5ac783b */ /* 0x000ee20000000200 */
[----:B------:R-:W-:Y:S02]  /*12260*/  IADD3 R17, P0, R231, UR14, RZ ;  /* 0x0000000ee7117c10 */ /* 0x000fe4000ff1e0ff */
[----:B------:R-:W-:Y:S01]  /*12270*/  LEA.HI.X R249, R19, c[0x0][0x1fc], R2, 0x1, P1 ;  /* 0x00007f0013f97a11 */ /* 0x000fe200008f0c02 */
[----:B------:R-:W-:Y:S01]  /*12280*/  LDSM.16.M88.4 R176, [R211] ;  /* 0x00000000d3b0783b */ /* 0x000fe20000000200 */
[----:B------:R-:W-:Y:S02]  /*12290*/  IADD3 R19, P1, R230, UR14, RZ ;  /* 0x0000000ee6137c10 */ /* 0x000fe4000ff3e0ff */
[----:B------:R-:W-:Y:S01]  /*122a0*/  IADD3.X R0, R228, UR6, RZ, P0, !PT ;  /* 0x00000006e4007c10 */ /* 0x000fe200087fe4ff */
[----:B------:R-:W-:Y:S01]  /*122b0*/  LDSM.16.M88.4 R180, [R203] ;  /* 0x00000000cbb4783b */ /* 0x000fe20000000200 */
[----:B------:R-:W-:Y:S02]  /*122c0*/  LEA R246, P0, R17, c[0x0][0x1f8], 0x1 ;  /* 0x00007e0011f67a11 */ /* 0x000fe400078008ff */
[----:B------:R-:W-:Y:S01]  /*122d0*/  LEA R244, P2, R19, c[0x0][0x1f8], 0x1 ;  /* 0x00007e0013f47a11 */ /* 0x000fe200078408ff */
[----:B------:R-:W-:Y:S01]  /*122e0*/  LDSM.16.M88.4 R184, [R202] ;  /* 0x00000000cab8783b */ /* 0x000fe20000000200 */
[----:B------:R-:W-:Y:S02]  /*122f0*/  IADD3.X R16, R221, UR6, RZ, P1, !PT ;  /* 0x00000006dd107c10 */ /* 0x000fe40008ffe4ff */
[----:B------:R-:W-:Y:S02]  /*12300*/  LEA.HI.X R247, R17, c[0x0][0x1fc], R0, 0x1, P0 ;  /* 0x00007f0011f77a11 */ /* 0x000fe400000f0c00 */
[C---:B------:R-:W-:Y:S02]  /*12310*/  @!P3 LEA R17, P0, R234.reuse, UR14, 0x5 ;  /* 0x0000000eea11bc11 */ /* 0x040fe4000f8028ff */
[----:B------:R-:W-:Y:S02]  /*12320*/  LEA.HI.X R245, R19, c[0x0][0x1fc], R16, 0x1, P2 ;  /* 0x00007f0013f57a11 */ /* 0x000fe400010f0c10 */
[----:B------:R-:W-:Y:S02]  /*12330*/  LOP3.LUT P2, RZ, R217, 0x2, RZ, 0xc0, !PT ;  /* 0x00000002d9ff7812 */ /* 0x000fe4000784c0ff */
[C---:B------:R-:W-:Y:S02]  /*12340*/  @!P3 IADD3 R2, P1, R17.reuse, R218, RZ ;  /* 0x000000da1102b210 */ /* 0x040fe40007f3e0ff */
[----:B------:R-:W-:Y:S02]  /*12350*/  @!P3 LEA.HI.X R0, R234, UR6, R233, 0x5, P0 ;  /* 0x00000006ea00bc11 */ /* 0x000fe400080f2ce9 */
[C---:B------:R-:W-:Y:S03]  /*12360*/  @!P3 IADD3 R16, P0, R17.reuse, R232, RZ ;  /* 0x000000e81110b210 */ /* 0x040fe60007f1e0ff */
[----:B------:R-:W-:Y:S01]  /*12370*/  @!P3 IMAD.X R21, R0, 0x1, R225, P1 ;  /* 0x000000010015b824 */ /* 0x000fe200008e06e1 */
[----:B------:R-:W-:Y:S01]  /*12380*/  @!P3 LEA R250, P1, R2, c[0x0][0x1f8], 0x1 ;  /* 0x00007e0002faba11 */ /* 0x000fe200078208ff */
[C---:B-1----:R-:W-:Y:S03]  /*12390*/  HMMA.16816.F32.BF16 R4, R160.reuse, R164, RZ ;  /* 0x000000a4a004723c */ /* 0x042fe600000418ff */
[----:B------:R-:W-:Y:S01]  /*123a0*/  @!P3 IMAD.X R19, R0, 0x1, R229, P0 ;  /* 0x000000010013b824 */ /* 0x000fe200000e06e5 */
[----:B------:R-:W-:Y:S02]  /*123b0*/  @!P3 LEA R158, P0, R16, c[0x0][0x1f8], 0x1 ;  /* 0x00007e00109eba11 */ /* 0x000fe400078008ff */
[----:B------:R-:W-:Y:S02]  /*123c0*/  @!P3 LEA.HI.X R251, R2, c[0x0][0x1fc], R21, 0x1, P1 ;  /* 0x00007f0002fbba11 */ /* 0x000fe400008f0c15 */
[C---:B------:R-:W-:Y:S01]  /*123d0*/  HMMA.16816.F32.BF16 R8, R160.reuse, R166, RZ ;  /* 0x000000a6a008723c */ /* 0x040fe200000418ff */
[----:B------:R-:W1:Y:S03]  /*123e0*/  LDSM.16.M88.4 R164, [R212] ;  /* 0x00000000d4a4783b */ /* 0x000e660000000200 */
[----:B------:R-:W-:Y:S01]  /*123f0*/  @!P3 LEA.HI.X R159, R16, c[0x0][0x1fc], R19, 0x1, P0 ;  /* 0x00007f00109fba11 */ /* 0x000fe200000f0c13 */
[----:B------:R-:W-:Y:S01]  /*12400*/  @!PT LDS RZ, [RZ] ;  /* 0x00000000fffff984 */ /* 0x000fe20000000800 */
[----:B------:R-:W-:Y:S01]  /*12410*/  @!PT LDS RZ, [RZ] ;  /* 0x00000000fffff984 */ /* 0x000fe20000000800 */
[----:B------:R-:W-:Y:S01]  /*12420*/  @!PT LDS RZ, [RZ] ;  /* 0x00000000fffff984 */ /* 0x000fe20000000800 */
[----:B------:R4:W-:Y:S01]  /*12430*/  LDGSTS.E.BYPASS.LTC128B.128 [R220+0x4080], [R24.64], !P2 ;  /* 0x0408000018dc7fae */ /* 0x0009e2000d101d4c */
[C---:B------:R-:W-:Y:S02]  /*12440*/  @!P3 IADD3 R2, P1, R17.reuse, R231, RZ ;  /* 0x000000e71102b210 */ /* 0x040fe40007f3e0ff */
[C---:B--2---:R-:W-:Y:S01]  /*12450*/  HMMA.16816.F32.BF16 R12, R160.reuse, R168, RZ ;  /* 0x000000a8a00c723c */ /* 0x044fe200000418ff */
[----:B------:R-:W-:Y:S01]  /*12460*/  @!P3 IADD3 R17, P0, R17, R230, RZ ;  /* 0x000000e61111b210 */ /* 0x000fe20007f1e0ff */
[----:B------:R2:W-:Y:S02]  /*12470*/  LDGSTS.E.BYPASS.LTC128B.128 [R220+0x5880], [R248.64], !P4 ;  /* 0x05880000f8dc7fae */ /* 0x0005e4000e101d4c */
[----:B------:R-:W-:Y:S01]  /*12480*/  @!P3 IMAD.X R19, R0, 0x1, R228, P1 ;  /* 0x000000010013b824 */ /* 0x000fe200008e06e4 */
[----:B------:R-:W-:Y:S01]  /*12490*/  @!P3 LEA R242, P1, R2, c[0x0][0x1f8], 0x1 ;  /* 0x00007e0002f2ba11 */ /* 0x000fe200078208ff */
[----:B------:R-:W-:Y:S01]  /*124a0*/  @!P3 IMAD.X R0, R0, 0x1, R221, P0 ;  /* 0x000000010000b824 */ /* 0x000fe200000e06dd */
[C---:B------:R-:W-:Y:S01]  /*124b0*/  @!P3 LEA R240, P0, R17.reuse, c[0x0][0x1f8], 0x1 ;  /* 0x00007e0011f0ba11 */ /* 0x040fe200078008ff */
[----:B------:R2:W-:Y:S01]  /*124c0*/  LDGSTS.E.BYPASS.LTC128B.128 [R220+0x7080], [R246.64], !P6 ;  /* 0x07080000f6dc7fae */ /* 0x0005e2000f101d4c */
[----:B------:R-:W-:Y:S03]  /*124d0*/  @!P3 LEA.HI.X R243, R2, c[0x0][0x1fc], R19, 0x1, P1 ;  /* 0x00007f0002f3ba11 */ /* 0x000fe600008f0c13 */
[----:B------:R-:W-:Y:S01]  /*124e0*/  @!P3 LEA.HI.X R241, R17, c[0x0][0x1fc], R0, 0x1, P0 ;  /* 0x00007f0011f1ba11 */ /* 0x000fe200000f0c00 */
[----:B------:R2:W-:Y:S01]  /*124f0*/  LDGSTS.E.BYPASS.LTC128B.128 [R220+0x8880], [R244.64], !P5 ;  /* 0x08880000f4dc7fae */ /* 0x0005e2000e901d4c */
[C---:B------:R-:W-:Y:S01]  /*12500*/  HMMA.16816.F32.BF16 R16, R160.reuse, R170, RZ ;  /* 0x000000aaa010723c */ /* 0x040fe200000418ff */
[----:B------:R-:W-:Y:S02]  /*12510*/  IMAD.MOV.U32 R0, RZ, RZ, R3 ;  /* 0x000000ffff007224 */ /* 0x000fe400078e0003 */
[----:B------:R2:W-:Y:S04]  /*12520*/  @!P3 LDGSTS.E.BYPASS.LTC128B.128 [R220+0x5080], [R250.64], !P2 ;  /* 0x05080000fadcbfae */ /* 0x0005e8000d101d4c */
[----:B------:R2:W-:Y:S01]  /*12530*/  @!P3 LDGSTS.E.BYPASS.LTC128B.128 [R220+0x6880], [R158.64], !P4 ;  /* 0x068800009edcbfae */ /* 0x0005e2000e101d4c */
[C---:B---3--:R-:W-:Y:S01]  /*12540*/  HMMA.16816.F32.BF16 R20, R160.reuse, R172, RZ ;  /* 0x000000aca014723c */ /* 0x048fe200000418ff */
[----:B------:R-:W-:Y:S02]  /*12550*/  ISETP.LT.AND P4, PT, RZ, UR11, PT ;  /* 0x0000000bff007c0c */ /* 0x000fe4000bf81270 */
[----:B------:R2:W-:Y:S04]  /*12560*/  @!P3 LDGSTS.E.BYPASS.LTC128B.128 [R220+0x8080], [R242.64], !P6 ;  /* 0x08080000f2dcbfae */ /* 0x0005e8000f101d4c */
[----:B------:R2:W-:Y:S01]  /*12570*/  @!P3 LDGSTS.E.BYPASS.LTC128B.128 [R220+0x9880], [R240.64], !P5 ;  /* 0x09880000f0dcbfae */ /* 0x0005e2000e901d4c */
[----:B----4-:R-:W-:Y:S03]  /*12580*/  HMMA.16816.F32.BF16 R24, R160, R174, RZ ;  /* 0x000000aea018723c */ /* 0x010fe600000418ff */
[----:B------:R-:W-:Y:S04]  /*12590*/  LDSM.16.M88.4 R168, [R210] ;  /* 0x00000000d2a8783b */ /* 0x000fe80000000200 */
[----:B------:R-:W0:Y:S01]  /*125a0*/  LDGDEPBAR ;  /* 0x00000000000079af */ /* 0x000e220000000000 */
[C---:B-1----:R-:W-:Y:S03]  /*125b0*/  HMMA.16816.F32.BF16 R4, R164.reuse, R176, R4 ;  /* 0x000000b0a404723c */ /* 0x042fe60000041804 */
[----:B------:R-:W1:Y:S04]  /*125c0*/  LDSM.16.M88.4 R188, [R207+0xa080] ;  /* 0x00a08000cfbc783b */ /* 0x000e680000000200 */
[----:B------:R-:W3:Y:S01]  /*125d0*/  LDSM.16.M88.4 R160, [R207+0xa880] ;  /* 0x00a88000cfa0783b */ /* 0x000ee20000000200 */
[C---:B------:R-:W-:Y:S03]  /*125e0*/  HMMA.16816.F32.BF16 R8, R164.reuse, R178, R8 ;  /* 0x000000b2a408723c */ /* 0x040fe60000041808 */
[----:B------:R-:W4:Y:S04]  /*125f0*/  LDSM.16.M88.4 R172, [R207+0xb080] ;  /* 0x00b08000cfac783b */ /* 0x000f280000000200 */
[----:B------:R-:W-:Y:S01]  /*12600*/  LDSM.16.M88.4 R176, [R209] ;  /* 0x00000000d1b0783b */ /* 0x000fe20000000200 */
[C---:B------:R-:W-:Y:S08]  /*12610*/  HMMA.16816.F32.BF16 R12, R164.reuse, R180, R12 ;  /* 0x000000b4a40c723c */ /* 0x040ff0000004180c */
[C---:B------:R-:W-:Y:S01]  /*12620*/  HMMA.16816.F32.BF16 R16, R164.reuse, R182, R16 ;  /* 0x000000b6a410723c */ /* 0x040fe20000041810 */
[----:B------:R-:W5:Y:S07]  /*12630*/  LDSM.16.M88.4 R180, [R201] ;  /* 0x00000000c9b4783b */ /* 0x000f6e0000000200 */
[C---:B------:R-:W-:Y:S08]  /*12640*/  HMMA.16816.F32.BF16 R20, R164.reuse, R184, R20 ;  /* 0x000000b8a414723c */ /* 0x040ff00000041814 */
[----:B------:R-:W-:Y:S01]  /*12650*/  HMMA.16816.F32.BF16 R24, R164, R186, R24 ;  /* 0x000000baa418723c */ /* 0x000fe20000041818 */
[----:B------:R-:W2:Y:S04]  /*12660*/  LDSM.16.M88.4 R164, [R201+0x800] ;  /* 0x00080000c9a4783b */ /* 0x000ea80000000200 */
[----:B------:R-:W2:Y:S03]  /*12670*/  LDSM.16.M88.4 R184, [R201+0x1000] ;  /* 0x00100000c9b8783b */ /* 0x000ea60000000200 */
[C---:B-1----:R-:W-:Y:S08]  /*12680*/  HMMA.16816.F32.BF16 R4, R168.reuse, R188, R4 ;  /* 0x000000bca804723c */ /* 0x042ff00000041804 */
[C---:B------:R-:W-:Y:S01]  /*12690*/  HMMA.16816.F32.BF16 R8, R168.reuse, R190, R8 ;  /* 0x000000bea808723c */ /* 0x040fe20000041808 */
[----:B------:R-:W-:Y:S07]  /*126a0*/  LDSM.16.M88.4 R188, [R213+0xb880] ;  /* 0x00b88000d5bc783b */ /* 0x000fee0000000200 */
[C---:B---3--:R-:W-:Y:S08]  /*126b0*/  HMMA.16816.F32.BF16 R12, R168.reuse, R160, R12 ;  /* 0x000000a0a80c723c */ /* 0x048ff0000004180c */
[C---:B------:R-:W-:Y:S01]  /*126c0*/  HMMA.16816.F32.BF16 R16, R168.reuse, R162, R16 ;  /* 0x000000a2a810723c */ /* 0x040fe20000041810 */
[----:B------:R-:W1:Y:S07]  /*126d0*/  LDSM.16.M88.4 R160, [R214+0x4000] ;  /* 0x00400000d6a0783b */ /* 0x000e6e0000000200 */
[C---:B----4-:R-:W-:Y:S08]  /*126e0*/  HMMA.16816.F32.BF16 R20, R168.reuse, R172, R20 ;  /* 0x000000aca814723c */ /* 0x050ff00000041814 */
[----:B------:R-:W-:Y:S01]  /*126f0*/  HMMA.16816.F32.BF16 R24, R168, R174, R24 ;  /* 0x000000aea818723c */ /* 0x000fe20000041818 */
[----:B------:R-:W3:Y:S04]  /*12700*/  LDSM.16.M88.4 R168, [R213+0xc080] ;  /* 0x00c08000d5a8783b */ /* 0x000ee80000000200 */
[----:B------:R-:W4:Y:S03]  /*12710*/  LDSM.16.M88.4 R172, [R213+0xc880] ;  /* 0x00c88000d5ac783b */ /* 0x000f260000000200 */
[C---:B-----5:R-:W-:Y:S08]  /*12720*/  HMMA.16816.F32.BF16 R4, R176.reuse, R180, R4 ;  /* 0x000000b4b004723c */ /* 0x060ff00000041804 */
[C---:B------:R-:W-:Y:S01]  /*12730*/  HMMA.16816.F32.BF16 R8, R176.reuse, R182, R8 ;  /* 0x000000b6b008723c */ /* 0x040fe20000041808 */
[----:B------:R-:W-:Y:S07]  /*12740*/  LDSM.16.M88.4 R180, [R200] ;  /* 0x00000000c8b4783b */ /* 0x000fee0000000200 */
[C---:B--2---:R-:W-:Y:S08]  /*12750*/  HMMA.16816.F32.BF16 R12, R176.reuse, R164, R12 ;  /* 0x000000a4b00c723c */ /* 0x044ff0000004180c */
[C---:B------:R-:W-:Y:S01]  /*12760*/  HMMA.16816.F32.BF16 R16, R176.reuse, R166, R16 ;  /* 0x000000a6b010723c */ /* 0x040fe20000041810 */
[----:B------:R-:W2:Y:S07]  /*12770*/  LDSM.16.M88.4 R164, [R212+0x4000] ;  /* 0x00400000d4a4783b */ /* 0x000eae0000000200 */
[C---:B------:R-:W-:Y:S08]  /*12780*/  HMMA.16816.F32.BF16 R20, R176.reuse, R184, R20 ;  /* 0x000000b8b014723c */ /* 0x040ff00000041814 */
[----:B------:R-:W-:Y:S01]  /*12790*/  HMMA.16816.F32.BF16 R24, R176, R186, R24 ;  /* 0x000000bab018723c */ /* 0x000fe20000041818 */
[----:B------:R-:W5:Y:S04]  /*127a0*/  LDSM.16.M88.4 R176, [R199] ;  /* 0x00000000c7b0783b */ /* 0x000f680000000200 */
[----:B------:R-:W2:Y:S03]  /*127b0*/  LDSM.16.M88.4 R184, [R198] ;  /* 0x00000000c6b8783b */ /* 0x000ea60000000200 */
        /* <DEDUP_REMOVED lines=10> */
[C---:B--2---:R-:W-:Y:S08]  /*12860*/  HMMA.16816.F32.BF16 R4, R164.reuse, R180, R4 ;  /* 0x000000b4a404723c */ /* 0x044ff00000041804 */
[C---:B------:R-:W-:Y:S01]  /*12870*/  HMMA.16816.F32.BF16 R8, R164.reuse, R182, R8 ;  /* 0x000000b6a408723c */ /* 0x040fe20000041808 */
[----:B------:R-:W-:Y:S07]  /*12880*/  LDSM.16.M88.4 R180, [R201+0x1800] ;  /* 0x00180000c9b4783b */ /* 0x000fee0000000200 */
[C---:B-----5:R-:W-:Y:S08]  /*12890*/  HMMA.16816.F32.BF16 R12, R164.reuse, R176, R12 ;  /* 0x000000b0a40c723c */ /* 0x060ff0000004180c */
[C---:B------:R-:W-:Y:S01]  /*128a0*/  HMMA.16816.F32.BF16 R16, R164.reuse, R178, R16 ;  /* 0x000000b2a410723c */ /* 0x040fe20000041810 */
[----:B------:R-:W2:Y:S07]  /*128b0*/  LDSM.16.M88.4 R176, [R209+0x4000] ;  /* 0x00400000d1b0783b */ /* 0x000eae0000000200 */
[C---:B------:R-:W-:Y:S08]  /*128c0*/  HMMA.16816.F32.BF16 R20, R164.reuse, R184, R20 ;  /* 0x000000b8a414723c */ /* 0x040ff00000041814 */
[----:B------:R-:W-:Y:S01]  /*128d0*/  HMMA.16816.F32.BF16 R24, R164, R186, R24 ;  /* 0x000000baa418723c */ /* 0x000fe20000041818 */
[----:B------:R-:W5:Y:S04]  /*128e0*/  LDSM.16.M88.4 R164, [R201+0x2000] ;  /* 0x00200000c9a4783b */ /* 0x000f680000000200 */
        /* <DEDUP_REMOVED lines=13> */
[----:B------:R-:W-:Y:S07]  /*129c0*/  LDSM.16.M88.4 R180, [R197] ;  /* 0x00000000c5b4783b */ /* 0x000fee0000000200 */
[C---:B-----5:R-:W-:Y:S08]  /*129d0*/  HMMA.16816.F32.BF16 R12, R176.reuse, R164, R12 ;  /* 0x000000a4b00c723c */ /* 0x060ff0000004180c */
        /* <DEDUP_REMOVED lines=66> */
[C---:B-1----:R-:W-:Y:S01]  /*12e00*/  HMMA.16816.F32.BF16 R4, R168.reuse, R188, R4 ;  /* 0x000000bca804723c */ /* 0x042fe20000041804 */
[----:B------:R-:W-:Y:S04]  /*12e10*/  DEPBAR.LE SB0, 0x0 ;  /* 0x000080000000791a */ /* 0x000fe80000000000 */
[----:B------:R-:W-:Y:S03]  /*12e20*/  BAR.SYNC.DEFER_BLOCKING 0x0 ;  /* 0x0000000000007b1d */ /* 0x000fe60000010000 */
[C---:B------:R-:W-:Y:S08]  /*12e30*/  HMMA.16816.F32.BF16 R8, R168.reuse, R190, R8 ;  /* 0x000000bea808723c */ /* 0x040ff00000041808 */
[C---:B---3--:R-:W-:Y:S08]  /*12e40*/  HMMA.16816.F32.BF16 R12, R168.reuse, R160, R12 ;  /* 0x000000a0a80c723c */ /* 0x048ff0000004180c */
[C---:B------:R-:W-:Y:S08]  /*12e50*/  HMMA.16816.F32.BF16 R16, R168.reuse, R162, R16 ;  /* 0x000000a2a810723c */ /* 0x040ff00000041810 */
[C---:B----4-:R-:W-:Y:S08]  /*12e60*/  HMMA.16816.F32.BF16 R20, R168.reuse, R172, R20 ;  /* 0x000000aca814723c */ /* 0x050ff00000041814 */
[----:B------:R-:W-:Y:S08]  /*12e70*/  HMMA.16816.F32.BF16 R24, R168, R174, R24 ;  /* 0x000000aea818723c */ /* 0x000ff00000041818 */
[C---:B--2---:R-:W-:Y:S08]  /*12e80*/  HMMA.16816.F32.BF16 R4, R176.reuse, R180, R4 ;  /* 0x000000b4b004723c */ /* 0x044ff00000041804 */
[C---:B------:R-:W-:Y:S08]  /*12e90*/  HMMA.16816.F32.BF16 R8, R176.reuse, R182, R8 ;  /* 0x000000b6b008723c */ /* 0x040ff00000041808 */
[C---:B-----5:R-:W-:Y:S08]  /*12ea0*/  HMMA.16816.F32.BF16 R12, R176.reuse, R164, R12 ;  /* 0x000000a4b00c723c */ /* 0x060ff0000004180c */
[C---:B------:R-:W-:Y:S08]  /*12eb0*/  HMMA.16816.F32.BF16 R16, R176.reuse, R166, R16 ;  /* 0x000000a6b010723c */ /* 0x040ff00000041810 */
[C---:B------:R-:W-:Y:S08]  /*12ec0*/  HMMA.16816.F32.BF16 R20, R176.reuse, R184, R20 ;  /* 0x000000b8b014723c */ /* 0x040ff00000041814 */
[----:B------:R-:W-:Y:S01]  /*12ed0*/  HMMA.16816.F32.BF16 R24, R176, R186, R24 ;  /* 0x000000bab018723c */ /* 0x000fe20000041818 */
[----:B------:R-:W-:-:S07]  /*12ee0*/  @P4 BRA `(.L_x_849) ;  /* 0xffffed5000004947 */ /* 0x000fce000383ffff */
.L_x_848:
[----:B------:R-:W-:Y:S01]  /*12ef0*/  FMNMX.FTZ R2, R4, R3, !PT ;  /* 0x0000000304027209 */ /* 0x000fe20007810000 */
[----:B-1----:R-:W-:Y:S01]  /*12f00*/  LDSM.16.MT88.4 R164, [R206+0x4080] ;  /* 0x00408000cea4783b */ /* 0x002fe20000004200 */
[----:B------:R-:W-:Y:S01]  /*12f10*/  FMNMX.FTZ R156, R6, R157, !PT ;  /* 0x0000009d069c7209 */ /* 0x000fe20007810000 */
[----:B------:R-:W-:Y:S01]  /*12f20*/  UIADD3 UR11, UR11, -0x1, URZ ;  /* 0xffffffff0b0b7890 */ /* 0x000fe2000fffe03f */
[----:B------:R-:W-:Y:S02]  /*12f30*/  FMNMX.FTZ R159, R5, R2, !PT ;  /* 0x00000002059f7209 */ /* 0x000fe40007810000 */
[----:B------:R-:W-:Y:S02]  /*12f40*/  FMNMX.FTZ R161, R7, R156, !PT ;  /* 0x0000009c07a17209 */ /* 0x000fe40007810000 */
[----:B------:R-:W-:Y:S01]  /*12f50*/  FMNMX.FTZ R2, R8, R159, !PT ;  /* 0x0000009f08027209 */ /* 0x000fe20007810000 */
[----:B------:R-:W-:Y:S01]  /*12f60*/  LDSM.16.MT88.4 R168, [R205+0x4080] ;  /* 0x00408000cda8783b */ /* 0x000fe20000004200 */
[----:B------:R-:W-:Y:S02]  /*12f70*/  FMNMX.FTZ R156, R10, R161, !PT ;  /* 0x000000a10a9c7209 */ /* 0x000fe40007810000 */
        /* <DEDUP_REMOVED lines=18> */
[----:B------:R-:W-:Y:S03]  /*130a0*/  LDSM.16.MT88.4 R184, [R208+0x7880] ;  /* 0x00788000d0b8783b */ /* 0x000fe60000004200 */
[----:B------:R-:W-:Y:S02]  /*130b0*/  FMNMX.FTZ R162, R25, R2, !PT ;  /* 0x0000000219a27209 */ /* 0x000fe40007810000 */
[----:B------:R-:W-:Y:S03]  /*130c0*/  FMNMX.FTZ R2, R26, R3, !PT ;  /* 0x000000031a027209 */ /* 0x000fe60007810000 */
[----:B------:R-:W-:Y:S01]  /*130d0*/  SHFL.BFLY PT, R163, R162, 0x2, 0x1f ;  /* 0x0c401f00a2a37f89 */ /* 0x000fe200000e0000 */
[----:B------:R-:W-:Y:S07]  /*130e0*/  FMNMX.FTZ R158, R27, R2, !PT ;  /* 0x000000021b9e7209 */ /* 0x000fee0007810000 */
[----:B------:R-:W1:Y:S08]  /*130f0*/  SHFL.BFLY PT, R3, R158, 0x2, 0x1f ;  /* 0x0c401f009e037f89 */ /* 0x000e7000000e0000 */
[----:B------:R-:W0:Y:S01]  /*13100*/  LDGDEPBAR ;  /* 0x00000000000079af */ /* 0x000e220000000000 */
[----:B-1----:R-:W-:Y:S02]  /*13110*/  FMNMX.FTZ R159, R158, R3, !PT ;  /* 0x000000039e9f7209 */ /* 0x002fe40007810000 */
[----:B------:R-:W-:Y:S05]  /*13120*/  FMNMX.FTZ R161, R162, R163, !PT ;  /* 0x000000a3a2a17209 */ /* 0x000fea0007810000 */
[----:B------:R-:W1:Y:S08]  /*13130*/  SHFL.BFLY PT, R156, R159, 0x1, 0x1f ;  /* 0x0c201f009f9c7f89 */ /* 0x000e7000000e0000 */
[----:B------:R-:W2:Y:S01]  /*13140*/  SHFL.BFLY PT, R160, R161, 0x1, 0x1f ;  /* 0x0c201f00a1a07f89 */ /* 0x000ea200000e0000 */
[----:B-1----:R-:W-:Y:S05]  /*13150*/  FMNMX.FTZ R156, R159, R156, !PT ;  /* 0x0000009c9f9c7209 */ /* 0x002fea0007810000 */
[----:B------:R-:W-:Y:S01]  /*13160*/  FMUL.FTZ R189, R156, c[0x0][0x2d0] ;  /* 0x0000b4009cbd7a20 */ /* 0x000fe20000410000 */
[----:B--2---:R-:W-:Y:S03]  /*13170*/  FMNMX.FTZ R3, R161, R160, !PT ;  /* 0x000000a0a1037209 */ /* 0x004fe60007810000 */
[--C-:B------:R-:W-:Y:S01]  /*13180*/  FFMA.FTZ R6, R6, c[0x0][0x2d0], -R189.reuse ;  /* 0x0000b40006067a23 */ /* 0x100fe200000108bd */
[----:B------:R-:W1:Y:S01]  /*13190*/  LDSM.16.MT88.4 R160, [R208+0x4080] ;  /* 0x00408000d0a0783b */ /* 0x000e620000004200 */
[----:B------:R-:W-:Y:S02]  /*131a0*/  FFMA.FTZ R7, R7, c[0x0][0x2d0], -R189 ;  /* 0x0000b40007077a23 */ /* 0x000fe400000108bd */
[C---:B------:R-:W-:Y:S02]  /*131b0*/  FADD.FTZ R0, -R3.reuse, R0 ;  /* 0x0000000003007221 */ /* 0x040fe40000010100 */
[----:B------:R-:W-:Y:S01]  /*131c0*/  FMUL.FTZ R191, R3, c[0x0][0x2d0] ;  /* 0x0000b40003bf7a20 */ /* 0x000fe20000410000 */
[----:B------:R-:W-:Y:S01]  /*131d0*/  MUFU.EX2 R6, R6 ;  /* 0x0000000600067308 */ /* 0x000fe20000000800 */
[----:B------:R-:W-:Y:S02]  /*131e0*/  FMUL.FTZ R2, R0, c[0x0][0x2d0] ;  /* 0x0000b40000027a20 */ /* 0x000fe40000410000 */
[----:B------:R-:W-:Y:S02]  /*131f0*/  FADD.FTZ R0, -R156, R157 ;  /* 0x0000009d9c007221 */ /* 0x000fe40000010100 */
[--C-:B------:R-:W-:Y:S02]  /*13200*/  FFMA.FTZ R158, R4, c[0x0][0x2d0], -R191.reuse ;  /* 0x0000b400049e7a23 */ /* 0x100fe400000108bf */
[----:B------:R-:W-:Y:S02]  /*13210*/  FMUL.FTZ R157, R0, c[0x0][0x2d0] ;  /* 0x0000b400009d7a20 */ /* 0x000fe40000410000 */
[--C-:B------:R-:W-:Y:S01]  /*13220*/  FFMA.FTZ R5, R5, c[0x0][0x2d0], -R191.reuse ;  /* 0x0000b40005057a23 */ /* 0x100fe200000108bf */
[----:B------:R-:W2:Y:S01]  /*13230*/  MUFU.EX2 R2, R2 ;  /* 0x0000000200027308 */ /* 0x000ea20000000800 */
[--C-:B------:R-:W-:Y:S02]  /*13240*/  FFMA.FTZ R159, R8, c[0x0][0x2d0], -R191.reuse ;  /* 0x0000b400089f7a23 */ /* 0x100fe400000108bf */
[----:B------:R-:W-:Y:S02]  /*13250*/  FFMA.FTZ R188, R9, c[0x0][0x2d0], -R191 ;  /* 0x0000b40009bc7a23 */ /* 0x000fe400000108bf */
[----:B------:R-:W-:Y:S02]  /*13260*/  FFMA.FTZ R190, R11, c[0x0][0x2d0], -R189 ;  /* 0x0000b4000bbe7a23 */ /* 0x000fe400000108bd */
[----:B------:R-:W-:Y:S02]  /*13270*/  FFMA.FTZ R244, R24, c[0x0][0x2d0], -R191 ;  /* 0x0000b40018f47a23 */ /* 0x000fe400000108bf */
[----:B------:R-:W-:Y:S01]  /*13280*/  FFMA.FTZ R246, R26, c[0x0][0x2d0], -R189 ;  /* 0x0000b4001af67a23 */ /* 0x000fe200000108bd */
[----:B------:R3:W4:Y:S01]  /*13290*/  MUFU.EX2 R0, R157 ;  /* 0x0000009d00007308 */ /* 0x0007220000000800 */
[--C-:B------:R-:W-:Y:S02]  /*132a0*/  FFMA.FTZ R236, R12, c[0x0][0x2d0], -R191.reuse ;  /* 0x0000b4000cec7a23 */ /* 0x100fe400000108bf */
[----:B------:R-:W-:Y:S02]  /*132b0*/  FFMA.FTZ R241, R13, c[0x0][0x2d0], -R191 ;  /* 0x0000b4000df17a23 */ /* 0x000fe400000108bf */
[--C-:B------:R-:W-:Y:S02]  /*132c0*/  FFMA.FTZ R238, R14, c[0x0][0x2d0], -R189.reuse ;  /* 0x0000b4000eee7a23 */ /* 0x100fe400000108bd */
[----:B------:R-:W-:Y:S02]  /*132d0*/  FFMA.FTZ R243, R15, c[0x0][0x2d0], -R189 ;  /* 0x0000b4000ff37a23 */ /* 0x000fe400000108bd */
[--C-:B------:R-:W-:Y:S01]  /*132e0*/  FFMA.FTZ R240, R16, c[0x0][0x2d0], -R191.reuse ;  /* 0x0000b40010f07a23 */ /* 0x100fe200000108bf */
[----:B------:R-:W-:Y:S01]  /*132f0*/  MUFU.EX2 R158, R158 ;  /* 0x0000009e009e7308 */ /* 0x000fe20000000800 */
[----:B------:R-:W-:Y:S02]  /*13300*/  FFMA.FTZ R245, R17, c[0x0][0x2d0], -R191 ;  /* 0x0000b40011f57a23 */ /* 0x000fe400000108bf */
[--C-:B------:R-:W-:Y:S02]  /*13310*/  FFMA.FTZ R242, R18, c[0x0][0x2d0], -R189.reuse ;  /* 0x0000b40012f27a23 */ /* 0x100fe400000108bd */
[C---:B--2---:R-:W-:Y:S02]  /*13320*/  FMUL.FTZ R8, R2.reuse, R152 ;  /* 0x0000009802087220 */ /* 0x044fe40000410000 */
[C---:B------:R-:W-:Y:S02]  /*13330*/  FMUL.FTZ R9, R2.reuse, R153 ;  /* 0x0000009902097220 */ /* 0x040fe40000410000 */
[C---:B------:R-:W-:Y:S01]  /*13340*/  FMUL.FTZ R28, R2.reuse, R28 ;  /* 0x0000001c021c7220 */ /* 0x040fe20000410000 */
[----:B------:R-:W2:Y:S01]  /*13350*/  MUFU.EX2 R5, R5 ;  /* 0x0000000500057308 */ /* 0x000ea20000000800 */
[C---:B------:R-:W-:Y:S02]  /*13360*/  FMUL.FTZ R29, R2.reuse, R29 ;  /* 0x0000001d021d7220 */ /* 0x040fe40000410000 */
[----:B------:R-:W-:Y:S02]  /*13370*/  FMUL.FTZ R32, R2, R32 ;  /* 0x0000002002207220 */ /* 0x000fe40000410000 */
[--C-:B---3--:R-:W-:Y:S02]  /*13380*/  FFMA.FTZ R157, R10, c[0x0][0x2d0], -R189.reuse ;  /* 0x0000b4000a9d7a23 */ /* 0x108fe400000108bd */
[C---:B----4-:R-:W-:Y:S02]  /*13390*/  FMUL.FTZ R10, R0.reuse, R154 ;  /* 0x0000009a000a7220 */ /* 0x050fe40000410000 */
[C---:B------:R-:W-:Y:S01]  /*133a0*/  FMUL.FTZ R11, R0.reuse, R155 ;  /* 0x0000009b000b7220 */ /* 0x040fe20000410000 */
[----:B------:R-:W-:Y:S01]  /*133b0*/  MUFU.EX2 R159, R159 ;  /* 0x0000009f009f7308 */ /* 0x000fe20000000800 */
[C---:B------:R-:W-:Y:S02]  /*133c0*/  FMUL.FTZ R30, R0.reuse, R30 ;  /* 0x0000001e001e7220 */ /* 0x040fe40000410000 */
[----:B------:R-:W-:Y:S02]  /*133d0*/  FMUL.FTZ R31, R0, R31 ;  /* 0x0000001f001f7220 */ /* 0x000fe40000410000 */
[----:B------:R-:W-:Y:S02]  /*133e0*/  FMUL.FTZ R33, R2, R33 ;  /* 0x0000002102217220 */ /* 0x000fe40000410000 */
[C---:B------:R-:W-:Y:S02]  /*133f0*/  FMUL.FTZ R34, R0.reuse, R34 ;  /* 0x0000002200227220 */ /* 0x040fe40000410000 */
[----:B------:R-:W-:Y:S01]  /*13400*/  FMUL.FTZ R35, R0, R35 ;  /* 0x0000002300237220 */ /* 0x000fe20000410000 */
[----:B------:R-:W3:Y:S01]  /*13410*/  MUFU.EX2 R188, R188 ;  /* 0x000000bc00bc7308 */ /* 0x000ee20000000800 */
[C---:B------:R-:W-:Y:S02]  /*13420*/  FMUL.FTZ R36, R2.reuse, R36 ;  /* 0x0000002402247220 */ /* 0x040fe40000410000 */
[----:B------:R-:W-:Y:S01]  /*13430*/  FMUL.FTZ R37, R2, R37 ;  /* 0x0000002502257220 */ /* 0x000fe20000410000 */
[----:B--2---:R-:W-:Y:S01]  /*13440*/  F2FP.BF16.PACK_AB R152, R5, R158 ;  /* 0x0000009e0598723e */ /* 0x004fe200000010ff */
[C---:B------:R-:W-:Y:S02]  /*13450*/  FMUL.FTZ R38, R0.reuse, R38 ;  /* 0x0000002600267220 */ /* 0x040fe40000410000 */
[----:B------:R-:W-:Y:S02]  /*13460*/  FMUL.FTZ R39, R0, R39 ;  /* 0x0000002700277220 */ /* 0x000fe40000410000 */
[C---:B------:R-:W-:Y:S01]  /*13470*/  FMUL.FTZ R12, R2.reuse, R148 ;  /* 0x00000094020c7220 */ /* 0x040fe20000410000 */
[----:B------:R-:W2:Y:S01]  /*13480*/  MUFU.EX2 R7, R7 ;  /* 0x0000000700077308 */ /* 0x000ea20000000800 */
[----:B------:R-:W-:Y:S02]  /*13490*/  FMUL.FTZ R13, R2, R149 ;  /* 0x00000095020d7220 */ /* 0x000fe40000410000 */
[C---:B------:R-:W-:Y:S02]  /*134a0*/  FMUL.FTZ R14, R0.reuse, R150 ;  /* 0x00000096000e7220 */ /* 0x040fe40000410000 */
[----:B------:R-:W-:Y:S02]  /*134b0*/  FMUL.FTZ R15, R0, R151 ;  /* 0x00000097000f7220 */ /* 0x000fe40000410000 */
[----:B------:R-:W-:Y:S01]  /*134c0*/  LDSM.16.MT88.4 R148, [R204+0x8880] ;  /* 0x00888000cc94783b */ /* 0x000fe20000004200 */
[C---:B------:R-:W-:Y:S02]  /*134d0*/  FMUL.FTZ R40, R2.reuse, R40 ;  /* 0x0000002802287220 */ /* 0x040fe40000410000 */
[----:B------:R-:W-:Y:S01]  /*134e0*/  MUFU.EX2 R157, R157 ;  /* 0x0000009d009d7308 */ /* 0x000fe20000000800 */
[----:B------:R-:W-:Y:S02]  /*134f0*/  FMUL.FTZ R41, R2, R41 ;  /* 0x0000002902297220 */ /* 0x000fe40000410000 */
[----:B------:R-:W-:Y:S01]  /*13500*/  FMUL.FTZ R42, R0, R42 ;  /* 0x0000002a002a7220 */ /* 0x000fe20000410000 */
[----:B---3--:R-:W-:Y:S01]  /*13510*/  F2FP.BF16.PACK_AB R154, R188, R159 ;  /* 0x0000009fbc9a723e */ /* 0x008fe200000010ff */
        /* <DEDUP_REMOVED lines=10> */
[----:B------:R-:W-:Y:S01]  /*135c0*/  MUFU.EX2 R236, R236 ;  /* 0x000000ec00ec7308 */ /* 0x000fe20000000800 */
[----:B------:R-:W-:Y:S02]  /*135d0*/  FMUL.FTZ R51, R0, R51 ;  /* 0x0000003300337220 */ /* 0x000fe40000410000 */
[C---:B------:R-:W-:Y:S02]  /*135e0*/  FMUL.FTZ R52, R2.reuse, R52 ;  /* 0x0000003402347220 */ /* 0x040fe40000410000 */
[----:B------:R-:W-:Y:S02]  /*135f0*/  FMUL.FTZ R53, R2, R53 ;  /* 0x0000003502357220 */ /* 0x000fe40000410000 */
[C---:B------:R-:W-:Y:S02]  /*13600*/  FMUL.FTZ R54, R0.reuse, R54 ;  /* 0x0000003600367220 */ /* 0x040fe40000410000 */
[----:B------:R-:W-:Y:S01]  /*13610*/  FMUL.FTZ R55, R0, R55 ;  /* 0x0000003700377220 */ /* 0x000fe20000410000 */
[----:B------:R-:W2:Y:S01]  /*13620*/  MUFU.EX2 R241, R241 ;  /* 0x000000f100f17308 */ /* 0x000ea20000000800 */
[C---:B------:R-:W-:Y:S02]  /*13630*/  FMUL.FTZ R56, R2.reuse, R56 ;  /* 0x0000003802387220 */ /* 0x040fe40000410000 */
[----:B------:R-:W-:Y:S01]  /*13640*/  FMUL.FTZ R57, R2, R57 ;  /* 0x0000003902397220 */ /* 0x000fe20000410000 */
[----:B---3--:R-:W-:Y:S01]  /*13650*/  F2FP.BF16.PACK_AB R155, R190, R157 ;  /* 0x0000009dbe9b723e */ /* 0x008fe200000010ff */
[C---:B------:R-:W-:Y:S02]  /*13660*/  FMUL.FTZ R58, R0.reuse, R58 ;  /* 0x0000003a003a7220 */ /* 0x040fe40000410000 */
[----:B------:R-:W-:Y:S02]  /*13670*/  FMUL.FTZ R59, R0, R59 ;  /* 0x0000003b003b7220 */ /* 0x000fe40000410000 */
[C---:B------:R-:W-:Y:S01]  /*13680*/  FMUL.FTZ R60, R2.reuse, R60 ;  /* 0x0000003c023c7220 */ /* 0x040fe20000410000 */
[----:B------:R-:W-:Y:S01]  /*13690*/  MUFU.EX2 R238, R238 ;  /* 0x000000ee00ee7308 */ /* 0x000fe20000000800 */
[C---:B-1----:R-:W-:Y:S05]  /*136a0*/  HMMA.16816.F32.BF16 R8, R152.reuse, R160, R8 ;  /* 0x000000a09808723c */ /* 0x042fea0000041808 */
[----:B------:R-:W-:Y:S02]  /*136b0*/  FMUL.FTZ R61, R2, R61 ;  /* 0x0000003d023d7220 */ /* 0x000fe40000410000 */
[C---:B------:R-:W-:Y:S01]  /*136c0*/  FMUL.FTZ R62, R0.reuse, R62 ;  /* 0x0000003e003e7220 */ /* 0x040fe20000410000 */
[C---:B------:R-:W-:Y:S01]  /*136d0*/  HMMA.16816.F32.BF16 R28, R152.reuse, R162, R28 ;  /* 0x000000a2981c723c */ /* 0x040fe2000004181c */
[----:B------:R-:W1:Y:S01]  /*136e0*/  LDSM.16.MT88.4 R160, [R204+0x4080] ;  /* 0x00408000cca0783b */ /* 0x000e620000004200 */
[----:B------:R-:W3:Y:S02]  /*136f0*/  MUFU.EX2 R243, R243 ;  /* 0x000000f300f37308 */ /* 0x000ee40000000800 */
[----:B------:R-:W-:Y:S02]  /*13700*/  FMUL.FTZ R63, R0, R63 ;  /* 0x0000003f003f7220 */ /* 0x000fe40000410000 */
[C---:B------:R-:W-:Y:S02]  /*13710*/  FMUL.FTZ R64, R2.reuse, R64 ;  /* 0x0000004002407220 */ /* 0x040fe40000410000 */
[C---:B------:R-:W-:Y:S04]  /*13720*/  HMMA.16816.F32.BF16 R32, R152.reuse, R164, R32 ;  /* 0x000000a49820723c */ /* 0x040fe80000041820 */
[----:B------:R-:W-:Y:S01]  /*13730*/  FMUL.FTZ R65, R2, R65 ;  /* 0x0000004102417220 */ /* 0x000fe20000410000 */
[----:B------:R-:W-:Y:S01]  /*13740*/  MUFU.EX2 R240, R240 ;  /* 0x000000f000f07308 */ /* 0x000fe20000000800 */
[C---:B------:R-:W-:Y:S02]  /*13750*/  FMUL.FTZ R66, R0.reuse, R66 ;  /* 0x0000004200427220 */ /* 0x040fe40000410000 */
[C---:B------:R-:W-:Y:S01]  /*13760*/  HMMA.16816.F32.BF16 R36, R152.reuse, R166, R36 ;  /* 0x000000a69824723c */ /* 0x040fe20000041824 */
[----:B------:R-:W4:Y:S03]  /*13770*/  LDSM.16.MT88.4 R164, [R208+0x5880] ;  /* 0x00588000d0a4783b */ /* 0x000f260000004200 */
[----:B------:R-:W-:Y:S02]  /*13780*/  FMUL.FTZ R67, R0, R67 ;  /* 0x0000004300437220 */ /* 0x000fe40000410000 */
[C---:B------:R-:W-:Y:S01]  /*13790*/  FMUL.FTZ R68, R2.reuse, R68 ;  /* 0x0000004402447220 */ /* 0x040fe20000410000 */
[----:B------:R-:W5:Y:S01]  /*137a0*/  MUFU.EX2 R245, R245 ;  /* 0x000000f500f57308 */ /* 0x000f620000000800 */
[C---:B------:R-:W-:Y:S04]  /*137b0*/  HMMA.16816.F32.BF16 R40, R152.reuse, R168, R40 ;  /* 0x000000a89828723c */ /* 0x040fe80000041828 */
[----:B------:R-:W-:Y:S02]  /*137c0*/  FMUL.FTZ R69, R2, R69 ;  /* 0x0000004502457220 */ /* 0x000fe40000410000 */
[C---:B------:R-:W-:Y:S02]  /*137d0*/  FMUL.FTZ R70, R0.reuse, R70 ;  /* 0x0000004600467220 */ /* 0x040fe40000410000 */
[C---:B------:R-:W-:Y:S01]  /*137e0*/  HMMA.16816.F32.BF16 R44, R152.reuse, R170, R44 ;  /* 0x000000aa982c723c */ /* 0x040fe2000004182c */
[----:B------:R-:W2:Y:S01]  /*137f0*/  LDSM.16.MT88.4 R168, [R206+0x5880] ;  /* 0x00588000cea8783b */ /* 0x000ea20000004200 */
[----:B------:R-:W-:Y:S02]  /*13800*/  MUFU.EX2 R242, R242 ;  /* 0x000000f200f27308 */ /* 0x000fe40000000800 */
[----:B------:R-:W-:Y:S02]  /*13810*/  FMUL.FTZ R71, R0, R71 ;  /* 0x0000004700477220 */ /* 0x000fe40000410000 */
[C---:B------:R-:W-:Y:S02]  /*13820*/  FMUL.FTZ R72, R2.reuse, R72 ;  /* 0x0000004802487220 */ /* 0x040fe40000410000 */
[----:B------:R-:W-:Y:S01]  /*13830*/  FMUL.FTZ R73, R2, R73 ;  /* 0x0000004902497220 */ /* 0x000fe20000410000 */
[C---:B-1----:R-:W-:Y:S03]  /*13840*/  HMMA.16816.F32.BF16 R48, R152.reuse, R160, R48 ;  /* 0x000000a09830723c */ /* 0x042fe60000041830 */
[C---:B------:R-:W-:Y:S01]  /*13850*/  FMUL.FTZ R74, R0.reuse, R74 ;  /* 0x0000004a004a7220 */ /* 0x040fe20000410000 */
[----:B------:R-:W-:Y:S01]  /*13860*/  MUFU.EX2 R244, R244 ;  /* 0x000000f400f47308 */ /* 0x000fe20000000800 */
[----:B------:R-:W-:Y:S02]  /*13870*/  FMUL.FTZ R75, R0, R75 ;  /* 0x0000004b004b7220 */ /* 0x000fe40000410000 */
[C---:B------:R-:W-:Y:S01]  /*13880*/  FMUL.FTZ R76, R2.reuse, R76 ;  /* 0x0000004c024c7220 */ /* 0x040fe20000410000 */
[C---:B------:R-:W-:Y:S01]  /*13890*/  HMMA.16816.F32.BF16 R52, R152.reuse, R162, R52 ;  /* 0x000000a29834723c */ /* 0x040fe20000041834 */
[----:B------:R-:W1:Y:S03]  /*138a0*/  LDSM.16.MT88.4 R160, [R205+0x5880] ;  /* 0x00588000cda0783b */ /* 0x000e660000004200 */
[----:B------:R-:W-:Y:S02]  /*138b0*/  FMUL.FTZ R77, R2, R77 ;  /* 0x0000004d024d7220 */ /* 0x000fe40000410000 */
[C---:B------:R-:W-:Y:S01]  /*138c0*/  FMUL.FTZ R78, R0.reuse, R78 ;  /* 0x0000004e004e7220 */ /* 0x040fe20000410000 */
[----:B------:R-:W-:Y:S01]  /*138d0*/  MUFU.EX2 R246, R246 ;  /* 0x000000f600f67308 */ /* 0x000fe20000000800 */
[C---:B----4-:R-:W-:Y:S04]  /*138e0*/  HMMA.16816.F32.BF16 R56, R152.reuse, R164, R56 ;  /* 0x000000a49838723c */ /* 0x050fe80000041838 */
[----:B------:R-:W-:Y:S02]  /*138f0*/  FMUL.FTZ R79, R0, R79 ;  /* 0x0000004f004f7220 */ /* 0x000fe40000410000 */
[C---:B------:R-:W-:Y:S02]  /*13900*/  FMUL.FTZ R80, R2.reuse, R80 ;  /* 0x0000005002507220 */ /* 0x040fe40000410000 */
[C---:B------:R-:W-:Y:S01]  /*13910*/  HMMA.16816.F32.BF16 R60, R152.reuse, R166, R60 ;  /* 0x000000a6983c723c */ /* 0x040fe2000004183c */
[----:B------:R-:W4:Y:S03]  /*13920*/  LDSM.16.MT88.4 R164, [R204+0x5880] ;  /* 0x00588000cca4783b */ /* 0x000f260000004200 */
        /* <DEDUP_REMOVED lines=10> */
[C---:B-1----:R-:W-:Y:S03]  /*139d0*/  HMMA.16816.F32.BF16 R72, R152.reuse, R160, R72 ;  /* 0x000000a09848723c */ /* 0x042fe60000041848 */
[C---:B------:R-:W-:Y:S02]  /*139e0*/  FMUL.FTZ R88, R2.reuse, R88 ;  /* 0x0000005802587220 */ /* 0x040fe40000410000 */
[----:B------:R-:W-:Y:S02]  /*139f0*/  FMUL.FTZ R89, R2, R89 ;  /* 0x0000005902597220 */ /* 0x000fe40000410000 */
[C---:B------:R-:W-:Y:S01]  /*13a00*/  FMUL.FTZ R90, R0.reuse, R90 ;  /* 0x0000005a005a7220 */ /* 0x040fe20000410000 */
[C---:B------:R-:W-:Y:S01]  /*13a10*/  HMMA.16816.F32.BF16 R76, R152.reuse, R162, R76 ;  /* 0x000000a2984c723c */ /* 0x040fe2000004184c */
[----:B------:R-:W1:Y:S03]  /*13a20*/  LDSM.16.MT88.4 R160, [R206+0x7080] ;  /* 0x00708000cea0783b */ /* 0x000e660000004200 */
[----:B------:R-:W-:Y:S02]  /*13a30*/  FMUL.FTZ R91, R0, R91 ;  /* 0x0000005b005b7220 */ /* 0x000fe40000410000 */
[C---:B------:R-:W-:Y:S02]  /*13a40*/  FMUL.FTZ R92, R2.reuse, R92 ;  /* 0x0000005c025c7220 */ /* 0x040fe40000410000 */
        /* <DEDUP_REMOVED lines=62> */
[----:B------:R-:W-:Y:S01]  /*13e30*/  FFMA.FTZ R247, R19, c[0x0][0x2d0], -R189 ;  /* 0x0000b40013f77a23 */ /* 0x000fe200000108bd */
[C---:B------:R-:W-:Y:S01]  /*13e40*/  HMMA.16816.F32.BF16 R12, R152.reuse, R166, R12 ;  /* 0x000000a6980c723c */ /* 0x040fe2000004180c */
[----:B------:R-:W4:Y:S03]  /*13e50*/  LDSM.16.MT88.4 R164, [R206+0x4880] ;  /* 0x00488000cea4783b */ /* 0x000f260000004200 */
[C---:B------:R-:W-:Y:S01]  /*13e60*/  FMUL.FTZ R136, R2.reuse, R136 ;  /* 0x0000008802887220 */ /* 0x040fe20000410000 */
[----:B------:R-:W1:Y:S01]  /*13e70*/  MUFU.EX2 R247, R247 ;  /* 0x000000f700f77308 */ /* 0x000e620000000800 */
[----:B------:R-:W-:Y:S02]  /*13e80*/  FMUL.FTZ R137, R2, R137 ;  /* 0x0000008902897220 */ /* 0x000fe40000410000 */
[C---:B--2---:R-:W-:Y:S04]  /*13e90*/  HMMA.16816.F32.BF16 R132, R152.reuse, R168, R132 ;  /* 0x000000a89884723c */ /* 0x044fe80000041884 */
[C---:B------:R-:W-:Y:S02]  /*13ea0*/  FMUL.FTZ R138, R0.reuse, R138 ;  /* 0x0000008a008a7220 */ /* 0x040fe40000410000 */
[----:B------:R-:W-:Y:S02]  /*13eb0*/  FMUL.FTZ R139, R0, R139 ;  /* 0x0000008b008b7220 */ /* 0x000fe40000410000 */
[C---:B------:R-:W-:Y:S01]  /*13ec0*/  FMUL.FTZ R16, R2.reuse, R144 ;  /* 0x0000009002107220 */ /* 0x040fe20000410000 */
[----:B------:R-:W-:Y:S03]  /*13ed0*/  F2FP.BF16.PACK_AB R144, R241, R236 ;  /* 0x000000ecf190723e */ /* 0x000fe600000010ff */
[----:B------:R-:W-:Y:S01]  /*13ee0*/  FMUL.FTZ R17, R2, R145 ;  /* 0x0000009102117220 */ /* 0x000fe20000410000 */
[C---:B------:R-:W-:Y:S01]  /*13ef0*/  HMMA.16816.F32.BF16 R136, R152.reuse, R170, R136 ;  /* 0x000000aa9888723c */ /* 0x040fe20000041888 */
[----:B------:R-:W2:Y:S02]  /*13f00*/  LDSM.16.MT88.4 R168, [R205+0x4880] ;  /* 0x00488000cda8783b */ /* 0x000ea40000004200 */
[C---:B------:R-:W-:Y:S01]  /*13f10*/  FMUL.FTZ R18, R0.reuse, R146 ;  /* 0x0000009200127220 */ /* 0x040fe20000410000 */
[----:B---3--:R-:W-:Y:S01]  /*13f20*/  F2FP.BF16.PACK_AB R145, R243, R238 ;  /* 0x000000eef391723e */ /* 0x008fe200000010ff */
[----:B------:R-:W-:Y:S01]  /*13f30*/  FMUL.FTZ R19, R0, R147 ;  /* 0x0000009300137220 */ /* 0x000fe20000410000 */
[----:B-----5:R-:W-:Y:S01]  /*13f40*/  F2FP.BF16.PACK_AB R146, R245, R240 ;  /* 0x000000f0f592723e */ /* 0x020fe200000010ff */
[C---:B------:R-:W-:Y:S01]  /*13f50*/  FMUL.FTZ R140, R2.reuse, R140 ;  /* 0x0000008c028c7220 */ /* 0x040fe20000410000 */
[----:B-1----:R-:W-:Y:S01]  /*13f60*/  F2FP.BF16.PACK_AB R147, R247, R242 ;  /* 0x000000f2f793723e */ /* 0x002fe200000010ff */
[----:B------:R-:W-:Y:S03]  /*13f70*/  FMUL.FTZ R141, R2, R141 ;  /* 0x0000008d028d7220 */ /* 0x000fe60000410000 */
[C---:B------:R-:W-:Y:S03]  /*13f80*/  HMMA.16816.F32.BF16 R16, R152.reuse, R148, R16 ;  /* 0x000000949810723c */ /* 0x040fe60000041810 */
[C---:B------:R-:W-:Y:S02]  /*13f90*/  FMUL.FTZ R142, R0.reuse, R142 ;  /* 0x0000008e008e7220 */ /* 0x040fe40000410000 */
[----:B------:R-:W-:Y:S02]  /*13fa0*/  FMUL.FTZ R143, R0, R143 ;  /* 0x0000008f008f7220 */ /* 0x000fe40000410000 */
[----:B------:R-:W-:Y:S02]  /*13fb0*/  FFMA.FTZ R158, R2, R239, R158 ;  /* 0x000000ef029e7223 */ /* 0x000fe4000001009e */
[----:B------:R-:W-:Y:S03]  /*13fc0*/  FFMA.FTZ R6, R0, R237, R6 ;  /* 0x000000ed00067223 */ /* 0x000fe60000010006 */
[----:B------:R-:W-:Y:S01]  /*13fd0*/  HMMA.16816.F32.BF16 R140, R152, R150, R140 ;  /* 0x00000096988c723c */ /* 0x000fe2000004188c */
[----:B------:R-:W1:Y:S02]  /*13fe0*/  LDSM.16.MT88.4 R148, [R206+0x6080] ;  /* 0x00608000ce94783b */ /* 0x000e640000004200 */
[----:B------:R-:W-:Y:S02]  /*13ff0*/  FADD.FTZ R158, R5, R158 ;  /* 0x0000009e059e7221 */ /* 0x000fe40000010000 */
[----:B------:R-:W-:Y:S02]  /*14000*/  FADD.FTZ R6, R7, R6 ;  /* 0x0000000607067221 */ /* 0x000fe40000010000 */
[----:B------:R-:W-:Y:S01]  /*14010*/  FADD.FTZ R5, R159, R158 ;  /* 0x0000009e9f057221 */ /* 0x000fe20000010000 */
[C---:B------:R-:W-:Y:S01]  /*14020*/  HMMA.16816.F32.BF16 R8, R144.reuse, R160, R8 ;  /* 0x000000a09008723c */ /* 0x040fe20000041808 */
[----:B------:R-:W3:Y:S04]  /*14030*/  LDSM.16.MT88.4 R152, [R205+0x6080] ;  /* 0x00608000cd98783b */ /* 0x000ee80000004200 */
[----:B------:R-:W-:Y:S01]  /*14040*/  FADD.FTZ R7, R157, R6 ;  /* 0x000000069d077221 */ /* 0x000fe20000010000 */
[----:B------:R-:W-:Y:S01]  /*14050*/  MOV R157, R156 ;  /* 0x0000009c009d7202 */ /* 0x000fe20000000f00 */
[----:B------:R-:W-:Y:S01]  /*14060*/  FADD.FTZ R5, R188, R5 ;  /* 0x00000005bc057221 */ /* 0x000fe20000010000 */
[C---:B------:R-:W-:Y:S01]  /*14070*/  HMMA.16816.F32.BF16 R28, R144.reuse, R162, R28 ;  /* 0x000000a2901c723c */ /* 0x040fe2000004181c */
[----:B------:R-:W5:Y:S03]  /*14080*/  LDSM.16.MT88.4 R160, [R206+0x7880] ;  /* 0x00788000cea0783b */ /* 0x000f660000004200 */
        /* <DEDUP_REMOVED lines=13> */
[----:B------:R-:W-:Y:S03]  /*14160*/  LDSM.16.MT88.4 R168, [R206+0x5080] ;  /* 0x00508000cea8783b */ /* 0x000fe60000004200 */
[----:B------:R-:W-:Y:S04]  /*14170*/  FADD.FTZ R247, R247, R242 ;  /* 0x000000f2f7f77221 */ /* 0x000fe80000010000 */
[C---:B------:R-:W-:Y:S08]  /*14180*/  HMMA.16816.F32.BF16 R48, R144.reuse, R172, R48 ;  /* 0x000000ac9030723c */ /* 0x040ff00000041830 */
[C---:B------:R-:W-:Y:S01]  /*14190*/  HMMA.16816.F32.BF16 R52, R144.reuse, R174, R52 ;  /* 0x000000ae9034723c */ /* 0x040fe20000041834 */
[----:B------:R-:W-:Y:S07]  /*141a0*/  LDSM.16.MT88.4 R172, [R204+0x8080] ;  /* 0x00808000ccac783b */ /* 0x000fee0000004200 */
        /* <DEDUP_REMOVED lines=11> */
[----:B------:R-:W-:Y:S07]  /*14260*/  LDSM.16.MT88.4 R180, [R205+0x9880] ;  /* 0x00988000cdb4783b */ /* 0x000fee0000004200 */
[C---:B------:R-:W-:Y:S07]  /*14270*/  HMMA.16816.F32.BF16 R88, R144.reuse, R184, R88 ;  /* 0x000000b89058723c */ /* 0x040fee0000041858 */
[--C-:B------:R-:W-:Y:S01]  /*14280*/  FFMA.FTZ R184, R20, c[0x0][0x2d0], -R191.reuse ;  /* 0x0000b40014b87a23 */ /* 0x100fe200000108bf */
[C---:B------:R-:W-:Y:S04]  /*14290*/  HMMA.16816.F32.BF16 R92, R144.reuse, R186, R92 ;  /* 0x000000ba905c723c */ /* 0x040fe8000004185c */
[--C-:B------:R-:W-:Y:S01]  /*142a0*/  FFMA.FTZ R185, R21, c[0x0][0x2d0], -R191.reuse ;  /* 0x0000b40015b97a23 */ /* 0x100fe200000108bf */
[----:B------:R-:W-:Y:S01]  /*142b0*/  MUFU.EX2 R184, R184 ;  /* 0x000000b800b87308 */ /* 0x000fe20000000800 */
[----:B------:R-:W-:Y:S02]  /*142c0*/  FFMA.FTZ R191, R25, c[0x0][0x2d0], -R191 ;  /* 0x0000b40019bf7a23 */ /* 0x000fe400000108bf */
[C---:B-----5:R-:W-:Y:S04]  /*142d0*/  HMMA.16816.F32.BF16 R96, R144.reuse, R160, R96 ;  /* 0x000000a09060723c */ /* 0x060fe80000041860 */
[--C-:B------:R-:W-:Y:S02]  /*142e0*/  FFMA.FTZ R186, R22, c[0x0][0x2d0], -R189.reuse ;  /* 0x0000b40016ba7a23 */ /* 0x100fe400000108bd */
[--C-:B------:R-:W-:Y:S01]  /*142f0*/  FFMA.FTZ R187, R23, c[0x0][0x2d0], -R189.reuse ;  /* 0x0000b40017bb7a23 */ /* 0x100fe200000108bd */
[----:B------:R-:W3:Y:S01]  /*14300*/  MUFU.EX2 R185, R185 ;  /* 0x000000b900b97308 */ /* 0x000ee20000000800 */
[C---:B------:R-:W-:Y:S01]  /*14310*/  HMMA.16816.F32.BF16 R100, R144.reuse, R162, R100 ;  /* 0x000000a29064723c */ /* 0x040fe20000041864 */
[----:B------:R-:W5:Y:S03]  /*14320*/  LDSM.16.MT88.4 R160, [R206+0x9080] ;  /* 0x00908000cea0783b */ /* 0x000f660000004200 */
[----:B------:R-:W-:Y:S04]  /*14330*/  FFMA.FTZ R189, R27, c[0x0][0x2d0], -R189 ;  /* 0x0000b4001bbd7a23 */ /* 0x000fe800000108bd */
[C---:B----4-:R-:W-:Y:S01]  /*14340*/  HMMA.16816.F32.BF16 R104, R144.reuse, R164, R104 ;  /* 0x000000a49068723c */ /* 0x050fe20000041868 */
[----:B------:R-:W-:Y:S01]  /*14350*/  LDSM.16.MT88.4 R20, [R204+0x9080] ;  /* 0x00908000cc14783b */ /* 0x000fe20000004200 */
[----:B------:R-:W-:Y:S06]  /*14360*/  MUFU.EX2 R186, R186 ;  /* 0x000000ba00ba7308 */ /* 0x000fec0000000800 */
[C---:B------:R-:W-:Y:S01]  /*14370*/  HMMA.16816.F32.BF16 R108, R144.reuse, R166, R108 ;  /* 0x000000a6906c723c */ /* 0x040fe2000004186c */
[----:B------:R-:W4:Y:S03]  /*14380*/  LDSM.16.MT88.4 R164, [R205+0x9080] ;  /* 0x00908000cda4783b */ /* 0x000f260000004200 */
[----:B------:R-:W3:Y:S04]  /*14390*/  MUFU.EX2 R187, R187 ;  /* 0x000000bb00bb7308 */ /* 0x000ee80000000800 */
[C---:B-1----:R-:W-:Y:S01]  /*143a0*/  HMMA.16816.F32.BF16 R112, R144.reuse, R148, R112 ;  /* 0x000000949070723c */ /* 0x042fe20000041870 */
[----:B------:R-:W-:Y:S05]  /*143b0*/  LDSM.16.MT88.4 R24, [R205+0x5080] ;  /* 0x00508000cd18783b */ /* 0x000fea0000004200 */
[----:B------:R-:W1:Y:S02]  /*143c0*/  MUFU.EX2 R191, R191 ;  /* 0x000000bf00bf7308 */ /* 0x000e640000000800 */
[C---:B------:R-:W-:Y:S01]  /*143d0*/  HMMA.16816.F32.BF16 R116, R144.reuse, R150, R116 ;  /* 0x000000969074723c */ /* 0x040fe20000041874 */
[----:B------:R-:W1:Y:S07]  /*143e0*/  LDSM.16.MT88.4 R148, [R208+0x5080] ;  /* 0x00508000d094783b */ /* 0x000e6e0000004200 */
[C---:B--2---:R-:W-:Y:S01]  /*143f0*/  HMMA.16816.F32.BF16 R120, R144.reuse, R152, R120 ;  /* 0x000000989078723c */ /* 0x044fe20000041878 */
[----:B------:R-:W2:Y:S07]  /*14400*/  MUFU.EX2 R189, R189 ;  /* 0x000000bd00bd7308 */ /* 0x000eae0000000800 */
[C---:B------:R-:W-:Y:S08]  /*14410*/  HMMA.16816.F32.BF16 R124, R144.reuse, R154, R124 ;  /* 0x0000009a907c723c */ /* 0x040ff0000004187c */
[C---:B-----5:R-:W-:Y:S08]  /*14420*/  HMMA.16816.F32.BF16 R128, R144.reuse, R160, R128 ;  /* 0x000000a09080723c */ /* 0x060ff00000041880 */
[C---:B------:R-:W-:Y:S01]  /*14430*/  HMMA.16816.F32.BF16 R12, R144.reuse, R162, R12 ;  /* 0x000000a2900c723c */ /* 0x040fe2000004180c */
[----:B------:R-:W5:Y:S07]  /*14440*/  LDSM.16.MT88.4 R160, [R204+0x5080] ;  /* 0x00508000cca0783b */ /* 0x000f6e0000004200 */
[C---:B----4-:R-:W-:Y:S08]  /*14450*/  HMMA.16816.F32.BF16 R132, R144.reuse, R164, R132 ;  /* 0x000000a49084723c */ /* 0x050ff00000041884 */
[C---:B------:R-:W-:Y:S01]  /*14460*/  HMMA.16816.F32.BF16 R136, R144.reuse, R166, R136 ;  /* 0x000000a69088723c */ /* 0x040fe20000041888 */
[----:B------:R-:W-:Y:S07]  /*14470*/  LDSM.16.MT88.4 R164, [R208+0x8080] ;  /* 0x00808000d0a4783b */ /* 0x000fee0000004200 */
[C---:B------:R-:W-:Y:S07]  /*14480*/  HMMA.16816.F32.BF16 R16, R144.reuse, R20, R16 ;  /* 0x000000149010723c */ /* 0x040fee0000041810 */
[----:B---3--:R-:W-:Y:S01]  /*14490*/  F2FP.BF16.PACK_AB R20, R185, R184 ;  /* 0x000000b8b914723e */ /* 0x008fe200000010ff */
[----:B------:R-:W-:Y:S01]  /*144a0*/  HMMA.16816.F32.BF16 R140, R144, R22, R140 ;  /* 0x00000016908c723c */ /* 0x000fe2000004188c */
[----:B------:R-:W3:Y:S03]  /*144b0*/  LDSM.16.MT88.4 R144, [R208+0x6880] ;  /* 0x00688000d090783b */ /* 0x000ee60000004200 */
[----:B------:R-:W-:Y:S01]  /*144c0*/  F2FP.BF16.PACK_AB R21, R187, R186 ;  /* 0x000000babb15723e */ /* 0x000fe200000010ff */
[----:B------:R-:W-:Y:S02]  /*144d0*/  FADD.FTZ R184, R184, R245 ;  /* 0x000000f5b8b87221 */ /* 0x000fe40000010000 */
[----:B-1----:R-:W-:Y:S01]  /*144e0*/  F2FP.BF16.PACK_AB R22, R191, R244 ;  /* 0x000000f4bf16723e */ /* 0x002fe200000010ff */
[----:B------:R-:W-:Y:S01]  /*144f0*/  FADD.FTZ R186, R186, R247 ;  /* 0x000000f7baba7221 */ /* 0x000fe20000010000 */
[----:B--2---:R-:W-:Y:S03]  /*14500*/  F2FP.BF16.PACK_AB R23, R189, R246 ;  /* 0x000000f6bd17723e */ /* 0x004fe600000010ff */
[----:B------:R-:W-:Y:S02]  /*14510*/  FADD.FTZ R185, R185, R184 ;  /* 0x000000b8b9b97221 */ /* 0x000fe40000010000 */
[----:B------:R-:W-:Y:S02]  /*14520*/  FADD.FTZ R187, R187, R186 ;  /* 0x000000babbbb7221 */ /* 0x000fe40000010000 */
[C---:B------:R-:W-:Y:S01]  /*14530*/  HMMA.16816.F32.BF16 R152, R20.reuse, R148, R8 ;  /* 0x000000941498723c */ /* 0x040fe20000041808 */
[----:B------:R-:W1:Y:S04]  /*14540*/  LDSM.16.MT88.4 R8, [R206+0x6880] ;  /* 0x00688000ce08783b */ /* 0x000e680000004200 */
[----:B------:R-:W-:Y:S02]  /*14550*/  FADD.FTZ R244, R244, R185 ;  /* 0x000000b9f4f47221 */ /* 0x000fe40000010000 */
[----:B------:R-:W-:Y:S01]  /*14560*/  FADD.FTZ R246, R246, R187 ;  /* 0x000000bbf6f67221 */ /* 0x000fe20000010000 */
[C---:B------:R-:W-:Y:S01]  /*14570*/  HMMA.16816.F32.BF16 R28, R20.reuse, R150, R28 ;  /* 0x00000096141c723c */ /* 0x040fe2000004181c */
[----:B------:R-:W-:Y:S03]  /*14580*/  LDSM.16.MT88.4 R148, [R204+0x6880] ;  /* 0x00688000cc94783b */ /* 0x000fe60000004200 */
[----:B------:R-:W-:Y:S02]  /*14590*/  FADD.FTZ R239, R191, R244 ;  /* 0x000000f4bfef7221 */ /* 0x000fe40000010000 */
[----:B------:R-:W-:Y:S02]  /*145a0*/  FADD.FTZ R237, R189, R246 ;  /* 0x000000f6bded7221 */ /* 0x000fe40000010000 */
[C---:B------:R-:W-:Y:S08]  /*145b0*/  HMMA.16816.F32.BF16 R32, R20.reuse, R168, R32 ;  /* 0x000000a81420723c */ /* 0x040ff00000041820 */
[C---:B------:R-:W-:Y:S01]  /*145c0*/  HMMA.16816.F32.BF16 R36, R20.reuse, R170, R36 ;  /* 0x000000aa1424723c */ /* 0x040fe20000041824 */
[----:B------:R-:W-:Y:S07]  /*145d0*/  LDSM.16.MT88.4 R168, [R206+0x8080] ;  /* 0x00808000cea8783b */ /* 0x000fee0000004200 */
[C---:B------:R-:W-:Y:S08]  /*145e0*/  HMMA.16816.F32.BF16 R40, R20.reuse, R24, R40 ;  /* 0x000000181428723c */ /* 0x040ff00000041828 */
[C---:B------:R-:W-:Y:S01]  /*145f0*/  HMMA.16816.F32.BF16 R44, R20.reuse, R26, R44 ;  /* 0x0000001a142c723c */ /* 0x040fe2000004182c */
[----:B------:R-:W2:Y:S07]  /*14600*/  LDSM.16.MT88.4 R24, [R205+0x6880] ;  /* 0x00688000cd18783b */ /* 0x000eae0000004200 */
[C---:B-----5:R-:W-:Y:S08]  /*14610*/  HMMA.16816.F32.BF16 R48, R20.reuse, R160, R48 ;  /* 0x000000a01430723c */ /* 0x060ff00000041830 */
[C---:B------:R-:W-:Y:S01]  /*14620*/  HMMA.16816.F32.BF16 R52, R20.reuse, R162, R52 ;  /* 0x000000a21434723c */ /* 0x040fe20000041834 */
[----:B------:R-:W4:Y:S07]  /*14630*/  LDSM.16.MT88.4 R160, [R205+0x8080] ;  /* 0x00808000cda0783b */ /* 0x000f2e0000004200 */
[C---:B---3--:R-:W-:Y:S08]  /*14640*/  HMMA.16816.F32.BF16 R56, R20.reuse, R144, R56 ;  /* 0x000000901438723c */ /* 0x048ff00000041838 */
[C---:B------:R-:W-:Y:S01]  /*14650*/  HMMA.16816.F32.BF16 R60, R20.reuse, R146, R60 ;  /* 0x00000092143c723c */ /* 0x040fe2000004183c */
[----:B------:R-:W3:Y:S07]  /*14660*/  LDSM.16.MT88.4 R144, [R206+0x9880] ;  /* 0x00988000ce90783b */ /* 0x000eee0000004200 */
[C---:B-1----:R-:W-:Y:S08]  /*14670*/  HMMA.16816.F32.BF16 R64, R20.reuse, R8, R64 ;  /* 0x000000081440723c */ /* 0x042ff00000041840 */
[C---:B------:R-:W-:Y:S01]  /*14680*/  HMMA.16816.F32.BF16 R68, R20.reuse, R10, R68 ;  /* 0x0000000a1444723c */ /* 0x040fe20000041844 */
[----:B------:R-:W1:Y:S07]  /*14690*/  LDSM.16.MT88.4 R8, [R204+0x9880] ;  /* 0x00988000cc08783b */ /* 0x000e6e0000004200 */
        /* <DEDUP_REMOVED lines=18> */
[C---:B-1----:R-:W-:Y:S08]  /*147c0*/  HMMA.16816.F32.BF16 R144, R20.reuse, R8, R16 ;  /* 0x000000081490723c */ /* 0x042ff00000041810 */
[----:B------:R-:W-:Y:S01]  /*147d0*/  HMMA.16816.F32.BF16 R140, R20, R10, R140 ;  /* 0x0000000a148c723c */ /* 0x000fe2000004188c */
[----:B------:R-:W-:-:S07]  /*147e0*/  @P4 BRA `(.L_x_847) ;  /* 0xffffd91000004947 */ /* 0x000fce000383ffff */
.L_x_846:
        /* <DEDUP_REMOVED lines=18> */
[----:B------:R-:W2:Y:S08]  /*14910*/  @P1 MUFU.LG2 R5, R5 ;  /* 0x0000000500051308 */ /* 0x000eb00000000c00 */
[----:B------:R-:W-:Y:S01]  /*14920*/  @P0 MUFU.RCP R2, R0 ;  /* 0x0000000000020308 */ /* 0x000fe20000001000 */
[C---:B-1----:R-:W-:Y:S02]  /*14930*/  FMUL.FTZ R152, R4.reuse, R152 ;  /* 0x0000009804987220 */ /* 0x042fe40000410000 */
[----:B------:R-:W-:-:S02]  /*14940*/  FMUL.FTZ R153, R4, R153 ;  /* 0x0000009904997220 */ /* 0x000fc40000410000 */
[C---:B------:R-:W-:Y:S02]  /*14950*/  FMUL.FTZ R28, R4.reuse, R28 ;  /* 0x0000001c041c7220 */ /* 0x040fe40000410000 */
[C---:B------:R-:W-:Y:S01]  /*14960*/  FMUL.FTZ R29, R4.reuse, R29 ;  /* 0x0000001d041d7220 */ /* 0x040fe20000410000 */
[----:B------:R-:W1:Y:S01]  /*14970*/  @P0 MUFU.LG2 R0, R0 ;  /* 0x0000000000000308 */ /* 0x000e620000000c00 */
[----:B--2---:R-:W-:Y:S02]  /*14980*/  @P1 FMUL.FTZ R14, R5, 0.69314718246459960938 ;  /* 0x3f317218050e1820 */ /* 0x004fe40000410000 */
[----:B------:R-:W-:Y:S02]  /*14990*/  @P1 FMUL.FTZ R5, R15, c[0x0][0x2d0] ;  /* 0x0000b4000f051a20 */ /* 0x000fe40000410000 */
[C---:B------:R-:W-:Y:S02]  /*149a0*/  FMUL.FTZ R32, R4.reuse, R32 ;  /* 0x0000002004207220 */ /* 0x040fe40000410000 */
[----:B------:R-:W-:-:S02]  /*149b0*/  FMUL.FTZ R33, R4, R33 ;  /* 0x0000002104217220 */ /* 0x000fc40000410000 */
[C---:B------:R-:W-:Y:S02]  /*149c0*/  FMUL.FTZ R36, R4.reuse, R36 ;  /* 0x0000002404247220 */ /* 0x040fe40000410000 */
[C---:B------:R-:W-:Y:S02]  /*149d0*/  FMUL.FTZ R37, R4.reuse, R37 ;  /* 0x0000002504257220 */ /* 0x040fe40000410000 */
[C---:B------:R-:W-:Y:S02]  /*149e0*/  FMUL.FTZ R40, R4.reuse, R40 ;  /* 0x0000002804287220 */ /* 0x040fe40000410000 */
[----:B------:R-:W-:Y:S02]  /*149f0*/  FMUL.FTZ R41, R4, R41 ;  /* 0x0000002904297220 */ /* 0x000fe40000410000 */
[----:B-1----:R-:W-:Y:S02]  /*14a00*/  @P0 FMUL.FTZ R15, R0, 0.69314718246459960938 ;  /* 0x3f317218000f0820 */ /* 0x002fe40000410000 */
        /* <DEDUP_REMOVED lines=121> */
.L_x_784:
[----:B------:R-:W-:Y:S01]  /*151a0*/  ULDC.64 UR4, c[0x0][0x118] ;  /* 0x0000460000047ab9 */ /* 0x000fe20000000a00 */
[----:B------:R-:W-:Y:S01]  /*151b0*/  SHF.R.S32.HI R0, RZ, 0x1f, R215 ;  /* 0x0000001fff007819 */ /* 0x000fe200000114d7 */
[----:B------:R-:W-:Y:S05]  /*151c0*/  @P2 BRA `(.L_x_850) ;  /* 0x00001a8000002947 */ /* 0x000fea0003800000 */
[----:B------:R-:W1:Y:S01]  /*151d0*/  S2R R2, SR_TID.X ;  /* 0x0000000000027919 */ /* 0x000e620000002100 */
[----:B------:R-:W-:-:S02]  /*151e0*/  F2FP.BF16.PACK_AB R6, R7, R6 ;  /* 0x000000060706723e */ /* 0x000fc400000010ff */
[----:B------:R-:W-:Y:S01]  /*151f0*/  F2FP.BF16.PACK_AB R4, R11, R4 ;  /* 0x000000040b04723e */ /* 0x000fe200000010ff */
[----:B------:R-:W-:Y:S01]  /*15200*/  BAR.SYNC.DEFER_BLOCKING 0x1, 0x100 ;  /* 0x0044000000007b1d */ /* 0x000fe20000010000 */
        /* <DEDUP_REMOVED lines=10> */
[----:B-1----:R-:W-:-:S02]  /*152b0*/  SHF.R.S32.HI R3, RZ, 0x1f, R2 ;  /* 0x0000001fff037819 */ /* 0x002fc40000011402 */
[----:B------:R-:W-:Y:S02]  /*152c0*/  F2FP.BF16.PACK_AB R44, R45, R44 ;  /* 0x0000002c2d2c723e */ /* 0x000fe400000010ff */
[----:B------:R-:W-:Y:S02]  /*152d0*/  LEA.HI R5, R3, R2, RZ, 0x2 ;  /* 0x0000000203057211 */ /* 0x000fe400078f10ff */
[----:B------:R-:W-:Y:S02]  /*152e0*/  F2FP.BF16.PACK_AB R46, R47, R46 ;  /* 0x0000002e2f2e723e */ /* 0x000fe400000010ff */
[--C-:B------:R-:W-:Y:S02]  /*152f0*/  SHF.R.S32.HI R14, RZ, 0x2, R5.reuse ;  /* 0x00000002ff0e7819 */ /* 0x100fe40000011405 */
[----:B------:R-:W-:Y:S02]  /*15300*/  SHF.R.S32.HI R7, RZ, 0x1f, R5 ;  /* 0x0000001fff077819 */ /* 0x000fe40000011405 */
[----:B------:R-:W-:-:S02]  /*15310*/  LOP3.LUT R5, R5, 0xfffffffc, RZ, 0xc0, !PT ;  /* 0xfffffffc05057812 */ /* 0x000fc400078ec0ff */
[----:B------:R-:W-:Y:S02]  /*15320*/  LEA.HI R7, R7, R14, RZ, 0x3 ;  /* 0x0000000e07077211 */ /* 0x000fe400078f18ff */
[----:B------:R-:W-:Y:S01]  /*15330*/  F2FP.BF16.PACK_AB R48, R49, R48 ;  /* 0x000000303130723e */ /* 0x000fe200000010ff */
[----:B------:R-:W-:Y:S01]  /*15340*/  IMAD.IADD R16, R2, 0x1, -R5 ;  /* 0x0000000102107824 */ /* 0x000fe200078e0a05 */
[----:B------:R-:W-:Y:S02]  /*15350*/  LOP3.LUT R7, R7, 0xfffffff8, RZ, 0xc0, !PT ;  /* 0xfffffff807077812 */ /* 0x000fe400078ec0ff */
[----:B------:R-:W-:Y:S02]  /*15360*/  F2FP.BF16.PACK_AB R50, R51, R50 ;  /* 0x000000323332723e */ /* 0x000fe400000010ff */
[----:B------:R-:W-:Y:S01]  /*15370*/  F2FP.BF16.PACK_AB R52, R53, R52 ;  /* 0x000000343534723e */ /* 0x000fe200000010ff */
[----:B------:R-:W-:Y:S01]  /*15380*/  IMAD.IADD R14, R14, 0x1, -R7 ;  /* 0x000000010e0e7824 */ /* 0x000fe200078e0a07 */
[----:B------:R-:W-:-:S02]  /*15390*/  LEA.HI R7, R3, R2, RZ, 0x5 ;  /* 0x0000000203077211 */ /* 0x000fc400078f28ff */
[----:B------:R-:W-:Y:S01]  /*153a0*/  F2FP.BF16.PACK_AB R54, R55, R54 ;  /* 0x000000363736723e */ /* 0x000fe200000010ff */
[C---:B------:R-:W-:Y:S01]  /*153b0*/  IMAD.SHL.U32 R15, R14.reuse, 0x40, RZ ;  /* 0x000000400e0f7824 */ /* 0x040fe200078e00ff */
[----:B------:R-:W-:Y:S02]  /*153c0*/  SHF.R.S32.HI R11, RZ, 0x5, R7 ;  /* 0x00000005ff0b7819 */ /* 0x000fe40000011407 */
[----:B------:R-:W-:Y:S02]  /*153d0*/  LOP3.LUT R17, R14, 0x1, RZ, 0xc0, !PT ;  /* 0x000000010e117812 */ /* 0x000fe400078ec0ff */
[----:B------:R-:W-:Y:S01]  /*153e0*/  LOP3.LUT R15, R15, 0x1c0, RZ, 0xc0, !PT ;  /* 0x000001c00f0f7812 */ /* 0x000fe200078ec0ff */
[----:B------:R-:W-:Y:S01]  /*153f0*/  IMAD R5, R11, 0x200, R16 ;  /* 0x000002000b057824 */ /* 0x000fe200078e0210 */
[----:B------:R-:W-:Y:S02]  /*15400*/  ISETP.NE.U32.AND P0, PT, R17, 0x1, PT ;  /* 0x000000011100780c */ /* 0x000fe40003f05070 */
[----:B------:R-:W-:-:S02]  /*15410*/  LEA.HI R18, R15, R15, RZ, 0x1d ;  /* 0x0000000f0f127211 */ /* 0x000fc400078fe8ff */
[----:B------:R-:W-:Y:S01]  /*15420*/  R2P PR, R14, 0x6 ;  /* 0x000000060e007804 */ /* 0x000fe20000000000 */
[----:B------:R-:W-:Y:S01]  /*15430*/  IMAD.MOV.U32 R14, RZ, RZ, 0x20 ;  /* 0x00000020ff0e7424 */ /* 0x000fe200078e00ff */
[----:B------:R-:W-:Y:S01]  /*15440*/  F2FP.BF16.PACK_AB R56, R57, R56 ;  /* 0x000000383938723e */ /* 0x000fe200000010ff */
[----:B------:R-:W-:Y:S01]  /*15450*/  IMAD.U32 R5, R5, 0x2, R18 ;  /* 0x0000000205057824 */ /* 0x000fe200078e0012 */
[----:B------:R-:W-:Y:S02]  /*15460*/  F2FP.BF16.PACK_AB R58, R59, R58 ;  /* 0x0000003a3b3a723e */ /* 0x000fe400000010ff */
[----:B------:R-:W-:Y:S01]  /*15470*/  SEL R14, R14, 0xffffffe0, !P1 ;  /* 0xffffffe00e0e7807 */ /* 0x000fe20004800000 */
[----:B------:R-:W-:Y:S01]  /*15480*/  IMAD.SHL.U32 R5, R5, 0x2, RZ ;  /* 0x0000000205057824 */ /* 0x000fe200078e00ff */
[----:B------:R-:W-:Y:S02]  /*15490*/  F2FP.BF16.PACK_AB R60, R61, R60 ;  /* 0x0000003c3d3c723e */ /* 0x000fe400000010ff */
[----:B------:R-:W-:Y:S01]  /*154a0*/  F2FP.BF16.PACK_AB R62, R63, R62 ;  /* 0x0000003e3f3e723e */ /* 0x000fe200000010ff */
[C---:B------:R-:W-:Y:S01]  /*154b0*/  IMAD.IADD R19, R5.reuse, 0x1, R14 ;  /* 0x0000000105137824 */ /* 0x040fe200078e020e */
[C---:B------:R-:W-:Y:S01]  /*154c0*/  IADD3 R17, R5.reuse, 0x80, RZ ;  /* 0x0000008005117810 */ /* 0x040fe20007ffe0ff */
[----:B------:R-:W-:Y:S01]  /*154d0*/  STS [R5+0x80], R152 ;  /* 0x0000809805007388 */ /* 0x000fe20000000800 */
[----:B------:R-:W-:-:S02]  /*154e0*/  IADD3 R15, R5, 0x70, RZ ;  /* 0x00000070050f7810 */ /* 0x000fc40007ffe0ff */
        /* <DEDUP_REMOVED lines=104> */
[----:B------:R2:W-:Y:S04]  /*15b70*/  STS [R15+0xc400], R126 ;  /* 0x00c4007e0f007388 */ /* 0x0005e80000000800 */
[----:B------:R-:W-:Y:S04]  /*15b80*/  STS [R19+0xc080], R128 ;  /* 0x00c0808013007388 */ /* 0x000fe80000000800 */
[----:B------:R3:W-:Y:S04]  /*15b90*/  STS [R19+0xc480], R130 ;  /* 0x00c4808213007388 */ /* 0x0007e80000000800 */
[----:B------:R-:W-:Y:S04]  /*15ba0*/  STS [R17+0xc000], R148 ;  /* 0x00c0009411007388 */ /* 0x000fe80000000800 */
[----:B------:R-:W-:Y:S01]  /*15bb0*/  STS [R17+0xc400], R150 ;  /* 0x00c4009611007388 */ /* 0x000fe20000000800 */
[----:B-1----:R-:W-:-:S03]  /*15bc0*/  IMAD.MOV.U32 R5, RZ, RZ, 0x4 ;  /* 0x00000004ff057424 */ /* 0x002fc600078e00ff */
[----:B------:R-:W-:Y:S04]  /*15bd0*/  STS [R21+0xc080], R132 ;  /* 0x00c0808415007388 */ /* 0x000fe80000000800 */
        /* <DEDUP_REMOVED lines=11> */
[----:B------:R-:W3:Y:S04]  /*15c90*/  @P0 LDG.E R9, [R14.64] ;  /* 0x000000040e090981 */ /* 0x000ee8000c1e1900 */
[----:B------:R2:W5:Y:S01]  /*15ca0*/  @P1 LDG.E R4, [R18.64] ;  /* 0x0000000412041981 */ /* 0x000562000c1e1900 */
[----:B-1----:R-:W-:Y:S02]  /*15cb0*/  CS2R R20, SRZ ;  /* 0x0000000000147805 */ /* 0x002fe4000001ff00 */
[--C-:B---3--:R-:W-:Y:S01]  /*15cc0*/  @P0 SHF.R.S32.HI R21, RZ, 0x1f, R9.reuse ;  /* 0x0000001fff150819 */ /* 0x108fe20000011409 */
[----:B------:R-:W-:Y:S01]  /*15cd0*/  @P0 IMAD.MOV.U32 R20, RZ, RZ, R9 ;  /* 0x000000ffff140224 */ /* 0x000fe200078e0009 */
[----:B------:R-:W-:Y:S05]  /*15ce0*/  @P1 BRA `(.L_x_851) ;  /* 0x0000004000001947 */ /* 0x000fea0003800000 */
[----:B--2---:R-:W-:Y:S05]  /*15cf0*/  @!P0 BRA `(.L_x_851) ;  /* 0x0000003000008947 */ /* 0x004fea0003800000 */
[----:B-----5:R-:W2:Y:S04]  /*15d00*/  LDG.E R4, [R14.64] ;  /* 0x000000040e047981 */ /* 0x020ea8000c1e1900 */
[----:B------:R-:W2:Y:S02]  /*15d10*/  LDG.E R5, [R14.64+0x4] ;  /* 0x000004040e057981 */ /* 0x000ea4000c1e1900 */
[----:B--2---:R-:W-:-:S02]  /*15d20*/  IADD3 R4, -R4, R5, RZ ;  /* 0x0000000504047210 */ /* 0x004fc40007ffe1ff */
.L_x_851:
[----:B--2---:R-:W-:Y:S01]  /*15d30*/  LOP3.LUT R7, R7, 0xffffffe0, RZ, 0xc0, !PT ;  /* 0xffffffe007077812 */ /* 0x004fe200078ec0ff */
        /* <DEDUP_REMOVED lines=15> */
[----:B------:R-:W-:Y:S02]  /*15e30*/  LOP3.LUT P2, RZ, R6, 0x3, RZ, 0xc0, !PT ;  /* 0x0000000306ff7812 */ /* 0x000fe4000784c0ff */
[----:B------:R-:W-:Y:S01]  /*15e40*/  ISETP.NE.AND P1, PT, R7, 0x1, PT ;  /* 0x000000010700780c */ /* 0x000fe20003f25270 */
[----:B------:R-:W-:Y:S01]  /*15e50*/  IMAD R6, R11, 0x10, R8 ;  /* 0x000000100b067824 */ /* 0x000fe200078e0208 */
[----:B------:R-:W-:Y:S01]  /*15e60*/  MOV R18, R20 ;  /* 0x0000001400127202 */ /* 0x000fe20000000f00 */
[----:B------:R-:W-:Y:S01]  /*15e70*/  IMAD R8, R0, c[0x0][0x490], RZ ;  /* 0x0001240000087a24 */ /* 0x000fe200078e02ff */
[-C--:B------:R-:W-:Y:S01]  /*15e80*/  LEA.HI R14, R3, R2.reuse, RZ, 0x3 ;  /* 0x00000002030e7211 */ /* 0x080fe200078f18ff */
[----:B------:R-:W-:Y:S01]  /*15e90*/  IMAD R7, R21, c[0x0][0x3a0], RZ ;  /* 0x0000e80015077a24 */ /* 0x000fe200078e02ff */
[----:B------:R-:W-:Y:S01]  /*15ea0*/  LEA.HI R3, R3, R2, RZ, 0x6 ;  /* 0x0000000203037211 */ /* 0x000fe200078f30ff */
[----:B------:R-:W-:-:S02]  /*15eb0*/  IMAD R9, R215, c[0x0][0x494], R8 ;  /* 0x00012500d7097a24 */ /* 0x000fc400078e0208 */
[----:B------:R-:W-:Y:S01]  /*15ec0*/  IMAD R8, R5, 0x8, R6 ;  /* 0x0000000805087824 */ /* 0x000fe200078e0206 */
[----:B------:R-:W-:Y:S01]  /*15ed0*/  LOP3.LUT R5, R14, 0xfffffff8, RZ, 0xc0, !PT ;  /* 0xfffffff80e057812 */ /* 0x000fe200078ec0ff */
[----:B------:R-:W-:Y:S01]  /*15ee0*/  IMAD.WIDE.U32 R18, R215, c[0x0][0x490], R18 ;  /* 0x00012400d7127a25 */ /* 0x000fe200078e0012 */
[----:B------:R-:W-:Y:S02]  /*15ef0*/  SHF.R.S32.HI R14, RZ, 0x3, R14 ;  /* 0x00000003ff0e7819 */ /* 0x000fe4000001140e */
[----:B-1----:R-:W-:Y:S01]  /*15f00*/  LEA R8, R73, R8, 0x7 ;  /* 0x0000000849087211 */ /* 0x002fe200078e38ff */
[C---:B------:R-:W-:Y:S02]  /*15f10*/  IMAD R7, R20.reuse, c[0x0][0x3a4], R7 ;  /* 0x0000e90014077a24 */ /* 0x040fe400078e0207 */
[----:B------:R-:W-:-:S04]  /*15f20*/  IMAD.WIDE.U32 R10, R20, c[0x0][0x3a0], RZ ;  /* 0x0000e800140a7a25 */ /* 0x000fc800078e00ff */
[----:B------:R-:W-:Y:S01]  /*15f30*/  IMAD.IADD R19, R19, 0x1, R9 ;  /* 0x0000000113137824 */ /* 0x000fe200078e0209 */
[----:B------:R-:W-:Y:S01]  /*15f40*/  IADD3 R11, R11, R7, RZ ;  /* 0x000000070b0b7210 */ /* 0x000fe20007ffe0ff */
[----:B------:R-:W-:-:S04]  /*15f50*/  @P1 IMAD.HI.U32 R9, R8, c[0x0][0x4ec], RZ ;  /* 0x00013b0008091a27 */ /* 0x000fc800078e00ff */
        /* <DEDUP_REMOVED lines=10> */
[----:B------:R-:W-:-:S04]  /*16000*/  IMAD.WIDE.U32 R18, R216, c[0x0][0x498], R18 ;  /* 0x00012600d8127a25 */ /* 0x000fc800078e0012 */
[----:B------:R-:W-:Y:S01]  /*16010*/  IMAD R9, R9, c[0x0][0x4e8], R8 ;  /* 0x00013a0009097a24 */ /* 0x000fe200078e0208 */
[----:B------:R-:W-:Y:S01]  /*16020*/  IADD3 R20, P0, R7, R18, RZ ;  /* 0x0000001207147210 */ /* 0x000fe20007f1e0ff */
[----:B------:R-:W-:Y:S02]  /*16030*/  IMAD R15, R2, c[0x0][0x498], RZ ;  /* 0x00012600020f7a24 */ /* 0x000fe400078e02ff */
[----:B------:R-:W-:Y:S01]  /*16040*/  IMAD R17, R215, c[0x0][0x3ec], R0 ;  /* 0x0000fb00d7117a24 */ /* 0x000fe200078e0200 */
[----:B------:R-:W-:Y:S01]  /*16050*/  LEA R0, R5, R14, 0x5 ;  /* 0x0000000e05007211 */ /* 0x000fe200078e28ff */
[----:B------:R-:W-:Y:S01]  /*16060*/  IMAD R15, R216, c[0x0][0x49c], R15 ;  /* 0x00012700d80f7a24 */ /* 0x000fe200078e020f */
[----:B------:R-:W-:Y:S02]  /*16070*/  SHF.R.S32.HI R18, RZ, 0x1f, R9 ;  /* 0x0000001fff127819 */ /* 0x000fe40000011409 */
[----:B------:R-:W-:Y:S01]  /*16080*/  IADD3 R11, R11, R17, RZ ;  /* 0x000000110b0b7210 */ /* 0x000fe20007ffe0ff */
[----:B------:R-:W-:Y:S01]  /*16090*/  IMAD R8, R73, 0x80, R0 ;  /* 0x0000008049087824 */ /* 0x000fe200078e0200 */
[----:B------:R-:W-:Y:S01]  /*160a0*/  IADD3.X R21, R16, R19, R15, P0, !PT ;  /* 0x0000001310157210 */ /* 0x000fe200007fe40f */
[----:B------:R-:W-:-:S02]  /*160b0*/  IMAD R18, R18, c[0x0][0x488], RZ ;  /* 0x0001220012127a24 */ /* 0x000fc400078e02ff */
[----:B------:R-:W-:Y:S02]  /*160c0*/  IMAD.SHL.U32 R0, R14, 0x40, RZ ;  /* 0x000000400e007824 */ /* 0x000fe400078e00ff */
        /* <DEDUP_REMOVED lines=90> */
.L_x_853:
[----:B--234-:R-:W-:Y:S05]  /*16670*/  BSYNC B0 ;  /* 0x0000000000007941 */ /* 0x01cfea0003800000 */
.L_x_852:
        /* <DEDUP_REMOVED lines=30> */
.L_x_855:
[----:B------:R-:W-:Y:S05]  /*16860*/  BSYNC B0 ;  /* 0x0000000000007941 */ /* 0x000fea0003800000 */
.L_x_854:
        /* <DEDUP_REMOVED lines=30> */
.L_x_857:
[----:B------:R-:W-:Y:S05]  /*16a50*/  BSYNC B0 ;  /* 0x0000000000007941 */ /* 0x000fea0003800000 */
.L_x_856:
        /* <DEDUP_REMOVED lines=31> */
.L_x_850:
        /* <DEDUP_REMOVED lines=18> */
.L_x_858:
        /* <DEDUP_REMOVED lines=41> */
.L_x_860:
[----:B------:R-:W-:Y:S05]  /*17000*/  BSYNC B0 ;  /* 0x0000000000007941 */ /* 0x000fea0003800000 */
.L_x_859:
        /* <DEDUP_REMOVED lines=72> */
.L_x_862:
[----:B------:R-:W-:Y:S05]  /*17490*/  BSYNC B0 ;  /* 0x0000000000007941 */ /* 0x000fea0003800000 */
.L_x_861:
        /* <DEDUP_REMOVED lines=27> */
.L_x_864:
[----:B------:R-:W-:Y:S05]  /*17650*/  BSYNC B0 ;  /* 0x0000000000007941 */ /* 0x000fea0003800000 */
.L_x_863:
        /* <DEDUP_REMOVED lines=27> */
.L_x_866:
[----:B------:R-:W-:Y:S05]  /*17810*/  BSYNC B0 ;  /* 0x0000000000007941 */ /* 0x000fea0003800000 */
.L_x_865:
        /* <DEDUP_REMOVED lines=28> */
.L_x_867:
        /* <DEDUP_REMOVED lines=10> */
.L_x_1541:


//--------------------- .text._ZN7cutlass13device_kernelIN5flash19enable_sm80_to_sm89INS1_16FlashAttnFwdSm80INS1_25CollectiveMainloopFwdSm80ILi8ELi1ELb0EN4cute5tupleIJNS5_1CILi128EEENS7_ILi64EEENS7_ILi256EEEEEELi256ENS_10bfloat16_tEfNS_4arch4Sm80ELb0ELb1ELb0ELb0ELb0ELb0ELb1ELb0EEENS1_21CollectiveEpilogueFwdINS6_IJS8_SA_S9_EEENS6_IJNS7_ILi1EEESI_SI_EEESC_SE_Li256ELb0ELb1ELb0ELb0EEENS1_19SingleTileSchedulerILb0ELb0ELb1ELi128EEEEEEEEEvNT_6ParamsE --------------------------
	.section	.text._ZN7cutlass13device_kernelIN5flash19enable_sm80_to_sm89INS1_16FlashAttnFwdSm80INS1_25CollectiveMainloopFwdSm80ILi8ELi1ELb0EN4cute5tupleIJNS5_1CILi128EEENS7_ILi64EEENS7_ILi256EEEEEELi256ENS_10bfloat16_tEfNS_4arch4Sm80ELb0ELb1ELb0ELb0ELb0ELb0ELb1ELb0EEENS1_21CollectiveEpilogueFwdINS6_IJS8_SA_S9_EEENS6_IJNS7_ILi1EEESI_SI_EEESC_SE_Li256ELb0ELb1ELb0ELb0EEENS1_19SingleTileSchedulerILb0ELb0ELb1ELi128EEEEEEEEEvNT_6ParamsE,"ax",@progbits
	.sectioninfo	@"SHI_REGISTERS=255"
	.align	128
.text._ZN7cutlass13device_kernelIN5flash19enable_sm80_to_sm89INS1_16FlashAttnFwdSm80INS1_25CollectiveMainloopFwdSm80ILi8ELi1ELb0EN4cute5tupleIJNS5_1CILi128EEENS7_ILi64EEENS7_ILi256EEEEEELi256ENS_10bfloat16_tEfNS_4arch4Sm80ELb0ELb1ELb0ELb0ELb0ELb0ELb1ELb0EEENS1_21CollectiveEpilogueFwdINS6_IJS8_SA_S9_EEENS6_IJNS7_ILi1EEESI_SI_EEESC_SE_Li256ELb0ELb1ELb0ELb0EEENS1_19SingleTileSchedulerILb0ELb0ELb1ELi128EEEEEEEEEvNT_6ParamsE:
        .type           _ZN7cutlass13device_kernelIN5flash19enable_sm80_to_sm89INS1_16FlashAttnFwdSm80INS1_25CollectiveMainloopFwdSm80ILi8ELi1ELb0EN4cute5tupleIJNS5_1CILi128EEENS7_ILi64EEENS7_ILi256EEEEEELi256ENS_10bfloat16_tEfNS_4arch4Sm80ELb0ELb1ELb0ELb0ELb0ELb0ELb1ELb0EEENS1_21CollectiveEpilogueFwdINS6_IJS8_SA_S9_EEENS6_IJNS7_ILi1EEESI_SI_EEESC_SE_Li256ELb0ELb1ELb0ELb0EEENS1_19SingleTileSchedulerILb0ELb0ELb1ELi128EEEEEEEEEvNT_6ParamsE,@function
        .size           _ZN7cutlass13device_kernelIN5flash19enable_sm80_to_sm89INS1_16FlashAttnFwdSm80INS1_25CollectiveMainloopFwdSm80ILi8ELi1ELb0EN4cute5tupleIJNS5_1CILi128EEENS7_ILi64EEENS7_ILi256EEEEEELi256ENS_10bfloat16_tEfNS_4arch4Sm80ELb0ELb1ELb0ELb0ELb0ELb0ELb1ELb0EEENS1_21CollectiveEpilogueFwdINS6_IJS8_SA_S9_EEENS6_IJNS7_ILi1EEESI_SI_EEESC_SE_Li256ELb0ELb1ELb0ELb0EEENS1_19SingleTileSchedulerILb0ELb0ELb1ELi128EEEEEEEEEvNT_6ParamsE,(.L_x_1542 - _ZN7cutlass13device_kernelIN5flash19enable_sm80_to_sm89INS1_16FlashAttnFwdSm80INS1_25CollectiveMainloopFwdSm80ILi8ELi1ELb0EN4cute5tupleIJNS5_1CILi128EEENS7_ILi64EEENS7_ILi256EEEEEELi256ENS_10bfloat16_tEfNS_4arch4Sm80ELb0ELb1ELb0ELb0ELb0ELb0ELb1ELb0EEENS1_21CollectiveEpilogueFwdINS6_IJS8_SA_S9_EEENS6_IJNS7_ILi1EEESI_SI_EEESC_SE_Li256ELb0ELb1ELb0ELb0EEENS1_19SingleTileSchedulerILb0ELb0ELb1ELi128EEEEEEEEEvNT_6ParamsE)
        .other          _ZN7cutlass13device_kernelIN5flash19enable_sm80_to_sm89INS1_16FlashAttnFwdSm80INS1_25CollectiveMainloopFwdSm80ILi8ELi1ELb0EN4cute5tupleIJNS5_1CILi128EEENS7_ILi64EEENS7_ILi256EEEEEELi256ENS_10bfloat16_tEfNS_4arch4Sm80ELb0ELb1ELb0ELb0ELb0ELb0ELb1ELb0EEENS1_21CollectiveEpilogueFwdINS6_IJS8_SA_S9_EEENS6_IJNS7_ILi1EEESI_SI_EEESC_SE_Li256ELb0ELb1ELb0ELb0EEENS1_19SingleTileSchedulerILb0ELb0ELb1ELi128EEEEEEEEEvNT_6ParamsE,@"STO_CUDA_ENTRY STV_DEFAULT"
_ZN7cutlass13device_kernelIN5flash19enable_sm80_to_sm89INS1_16FlashAttnFwdSm80INS1_25CollectiveMainloopFwdSm80ILi8ELi1ELb0EN4cute5tupleIJNS5_1CILi128EEENS7_ILi64EEENS7_ILi256EEEEEELi256ENS_10bfloat16_tEfNS_4arch4Sm80ELb0ELb1ELb0ELb0ELb0ELb0ELb1ELb0EEENS1_21CollectiveEpilogueFwdINS6_IJS8_SA_S9_EEENS6_IJNS7_ILi1EEESI_SI_EEESC_SE_Li256ELb0ELb1ELb0ELb0EEENS1_19SingleTileSchedulerILb0ELb0ELb1ELi128EEEEEEEEEvNT_6ParamsE:
[----:B------:R-:W-:-:S03]  /*0000*/  MOV R1, c[0x0][0x28] ;  /* 0x00000a0000017a02 */ /* 0x000fc60000000f00 */
[----:B------:R-:W1:Y:S01]  /*0010*/  S2R R41, SR_CTAID.Z ;  /* 0x0000000000297919 */ /* 0x000e620000002700 */
[----:B------:R-:W-:Y:S02]  /*0020*/  IADD3 R1, R1, -0x40, RZ ;  /* 0xffffffc001017810 */ /* 0x000fe40007ffe0ff */
[----:B-1----:R-:W-:-:S13]  /*0030*/  ISETP.GE.AND P0, PT, R41, RZ, PT ;  /* 0x000000ff2900720c */ /* 0x002fda0003f06270 */
[----:B------:R-:W-:Y:S05]  /*0040*/  @!P0 EXIT ;  /* 0x000000000000894d */ /* 0x000fea0003800000 */
[----:B------:R-:W1:Y:S01]  /*0050*/  S2R R2, SR_CTAID.X ;  /* 0x0000000000027919 */ /* 0x000e620000002500 */
[----:B------:R-:W-:Y:S02]  /*0060*/  IMAD.MOV.U32 R121, RZ, RZ, c[0x0][0x2c4] ;  /* 0x0000b100ff797624 */ /* 0x000fe400078e00ff */
[----:B------:R-:W-:Y:S01]  /*0070*/  IMAD.MOV.U32 R117, RZ, RZ, 0x1 ;  /* 0x00000001ff757424 */ /* 0x000fe200078e00ff */
[----:B------:R-:W2:Y:S02]  /*0080*/  S2R R113, SR_TID.X ;  /* 0x0000000000717919 */ /* 0x000ea40000002100 */
[----:B------:R-:W-:Y:S02]  /*0090*/  ISETP.NE.AND P1, PT, R121, 0x1, PT ;  /* 0x000000017900780c */ /* 0x000fe40003f25270 */
[----:B------:R-:W-:Y:S01]  /*00a0*/  ISETP.LE.AND P2, PT, R117, c[0x0][0x32c], PT ;  /* 0x0000cb0075007a0c */ /* 0x000fe20003f43270 */
[----:B-1----:R-:W-:-:S04]  /*00b0*/  IMAD.SHL.U32 R4, R2, 0x80, RZ ;  /* 0x0000008002047824 */ /* 0x002fc800078e00ff */
[----:B------:R-:W-:-:S06]  /*00c0*/  IMAD.MOV.U32 R186, RZ, RZ, R4 ;  /* 0x000000ffffba7224 */ /* 0x000fcc00078e0004 */
[----:B------:R-:W-:-:S05]  /*00d0*/  @P1 IADD3 R2, R186, 0x7f, RZ ;  /* 0x0000007fba021810 */ /* 0x000fca0007ffe0ff */
[----:B------:R-:W-:Y:S01]  /*00e0*/  @P1 IMAD.HI.U32 R3, R2, c[0x0][0x2c8], RZ ;  /* 0x0000b20002031a27 */ /* 0x000fe200078e00ff */
[----:B------:R-:W-:Y:S02]  /*00f0*/  IADD3 R2, R4, 0x7f, RZ ;  /* 0x0000007f04027810 */ /* 0x000fe40007ffe0ff */
[----:B------:R-:W-:Y:S02]  /*0100*/  IADD3 R4, R117, -c[0x0][0x168], RZ ;  /* 0x80005a0075047a10 */ /* 0x000fe40007ffe0ff */
[----:B------:R-:W-:-:S04]  /*0110*/  @P1 SHF.R.U32.HI R2, RZ, c[0x0][0x2cc], R3 ;  /* 0x0000b300ff021a19 */ /* 0x000fc80000011603 */
[----:B------:R-:W-:-:S04]  /*0120*/  IADD3 R2, R2, c[0x0][0x1d0], R4 ;  /* 0x0000740002027a10 */ /* 0x000fc80007ffe004 */
[----:B------:R-:W-:Y:S01]  /*0130*/  IADD3 R3, R2, c[0x0][0x328], RZ ;  /* 0x0000ca0002037a10 */ /* 0x000fe20007ffe0ff */
[----:B------:R-:W-:Y:S05]  /*0140*/  @!P2 BRA `(.L_x_868) ;  /* 0x000000f00000a947 */ /* 0x000fea0003800000 */
[C---:B--2---:R-:W-:Y:S02]  /*0150*/  ISETP.GT.AND P0, PT, R2.reuse, RZ, PT ;  /* 0x000000ff0200720c */ /* 0x044fe40003f04270 */
[----:B------:R-:W-:-:S11]  /*0160*/  IADD3 R0, R2, -0x1, RZ ;  /* 0xffffffff02007810 */ /* 0x000fd60007ffe0ff */
[----:B------:R-:W-:Y:S05]  /*0170*/  @P0 BRA `(.L_x_869) ;  /* 0x0000006000000947 */ /* 0x000fea0003800000 */
[----:B------:R-:W-:Y:S01]  /*0180*/  ISETP.NE.AND P0, PT, R117, c[0x0][0x32c], PT ;  /* 0x0000cb0075007a0c */ /* 0x000fe20003f05270 */
[----:B------:R-:W-:-:S12]  /*0190*/  IMAD.MOV R0, RZ, RZ, -R2 ;  /* 0x000000ffff007224 */ /* 0x000fd800078e0a02 */
[----:B------:R-:W-:-:S05]  /*01a0*/  @P0 IMAD.HI.U32 R2, R0, c[0x0][0x330], RZ ;  /* 0x0000cc0000020a27 */ /* 0x000fca00078e00ff */
[----:B------:R-:W-:-:S04]  /*01b0*/  @P0 SHF.R.U32.HI R0, RZ, c[0x0][0x334], R2 ;  /* 0x0000cd00ff000a19 */ /* 0x000fc80000011602 */
[----:B------:R-:W-:Y:S01]  /*01c0*/  LOP3.LUT R0, RZ, R0, RZ, 0x33, !PT ;  /* 0x00000000ff007212 */ /* 0x000fe200078e33ff */
[----:B------:R-:W-:Y:S05]  /*01d0*/  BRA `(.L_x_870) ;  /* 0x0000003000007947 */ /* 0x000fea0003800000 */
.L_x_869:
[----:B------:R-:W-:-:S13]  /*01e0*/  ISETP.NE.AND P0, PT, R117, c[0x0][0x32c], PT ;  /* 0x0000cb0075007a0c */ /* 0x000fda0003f05270 */
[----:B------:R-:W-:-:S05]  /*01f0*/  @P0 IMAD.HI.U32 R2, R0, c[0x0][0x330], RZ ;  /* 0x0000cc0000020a27 */ /* 0x000fca00078e00ff */
[----:B------:R-:W-:Y:S02]  /*0200*/  @P0 SHF.R.U32.HI R0, RZ, c[0x0][0x334], R2 ;  /* 0x0000cd00ff000a19 */ /* 0x000fe40000011602 */
.L_x_870:
[----:B------:R-:W-:-:S05]  /*0210*/  MOV R2, c[0x0][0x32c] ;  /* 0x0000cb0000027a02 */ /* 0x000fca0000000f00 */
[----:B------:R-:W-:-:S05]  /*0220*/  IMAD R0, R0, R2, c[0x0][0x32c] ;  /* 0x0000cb0000007624 */ /* 0x000fca00078e0202 */
[----:B------:R-:W-:-:S03]  /*0230*/  IMNMX R3, R3, R0, PT ;  /* 0x0000000003037217 */ /* 0x000fc60003800200 */
.L_x_868:
[----:B--2---:R-:W-:Y:S01]  /*0240*/  IMAD.MOV.U32 R5, RZ, RZ, 0x3f ;  /* 0x0000003fff057424 */ /* 0x004fe200078e00ff */
[----:B------:R-:W-:Y:S01]  /*0250*/  IADD3 R2, R3, 0x3f, RZ ;  /* 0x0000003f03027810 */ /* 0x000fe20007ffe0ff */
[----:B------:R-:W-:-:S03]  /*0260*/  @P1 IMAD.HI.U32 R3, R186, c[0x0][0x2c8], RZ ;  /* 0x0000b200ba031a27 */ /* 0x000fc600078e00ff */
[----:B------:R-:W-:Y:S01]  /*0270*/  IADD3 R5, R5, c[0x0][0x1d0], RZ ;  /* 0x0000740005057a10 */ /* 0x000fe20007ffe0ff */
[----:B------:R-:W-:Y:S01]  /*0280*/  IMAD.MOV.U32 R7, RZ, RZ, c[0x0][0x1d0] ;  /* 0x00007400ff077624 */ /* 0x000fe200078e00ff */
[----:B------:R-:W-:Y:S01]  /*0290*/  SHF.R.S32.HI R4, RZ, 0x1f, R2 ;  /* 0x0000001fff047819 */ /* 0x000fe20000011402 */
[----:B------:R-:W-:Y:S01]  /*02a0*/  IMAD.MOV.U32 R0, RZ, RZ, R186 ;  /* 0x000000ffff007224 */ /* 0x000fe200078e00ba */
[----:B------:R-:W-:Y:S02]  /*02b0*/  SHF.R.S32.HI R6, RZ, 0x1f, R5 ;  /* 0x0000001fff067819 */ /* 0x000fe40000011405 */
[----:B------:R-:W-:Y:S02]  /*02c0*/  @P1 SHF.R.U32.HI R0, RZ, c[0x0][0x2cc], R3 ;  /* 0x0000b300ff001a19 */ /* 0x000fe40000011603 */
[----:B------:R-:W-:Y:S02]  /*02d0*/  IADD3 R8, R7, -c[0x0][0x168], RZ ;  /* 0x80005a0007087a10 */ /* 0x000fe40007ffe0ff */
[----:B------:R-:W-:-:S02]  /*02e0*/  LEA.HI R2, R4, R2, RZ, 0x6 ;  /* 0x0000000204027211 */ /* 0x000fc400078f30ff */
[----:B------:R-:W-:Y:S01]  /*02f0*/  LEA.HI R4, R6, R5, RZ, 0x6 ;  /* 0x0000000506047211 */ /* 0x000fe200078f30ff */
[----:B------:R-:W-:Y:S01]  /*0300*/  IMAD.IADD R0, R8, 0x1, R0 ;  /* 0x0000000108007824 */ /* 0x000fe200078e0200 */
[----:B------:R-:W-:Y:S02]  /*0310*/  SHF.R.S32.HI R2, RZ, 0x6, R2 ;  /* 0x00000006ff027819 */ /* 0x000fe40000011402 */
[----:B------:R-:W-:Y:S02]  /*0320*/  SHF.R.S32.HI R4, RZ, 0x6, R4 ;  /* 0x00000006ff047819 */ /* 0x000fe40000011404 */
[----:B------:R-:W-:Y:S02]  /*0330*/  IADD3 R3, R0, -c[0x0][0x324], RZ ;  /* 0x8000c90000037a10 */ /* 0x000fe40007ffe0ff */
[----:B------:R-:W-:Y:S01]  /*0340*/  IMNMX R187, R4, R2, PT ;  /* 0x0000000204bb7217 */ /* 0x000fe20003800200 */
[----:B------:R-:W-:Y:S05]  /*0350*/  @!P2 BRA `(.L_x_871) ;  /* 0x000000f00000a947 */ /* 0x000fea0003800000 */
        /* <DEDUP_REMOVED lines=9> */
.L_x_872:
[----:B------:R-:W-:-:S04]  /*03f0*/  MOV R2, c[0x0][0x32c] ;  /* 0x0000cb0000027a02 */ /* 0x000fc80000000f00 */
[----:B------:R-:W-:-:S13]  /*0400*/  ISETP.NE.AND P0, PT, R2, 0x1, PT ;  /* 0x000000010200780c */ /* 0x000fda0003f05270 */
[----:B------:R-:W-:-:S05]  /*0410*/  @P0 IMAD.HI.U32 R2, R0, c[0x0][0x330], RZ ;  /* 0x0000cc0000020a27 */ /* 0x000fca00078e00ff */
[----:B------:R-:W-:-:S05]  /*0420*/  @P0 SHF.R.U32.HI R0, RZ, c[0x0][0x334], R2 ;  /* 0x0000cd00ff000a19 */ /* 0x000fca0000011602 */
.L_x_873:
[----:B------:R-:W-:-:S05]  /*0430*/  IMAD R0, R0, c[0x0][0x32c], RZ ;  /* 0x0000cb0000007a24 */ /* 0x000fca00078e02ff */
[----:B------:R-:W-:-:S04]  /*0440*/  IMNMX R3, R3, R0, !PT ;  /* 0x0000000003037217 */ /* 0x000fc80007800200 */
.L_x_871:
[----:B------:R-:W-:Y:S01]  /*0450*/  SHF.R.S32.HI R0, RZ, 0x1f, R3 ;  /* 0x0000001fff007819 */ /* 0x000fe20000011403 */
[----:B------:R-:W-:Y:S01]  /*0460*/  ULDC.64 UR8, c[0x0][0x118] ;  /* 0x0000460000087ab9 */ /* 0x000fe20000000a00 */
[----:B------:R-:W-:Y:S01]  /*0470*/  PLOP3.LUT P2, PT, PT, PT, PT, 0x80, 0x0 ;  /* 0x000000000000781c */ /* 0x000fe20003f4f070 */
[----:B------:R-:W-:Y:S01]  /*0480*/  CS2R R130, SRZ ;  /* 0x0000000000827805 */ /* 0x000fe2000001ff00 */
[----:B------:R-:W-:Y:S01]  /*0490*/  LEA.HI R0, R0, R3, RZ, 0x6 ;  /* 0x0000000300007211 */ /* 0x000fe200078f30ff */
[----:B------:R-:W-:Y:S01]  /*04a0*/  CS2R R22, SRZ ;  /* 0x0000000000167805 */ /* 0x000fe2000001ff00 */
[----:B------:R-:W-:Y:S01]  /*04b0*/  IMAD.MOV.U32 R128, RZ, RZ, RZ ;  /* 0x000000ffff807224 */ /* 0x000fe200078e00ff */
[----:B------:R-:W-:Y:S01]  /*04c0*/  CS2R R126, SRZ ;  /* 0x00000000007e7805 */ /* 0x000fe2000001ff00 */
[----:B------:R-:W-:Y:S01]  /*04d0*/  SHF.R.S32.HI R0, RZ, 0x6, R0 ;  /* 0x00000006ff007819 */ /* 0x000fe20000011400 */
[----:B------:R-:W-:Y:S01]  /*04e0*/  IMAD.MOV.U32 R124, RZ, RZ, RZ ;  /* 0x000000ffff7c7224 */ /* 0x000fe200078e00ff */
[----:B------:R-:W-:Y:S01]  /*04f0*/  CS2R R122, SRZ ;  /* 0x00000000007a7805 */ /* 0x000fe2000001ff00 */
[----:B------:R-:W-:Y:S01]  /*0500*/  CS2R R24, SRZ ;  /* 0x0000000000187805 */ /* 0x000fe2000001ff00 */
[----:B------:R-:W-:Y:S01]  /*0510*/  IMNMX R232, RZ, R0, !PT ;  /* 0x00000000ffe87217 */ /* 0x000fe20007800200 */
[----:B------:R-:W-:Y:S01]  /*0520*/  CS2R R118, SRZ ;  /* 0x0000000000767805 */ /* 0x000fe2000001ff00 */
[----:B------:R-:W-:Y:S01]  /*0530*/  MOV R120, RZ ;  /* 0x000000ff00787202 */ /* 0x000fe20000000f00 */
[----:B------:R-:W-:Y:S01]  /*0540*/  IMAD.MOV.U32 R116, RZ, RZ, RZ ;  /* 0x000000ffff747224 */ /* 0x000fe200078e00ff */
[----:B------:R-:W-:Y:S01]  /*0550*/  ISETP.GT.AND P0, PT, R187, R232, PT ;  /* 0x000000e8bb00720c */ /* 0x000fe20003f04270 */
[----:B------:R-:W-:Y:S01]  /*0560*/  CS2R R114, SRZ ;  /* 0x0000000000727805 */ /* 0x000fe2000001ff00 */
[----:B------:R-:W-:Y:S01]  /*0570*/  CS2R R26, SRZ ;  /* 0x00000000001a7805 */ /* 0x000fe2000001ff00 */
[----:B------:R-:W-:Y:S01]  /*0580*/  IMAD.MOV.U32 R112, RZ, RZ, RZ ;  /* 0x000000ffff707224 */ /* 0x000fe200078e00ff */
[----:B------:R-:W-:Y:S01]  /*0590*/  CS2R R110, SRZ ;  /* 0x00000000006e7805 */ /* 0x000fe2000001ff00 */
[----:B------:R-:W-:Y:S01]  /*05a0*/  MOV R108, RZ ;  /* 0x000000ff006c7202 */ /* 0x000fe20000000f00 */
        /* <DEDUP_REMOVED lines=60> */
[----:B------:R-:W1:Y:S01]  /*0970*/  S2R R33, SR_CTAID.Y ;  /* 0x0000000000217919 */ /* 0x000e620000002600 */
[----:B------:R-:W-:Y:S01]  /*0980*/  SHF.R.S32.HI R111, RZ, 0x1f, R113 ;  /* 0x0000001fff6f7819 */ /* 0x000fe20000011471 */
[----:B------:R-:W-:Y:S01]  /*0990*/  IMAD R29, R121, c[0x0][0x168], RZ ;  /* 0x00005a00791d7a24 */ /* 0x000fe200078e02ff */
[----:B------:R-:W-:-:S02]  /*09a0*/  SHF.R.S32.HI R30, RZ, 0x1f, R41 ;  /* 0x0000001fff1e7819 */ /* 0x000fc40000011429 */
[CC--:B------:R-:W-:Y:S02]  /*09b0*/  LEA.HI R2, R111.reuse, R113.reuse, RZ, 0x3 ;  /* 0x000000716f027211 */ /* 0x0c0fe400078f18ff */
[----:B------:R-:W-:Y:S02]  /*09c0*/  LEA.HI R19, R111, R113, RZ, 0x6 ;  /* 0x000000716f137211 */ /* 0x000fe400078f30ff */
[----:B------:R-:W-:Y:S02]  /*09d0*/  LOP3.LUT R0, R2, 0xfffffff8, RZ, 0xc0, !PT ;  /* 0xfffffff802007812 */ /* 0x000fe400078ec0ff */
[----:B------:R-:W-:Y:S01]  /*09e0*/  SHF.R.S32.HI R22, RZ, 0x3, R2 ;  /* 0x00000003ff167819 */ /* 0x000fe20000011402 */
[----:B------:R-:W-:Y:S02]  /*09f0*/  IMAD.SHL.U32 R19, R19, 0x8, RZ ;  /* 0x0000000813137824 */ /* 0x000fe400078e00ff */
[----:B------:R-:W-:Y:S02]  /*0a00*/  IMAD.IADD R32, R113, 0x1, -R0 ;  /* 0x0000000171207824 */ /* 0x000fe400078e0a00 */
[----:B------:R-:W-:-:S02]  /*0a10*/  IMAD.IADD R13, R186, 0x1, R22 ;  /* 0x00000001ba0d7824 */ /* 0x000fc400078e0216 */
[----:B------:R-:W-:-:S03]  /*0a20*/  IMAD R0, R32, 0x20, R22 ;  /* 0x0000002020007824 */ /* 0x000fc600078e0216 */
[----:B------:R-:W-:Y:S01]  /*0a30*/  IADD3 R10, R13, 0x40, RZ ;  /* 0x000000400d0a7810 */ /* 0x000fe20007ffe0ff */
[----:B------:R-:W-:Y:S01]  /*0a40*/  IMAD.IADD R4, R186, 0x1, R0 ;  /* 0x00000001ba047824 */ /* 0x000fe200078e0200 */
[----:B-1----:R-:W-:Y:S01]  /*0a50*/  SHF.R.S32.HI R34, RZ, 0x1f, R33 ;  /* 0x0000001fff227819 */ /* 0x002fe20000011421 */
[----:B------:R-:W-:Y:S01]  /*0a60*/  IMAD.WIDE.U32 R6, R33, c[0x0][0x1b8], RZ ;  /* 0x00006e0021067a25 */ /* 0x000fe200078e00ff */
[----:B------:R-:W-:-:S03]  /*0a70*/  ISETP.GE.AND P2, PT, R10, R29, PT ;  /* 0x0000001d0a00720c */ /* 0x000fc60003f46270 */
[----:B------:R-:W-:Y:S02]  /*0a80*/  IMAD R2, R34, c[0x0][0x1b8], RZ ;  /* 0x00006e0022027a24 */ /* 0x000fe400078e02ff */
[----:B------:R-:W-:-:S04]  /*0a90*/  @P1 IMAD.HI.U32 R5, R4, c[0x0][0x2c8], RZ ;  /* 0x0000b20004051a27 */ /* 0x000fc800078e00ff */
[----:B------:R-:W-:Y:S02]  /*0aa0*/  IMAD R2, R33, c[0x0][0x1bc], R2 ;  /* 0x00006f0021027a24 */ /* 0x000fe400078e0202 */
[----:B------:R-:W-:Y:S01]  /*0ab0*/  IMAD.MOV.U32 R0, RZ, RZ, R4 ;  /* 0x000000ffff007224 */ /* 0x000fe200078e0004 */
[----:B------:R-:W-:Y:S01]  /*0ac0*/  @P1 SHF.R.U32.HI R0, RZ, c[0x0][0x2cc], R5 ;  /* 0x0000b300ff001a19 */ /* 0x000fe20000011605 */
[----:B------:R-:W-:Y:S02]  /*0ad0*/  IMAD.IADD R3, R7, 0x1, R2 ;  /* 0x0000000107037824 */ /* 0x000fe400078e0202 */
[----:B------:R-:W-:Y:S02]  /*0ae0*/  IMAD R7, R30, c[0x0][0x1c0], RZ ;  /* 0x000070001e077a24 */ /* 0x000fe400078e02ff */
[----:B------:R-:W-:Y:S01]  /*0af0*/  IMAD.MOV.U32 R2, RZ, RZ, R6 ;  /* 0x000000ffff027224 */ /* 0x000fe200078e0006 */
[----:B------:R-:W-:Y:S01]  /*0b00*/  SHF.R.S32.HI R6, RZ, 0x1f, R0 ;  /* 0x0000001fff067819 */ /* 0x000fe20000011400 */
[----:B------:R-:W-:-:S02]  /*0b10*/  IMAD R7, R41, c[0x0][0x1c4], R7 ;  /* 0x0000710029077a24 */ /* 0x000fc400078e0207 */
[----:B------:R-:W-:-:S04]  /*0b20*/  IMAD.WIDE.U32 R2, R41, c[0x0][0x1c0], R2 ;  /* 0x0000700029027a25 */ /* 0x000fc800078e0002 */
[----:B------:R-:W-:Y:S02]  /*0b30*/  IMAD.MOV R5, RZ, RZ, -R0 ;  /* 0x000000ffff057224 */ /* 0x000fe400078e0a00 */
[----:B------:R-:W-:Y:S02]  /*0b40*/  IMAD.IADD R3, R3, 0x1, R7 ;  /* 0x0000000103037824 */ /* 0x000fe400078e0207 */
[----:B------:R-:W-:Y:S02]  /*0b50*/  IMAD R5, R5, c[0x0][0x2c4], R4 ;  /* 0x0000b10005057a24 */ /* 0x000fe400078e0204 */
[----:B------:R-:W-:Y:S02]  /*0b60*/  IMAD R6, R6, c[0x0][0x1b0], RZ ;  /* 0x00006c0006067a24 */ /* 0x000fe400078e02ff */
[----:B------:R-:W-:Y:S01]  /*0b70*/  IMAD.WIDE.U32 R2, R0, c[0x0][0x1b0], R2 ;  /* 0x00006c0000027a25 */ /* 0x000fe200078e0002 */
[----:B------:R-:W-:-:S03]  /*0b80*/  SHF.R.S32.HI R4, RZ, 0x1f, R5 ;  /* 0x0000001fff047819 */ /* 0x000fc60000011405 */
[----:B------:R-:W-:-:S04]  /*0b90*/  IMAD R0, R0, c[0x0][0x1b4], R6 ;  /* 0x00006d0000007a24 */ /* 0x000fc800078e0206 */
[----:B------:R-:W-:Y:S02]  /*0ba0*/  IMAD.IADD R3, R3, 0x1, R0 ;  /* 0x0000000103037824 */ /* 0x000fe400078e0200 */
[----:B------:R-:W-:Y:S02]  /*0bb0*/  IMAD R0, R4, c[0x0][0x1a8], RZ ;  /* 0x00006a0004007a24 */ /* 0x000fe400078e02ff */
[----:B------:R-:W-:-:S04]  /*0bc0*/  IMAD.WIDE.U32 R2, R5, c[0x0][0x1a8], R2 ;  /* 0x00006a0005027a25 */ /* 0x000fc800078e0002 */
[----:B------:R-:W-:Y:S01]  /*0bd0*/  IMAD R0, R5, c[0x0][0x1ac], R0 ;  /* 0x00006b0005007a24 */ /* 0x000fe200078e0200 */
[----:B------:R-:W-:-:S03]  /*0be0*/  LEA R12, P0, R2, c[0x0][0x160], 0x1 ;  /* 0x00005800020c7a11 */ /* 0x000fc600078008ff */
[----:B------:R-:W-:Y:S02]  /*0bf0*/  IMAD.IADD R0, R3, 0x1, R0 ;  /* 0x0000000103007824 */ /* 0x000fe400078e0200 */
[----:B------:R-:W1:Y:S01]  /*0c00*/  SHFL.IDX PT, R8, R12, RZ, 0x181f ;  /* 0x00181fff0c087589 */ /* 0x000e6200000e0000 */
[----:B------:R-:W-:Y:S02]  /*0c10*/  IMAD.SHL.U32 R3, R22, 0x40, RZ ;  /* 0x0000004016037824 */ /* 0x000fe400078e00ff */
[----:B------:R-:W-:Y:S01]  /*0c20*/  LEA.HI.X R0, R2, c[0x0][0x164], R0, 0x1, P0 ;  /* 0x0000590002007a11 */ /* 0x000fe200000f0c00 */
[----:B------:R-:W-:Y:S01]  /*0c30*/  SHFL.IDX PT, R6, R12, 0x1, 0x181f ;  /* 0x00381f000c067f89 */ /* 0x000fe200000e0000 */
[C---:B------:R-:W-:Y:S02]  /*0c40*/  IADD3 R2, R13.reuse, 0x20, RZ ;  /* 0x000000200d027810 */ /* 0x040fe40007ffe0ff */
[-C--:B------:R-:W-:Y:S01]  /*0c50*/  ISETP.GE.AND P0, PT, R13, R29.reuse, PT ;  /* 0x0000001d0d00720c */ /* 0x080fe20003f06270 */
[----:B------:R-:W2:Y:S01]  /*0c60*/  SHFL.IDX PT, R9, R0, RZ, 0x181f ;  /* 0x00181fff00097589 */ /* 0x000ea200000e0000 */
[----:B------:R-:W-:Y:S01]  /*0c70*/  ISETP.GE.AND P3, PT, R2, R29, PT ;  /* 0x0000001d0200720c */ /* 0x000fe20003f66270 */
[----:B------:R-:W-:Y:S01]  /*0c80*/  IMAD.SHL.U32 R2, R32, 0x8, RZ ;  /* 0x0000000820027824 */ /* 0x000fe200078e00ff */
[----:B------:R-:W-:Y:S01]  /*0c90*/  LOP3.LUT R3, R3, 0x1c0, RZ, 0xc0, !PT ;  /* 0x000001c003037812 */ /* 0x000fe200078ec0ff */
[----:B------:R-:W3:Y:S03]  /*0ca0*/  SHFL.IDX PT, R7, R0, 0x1, 0x181f ;  /* 0x00381f0000077f89 */ /* 0x000ee600000e0000 */
[----:B------:R-:W-:Y:S01]  /*0cb0*/  LOP3.LUT R14, R3, 0x38, R2, 0xf8, !PT ;  /* 0x00000038030e7812 */ /* 0x000fe200078ef802 */
[----:B------:R-:W4:Y:S01]  /*0cc0*/  SHFL.IDX PT, R4, R12, 0x2, 0x181f ;  /* 0x00581f000c047f89 */ /* 0x000f2200000e0000 */
[----:B------:R-:W-:-:S02]  /*0cd0*/  SHF.R.U32.HI R11, RZ, 0x3, R3 ;  /* 0x00000003ff0b7819 */ /* 0x000fc40000011603 */
[----:B------:R-:W-:Y:S01]  /*0ce0*/  ISETP.GE.AND P5, PT, R2, c[0x0][0x198], PT ;  /* 0x0000660002007a0c */ /* 0x000fe20003fa6270 */
[----:B------:R-:W5:Y:S01]  /*0cf0*/  SHFL.IDX PT, R5, R0, 0x2, 0x181f ;  /* 0x00581f0000057f89 */ /* 0x000f6200000e0000 */
[----:B------:R-:W-:Y:S02]  /*0d00*/  LOP3.LUT R18, R14, R11, RZ, 0x3c, !PT ;  /* 0x0000000b0e127212 */ /* 0x000fe400078e3cff */
[----:B------:R-:W-:Y:S02]  /*0d10*/  SHF.R.S32.HI R3, RZ, 0x1f, R2 ;  /* 0x0000001fff037819 */ /* 0x000fe40000011402 */
[----:B------:R-:W-:Y:S02]  /*0d20*/  LOP3.LUT R19, R18, 0xfffffe00, R19, 0xf8, !PT ;  /* 0xfffffe0012137812 */ /* 0x000fe400078ef813 */
[C---:B-1----:R-:W-:Y:S02]  /*0d30*/  @!P0 LEA R10, P1, R2.reuse, R8, 0x1 ;  /* 0x00000008020a8211 */ /* 0x042fe400078208ff */
[C---:B------:R-:W-:Y:S01]  /*0d40*/  IADD3 R28, R2.reuse, 0x40, RZ ;  /* 0x00000040021c7810 */ /* 0x040fe20007ffe0ff */
[----:B------:R-:W-:Y:S01]  /*0d50*/  IMAD.SHL.U32 R233, R19, 0x2, RZ ;  /* 0x0000000213e97824 */ /* 0x000fe200078e00ff */
[----:B------:R-:W-:-:S02]  /*0d60*/  IADD3 R27, R2, 0x80, RZ ;  /* 0x00000080021b7810 */ /* 0x000fc40007ffe0ff */
[C---:B------:R-:W-:Y:S02]  /*0d70*/  IADD3 R26, R2.reuse, 0xc0, RZ ;  /* 0x000000c0021a7810 */ /* 0x040fe40007ffe0ff */
[----:B--2---:R-:W-:Y:S02]  /*0d80*/  @!P0 LEA.HI.X R11, R2, R9, R3, 0x1, P1 ;  /* 0x00000009020b8211 */ /* 0x004fe400008f0c03 */
[----:B------:R-:W-:Y:S02]  /*0d90*/  @!P0 SHF.R.S32.HI R15, RZ, 0x1f, R28 ;  /* 0x0000001fff0f8819 */ /* 0x000fe4000001141c */
[----:B------:R-:W-:Y:S01]  /*0da0*/  @!P0 SHF.R.S32.HI R14, RZ, 0x1f, R27 ;  /* 0x0000001fff0e8819 */ /* 0x000fe2000001141b */
[----:B------:R1:W-:Y:S01]  /*0db0*/  @!P0 LDGSTS.E.BYPASS.LTC128B.128 [R233+0x10100], [R10.64], !P5 ;  /* 0x101000000ae98fae */ /* 0x0003e2000e901d48 */
[----:B------:R-:W-:Y:S02]  /*0dc0*/  @!P0 SHF.R.S32.HI R16, RZ, 0x1f, R26 ;  /* 0x0000001fff108819 */ /* 0x000fe4000001141a */
[----:B------:R-:W-:-:S02]  /*0dd0*/  @!P0 LEA.HI R17, R15, R28, RZ, 0x3 ;  /* 0x0000001c0f118211 */ /* 0x000fc400078f18ff */
[----:B------:R-:W-:Y:S02]  /*0de0*/  P2R R23, PR, RZ, 0x20 ;  /* 0x00000020ff177803 */ /* 0x000fe40000000000 */
[----:B------:R-:W-:Y:S02]  /*0df0*/  ISETP.GE.AND P4, PT, R28, c[0x0][0x198], PT ;  /* 0x000066001c007a0c */ /* 0x000fe40003f86270 */
[----:B------:R-:W-:Y:S02]  /*0e00*/  @!P0 LEA.HI R15, R14, R27, RZ, 0x3 ;  /* 0x0000001b0e0f8211 */ /* 0x000fe400078f18ff */
[----:B------:R-:W-:Y:S02]  /*0e10*/  ISETP.GE.AND P5, PT, R27, c[0x0][0x198], PT ;  /* 0x000066001b007a0c */ /* 0x000fe40003fa6270 */
[----:B------:R-:W-:Y:S02]  /*0e20*/  @!P0 LEA.HI R14, R16, R26, RZ, 0x3 ;  /* 0x0000001a100e8211 */ /* 0x000fe400078f18ff */
[----:B------:R-:W-:-:S02]  /*0e30*/  @!P0 LOP3.LUT R16, R17, 0xfffffff8, RZ, 0xc0, !PT ;  /* 0xfffffff811108812 */ /* 0x000fc400078ec0ff */
[----:B------:R-:W-:Y:S02]  /*0e40*/  @!P0 LOP3.LUT R15, R15, 0xfffffff8, RZ, 0xc0, !PT ;  /* 0xfffffff80f0f8812 */ /* 0x000fe400078ec0ff */
[----:B------:R-:W-:Y:S01]  /*0e50*/  @!P0 LOP3.LUT R18, R14, 0xfffffff8, RZ, 0xc0, !PT ;  /* 0xfffffff80e128812 */ /* 0x000fe200078ec0ff */
[--C-:B------:R-:W-:Y:S01]  /*0e60*/  @!P0 IMAD.WIDE R16, R16, 0x2, R8.reuse ;  /* 0x0000000210108825 */ /* 0x100fe200078e0208 */
[----:B------:R-:W-:Y:S02]  /*0e70*/  @!P3 LEA R20, P1, R2, R6, 0x1 ;  /* 0x000000060214b211 */ /* 0x000fe400078208ff */
[----:B------:R-:W-:Y:S01]  /*0e80*/  ISETP.GE.AND P6, PT, R26, c[0x0][0x198], PT ;  /* 0x000066001a007a0c */ /* 0x000fe20003fc6270 */
[----:B------:R-:W-:Y:S01]  /*0e90*/  @!P0 IMAD.WIDE R14, R15, 0x2, R8 ;  /* 0x000000020f0e8825 */ /* 0x000fe200078e0208 */
[----:B------:R2:W-:Y:S01]  /*0ea0*/  @!P0 LDGSTS.E.BYPASS.LTC128B.128 [R233+0x14100], [R16.64], !P4 ;  /* 0x1410000010e98fae */ /* 0x0005e2000e101d48 */
[C---:B---3--:R-:W-:Y:S02]  /*0eb0*/  @!P3 LEA.HI.X R21, R2.reuse, R7, R3, 0x1, P1 ;  /* 0x000000070215b211 */ /* 0x048fe400008f0c03 */
[----:B----4-:R-:W-:Y:S01]  /*0ec0*/  @!P2 LEA R24, P1, R2, R4, 0x1 ;  /* 0x000000040218a211 */ /* 0x010fe200078208ff */
[----:B------:R3:W-:Y:S01]  /*0ed0*/  @!P0 LDGSTS.E.BYPASS.LTC128B.128 [R233+0x18100], [R14.64], !P5 ;  /* 0x181000000ee98fae */ /* 0x0007e2000e901d48 */
[----:B------:R-:W-:-:S02]  /*0ee0*/  @!P0 IMAD.WIDE R8, R18, 0x2, R8 ;  /* 0x0000000212088825 */ /* 0x000fc400078e0208 */
[----:B-----5:R-:W-:-:S04]  /*0ef0*/  @!P2 LEA.HI.X R25, R2, R5, R3, 0x1, P1 ;  /* 0x000000050219a211 */ /* 0x020fc800008f0c03 */
[----:B------:R4:W-:Y:S04]  /*0f00*/  @!P0 LDGSTS.E.BYPASS.LTC128B.128 [R233+0x1c100], [R8.64], !P6 ;  /* 0x1c10000008e98fae */ /* 0x0009e8000f101d48 */
[----:B---3--:R-:W3:Y:S04]  /*0f10*/  SHFL.IDX PT, R14, R12, 0x3, 0x181f ;  /* 0x00781f000c0e7f89 */ /* 0x008ee800000e0000 */
[----:B------:R5:W2:Y:S01]  /*0f20*/  SHFL.IDX PT, R15, R0, 0x3, 0x181f ;  /* 0x00781f00000f7f89 */ /* 0x000aa200000e0000 */
[----:B----4-:R-:W-:Y:S02]  /*0f30*/  @!P3 SHF.R.S32.HI R9, RZ, 0x1f, R28 ;  /* 0x0000001fff09b819 */ /* 0x010fe4000001141c */
[----:B------:R-:W-:-:S02]  /*0f40*/  @!P3 SHF.R.S32.HI R8, RZ, 0x1f, R27 ;  /* 0x0000001fff08b819 */ /* 0x000fc4000001141b */
[----:B------:R-:W-:Y:S02]  /*0f50*/  @!P3 LEA.HI R9, R9, R28, RZ, 0x3 ;  /* 0x0000001c0909b211 */ /* 0x000fe400078f18ff */
[----:B------:R-:W-:Y:S02]  /*0f60*/  @!P3 LEA.HI R8, R8, R27, RZ, 0x3 ;  /* 0x0000001b0808b211 */ /* 0x000fe400078f18ff */
[----:B-1----:R-:W-:Y:S02]  /*0f70*/  @!P3 LOP3.LUT R10, R9, 0xfffffff8, RZ, 0xc0, !PT ;  /* 0xfffffff8090ab812 */ /* 0x002fe400078ec0ff */
[----:B------:R-:W-:-:S03]  /*0f80*/  @!P3 LOP3.LUT R8, R8, 0xfffffff8, RZ, 0xc0, !PT ;  /* 0xfffffff80808b812 */ /* 0x000fc600078ec0ff */
[----:B------:R-:W-:-:S04]  /*0f90*/  @!P3 IMAD.WIDE R10, R10, 0x2, R6 ;  /* 0x000000020a0ab825 */ /* 0x000fc800078e0206 */
[----:B------:R-:W-:Y:S01]  /*0fa0*/  @!P3 IMAD.WIDE R8, R8, 0x2, R6 ;  /* 0x000000020808b825 */ /* 0x000fe200078e0206 */
[----:B-----5:R-:W-:-:S04]  /*0fb0*/  IADD3 R0, R13, 0x60, RZ ;  /* 0x000000600d007810 */ /* 0x020fc80007ffe0ff */
[----:B------:R-:W-:Y:S02]  /*0fc0*/  ISETP.GE.AND P1, PT, R0, R29, PT ;  /* 0x0000001d0000720c */ /* 0x000fe40003f26270 */
[----:B------:R-:W-:-:S04]  /*0fd0*/  @!P3 SHF.R.S32.HI R0, RZ, 0x1f, R26 ;  /* 0x0000001fff00b819 */ /* 0x000fc8000001141a */
[----:B------:R-:W-:-:S04]  /*0fe0*/  @!P3 LEA.HI R0, R0, R26, RZ, 0x3 ;  /* 0x0000001a0000b211 */ /* 0x000fc800078f18ff */
[----:B------:R-:W-:-:S03]  /*0ff0*/  @!P3 LOP3.LUT R0, R0, 0xfffffff8, RZ, 0xc0, !PT ;  /* 0xfffffff80000b812 */ /* 0x000fc600078ec0ff */
[----:B---3--:R-:W-:Y:S02]  /*1000*/  @!P1 LEA R12, P0, R2, R14, 0x1 ;  /* 0x0000000e020c9211 */ /* 0x008fe400078008ff */
[----:B------:R-:W-:Y:S01]  /*1010*/  @!P3 IMAD.WIDE R6, R0, 0x2, R6 ;  /* 0x000000020006b825 */ /* 0x000fe200078e0206 */
[----:B------:R-:W-:Y:S02]  /*1020*/  @!P2 SHF.R.S32.HI R0, RZ, 0x1f, R26 ;  /* 0x0000001fff00a819 */ /* 0x000fe4000001141a */
[----:B--2---:R-:W-:Y:S02]  /*1030*/  @!P1 LEA.HI.X R13, R2, R15, R3, 0x1, P0 ;  /* 0x0000000f020d9211 */ /* 0x004fe400000f0c03 */
[----:B------:R-:W-:Y:S02]  /*1040*/  ISETP.NE.AND P0, PT, R23, RZ, PT ;  /* 0x000000ff1700720c */ /* 0x000fe40003f05270 */
[----:B------:R-:W-:-:S04]  /*1050*/  @!P2 LEA.HI R0, R0, R26, RZ, 0x3 ;  /* 0x0000001a0000a211 */ /* 0x000fc800078f18ff */
[----:B------:R-:W-:-:S07]  /*1060*/  @!P2 LOP3.LUT R0, R0, 0xfffffff8, RZ, 0xc0, !PT ;  /* 0xfffffff80000a812 */ /* 0x000fce00078ec0ff */
[----:B------:R1:W-:Y:S04]  /*1070*/  @!P3 LDGSTS.E.BYPASS.LTC128B.128 [R233+0x11100], [R20.64], !P0 ;  /* 0x1110000014e9bfae */ /* 0x0003e8000c101d48 */
[----:B------:R2:W-:Y:S04]  /*1080*/  @!P3 LDGSTS.E.BYPASS.LTC128B.128 [R233+0x15100], [R10.64], !P4 ;  /* 0x151000000ae9bfae */ /* 0x0005e8000e101d48 */
[----:B------:R3:W-:Y:S04]  /*1090*/  @!P3 LDGSTS.E.BYPASS.LTC128B.128 [R233+0x19100], [R8.64], !P5 ;  /* 0x1910000008e9bfae */ /* 0x0007e8000e901d48 */
[----:B------:R4:W-:Y:S04]  /*10a0*/  @!P3 LDGSTS.E.BYPASS.LTC128B.128 [R233+0x1d100], [R6.64], !P6 ;  /* 0x1d10000006e9bfae */ /* 0x0009e8000f101d48 */
[----:B------:R5:W-:Y:S01]  /*10b0*/  @!P2 LDGSTS.E.BYPASS.LTC128B.128 [R233+0x12100], [R24.64], !P0 ;  /* 0x1210000018e9afae */ /* 0x000be2000c101d48 */
[----:B----4-:R-:W-:-:S02]  /*10c0*/  @!P2 SHF.R.S32.HI R7, RZ, 0x1f, R28 ;  /* 0x0000001fff07a819 */ /* 0x010fc4000001141c */
[----:B------:R-:W-:Y:S02]  /*10d0*/  @!P2 SHF.R.S32.HI R6, RZ, 0x1f, R27 ;  /* 0x0000001fff06a819 */ /* 0x000fe4000001141b */
[----:B------:R-:W-:Y:S02]  /*10e0*/  @!P2 LEA.HI R7, R7, R28, RZ, 0x3 ;  /* 0x0000001c0707a211 */ /* 0x000fe400078f18ff */
[----:B------:R-:W-:Y:S02]  /*10f0*/  @!P2 LEA.HI R6, R6, R27, RZ, 0x3 ;  /* 0x0000001b0606a211 */ /* 0x000fe400078f18ff */
[----:B---3--:R-:W-:Y:S02]  /*1100*/  @!P2 LOP3.LUT R8, R7, 0xfffffff8, RZ, 0xc0, !PT ;  /* 0xfffffff80708a812 */ /* 0x008fe400078ec0ff */
[----:B------:R-:W-:-:S03]  /*1110*/  @!P2 LOP3.LUT R6, R6, 0xfffffff8, RZ, 0xc0, !PT ;  /* 0xfffffff80606a812 */ /* 0x000fc600078ec0ff */
[----:B------:R-:W-:-:S04]  /*1120*/  @!P2 IMAD.WIDE R8, R8, 0x2, R4 ;  /* 0x000000020808a825 */ /* 0x000fc800078e0204 */
[--C-:B------:R-:W-:Y:S01]  /*1130*/  @!P2 IMAD.WIDE R6, R6, 0x2, R4.reuse ;  /* 0x000000020606a825 */ /* 0x100fe200078e0204 */
[----:B------:R3:W-:Y:S03]  /*1140*/  @!P2 LDGSTS.E.BYPASS.LTC128B.128 [R233+0x16100], [R8.64], !P4 ;  /* 0x1610000008e9afae */ /* 0x0007e6000e101d48 */
[----:B------:R-:W-:Y:S01]  /*1150*/  @!P2 IMAD.WIDE R4, R0, 0x2, R4 ;  /* 0x000000020004a825 */ /* 0x000fe200078e0204 */
[----:B------:R4:W-:Y:S04]  /*1160*/  @!P2 LDGSTS.E.BYPASS.LTC128B.128 [R233+0x1a100], [R6.64], !P5 ;  /* 0x1a10000006e9afae */ /* 0x0009e8000e901d48 */
[----:B------:R1:W-:Y:S01]  /*1170*/  @!P2 LDGSTS.E.BYPASS.LTC128B.128 [R233+0x1e100], [R4.64], !P6 ;  /* 0x1e10000004e9afae */ /* 0x0003e2000f101d48 */
[----:B------:R-:W-:-:S02]  /*1180*/  ISETP.NE.U32.AND P2, PT, RZ, c[0x0][0x340], PT ;  /* 0x0000d000ff007a0c */ /* 0x000fc40003f45070 */
[----:B------:R-:W-:Y:S01]  /*1190*/  @!P1 SHF.R.S32.HI R0, RZ, 0x1f, R27 ;  /* 0x0000001fff009819 */ /* 0x000fe2000001141b */
[----:B------:R2:W-:Y:S01]  /*11a0*/  @!P1 LDGSTS.E.BYPASS.LTC128B.128 [R233+0x13100], [R12.64], !P0 ;  /* 0x131000000ce99fae */ /* 0x0005e2000c101d48 */
[----:B------:R-:W-:-:S13]  /*11b0*/  ISETP.NE.AND.EX P2, PT, RZ, c[0x0][0x344], PT, P2 ;  /* 0x0000d100ff007a0c */ /* 0x000fda0003f45320 */
[----:B-1----:R-:W-:-:S04]  /*11c0*/  @P2 IMAD.MOV.U32 R4, RZ, RZ, 0x4 ;  /* 0x00000004ff042424 */ /* 0x002fc800078e00ff */
[----:B------:R-:W-:-:S05]  /*11d0*/  @P2 IMAD.WIDE R4, R41, R4, c[0x0][0x340] ;  /* 0x0000d00029042625 */ /* 0x000fca00078e0204 */
[----:B---3--:R1:W3:Y:S01]  /*11e0*/  @P2 LDG.E R8, [R4.64] ;  /* 0x0000000804082981 */ /* 0x0082e2000c1e1900 */
[----:B------:R-:W-:Y:S01]  /*11f0*/  @!P1 LEA.HI R0, R0, R27, RZ, 0x3 ;  /* 0x0000001b00009211 */ /* 0x000fe200078f18ff */
[----:B------:R-:W-:Y:S01]  /*1200*/  IMAD.MOV.U32 R29, RZ, RZ, c[0x0][0x1e0] ;  /* 0x00007800ff1d7624 */ /* 0x000fe200078e00ff */
[----:B------:R-:W-:Y:S01]  /*1210*/  IADD3 R21, R187, -0x1, RZ ;  /* 0xffffffffbb157810 */ /* 0x000fe20007ffe0ff */
[----:B------:R-:W-:Y:S01]  /*1220*/  IMAD.MOV.U32 R31, RZ, RZ, 0x6 ;  /* 0x00000006ff1f7424 */ /* 0x000fe200078e00ff */
[----:B------:R-:W-:Y:S01]  /*1230*/  @!P1 LOP3.LUT R0, R0, 0xfffffff8, RZ, 0xc0, !PT ;  /* 0xfffffff800009812 */ /* 0x000fe200078ec0ff */
[C---:B--2---:R-:W-:Y:S01]  /*1240*/  IMAD R12, R34.reuse, c[0x0][0x1e8], RZ ;  /* 0x00007a00220c7a24 */ /* 0x044fe200078e02ff */
[----:B------:R-:W-:Y:S01]  /*1250*/  ISETP.GT.AND P0, PT, R21, R232, PT ;  /* 0x000000e81500720c */ /* 0x000fe20003f04270 */
[----:B------:R-:W-:Y:S01]  /*1260*/  IMAD R16, R34, c[0x0][0x210], RZ ;  /* 0x0000840022107a24 */ /* 0x000fe200078e02ff */
[----:B-----5:R-:W-:Y:S01]  /*1270*/  LEA.HI R24, R111, R113, RZ, 0x4 ;  /* 0x000000716f187211 */ /* 0x020fe200078f20ff */
[----:B----4-:R-:W-:Y:S01]  /*1280*/  @!P1 IMAD.WIDE R6, R0, 0x2, R14 ;  /* 0x0000000200069825 */ /* 0x010fe200078e020e */
[----:B------:R-:W-:Y:S01]  /*1290*/  SHF.L.U64.HI R25, R29, R31, c[0x0][0x1e4] ;  /* 0x000079001d197619 */ /* 0x000fe2000001021f */
[----:B------:R-:W-:Y:S01]  /*12a0*/  ULDC UR6, c[0x0][0x324] ;  /* 0x0000c90000067ab9 */ /* 0x000fe20000000800 */
[----:B------:R-:W-:Y:S01]  /*12b0*/  SHF.R.S32.HI R19, RZ, 0x4, R24 ;  /* 0x00000004ff137819 */ /* 0x000fe20000011418 */
[----:B------:R-:W-:Y:S01]  /*12c0*/  IMAD.SHL.U32 R20, R22, 0x8, RZ ;  /* 0x0000000816147824 */ /* 0x000fe200078e00ff */
[----:B------:R-:W-:Y:S01]  /*12d0*/  LOP3.LUT P3, RZ, R32, 0x2, RZ, 0xc0, !PT ;  /* 0x0000000220ff7812 */ /* 0x000fe2000786c0ff */
[C---:B------:R-:W-:Y:S01]  /*12e0*/  IMAD R12, R33.reuse, c[0x0][0x1ec], R12 ;  /* 0x00007b00210c7a24 */ /* 0x040fe200078e020c */
[----:B------:R-:W-:Y:S01]  /*12f0*/  LEA.HI R13, R24, R19, RZ, 0x1 ;  /* 0x00000013180d7211 */ /* 0x000fe200078f08ff */
[----:B------:R-:W-:Y:S01]  /*1300*/  IMAD R16, R33, c[0x0][0x214], R16 ;  /* 0x0000850021107a24 */ /* 0x000fe200078e0210 */
[----:B------:R-:W-:Y:S01]  /*1310*/  LEA.HI R110, R111, R113, RZ, 0x5 ;  /* 0x000000716f6e7211 */ /* 0x000fe200078f28ff */
[----:B------:R-:W-:Y:S01]  /*1320*/  IMAD.SHL.U32 R106, R21, 0x40, RZ ;  /* 0x00000040156a7824 */ /* 0x000fe200078e00ff */
[----:B------:R-:W-:Y:S01]  /*1330*/  @P0 IADD3 R17, R187, -0x2, RZ ;  /* 0xfffffffebb110810 */ /* 0x000fe20007ffe0ff */
[----:B------:R-:W-:Y:S01]  /*1340*/  IMAD.SHL.U32 R35, R29, 0x20, RZ ;  /* 0x000000201d237824 */ /* 0x000fe200078e00ff */
[----:B------:R-:W-:Y:S01]  /*1350*/  LOP3.LUT R13, R13, 0xfffffffe, RZ, 0xc0, !PT ;  /* 0xfffffffe0d0d7812 */ /* 0x000fe200078ec0ff */
[----:B------:R-:W-:Y:S01]  /*1360*/  ULOP3.LUT UR6, URZ, UR6, URZ, 0x33, !UPT ;  /* 0x000000063f067292 */ /* 0x000fe2000f8e333f */
[----:B-1----:R-:W-:-:S02]  /*1370*/  @!P1 SHF.R.S32.HI R4, RZ, 0x1f, R28 ;  /* 0x0000001fff049819 */ /* 0x002fc4000001141c */
[----:B------:R-:W-:Y:S02]  /*1380*/  @P0 SHF.R.S32.HI R11, RZ, 0x1f, R17 ;  /* 0x0000001fff0b0819 */ /* 0x000fe40000011411 */
[----:B------:R-:W-:Y:S02]  /*1390*/  @!P1 LEA.HI R4, R4, R28, RZ, 0x3 ;  /* 0x0000001c04049211 */ /* 0x000fe400078f18ff */
[----:B------:R-:W-:Y:S02]  /*13a0*/  IADD3 R18, -R106, c[0x0][0x1d0], -R22 ;  /* 0x000074006a127a10 */ /* 0x000fe40007ffe916 */
[----:B------:R-:W-:Y:S02]  /*13b0*/  @!P1 LOP3.LUT R4, R4, 0xfffffff8, RZ, 0xc0, !PT ;  /* 0xfffffff804049812 */ /* 0x000fe400078ec0ff */
[----:B------:R-:W-:-:S03]  /*13c0*/  SHF.R.S32.HI R107, RZ, 0x5, R110 ;  /* 0x00000005ff6b7819 */ /* 0x000fc6000001146e */
[----:B------:R-:W-:-:S05]  /*13d0*/  @!P1 IMAD.WIDE R4, R4, 0x2, R14 ;  /* 0x0000000204049825 */ /* 0x000fca00078e020e */
[----:B------:R3:W-:Y:S01]  /*13e0*/  @!P1 LDGSTS.E.BYPASS.LTC128B.128 [R233+0x17100], [R4.64], !P4 ;  /* 0x1710000004e99fae */ /* 0x0007e2000e101d48 */
[----:B------:R-:W-:-:S03]  /*13f0*/  ISETP.GE.AND P4, PT, R18, 0x1, PT ;  /* 0x000000011200780c */ /* 0x000fc60003f86270 */
[----:B------:R1:W-:Y:S01]  /*1400*/  @!P1 LDGSTS.E.BYPASS.LTC128B.128 [R233+0x1b100], [R6.64], !P5 ;  /* 0x1b10000006e99fae */ /* 0x0003e2000e901d48 */
[----:B------:R-:W-:Y:S02]  /*1410*/  ISETP.GE.AND P5, PT, R27, c[0x0][0x1d4], PT ;  /* 0x000075001b007a0c */ /* 0x000fe40003fa6270 */
[----:B-1----:R-:W-:-:S05]  /*1420*/  SHF.R.S32.HI R6, RZ, 0x1f, R22 ;  /* 0x0000001fff067819 */ /* 0x002fca0000011416 */
[C---:B------:R-:W-:Y:S02]  /*1430*/  IMAD R0, R6.reuse, c[0x0][0x1e0], RZ ;  /* 0x0000780006007a24 */ /* 0x040fe400078e02ff */
[----:B------:R-:W-:Y:S02]  /*1440*/  IMAD R6, R6, c[0x0][0x208], RZ ;  /* 0x0000820006067a24 */ /* 0x000fe400078e02ff */
[C---:B------:R-:W-:Y:S02]  /*1450*/  IMAD R0, R22.reuse, c[0x0][0x1e4], R0 ;  /* 0x0000790016007a24 */ /* 0x040fe400078e0200 */
[C---:B------:R-:W-:Y:S02]  /*1460*/  IMAD R10, R22.reuse, c[0x0][0x20c], R6 ;  /* 0x00008300160a7a24 */ /* 0x040fe400078e0206 */
[----:B------:R-:W-:-:S04]  /*1470*/  IMAD.WIDE.U32 R6, R22, c[0x0][0x208], R2 ;  /* 0x0000820016067a25 */ /* 0x000fc800078e0002 */
[----:B------:R-:W-:Y:S01]  /*1480*/  IMAD.IADD R7, R7, 0x1, R10 ;  /* 0x0000000107077824 */ /* 0x000fe200078e020a */
[--C-:B---3--:R-:W-:Y:S01]  /*1490*/  @P2 SHF.R.S32.HI R5, RZ, 0x1f, R8.reuse ;  /* 0x0000001fff052819 */ /* 0x108fe20000011408 */
[----:B------:R-:W-:Y:S02]  /*14a0*/  @P2 IMAD.MOV.U32 R4, RZ, RZ, R8 ;  /* 0x000000ffff042224 */ /* 0x000fe400078e0008 */
[----:B------:R-:W-:-:S04]  /*14b0*/  IMAD.WIDE.U32 R8, R22, c[0x0][0x1e0], R2 ;  /* 0x0000780016087a25 */ /* 0x000fc800078e0002 */
[----:B------:R-:W-:Y:S02]  /*14c0*/  IMAD.IADD R9, R9, 0x1, R0 ;  /* 0x0000000109097824 */ /* 0x000fe400078e0200 */
[----:B------:R-:W-:Y:S02]  /*14d0*/  IMAD.SHL.U32 R0, R32, 0x40, RZ ;  /* 0x0000004020007824 */ /* 0x000fe400078e00ff */
[----:B------:R-:W-:Y:S02]  /*14e0*/  @!P2 IMAD.MOV.U32 R5, RZ, RZ, R30 ;  /* 0x000000ffff05a224 */ /* 0x000fe400078e001e */
[----:B------:R-:W-:Y:S01]  /*14f0*/  IMAD.SHL.U32 R30, R29, 0x40, RZ ;  /* 0x000000401d1e7824 */ /* 0x000fe200078e00ff */
[----:B------:R-:W-:Y:S01]  /*1500*/  LOP3.LUT R0, R0, 0x1c0, RZ, 0xc0, !PT ;  /* 0x000001c000007812 */ /* 0x000fe200078ec0ff */
[----:B------:R-:W-:Y:S02]  /*1510*/  @P0 IMAD R3, R25, R17, RZ ;  /* 0x0000001119030224 */ /* 0x000fe400078e02ff */
[----:B------:R-:W-:Y:S01]  /*1520*/  @!P2 IMAD.MOV.U32 R4, RZ, RZ, R41 ;  /* 0x000000ffff04a224 */ /* 0x000fe200078e0029 */
[----:B------:R-:W-:Y:S01]  /*1530*/  ISETP.GE.AND P2, PT, R18, 0x21, PT ;  /* 0x000000211200780c */ /* 0x000fe20003f46270 */
[----:B------:R-:W-:Y:S01]  /*1540*/  @P0 IMAD R23, R11, R30, R3 ;  /* 0x0000001e0b170224 */ /* 0x000fe200078e0203 */
[----:B------:R-:W-:Y:S01]  /*1550*/  @!P1 SHF.R.S32.HI R3, RZ, 0x1f, R26 ;  /* 0x0000001fff039819 */ /* 0x000fe2000001141a */
[----:B------:R-:W-:-:S03]  /*1560*/  IMAD.WIDE.U32 R10, R33, c[0x0][0x1e8], R8 ;  /* 0x00007a00210a7a25 */ /* 0x000fc600078e0008 */
[----:B------:R-:W-:Y:S01]  /*1570*/  @!P1 LEA.HI R3, R3, R26, RZ, 0x3 ;  /* 0x0000001a03039211 */ /* 0x000fe200078f18ff */
[----:B------:R-:W-:Y:S01]  /*1580*/  IMAD.WIDE.U32 R8, R33, c[0x0][0x210], R6 ;  /* 0x0000840021087a25 */ /* 0x000fe200078e0006 */
[----:B------:R-:W-:Y:S02]  /*1590*/  LOP3.LUT R6, R0, 0x8, R20, 0xf8, !PT ;  /* 0x0000000800067812 */ /* 0x000fe400078ef814 */
[----:B------:R-:W-:Y:S01]  /*15a0*/  SHF.R.U32.HI R0, RZ, 0x3, R0 ;  /* 0x00000003ff007819 */ /* 0x000fe20000011600 */
[----:B------:R-:W-:Y:S01]  /*15b0*/  IMAD.IADD R7, R11, 0x1, R12 ;  /* 0x000000010b077824 */ /* 0x000fe200078e020c */
[----:B------:R-:W-:Y:S01]  /*15c0*/  SHF.R.S32.HI R12, RZ, 0x1f, R21 ;  /* 0x0000001fff0c7819 */ /* 0x000fe20000011415 */
[----:B------:R-:W-:Y:S01]  /*15d0*/  IMAD.IADD R11, R9, 0x1, R16 ;  /* 0x00000001090b7824 */ /* 0x000fe200078e0210 */
[----:B------:R-:W-:Y:S01]  /*15e0*/  @!P1 LOP3.LUT R9, R3, 0xfffffff8, RZ, 0xc0, !PT ;  /* 0xfffffff803099812 */ /* 0x000fe200078ec0ff */
[----:B------:R-:W-:Y:S01]  /*15f0*/  IMAD.IADD R16, R19, 0x1, -R13 ;  /* 0x0000000113107824 */ /* 0x000fe200078e0a0d */
[----:B------:R-:W-:Y:S01]  /*1600*/  LOP3.LUT R13, R6, R0, RZ, 0x3c, !PT ;  /* 0x00000000060d7212 */ /* 0x000fe200078e3cff */
[----:B------:R-:W-:-:S02]  /*1610*/  IMAD.MOV.U32 R6, RZ, RZ, R10 ;  /* 0x000000ffff067224 */ /* 0x000fc400078e000a */
[----:B------:R-:W-:Y:S02]  /*1620*/  IMAD R0, R5, c[0x0][0x1f0], RZ ;  /* 0x00007c0005007a24 */ /* 0x000fe400078e02ff */
[----:B------:R-:W-:-:S04]  /*1630*/  IMAD.WIDE.U32 R42, R4, c[0x0][0x1f0], R6 ;  /* 0x00007c00042a7a25 */ /* 0x000fc800078e0006 */
[----:B------:R-:W-:Y:S01]  /*1640*/  IMAD R0, R4, c[0x0][0x1f4], R0 ;  /* 0x00007d0004007a24 */ /* 0x000fe200078e0200 */
[----:B------:R-:W-:Y:S01]  /*1650*/  STL.64 [R1+0x28], R42 ;  /* 0x0000282a01007387 */ /* 0x000fe20000100a00 */
[----:B------:R-:W-:Y:S02]  /*1660*/  IMAD.MOV.U32 R10, RZ, RZ, R8 ;  /* 0x000000ffff0a7224 */ /* 0x000fe400078e0008 */
[----:B------:R-:W-:-:S04]  /*1670*/  @!P1 IMAD.WIDE R8, R9, 0x2, R14 ;  /* 0x0000000209089825 */ /* 0x000fc800078e020e */
[----:B------:R-:W-:Y:S01]  /*1680*/  IMAD R3, R25, R21, RZ ;  /* 0x0000001519037224 */ /* 0x000fe200078e02ff */
[----:B------:R1:W-:Y:S01]  /*1690*/  @!P1 LDGSTS.E.BYPASS.LTC128B.128 [R233+0x1f100], [R8.64], !P6 ;  /* 0x1f10000008e99fae */ /* 0x0003e2000f101d48 */
[----:B------:R-:W-:Y:S01]  /*16a0*/  IMAD.IADD R39, R43, 0x1, R0 ;  /* 0x000000012b277824 */ /* 0x000fe200078e0200 */
[----:B------:R-:W-:Y:S01]  /*16b0*/  ISETP.GE.AND P6, PT, R28, c[0x0][0x1d4], PT ;  /* 0x000075001c007a0c */ /* 0x000fe20003fc6270 */
[----:B------:R-:W-:Y:S01]  /*16c0*/  IMAD.MOV.U32 R38, RZ, RZ, R42 ;  /* 0x000000ffff267224 */ /* 0x000fe200078e002a */
[----:B------:R-:W0:Y:S01]  /*16d0*/  LDGDEPBAR ;  /* 0x00000000000079af */ /* 0x000e220000000000 */
[----:B------:R-:W-:Y:S01]  /*16e0*/  IMAD R6, R12, R30, R3 ;  /* 0x0000001e0c067224 */ /* 0x000fe200078e0203 */
[----:B------:R-:W-:Y:S01]  /*16f0*/  P2R R20, PR, RZ, 0x40 ;  /* 0x00000040ff147803 */ /* 0x000fe20000000000 */
[----:B------:R-:W-:Y:S01]  /*1700*/  IMAD R3, R5, c[0x0][0x218], RZ ;  /* 0x0000860005037a24 */ /* 0x000fe200078e02ff */
[----:B------:R-:W-:Y:S01]  /*1710*/  STL.64 [R1+0x20], R38 ;  /* 0x0000202601007387 */ /* 0x000fe20000100a00 */
[----:B------:R-:W-:-:S02]  /*1720*/  IMAD R0, R16, 0x200, R13 ;  /* 0x0000020010007824 */ /* 0x000fc400078e020d */
[----:B------:R-:W-:Y:S02]  /*1730*/  IMAD R7, R12, c[0x0][0x208], RZ ;  /* 0x000082000c077a24 */ /* 0x000fe400078e02ff */
[----:B------:R-:W-:Y:S02]  /*1740*/  IMAD R12, R4, c[0x0][0x21c], R3 ;  /* 0x00008700040c7a24 */ /* 0x000fe400078e0203 */
[----:B------:R-:W-:Y:S02]  /*1750*/  IMAD.MOV.U32 R14, RZ, RZ, 0x5 ;  /* 0x00000005ff0e7424 */ /* 0x000fe400078e00ff */
[----:B------:R-:W-:Y:S01]  /*1760*/  IMAD.SHL.U32 R192, R0, 0x2, RZ ;  /* 0x0000000200c07824 */ /* 0x000fe200078e00ff */
[----:B------:R-:W-:Y:S01]  /*1770*/  BAR.SYNC.DEFER_BLOCKING 0x0 ;  /* 0x0000000000007b1d */ /* 0x000fe20000010000 */
[----:B------:R-:W-:Y:S01]  /*1780*/  IMAD R13, R21, c[0x0][0x20c], R7 ;  /* 0x00008300150d7a24 */ /* 0x000fe200078e0207 */
[----:B------:R-:W-:Y:S01]  /*1790*/  SHF.L.U64.HI R52, R29, R14, c[0x0][0x1e4] ;  /* 0x000079001d347619 */ /* 0x000fe2000001020e */
[----:B------:R-:W-:Y:S01]  /*17a0*/  IMAD.WIDE.U32 R14, R21, c[0x0][0x208], RZ ;  /* 0x00008200150e7a25 */ /* 0x000fe200078e00ff */
[----:B------:R-:W-:-:S02]  /*17b0*/  IADD3 R5, R192, 0x8100, RZ ;  /* 0x00008100c0057810 */ /* 0x000fc40007ffe0ff */
[----:B------:R-:W-:Y:S01]  /*17c0*/  IADD3 R203, R192, 0x8120, RZ ;  /* 0x00008120c0cb7810 */ /* 0x000fe20007ffe0ff */
[----:B------:R-:W-:Y:S01]  /*17d0*/  IMAD.WIDE.U32 R40, R4, c[0x0][0x218], R10 ;  /* 0x0000860004287a25 */ /* 0x000fe200078e000a */
[----:B------:R-:W-:-:S03]  /*17e0*/  @P3 IADD3 R203, R5, -0x20, RZ ;  /* 0xffffffe005cb3810 */ /* 0x000fc60007ffe0ff */
[----:B-1----:R-:W-:Y:S01]  /*17f0*/  IMAD.WIDE.U32 R8, R21, R30, R38 ;  /* 0x0000001e15087225 */ /* 0x002fe200078e0026 */
[----:B------:R-:W-:Y:S01]  /*1800*/  P2R R21, PR, RZ, 0x1 ;  /* 0x00000001ff157803 */ /* 0x000fe20000000000 */
[----:B------:R-:W-:Y:S01]  /*1810*/  STL.64 [R1+0x30], R40 ;  /* 0x0000302801007387 */ /* 0x000fe20000100a00 */
[----:B------:R-:W-:Y:S01]  /*1820*/  IADD3 R218, R203, 0x800, RZ ;  /* 0x00000800cbda7810 */ /* 0x000fe20007ffe0ff */
[----:B------:R-:W-:Y:S01]  /*1830*/  IMAD.IADD R3, R9, 0x1, R6 ;  /* 0x0000000109037824 */ /* 0x000fe200078e0206 */
[C---:B------:R-:W-:Y:S01]  /*1840*/  @P4 LEA R6, P1, R8.reuse, c[0x0][0x1c8], 0x1 ;  /* 0x0000720008064a11 */ /* 0x040fe200078208ff */
[----:B------:R-:W-:Y:S01]  /*1850*/  IMAD.IADD R10, R15, 0x1, R13 ;  /* 0x000000010f0a7824 */ /* 0x000fe200078e020d */
[----:B------:R-:W-:Y:S01]  /*1860*/  SEL R15, RZ, 0x2, P6 ;  /* 0x00000002ff0f7807 */ /* 0x000fe20003000000 */
[----:B------:R-:W-:Y:S01]  /*1870*/  IMAD.IADD R37, R41, 0x1, R12 ;  /* 0x0000000129257824 */ /* 0x000fe200078e020c */
[----:B------:R-:W-:Y:S02]  /*1880*/  @P4 LEA.HI.X R7, R8, c[0x0][0x1cc], R3, 0x1, P1 ;  /* 0x0000730008074a11 */ /* 0x000fe400008f0c03 */
[----:B------:R-:W-:Y:S01]  /*1890*/  @P2 IADD3 R0, P1, R35, R8, RZ ;  /* 0x0000000823002210 */ /* 0x000fe20007f3e0ff */
[----:B------:R-:W-:Y:S01]  /*18a0*/  @P0 IMAD.WIDE.U32 R8, R17, R30, R38 ;  /* 0x0000001e11080225 */ /* 0x000fe200078e0026 */
[----:B------:R-:W-:Y:S01]  /*18b0*/  STL [R1+0xc], R37 ;  /* 0x00000c2501007387 */ /* 0x000fe20000100800 */
[----:B------:R-:W-:-:S02]  /*18c0*/  IADD3 R217, R203, 0x1000, RZ ;  /* 0x00001000cbd97810 */ /* 0x000fc40007ffe0ff */
[----:B------:R-:W-:Y:S01]  /*18d0*/  @P2 IMAD.X R5, R52, 0x1, R3, P1 ;  /* 0x0000000134052824 */ /* 0x000fe200008e0603 */
[----:B------:R-:W-:Y:S02]  /*18e0*/  @P2 LEA R4, P3, R0, c[0x0][0x1c8], 0x1 ;  /* 0x0000720000042a11 */ /* 0x000fe400078608ff */
[----:B------:R-:W-:Y:S02]  /*18f0*/  LEA R3, P1, R14, R40, 0x6 ;  /* 0x000000280e037211 */ /* 0x000fe400078230ff */
[----:B------:R-:W-:Y:S01]  /*1900*/  @P2 LEA.HI.X R5, R0, c[0x0][0x1cc], R5, 0x1, P3 ;  /* 0x0000730000052a11 */ /* 0x000fe200018f0c05 */
[----:B------:R-:W-:Y:S01]  /*1910*/  @P0 IMAD.IADD R0, R9, 0x1, R23 ;  /* 0x0000000109000824 */ /* 0x000fe200078e0217 */
[----:B------:R-:W-:Y:S02]  /*1920*/  @P0 LEA R104, P4, R8, c[0x0][0x1c8], 0x1 ;  /* 0x0000720008680a11 */ /* 0x000fe400078808ff */
[----:B------:R-:W-:Y:S02]  /*1930*/  LEA.HI.X R10, R14, R37, R10, 0x6, P1 ;  /* 0x000000250e0a7211 */ /* 0x000fe400008f340a */
[----:B------:R-:W-:-:S02]  /*1940*/  LEA R12, P1, R3, c[0x0][0x1f8], 0x1 ;  /* 0x00007e00030c7a11 */ /* 0x000fc400078208ff */
[----:B------:R-:W-:Y:S02]  /*1950*/  @P0 LEA.HI.X R105, R8, c[0x0][0x1cc], R0, 0x1, P4 ;  /* 0x0000730008690a11 */ /* 0x000fe400020f0c00 */
[----:B------:R-:W-:Y:S02]  /*1960*/  LOP3.LUT R0, R24, 0xfffffff0, RZ, 0xc0, !PT ;  /* 0xfffffff018007812 */ /* 0x000fe400078ec0ff */
[----:B------:R-:W-:Y:S02]  /*1970*/  LEA.HI.X R13, R3, c[0x0][0x1fc], R10, 0x1, P1 ;  /* 0x00007f00030d7a11 */ /* 0x000fe400008f0c0a */
[----:B------:R-:W-:Y:S01]  /*1980*/  ISETP.GE.AND P3, PT, R2, c[0x0][0x1d4], PT ;  /* 0x0000750002007a0c */ /* 0x000fe20003f66270 */
[----:B------:R-:W-:Y:S01]  /*1990*/  IMAD.IADD R0, R113, 0x1, -R0 ;  /* 0x0000000171007824 */ /* 0x000fe200078e0a00 */
[----:B------:R-:W-:Y:S02]  /*19a0*/  ISETP.GE.AND P1, PT, R18, 0x1, PT ;  /* 0x000000011200780c */ /* 0x000fe40003f26270 */
[----:B------:R-:W-:-:S02]  /*19b0*/  ISETP.GE.AND P4, PT, R26, c[0x0][0x1d4], PT ;  /* 0x000075001a007a0c */ /* 0x000fc40003f86270 */
[----:B------:R-:W-:Y:S02]  /*19c0*/  SHF.R.S32.HI R3, RZ, 0x1f, R0 ;  /* 0x0000001fff037819 */ /* 0x000fe40000011400 */
[----:B------:R-:W-:Y:S02]  /*19d0*/  IADD3 R216, R203, 0x1800, RZ ;  /* 0x00001800cbd87810 */ /* 0x000fe40007ffe0ff */
[----:B------:R-:W-:Y:S02]  /*19e0*/  LEA.HI R3, R3, R0, RZ, 0x3 ;  /* 0x0000000003037211 */ /* 0x000fe400078f18ff */
[----:B------:R-:W-:Y:S02]  /*19f0*/  IADD3 R215, R203, 0x2000, RZ ;  /* 0x00002000cbd77810 */ /* 0x000fe40007ffe0ff */
[----:B------:R-:W-:Y:S01]  /*1a00*/  LOP3.LUT R2, R3, 0xfffffff8, RZ, 0xc0, !PT ;  /* 0xfffffff803027812 */ /* 0x000fe200078ec0ff */
[----:B------:R-:W-:Y:S01]  /*1a10*/  @!PT LDS RZ, [RZ] ;  /* 0x00000000fffff984 */ /* 0x000fe20000000800 */
[----:B------:R-:W-:Y:S01]  /*1a20*/  @!PT LDS RZ, [RZ] ;  /* 0x00000000fffff984 */ /* 0x000fe20000000800 */
[----:B------:R-:W-:Y:S01]  /*1a30*/  @!PT LDS RZ, [RZ] ;  /* 0x00000000fffff984 */ /* 0x000fe20000000800 */
[----:B------:R1:W-:Y:S01]  /*1a40*/  @P1 LDGSTS.E.BYPASS.LTC128B.128 [R233+0x8100], [R6.64], !P3 ;  /* 0x0810000006e91fae */ /* 0x0003e2000d901d48 */
[----:B------:R-:W-:-:S02]  /*1a50*/  IADD3 R214, R203, 0x2800, RZ ;  /* 0x00002800cbd67810 */ /* 0x000fc40007ffe0ff */
[C---:B------:R-:W-:Y:S01]  /*1a60*/  IADD3 R213, R203.reuse, 0x3000, RZ ;  /* 0x00003000cbd57810 */ /* 0x040fe20007ffe0ff */
[----:B------:R1:W-:Y:S01]  /*1a70*/  @P1 LDGSTS.E.BYPASS.LTC128B.128 [R233+0xa100], [R6.64+0x80], !P6 ;  /* 0x0a10008006e91fae */ /* 0x0003e2000f101d48 */
[----:B------:R-:W-:Y:S01]  /*1a80*/  IMAD.IADD R14, R0, 0x1, -R2 ;  /* 0x00000001000e7824 */ /* 0x000fe200078e0a02 */
[C---:B------:R-:W-:Y:S01]  /*1a90*/  IADD3 R212, R203.reuse, 0x3800, RZ ;  /* 0x00003800cbd47810 */ /* 0x040fe20007ffe0ff */
[----:B------:R-:W-:Y:S01]  /*1aa0*/  IMAD.MOV.U32 R0, RZ, RZ, c[0x0][0x208] ;  /* 0x00008200ff007624 */ /* 0x000fe200078e00ff */
[----:B------:R1:W-:Y:S01]  /*1ab0*/  @P1 LDGSTS.E.BYPASS.LTC128B.128 [R233+0xc100], [R6.64+0x100], !P5 ;  /* 0x0c10010006e91fae */ /* 0x0003e2000e901d48 */
[----:B------:R-:W-:Y:S01]  /*1ac0*/  IMAD.SHL.U32 R2, R16, 0x8, RZ ;  /* 0x0000000810027824 */ /* 0x000fe200078e00ff */
[C---:B------:R-:W-:Y:S01]  /*1ad0*/  IADD3 R211, R203.reuse, 0x4000, RZ ;  /* 0x00004000cbd37810 */ /* 0x040fe20007ffe0ff */
[C---:B------:R-:W-:Y:S01]  /*1ae0*/  IMAD.SHL.U32 R17, R0.reuse, 0x40, RZ ;  /* 0x0000004000117824 */ /* 0x040fe200078e00ff */
[----:B------:R1:W-:Y:S01]  /*1af0*/  @P1 LDGSTS.E.BYPASS.LTC128B.128 [R233+0xe100], [R6.64+0x180], !P4 ;  /* 0x0e10018006e91fae */ /* 0x0003e2000e101d48 */
[----:B------:R-:W-:Y:S01]  /*1b00*/  SHF.L.U64.HI R11, R0, R31, c[0x0][0x20c] ;  /* 0x00008300000b7619 */ /* 0x000fe2000001021f */
[C---:B------:R-:W-:Y:S01]  /*1b10*/  IMAD.SHL.U32 R0, R14.reuse, 0x40, RZ ;  /* 0x000000400e007824 */ /* 0x040fe200078e00ff */
[----:B------:R-:W-:Y:S01]  /*1b20*/  LOP3.LUT P1, RZ, R14, 0x2, RZ, 0xc0, !PT ;  /* 0x000000020eff7812 */ /* 0x000fe2000782c0ff */
[----:B------:R2:W-:Y:S01]  /*1b30*/  @P2 LDGSTS.E.BYPASS.LTC128B.128 [R233+0x9100], [R4.64], !P3 ;  /* 0x0910000004e92fae */ /* 0x0005e2000d901d48 */
[----:B------:R-:W-:-:S02]  /*1b40*/  IADD3 R210, R203, 0x4800, RZ ;  /* 0x00004800cbd27810 */ /* 0x000fc40007ffe0ff */
[----:B------:R-:W-:Y:S01]  /*1b50*/  LOP3.LUT R0, R0, 0x1c0, RZ, 0xc0, !PT ;  /* 0x000001c000007812 */ /* 0x000fe200078ec0ff */
[----:B------:R2:W-:Y:S01]  /*1b60*/  @P2 LDGSTS.E.BYPASS.LTC128B.128 [R233+0xb100], [R4.64+0x80], !P6 ;  /* 0x0b10008004e92fae */ /* 0x0005e2000f101d48 */
[C---:B------:R-:W-:Y:S02]  /*1b70*/  IADD3 R209, R203.reuse, 0x5000, RZ ;  /* 0x00005000cbd17810 */ /* 0x040fe40007ffe0ff */
[----:B------:R-:W-:Y:S01]  /*1b80*/  LOP3.LUT R2, R0, 0x8, R2, 0xf8, !PT ;  /* 0x0000000800027812 */ /* 0x000fe200078ef802 */
[----:B------:R2:W-:Y:S01]  /*1b90*/  @P2 LDGSTS.E.BYPASS.LTC128B.128 [R233+0xd100], [R4.64+0x100], !P5 ;  /* 0x0d10010004e92fae */ /* 0x0005e2000e901d48 */
[----:B------:R-:W-:Y:S02]  /*1ba0*/  SHF.R.U32.HI R0, RZ, 0x3, R0 ;  /* 0x00000003ff007819 */ /* 0x000fe40000011600 */
[----:B------:R-:W-:Y:S01]  /*1bb0*/  IADD3 R208, R203, 0x5800, RZ ;  /* 0x00005800cbd07810 */ /* 0x000fe20007ffe0ff */
[----:B------:R2:W-:Y:S01]  /*1bc0*/  @P2 LDGSTS.E.BYPASS.LTC128B.128 [R233+0xf100], [R4.64+0x180], !P4 ;  /* 0x0f10018004e92fae */ /* 0x0005e2000e101d48 */
[----:B------:R-:W-:-:S02]  /*1bd0*/  LOP3.LUT R0, R2, R0, RZ, 0x3c, !PT ;  /* 0x0000000002007212 */ /* 0x000fc400078e3cff */
[----:B------:R-:W-:Y:S01]  /*1be0*/  SEL R2, RZ, 0x1, P3 ;  /* 0x00000001ff027807 */ /* 0x000fe20001800000 */
[----:B------:R-:W0:Y:S01]  /*1bf0*/  LDGDEPBAR ;  /* 0x00000000000079af */ /* 0x000e220000000000 */
[C---:B------:R-:W-:Y:S02]  /*1c00*/  IADD3 R207, R203.reuse, 0x6000, RZ ;  /* 0x00006000cbcf7810 */ /* 0x040fe40007ffe0ff */
[C---:B------:R-:W-:Y:S02]  /*1c10*/  IADD3 R206, R203.reuse, 0x6800, RZ ;  /* 0x00006800cbce7810 */ /* 0x040fe40007ffe0ff */
[C---:B------:R-:W-:Y:S02]  /*1c20*/  IADD3 R205, R203.reuse, 0x7000, RZ ;  /* 0x00007000cbcd7810 */ /* 0x040fe40007ffe0ff */
[----:B------:R-:W-:Y:S01]  /*1c30*/  IADD3 R204, R203, 0x7800, RZ ;  /* 0x00007800cbcc7810 */ /* 0x000fe20007ffe0ff */
[----:B--2---:R-:W-:Y:S01]  /*1c40*/  IMAD.SHL.U32 R5, R3, 0x40, RZ ;  /* 0x0000004003057824 */ /* 0x004fe200078e00ff */
[----:B------:R-:W-:-:S04]  /*1c50*/  DEPBAR.LE SB0, 0x1 ;  /* 0x000080400000791a */ /* 0x000fc80000000000 */
[----:B------:R-:W-:Y:S01]  /*1c60*/  LOP3.LUT R5, R0, 0xfffffe00, R5, 0xf8, !PT ;  /* 0xfffffe0000057812 */ /* 0x000fe200078ef805 */
[----:B------:R-:W-:-:S04]  /*1c70*/  DEPBAR.LE SB0, 0x0 ;  /* 0x000080000000791a */ /* 0x000fc80000000000 */
[----:B------:R-:W-:Y:S01]  /*1c80*/  IMAD.MOV.U32 R4, RZ, RZ, 0x10 ;  /* 0x00000010ff047424 */ /* 0x000fe200078e00ff */
[----:B------:R-:W-:Y:S01]  /*1c90*/  BAR.SYNC.DEFER_BLOCKING 0x0 ;  /* 0x0000000000007b1d */ /* 0x000fe20000010000 */
[----:B------:R-:W-:Y:S01]  /*1ca0*/  IMAD R0, R107, 0x400, R5 ;  /* 0x000004006b007824 */ /* 0x000fe200078e0205 */
[----:B------:R-:W-:Y:S02]  /*1cb0*/  SEL R3, RZ, 0x4, P5 ;  /* 0x00000004ff037807 */ /* 0x000fe40002800000 */
[----:B------:R-:W-:Y:S01]  /*1cc0*/  SEL R4, R4, 0xfffffff0, !P1 ;  /* 0xfffffff004047807 */ /* 0x000fe20004800000 */
[----:B------:R-:W-:Y:S01]  /*1cd0*/  IMAD.SHL.U32 R199, R0, 0x2, RZ ;  /* 0x0000000200c77824 */ /* 0x000fe200078e00ff */
[----:B-1----:R-:W-:Y:S02]  /*1ce0*/  IADD3 R6, P1, R17, R12, RZ ;  /* 0x0000000c11067210 */ /* 0x002fe40007f3e0ff */
[----:B------:R-:W-:Y:S01]  /*1cf0*/  IADD3 R0, -R22, c[0x0][0x1d0], -R106 ;  /* 0x0000740016007a10 */ /* 0x000fe20007ffe96a */
[----:B------:R-:W-:Y:S01]  /*1d00*/  IMAD R200, R4, 0x2, R199 ;  /* 0x0000000204c87824 */ /* 0x000fe200078e02c7 */
[----:B------:R-:W-:Y:S01]  /*1d10*/  IADD3 R3, R3, R15, R2 ;  /* 0x0000000f03037210 */ /* 0x000fe20007ffe002 */
[----:B------:R-:W-:Y:S01]  /*1d20*/  IMAD.X R7, R11, 0x1, R13, P1 ;  /* 0x000000010b077824 */ /* 0x000fe200008e060d */
[----:B------:R-:W-:-:S02]  /*1d30*/  ISETP.LT.OR P1, PT, R0, 0x1, P3 ;  /* 0x000000010000780c */ /* 0x000fc40001f21670 */
[----:B------:R-:W-:-:S05]  /*1d40*/  SEL R2, RZ, 0x8, P4 ;  /* 0x00000008ff027807 */ /* 0x000fca0002000000 */
[----:B------:R-:W-:Y:S01]  /*1d50*/  IMAD.IADD R2, R3, 0x1, R2 ;  /* 0x0000000103027824 */ /* 0x000fe200078e0202 */
[----:B------:R-:W-:-:S04]  /*1d60*/  LEA.HI R3, R111, R113, RZ, 0x2 ;  /* 0x000000716f037211 */ /* 0x000fc800078f10ff */
[C---:B------:R-:W-:Y:S01]  /*1d70*/  LOP3.LUT P0, RZ, R2.reuse, 0x2, RZ, 0xc0, !PT ;  /* 0x0000000202ff7812 */ /* 0x040fe2000780c0ff */
[----:B------:R-:W-:Y:S01]  /*1d80*/  LDSM.16.M88.4 R24, [R192+0x8100] ;  /* 0x00810000c018783b */ /* 0x000fe20000000200 */
[----:B------:R-:W-:Y:S02]  /*1d90*/  LOP3.LUT P2, RZ, R2, 0x4, RZ, 0xc0, !PT ;  /* 0x0000000402ff7812 */ /* 0x000fe4000784c0ff */
[----:B------:R-:W-:Y:S01]  /*1da0*/  LOP3.LUT R3, R3, 0xfffffffc, RZ, 0xc0, !PT ;  /* 0xfffffffc03037812 */ /* 0x000fe200078ec0ff */
[----:B------:R-:W-:Y:S04]  /*1db0*/  LDSM.16.M88.4 R36, [R192+0x8900] ;  /* 0x00890000c024783b */ /* 0x000fe80000000200 */
[----:B------:R-:W-:Y:S01]  /*1dc0*/  LDSM.16.M88.4 R28, [R192+0x9100] ;  /* 0x00910000c01c783b */ /* 0x000fe20000000200 */
[----:B------:R-:W-:-:S03]  /*1dd0*/  IMAD.IADD R3, R113, 0x1, -R3 ;  /* 0x0000000171037824 */ /* 0x000fc600078e0a03 */
[----:B------:R-:W-:Y:S04]  /*1de0*/  LDSM.16.M88.4 R44, [R192+0x9900] ;  /* 0x00990000c02c783b */ /* 0x000fe80000000200 */
[----:B------:R-:W-:Y:S04]  /*1df0*/  LDSM.16.M88.4 R40, [R203] ;  /* 0x00000000cb28783b */ /* 0x000fe80000000200 */
[----:B------:R-:W-:Y:S04]  /*1e00*/  LDSM.16.M88.4 R48, [R203+0x800] ;  /* 0x00080000cb30783b */ /* 0x000fe80000000200 */
[----:B------:R-:W-:Y:S04]  /*1e10*/  LDSM.16.M88.4 R76, [R203+0x1000] ;  /* 0x00100000cb4c783b */ /* 0x000fe80000000200 */
[----:B------:R-:W-:Y:S04]  /*1e20*/  LDSM.16.M88.4 R80, [R203+0x1800] ;  /* 0x00180000cb50783b */ /* 0x000fe80000000200 */
[----:B------:R-:W1:Y:S04]  /*1e30*/  LDSM.16.M88.4 R8, [R199+0x10100] ;  /* 0x01010000c708783b */ /* 0x000e680000000200 */
[----:B------:R-:W2:Y:S04]  /*1e40*/  LDSM.16.M88.4 R16, [R200+0x10100] ;  /* 0x01010000c810783b */ /* 0x000ea80000000200 */
[----:B------:R-:W-:Y:S01]  /*1e50*/  @!PT LDS RZ, [RZ] ;  /* 0x00000000fffff984 */ /* 0x000fe20000000800 */
[----:B------:R-:W-:Y:S01]  /*1e60*/  @!PT LDS RZ, [RZ] ;  /* 0x00000000fffff984 */ /* 0x000fe20000000800 */
[----:B------:R-:W-:Y:S01]  /*1e70*/  @!PT LDS RZ, [RZ] ;  /* 0x00000000fffff984 */ /* 0x000fe20000000800 */
[----:B------:R3:W-:Y:S01]  /*1e80*/  LDGSTS.E.BYPASS.LTC128B.128 [R233+0x100], [R12.64], !P1 ;  /* 0x001000000ce97fae */ /* 0x0007e2000c901d48 */
[----:B------:R-:W-:-:S02]  /*1e90*/  ISETP.LT.OR P1, PT, R0, 0x1, !P0 ;  /* 0x000000010000780c */ /* 0x000fc40004721670 */
[----:B------:R-:W-:-:S11]  /*1ea0*/  ISETP.LT.OR P0, PT, R0, 0x21, !P0 ;  /* 0x000000210000780c */ /* 0x000fd60004701670 */
[----:B------:R3:W-:Y:S01]  /*1eb0*/  LDGSTS.E.BYPASS.LTC128B.128 [R233+0x2100], [R12.64+0x80], !P1 ;  /* 0x021000800ce97fae */ /* 0x0007e2000c901d48 */
[C---:B------:R-:W-:Y:S02]  /*1ec0*/  ISETP.LT.OR P1, PT, R0.reuse, 0x1, !P2 ;  /* 0x000000010000780c */ /* 0x040fe40005721670 */
[----:B------:R-:W-:-:S11]  /*1ed0*/  ISETP.LT.OR P2, PT, R0, 0x21, !P2 ;  /* 0x000000210000780c */ /* 0x000fd60005741670 */
[----:B------:R3:W-:Y:S01]  /*1ee0*/  LDGSTS.E.BYPASS.LTC128B.128 [R233+0x4100], [R12.64+0x100], !P1 ;  /* 0x041001000ce97fae */ /* 0x0007e2000c901d48 */
[----:B------:R-:W-:Y:S01]  /*1ef0*/  LOP3.LUT P1, RZ, R2, 0x8, RZ, 0xc0, !PT ;  /* 0x0000000802ff7812 */ /* 0x000fe2000782c0ff */
[----:B------:R-:W-:Y:S01]  /*1f00*/  IMAD.MOV.U32 R2, RZ, RZ, 0x40 ;  /* 0x00000040ff027424 */ /* 0x000fe200078e00ff */
[----:B-1----:R-:W-:Y:S02]  /*1f10*/  HMMA.16816.F32.BF16 R56, R8, R44, RZ ;  /* 0x0000002c0838723c */ /* 0x002fe400000418ff */
[C---:B------:R-:W-:Y:S02]  /*1f20*/  ISETP.LT.OR P6, PT, R0.reuse, 0x1, !P1 ;  /* 0x000000010000780c */ /* 0x040fe40004fc1670 */
[----:B------:R-:W-:-:S04]  /*1f30*/  ISETP.LT.OR P1, PT, R0, 0x21, !P1 ;  /* 0x000000210000780c */ /* 0x000fc80004f21670 */
[----:B------:R-:W-:Y:S07]  /*1f40*/  HMMA.16816.F32.BF16 R72, R8, R46, RZ ;  /* 0x0000002e0848723c */ /* 0x000fee00000418ff */
[----:B------:R3:W-:Y:S01]  /*1f50*/  LDGSTS.E.BYPASS.LTC128B.128 [R233+0x6100], [R12.64+0x180], !P6 ;  /* 0x061001800ce97fae */ /* 0x0007e2000f101d48 */
[----:B------:R-:W-:-:S04]  /*1f60*/  LOP3.LUT P6, RZ, R32, 0x4, RZ, 0xc0, !PT ;  /* 0x0000000420ff7812 */ /* 0x000fc800078cc0ff */
[----:B------:R-:W-:Y:S02]  /*1f70*/  SEL R2, R2, 0xffffffc0, !P6 ;  /* 0xffffffc002027807 */ /* 0x000fe40007000000 */
[----:B------:R-:W-:Y:S01]  /*1f80*/  ISETP.LT.OR P6, PT, R0, 0x21, P3 ;  /* 0x000000210000780c */ /* 0x000fe20001fc1670 */
[----:B------:R-:W-:Y:S02]  /*1f90*/  IMAD.MOV.U32 R0, RZ, RZ, 0x20 ;  /* 0x00000020ff007424 */ /* 0x000fe400078e00ff */
[----:B------:R-:W-:Y:S02]  /*1fa0*/  IMAD.IADD R198, R192, 0x1, R2 ;  /* 0x00000001c0c67824 */ /* 0x000fe400078e0202 */
[----:B------:R-:W-:Y:S01]  /*1fb0*/  IMAD.IADD R197, R2, 0x1, R203 ;  /* 0x0000000102c57824 */ /* 0x000fe200078e02cb */
[----:B------:R-:W-:-:S05]  /*1fc0*/  LOP3.LUT R2, R110, 0xffffffe0, RZ, 0xc0, !PT ;  /* 0xffffffe06e027812 */ /* 0x000fca00078ec0ff */
[----:B------:R-:W-:Y:S02]  /*1fd0*/  IMAD.IADD R2, R113, 0x1, -R2 ;  /* 0x0000000171027824 */ /* 0x000fe400078e0a02 */
[----:B------:R1:W-:Y:S01]  /*1fe0*/  LDGSTS.E.BYPASS.LTC128B.128 [R233+0x1100], [R6.64], !P6 ;  /* 0x0110000006e97fae */ /* 0x0003e2000f101d48 */
[----:B------:R-:W-:-:S03]  /*1ff0*/  ISETP.NE.AND P6, PT, R20, RZ, PT ;  /* 0x000000ff1400720c */ /* 0x000fc60003fc5270 */
[----:B------:R1:W-:Y:S01]  /*2000*/  LDGSTS.E.BYPASS.LTC128B.128 [R233+0x3100], [R6.64+0x80], !P0 ;  /* 0x0310008006e97fae */ /* 0x0003e2000c101d48 */
[----:B------:R-:W-:Y:S02]  /*2010*/  ISETP.NE.AND P0, PT, R21, RZ, PT ;  /* 0x000000ff1500720c */ /* 0x000fe40003f05270 */
[----:B------:R-:W-:Y:S01]  /*2020*/  HMMA.16816.F32.BF16 R20, R8, R24, RZ ;  /* 0x000000180814723c */ /* 0x000fe200000418ff */
[----:B------:R1:W-:Y:S01]  /*2030*/  LDGSTS.E.BYPASS.LTC128B.128 [R233+0x5100], [R6.64+0x100], !P2 ;  /* 0x0510010006e97fae */ /* 0x0003e2000d101d48 */
[----:B------:R-:W-:-:S03]  /*2040*/  ISETP.NE.AND P2, PT, R121, 0x1, PT ;  /* 0x000000017900780c */ /* 0x000fc60003f45270 */
[----:B------:R1:W-:Y:S01]  /*2050*/  LDGSTS.E.BYPASS.LTC128B.128 [R233+0x7100], [R6.64+0x180], !P1 ;  /* 0x0710018006e97fae */ /* 0x0003e2000c901d48 */
[----:B------:R-:W-:Y:S02]  /*2060*/  LOP3.LUT P1, RZ, R14, 0x4, RZ, 0xc0, !PT ;  /* 0x000000040eff7812 */ /* 0x000fe4000782c0ff */
[C---:B---3--:R-:W-:Y:S01]  /*2070*/  HMMA.16816.F32.BF16 R12, R8.reuse, R26, RZ ;  /* 0x0000001a080c723c */ /* 0x048fe200000418ff */
[----:B------:R-:W-:Y:S01]  /*2080*/  LDSM.16.M88.4 R84, [R203+0x2000] ;  /* 0x00200000cb54783b */ /* 0x000fe20000000200 */
[----:B------:R-:W-:Y:S02]  /*2090*/  SEL R0, R0, 0xffffffe0, !P1 ;  /* 0xffffffe000007807 */ /* 0x000fe40004800000 */
[C---:B------:R-:W-:Y:S01]  /*20a0*/  @P0 LEA R108, P1, R35.reuse, R104, 0x1 ;  /* 0x00000068236c0211 */ /* 0x040fe200078208ff */
[----:B------:R-:W-:Y:S02]  /*20b0*/  LDSM.16.M88.4 R92, [R203+0x4800] ;  /* 0x00480000cb5c783b */ /* 0x000fe40000000200 */
[C---:B------:R-:W-:Y:S01]  /*20c0*/  IMAD R202, R0.reuse, 0x2, R199 ;  /* 0x0000000200ca7824 */ /* 0x040fe200078e02c7 */
[C---:B------:R-:W-:Y:S01]  /*20d0*/  HMMA.16816.F32.BF16 R24, R8.reuse, R36, RZ ;  /* 0x000000240818723c */ /* 0x040fe200000418ff */
[----:B------:R-:W-:Y:S01]  /*20e0*/  @P0 LEA.HI.X R109, R35, R105, R52, 0x1, P1 ;  /* 0x00000069236d0211 */ /* 0x000fe200008f0c34 */
[----:B------:R-:W-:Y:S01]  /*20f0*/  IMAD R201, R0, 0x2, R200 ;  /* 0x0000000200c97824 */ /* 0x000fe200078e02c8 */
[----:B------:R-:W-:Y:S04]  /*2100*/  LDSM.16.M88.4 R52, [R198+0x8900] ;  /* 0x00890000c634783b */ /* 0x000fe80000000200 */
[----:B------:R-:W-:Y:S01]  /*2110*/  LDSM.16.M88.4 R96, [R203+0x5800] ;  /* 0x00580000cb60783b */ /* 0x000fe20000000200 */
[C---:B------:R-:W-:Y:S03]  /*2120*/  HMMA.16816.F32.BF16 R36, R8.reuse, R38, RZ ;  /* 0x000000260824723c */ /* 0x040fe600000418ff */
[----:B------:R-:W-:Y:S04]  /*2130*/  LDSM.16.M88.4 R88, [R203+0x5000] ;  /* 0x00500000cb58783b */ /* 0x000fe80000000200 */
[----:B------:R-:W-:Y:S01]  /*2140*/  LDSM.16.M88.4 R100, [R192+0xf100] ;  /* 0x00f10000c064783b */ /* 0x000fe20000000200 */
[----:B------:R-:W-:Y:S01]  /*2150*/  HMMA.16816.F32.BF16 R32, R8, R28, RZ ;  /* 0x0000001c0820723c */ /* 0x000fe200000418ff */
[----:B-1----:R-:W-:-:S02]  /*2160*/  SHF.R.S32.HI R6, RZ, 0x1f, R107 ;  /* 0x0000001fff067819 */ /* 0x002fc4000001146b */
[----:B------:R-:W0:Y:S01]  /*2170*/  LDGDEPBAR ;  /* 0x00000000000079af */ /* 0x000e220000000000 */
[----:B------:R-:W-:Y:S02]  /*2180*/  LEA.HI R7, R3, R3, RZ, 0x1 ;  /* 0x0000000303077211 */ /* 0x000fe400078f08ff */
[----:B------:R-:W-:Y:S02]  /*2190*/  LEA.HI R6, R6, R107, RZ, 0x3 ;  /* 0x0000006b06067211 */ /* 0x000fe400078f18ff */
[----:B------:R-:W-:Y:S01]  /*21a0*/  HMMA.16816.F32.BF16 R28, R8, R30, RZ ;  /* 0x0000001e081c723c */ /* 0x000fe200000418ff */
[----:B------:R-:W-:Y:S01]  /*21b0*/  LDSM.16.M88.4 R8, [R202+0x10100] ;  /* 0x01010000ca08783b */ /* 0x000fe20000000200 */
[----:B------:R-:W-:Y:S02]  /*21c0*/  LOP3.LUT R6, R6, 0xffffff8, RZ, 0xc0, !PT ;  /* 0x0ffffff806067812 */ /* 0x000fe400078ec0ff */
[----:B------:R-:W-:-:S04]  /*21d0*/  LOP3.LUT R7, R7, 0x1ffffffe, RZ, 0xc0, !PT ;  /* 0x1ffffffe07077812 */ /* 0x000fc800078ec0ff */
[----:B--2---:R-:W-:Y:S01]  /*21e0*/  HMMA.16816.F32.BF16 R68, R16, R40, R20 ;  /* 0x000000281044723c */ /* 0x004fe20000041814 */
[----:B------:R-:W-:-:S07]  /*21f0*/  IMAD.IADD R7, R3, 0x1, -R7 ;  /* 0x0000000103077824 */ /* 0x000fce00078e0a07 */
[C---:B------:R-:W-:Y:S01]  /*2200*/  HMMA.16816.F32.BF16 R64, R16.reuse, R42, R12 ;  /* 0x0000002a1040723c */ /* 0x040fe2000004180c */
[----:B------:R-:W1:Y:S04]  /*2210*/  LDSM.16.M88.4 R40, [R198+0x8100] ;  /* 0x00810000c628783b */ /* 0x000e680000000200 */
[----:B------:R-:W-:Y:S03]  /*2220*/  LDSM.16.M88.4 R12, [R201+0x10100] ;  /* 0x01010000c90c783b */ /* 0x000fe60000000200 */
[C---:B------:R-:W-:Y:S01]  /*2230*/  HMMA.16816.F32.BF16 R60, R16.reuse, R48, R24 ;  /* 0x00000030103c723c */ /* 0x040fe20000041818 */
[----:B------:R-:W-:Y:S07]  /*2240*/  LDSM.16.M88.4 R24, [R198+0x9900] ;  /* 0x00990000c618783b */ /* 0x000fee0000000200 */
[C---:B------:R-:W-:Y:S01]  /*2250*/  HMMA.16816.F32.BF16 R48, R16.reuse, R50, R36 ;  /* 0x000000321030723c */ /* 0x040fe20000041824 */
[----:B------:R-:W2:Y:S07]  /*2260*/  LDSM.16.M88.4 R36, [R198+0x9100] ;  /* 0x00910000c624783b */ /* 0x000eae0000000200 */
[C---:B------:R-:W-:Y:S08]  /*2270*/  HMMA.16816.F32.BF16 R44, R16.reuse, R76, R32 ;  /* 0x0000004c102c723c */ /* 0x040ff00000041820 */
[C---:B------:R-:W-:Y:S01]  /*2280*/  HMMA.16816.F32.BF16 R32, R16.reuse, R78, R28 ;  /* 0x0000004e1020723c */ /* 0x040fe2000004181c */
[----:B------:R-:W3:Y:S07]  /*2290*/  LDSM.16.M88.4 R76, [R197] ;  /* 0x00000000c54c783b */ /* 0x000eee0000000200 */
[C---:B------:R-:W-:Y:S01]  /*22a0*/  HMMA.16816.F32.BF16 R20, R16.reuse, R82, R72 ;  /* 0x000000521014723c */ /* 0x040fe20000041848 */
[----:B------:R-:W4:Y:S07]  /*22b0*/  LDSM.16.M88.4 R72, [R197+0x800] ;  /* 0x00080000c548783b */ /* 0x000f2e0000000200 */
[----:B------:R-:W-:Y:S08]  /*22c0*/  HMMA.16816.F32.BF16 R28, R16, R80, R56 ;  /* 0x00000050101c723c */ /* 0x000ff00000041838 */
[C---:B-1----:R-:W-:Y:S01]  /*22d0*/  HMMA.16816.F32.BF16 R16, R8.reuse, R40, R68 ;  /* 0x000000280810723c */ /* 0x042fe20000041844 */
[----:B------:R-:W-:Y:S07]  /*22e0*/  LDSM.16.M88.4 R68, [R197+0x1800] ;  /* 0x00180000c544783b */ /* 0x000fee0000000200 */
[C---:B------:R-:W-:Y:S01]  /*22f0*/  HMMA.16816.F32.BF16 R40, R8.reuse, R42, R64 ;  /* 0x0000002a0828723c */ /* 0x040fe20000041840 */
[----:B------:R-:W1:Y:S07]  /*2300*/  LDSM.16.M88.4 R64, [R197+0x1000] ;  /* 0x00100000c540783b */ /* 0x000e6e0000000200 */
[C---:B------:R-:W-:Y:S08]  /*2310*/  HMMA.16816.F32.BF16 R60, R8.reuse, R52, R60 ;  /* 0x00000034083c723c */ /* 0x040ff0000004183c */
[C---:B------:R-:W-:Y:S08]  /*2320*/  HMMA.16816.F32.BF16 R56, R8.reuse, R54, R48 ;  /* 0x000000360838723c */ /* 0x040ff00000041830 */
[C---:B--2---:R-:W-:Y:S08]  /*2330*/  HMMA.16816.F32.BF16 R48, R8.reuse, R36, R44 ;  /* 0x000000240830723c */ /* 0x044ff0000004182c */
[C---:B------:R-:W-:Y:S08]  /*2340*/  HMMA.16816.F32.BF16 R52, R8.reuse, R38, R32 ;  /* 0x000000260834723c */ /* 0x040ff00000041820 */
[C---:B------:R-:W-:Y:S01]  /*2350*/  HMMA.16816.F32.BF16 R36, R8.reuse, R24, R28 ;  /* 0x000000180824723c */ /* 0x040fe2000004181c */
[----:B------:R-:W-:Y:S07]  /*2360*/  LDSM.16.M88.4 R28, [R192+0xa100] ;  /* 0x00a10000c01c783b */ /* 0x000fee0000000200 */
[----:B------:R-:W-:Y:S01]  /*2370*/  HMMA.16816.F32.BF16 R32, R8, R26, R20 ;  /* 0x0000001a0820723c */ /* 0x000fe20000041814 */
[----:B------:R-:W2:Y:S07]  /*2380*/  LDSM.16.M88.4 R8, [R199+0x14100] ;  /* 0x01410000c708783b */ /* 0x000eae0000000200 */
[C---:B---3--:R-:W-:Y:S08]  /*2390*/  HMMA.16816.F32.BF16 R24, R12.reuse, R76, R16 ;  /* 0x0000004c0c18723c */ /* 0x048ff00000041810 */
[C---:B------:R-:W-:Y:S01]  /*23a0*/  HMMA.16816.F32.BF16 R20, R12.reuse, R78, R40 ;  /* 0x0000004e0c14723c */ /* 0x040fe20000041828 */
[----:B------:R-:W3:Y:S04]  /*23b0*/  LDSM.16.M88.4 R40, [R192+0xa900] ;  /* 0x00a90000c028783b */ /* 0x000ee80000000200 */
[----:B------:R-:W-:Y:S03]  /*23c0*/  LDSM.16.M88.4 R76, [R192+0xb900] ;  /* 0x00b90000c04c783b */ /* 0x000fe60000000200 */
[C---:B----4-:R-:W-:Y:S08]  /*23d0*/  HMMA.16816.F32.BF16 R16, R12.reuse, R72, R60 ;  /* 0x000000480c10723c */ /* 0x050ff0000004183c */
[C---:B------:R-:W-:Y:S01]  /*23e0*/  HMMA.16816.F32.BF16 R44, R12.reuse, R74, R56 ;  /* 0x0000004a0c2c723c */ /* 0x040fe20000041838 */
[----:B------:R-:W4:Y:S07]  /*23f0*/  LDSM.16.M88.4 R72, [R192+0xb100] ;  /* 0x00b10000c048783b */ /* 0x000f2e0000000200 */
[C---:B-1----:R-:W-:Y:S08]  /*2400*/  HMMA.16816.F32.BF16 R60, R12.reuse, R66, R52 ;  /* 0x000000420c3c723c */ /* 0x042ff00000041834 */
[C---:B------:R-:W-:Y:S08]  /*2410*/  HMMA.16816.F32.BF16 R48, R12.reuse, R64, R48 ;  /* 0x000000400c30723c */ /* 0x040ff00000041830 */
[C---:B------:R-:W-:Y:S01]  /*2420*/  HMMA.16816.F32.BF16 R52, R12.reuse, R68, R36 ;  /* 0x000000440c34723c */ /* 0x040fe20000041824 */
[----:B------:R-:W-:Y:S07]  /*2430*/  LDSM.16.M88.4 R36, [R203+0x2800] ;  /* 0x00280000cb24783b */ /* 0x000fee0000000200 */
[----:B------:R-:W-:Y:S01]  /*2440*/  HMMA.16816.F32.BF16 R68, R12, R70, R32 ;  /* 0x000000460c44723c */ /* 0x000fe20000041820 */
[----:B------:R-:W1:Y:S04]  /*2450*/  LDSM.16.M88.4 R12, [R200+0x14100] ;  /* 0x01410000c80c783b */ /* 0x000e680000000200 */
[----:B------:R-:W5:Y:S03]  /*2460*/  LDSM.16.M88.4 R32, [R203+0x3000] ;  /* 0x00300000cb20783b */ /* 0x000f660000000200 */
[C---:B--2---:R-:W-:Y:S08]  /*2470*/  HMMA.16816.F32.BF16 R64, R8.reuse, R28, R24 ;  /* 0x0000001c0840723c */ /* 0x044ff00000041818 */
[C---:B------:R-:W-:Y:S08]  /*2480*/  HMMA.16816.F32.BF16 R56, R8.reuse, R30, R20 ;  /* 0x0000001e0838723c */ /* 0x040ff00000041814 */
[C---:B---3--:R-:W-:Y:S08]  /*2490*/  HMMA.16816.F32.BF16 R28, R8.reuse, R40, R16 ;  /* 0x00000028081c723c */ /* 0x048ff00000041810 */
[C---:B----4-:R-:W-:Y:S08]  /*24a0*/  HMMA.16816.F32.BF16 R20, R8.reuse, R72, R48 ;  /* 0x000000480814723c */ /* 0x050ff00000041830 */
[C---:B------:R-:W-:Y:S01]  /*24b0*/  HMMA.16816.F32.BF16 R16, R8.reuse, R74, R60 ;  /* 0x0000004a0810723c */ /* 0x040fe2000004183c */
[----:B------:R-:W2:Y:S04]  /*24c0*/  LDSM.16.M88.4 R60, [R203+0x3800] ;  /* 0x00380000cb3c783b */ /* 0x000ea80000000200 */
[----:B------:R-:W-:Y:S03]  /*24d0*/  LDSM.16.M88.4 R72, [R198+0xa100] ;  /* 0x00a10000c648783b */ /* 0x000fe60000000200 */
[C---:B------:R-:W-:Y:S01]  /*24e0*/  HMMA.16816.F32.BF16 R24, R8.reuse, R42, R44 ;  /* 0x0000002a0818723c */ /* 0x040fe2000004182c */
[----:B------:R-:W-:Y:S07]  /*24f0*/  LDSM.16.M88.4 R44, [R198+0xb100] ;  /* 0x00b10000c62c783b */ /* 0x000fee0000000200 */
[C---:B------:R-:W-:Y:S08]  /*2500*/  HMMA.16816.F32.BF16 R52, R8.reuse, R76, R52 ;  /* 0x0000004c0834723c */ /* 0x040ff00000041834 */
[----:B------:R-:W-:Y:S01]  /*2510*/  HMMA.16816.F32.BF16 R48, R8, R78, R68 ;  /* 0x0000004e0830723c */ /* 0x000fe20000041844 */
[----:B------:R-:W3:Y:S07]  /*2520*/  LDSM.16.M88.4 R8, [R202+0x14100] ;  /* 0x01410000ca08783b */ /* 0x000eee0000000200 */
[C---:B-1----:R-:W-:Y:S01]  /*2530*/  HMMA.16816.F32.BF16 R80, R12.reuse, R84, R64 ;  /* 0x000000540c50723c */ /* 0x042fe20000041840 */
[----:B------:R-:W1:Y:S07]  /*2540*/  LDSM.16.M88.4 R64, [R198+0xa900] ;  /* 0x00a90000c640783b */ /* 0x000e6e0000000200 */
[C---:B------:R-:W-:Y:S08]  /*2550*/  HMMA.16816.F32.BF16 R76, R12.reuse, R86, R56 ;  /* 0x000000560c4c723c */ /* 0x040ff00000041838 */
[C---:B-----5:R-:W-:Y:S08]  /*2560*/  HMMA.16816.F32.BF16 R56, R12.reuse, R32, R20 ;  /* 0x000000200c38723c */ /* 0x060ff00000041814 */
[C---:B------:R-:W-:Y:S01]  /*2570*/  HMMA.16816.F32.BF16 R40, R12.reuse, R34, R16 ;  /* 0x000000220c28723c */ /* 0x040fe20000041810 */
[----:B------:R-:W4:Y:S04]  /*2580*/  LDSM.16.M88.4 R32, [R198+0xb900] ;  /* 0x00b90000c620783b */ /* 0x000f280000000200 */
[----:B------:R-:W-:Y:S03]  /*2590*/  LDSM.16.M88.4 R16, [R201+0x14100] ;  /* 0x01410000c910783b */ /* 0x000fe60000000200 */
[C---:B------:R-:W-:Y:S01]  /*25a0*/  HMMA.16816.F32.BF16 R68, R12.reuse, R38, R24 ;  /* 0x000000260c44723c */ /* 0x040fe20000041818 */
[----:B------:R-:W5:Y:S07]  /*25b0*/  LDSM.16.M88.4 R24, [R197+0x2000] ;  /* 0x00200000c518783b */ /* 0x000f6e0000000200 */
[C---:B------:R-:W-:Y:S08]  /*25c0*/  HMMA.16816.F32.BF16 R84, R12.reuse, R36, R28 ;  /* 0x000000240c54723c */ /* 0x040ff0000004181c */
[C---:B--2---:R-:W-:Y:S08]  /*25d0*/  HMMA.16816.F32.BF16 R36, R12.reuse, R60, R52 ;  /* 0x0000003c0c24723c */ /* 0x044ff00000041834 */
[----:B------:R-:W-:Y:S08]  /*25e0*/  HMMA.16816.F32.BF16 R28, R12, R62, R48 ;  /* 0x0000003e0c1c723c */ /* 0x000ff00000041830 */
[C---:B---3--:R-:W-:Y:S01]  /*25f0*/  HMMA.16816.F32.BF16 R12, R8.reuse, R74, R76 ;  /* 0x0000004a080c723c */ /* 0x048fe2000004184c */
[----:B------:R-:W2:Y:S07]  /*2600*/  LDSM.16.M88.4 R76, [R197+0x2800] ;  /* 0x00280000c54c783b */ /* 0x000eae0000000200 */
[C---:B------:R-:W-:Y:S01]  /*2610*/  HMMA.16816.F32.BF16 R20, R8.reuse, R72, R80 ;  /* 0x000000480814723c */ /* 0x040fe20000041850 */
[----:B------:R-:W3:Y:S07]  /*2620*/  LDSM.16.M88.4 R80, [R197+0x3000] ;  /* 0x00300000c550783b */ /* 0x000eee0000000200 */
[C---:B-1----:R-:W-:Y:S01]  /*2630*/  HMMA.16816.F32.BF16 R60, R8.reuse, R64, R84 ;  /* 0x00000040083c723c */ /* 0x042fe20000041854 */
[----:B------:R-:W1:Y:S07]  /*2640*/  LDSM.16.M88.4 R84, [R197+0x3800] ;  /* 0x00380000c554783b */ /* 0x000e6e0000000200 */
[C---:B------:R-:W-:Y:S01]  /*2650*/  HMMA.16816.F32.BF16 R68, R8.reuse, R66, R68 ;  /* 0x000000420844723c */ /* 0x040fe20000041844 */
[----:B------:R-:W-:Y:S07]  /*2660*/  LDSM.16.M88.4 R64, [R192+0xd100] ;  /* 0x00d10000c040783b */ /* 0x000fee0000000200 */
[C---:B------:R-:W-:Y:S08]  /*2670*/  HMMA.16816.F32.BF16 R72, R8.reuse, R44, R56 ;  /* 0x0000002c0848723c */ /* 0x040ff00000041838 */
[C---:B----4-:R-:W-:Y:S08]  /*2680*/  HMMA.16816.F32.BF16 R48, R8.reuse, R34, R28 ;  /* 0x000000220830723c */ /* 0x050ff0000004181c */
[C---:B------:R-:W-:Y:S08]  /*2690*/  HMMA.16816.F32.BF16 R56, R8.reuse, R46, R40 ;  /* 0x0000002e0838723c */ /* 0x040ff00000041828 */
[----:B------:R-:W-:Y:S01]  /*26a0*/  HMMA.16816.F32.BF16 R52, R8, R32, R36 ;  /* 0x000000200834723c */ /* 0x000fe20000041824 */
[----:B------:R-:W-:Y:S04]  /*26b0*/  LDSM.16.M88.4 R36, [R192+0xc100] ;  /* 0x00c10000c024783b */ /* 0x000fe80000000200 */
[----:B------:R-:W-:Y:S03]  /*26c0*/  LDSM.16.M88.4 R32, [R192+0xc900] ;  /* 0x00c90000c020783b */ /* 0x000fe60000000200 */
[C---:B-----5:R-:W-:Y:S01]  /*26d0*/  HMMA.16816.F32.BF16 R28, R16.reuse, R26, R12 ;  /* 0x0000001a101c723c */ /* 0x060fe2000004180c */
[----:B------:R-:W4:Y:S04]  /*26e0*/  LDSM.16.M88.4 R12, [R199+0x18100] ;  /* 0x01810000c70c783b */ /* 0x000f280000000200 */
[----:B------:R-:W-:Y:S03]  /*26f0*/  LDSM.16.M88.4 R8, [R200+0x18100] ;  /* 0x01810000c808783b */ /* 0x000fe60000000200 */
[C---:B------:R-:W-:Y:S08]  /*2700*/  HMMA.16816.F32.BF16 R40, R16.reuse, R24, R20 ;  /* 0x000000181028723c */ /* 0x040ff00000041814 */
[C---:B--2---:R-:W-:Y:S01]  /*2710*/  HMMA.16816.F32.BF16 R20, R16.reuse, R78, R68 ;  /* 0x0000004e1014723c */ /* 0x044fe20000041844 */
[----:B------:R-:W2:Y:S07]  /*2720*/  LDSM.16.M88.4 R68, [R192+0xd900] ;  /* 0x00d90000c044783b */ /* 0x000eae0000000200 */
[C---:B------:R-:W-:Y:S01]  /*2730*/  HMMA.16816.F32.BF16 R24, R16.reuse, R76, R60 ;  /* 0x0000004c1018723c */ /* 0x040fe2000004183c */
[----:B------:R-:W-:Y:S07]  /*2740*/  LDSM.16.M88.4 R76, [R198+0xc900] ;  /* 0x00c90000c64c783b */ /* 0x000fee0000000200 */
[C---:B---3--:R-:W-:Y:S08]  /*2750*/  HMMA.16816.F32.BF16 R60, R16.reuse, R82, R56 ;  /* 0x00000052103c723c */ /* 0x048ff00000041838 */
[C---:B------:R-:W-:Y:S01]  /*2760*/  HMMA.16816.F32.BF16 R44, R16.reuse, R80, R72 ;  /* 0x00000050102c723c */ /* 0x040fe20000041848 */
[----:B------:R-:W3:Y:S04]  /*2770*/  LDSM.16.M88.4 R72, [R203+0x4000] ;  /* 0x00400000cb48783b */ /* 0x000ee80000000200 */
[----:B------:R-:W-:Y:S03]  /*2780*/  LDSM.16.M88.4 R80, [R198+0xc100] ;  /* 0x00c10000c650783b */ /* 0x000fe60000000200 */
[C---:B-1----:R-:W-:Y:S08]  /*2790*/  HMMA.16816.F32.BF16 R56, R16.reuse, R84, R52 ;  /* 0x000000541038723c */ /* 0x042ff00000041834 */
[----:B------:R-:W-:Y:S01]  /*27a0*/  HMMA.16816.F32.BF16 R48, R16, R86, R48 ;  /* 0x000000561030723c */ /* 0x000fe20000041830 */
[----:B------:R-:W1:Y:S04]  /*27b0*/  LDSM.16.M88.4 R16, [R202+0x18100] ;  /* 0x01810000ca10783b */ /* 0x000e680000000200 */
[----:B------:R-:W5:Y:S03]  /*27c0*/  LDSM.16.M88.4 R84, [R198+0xd100] ;  /* 0x00d10000c654783b */ /* 0x000f660000000200 */
[C---:B----4-:R-:W-:Y:S08]  /*27d0*/  HMMA.16816.F32.BF16 R52, R12.reuse, R36, R40 ;  /* 0x000000240c34723c */ /* 0x050ff00000041828 */
[C---:B------:R-:W-:Y:S08]  /*27e0*/  HMMA.16816.F32.BF16 R40, R12.reuse, R38, R28 ;  /* 0x000000260c28723c */ /* 0x040ff0000004181c */
[C---:B------:R-:W-:Y:S08]  /*27f0*/  HMMA.16816.F32.BF16 R36, R12.reuse, R32, R24 ;  /* 0x000000200c24723c */ /* 0x040ff00000041818 */
[C---:B------:R-:W-:Y:S08]  /*2800*/  HMMA.16816.F32.BF16 R32, R12.reuse, R34, R20 ;  /* 0x000000220c20723c */ /* 0x040ff00000041814 */
[C---:B------:R-:W-:Y:S08]  /*2810*/  HMMA.16816.F32.BF16 R28, R12.reuse, R64, R44 ;  /* 0x000000400c1c723c */ /* 0x040ff0000004182c */
[C---:B------:R-:W-:Y:S08]  /*2820*/  HMMA.16816.F32.BF16 R24, R12.reuse, R66, R60 ;  /* 0x000000420c18723c */ /* 0x040ff0000004183c */
[C---:B--2---:R-:W-:Y:S08]  /*2830*/  HMMA.16816.F32.BF16 R20, R12.reuse, R68, R56 ;  /* 0x000000440c14723c */ /* 0x044ff00000041838 */
[----:B------:R-:W-:Y:S08]  /*2840*/  HMMA.16816.F32.BF16 R12, R12, R70, R48 ;  /* 0x000000460c0c723c */ /* 0x000ff00000041830 */
[C---:B---3--:R-:W-:Y:S08]  /*2850*/  HMMA.16816.F32.BF16 R68, R8.reuse, R72, R52 ;  /* 0x000000480844723c */ /* 0x048ff00000041834 */
[C---:B------:R-:W-:Y:S01]  /*2860*/  HMMA.16816.F32.BF16 R64, R8.reuse, R74, R40 ;  /* 0x0000004a0840723c */ /* 0x040fe20000041828 */
[----:B------:R-:W2:Y:S07]  /*2870*/  LDSM.16.M88.4 R72, [R198+0xd900] ;  /* 0x00d90000c648783b */ /* 0x000eae0000000200 */
[C---:B------:R-:W-:Y:S01]  /*2880*/  HMMA.16816.F32.BF16 R60, R8.reuse, R92, R36 ;  /* 0x0000005c083c723c */ /* 0x040fe20000041824 */
[----:B------:R-:W-:Y:S07]  /*2890*/  LDSM.16.M88.4 R36, [R197+0x4000] ;  /* 0x00400000c524783b */ /* 0x000fee0000000200 */
[C---:B------:R-:W-:Y:S01]  /*28a0*/  HMMA.16816.F32.BF16 R56, R8.reuse, R94, R32 ;  /* 0x0000005e0838723c */ /* 0x040fe20000041820 */
[----:B------:R-:W-:Y:S07]  /*28b0*/  LDSM.16.M88.4 R92, [R192+0xe100] ;  /* 0x00e10000c05c783b */ /* 0x000fee0000000200 */
[C---:B------:R-:W-:Y:S01]  /*28c0*/  HMMA.16816.F32.BF16 R40, R8.reuse, R98, R12 ;  /* 0x000000620828723c */ /* 0x040fe2000004180c */
[----:B------:R-:W3:Y:S07]  /*28d0*/  LDSM.16.M88.4 R12, [R201+0x18100] ;  /* 0x01810000c90c783b */ /* 0x000eee0000000200 */
[C---:B------:R-:W-:Y:S08]  /*28e0*/  HMMA.16816.F32.BF16 R48, R8.reuse, R90, R24 ;  /* 0x0000005a0830723c */ /* 0x040ff00000041818 */
[C---:B------:R-:W-:Y:S01]  /*28f0*/  HMMA.16816.F32.BF16 R52, R8.reuse, R88, R28 ;  /* 0x000000580834723c */ /* 0x040fe2000004181c */
[----:B------:R-:W4:Y:S07]  /*2900*/  LDSM.16.M88.4 R88, [R197+0x4800] ;  /* 0x00480000c558783b */ /* 0x000f2e0000000200 */
[----:B------:R-:W-:Y:S01]  /*2910*/  HMMA.16816.F32.BF16 R44, R8, R96, R20 ;  /* 0x00000060082c723c */ /* 0x000fe20000041814 */
[----:B------:R-:W2:Y:S04]  /*2920*/  LDSM.16.M88.4 R96, [R197+0x5000] ;  /* 0x00500000c560783b */ /* 0x000ea80000000200 */
[----:B------:R-:W-:Y:S03]  /*2930*/  LDSM.16.M88.4 R8, [R199+0x1c100] ;  /* 0x01c10000c708783b */ /* 0x000fe60000000200 */
[C---:B-1----:R-:W-:Y:S08]  /*2940*/  HMMA.16816.F32.BF16 R32, R16.reuse, R80, R68 ;  /* 0x000000501020723c */ /* 0x042ff00000041844 */
[C---:B------:R-:W-:Y:S08]  /*2950*/  HMMA.16816.F32.BF16 R24, R16.reuse, R76, R60 ;  /* 0x0000004c1018723c */ /* 0x040ff0000004183c */
[C---:B------:R-:W-:Y:S01]  /*2960*/  HMMA.16816.F32.BF16 R20, R16.reuse, R78, R56 ;  /* 0x0000004e1014723c */ /* 0x040fe20000041838 */
[----:B------:R-:W1:Y:S07]  /*2970*/  LDSM.16.M88.4 R76, [R197+0x5800] ;  /* 0x00580000c54c783b */ /* 0x000e6e0000000200 */
[C---:B------:R-:W-:Y:S01]  /*2980*/  HMMA.16816.F32.BF16 R28, R16.reuse, R82, R64 ;  /* 0x00000052101c723c */ /* 0x040fe20000041840 */
[----:B------:R-:W-:Y:S07]  /*2990*/  LDSM.16.M88.4 R80, [R203+0x7000] ;  /* 0x00700000cb50783b */ /* 0x000fee0000000200 */
[C---:B-----5:R-:W-:Y:S08]  /*29a0*/  HMMA.16816.F32.BF16 R68, R16.reuse, R86, R48 ;  /* 0x000000561044723c */ /* 0x060ff00000041830 */
[C---:B--2---:R-:W-:Y:S08]  /*29b0*/  HMMA.16816.F32.BF16 R64, R16.reuse, R72, R44 ;  /* 0x000000481040723c */ /* 0x044ff0000004182c */
[C---:B------:R-:W-:Y:S01]  /*29c0*/  HMMA.16816.F32.BF16 R60, R16.reuse, R74, R40 ;  /* 0x0000004a103c723c */ /* 0x040fe20000041828 */
[----:B------:R-:W2:Y:S04]  /*29d0*/  LDSM.16.M88.4 R72, [R192+0xe900] ;  /* 0x00e90000c048783b */ /* 0x000ea80000000200 */
[----:B------:R-:W5:Y:S03]  /*29e0*/  LDSM.16.M88.4 R40, [R192+0xf900] ;  /* 0x00f90000c028783b */ /* 0x000f660000000200 */
[----:B------:R-:W-:Y:S01]  /*29f0*/  HMMA.16816.F32.BF16 R52, R16, R84, R52 ;  /* 0x000000541034723c */ /* 0x000fe20000041834 */
[----:B------:R-:W-:Y:S04]  /*2a00*/  LDSM.16.M88.4 R16, [R200+0x1c100] ;  /* 0x01c10000c810783b */ /* 0x000fe80000000200 */
[----:B------:R-:W1:Y:S03]  /*2a10*/  LDSM.16.M88.4 R84, [R203+0x6000] ;  /* 0x00600000cb54783b */ /* 0x000e660000000200 */
[C---:B---3--:R-:W-:Y:S08]  /*2a20*/  HMMA.16816.F32.BF16 R56, R12.reuse, R36, R32 ;  /* 0x000000240c38723c */ /* 0x048ff00000041820 */
[C---:B------:R-:W-:Y:S08]  /*2a30*/  HMMA.16816.F32.BF16 R48, R12.reuse, R38, R28 ;  /* 0x000000260c30723c */ /* 0x040ff0000004181c */
[C---:B----4-:R-:W-:Y:S08]  /*2a40*/  HMMA.16816.F32.BF16 R44, R12.reuse, R88, R24 ;  /* 0x000000580c2c723c */ /* 0x050ff00000041818 */
[C---:B------:R-:W-:Y:S01]  /*2a50*/  HMMA.16816.F32.BF16 R28, R12.reuse, R98, R68 ;  /* 0x000000620c1c723c */ /* 0x040fe20000041844 */
[----:B------:R-:W3:Y:S07]  /*2a60*/  LDSM.16.M88.4 R68, [R203+0x6800] ;  /* 0x00680000cb44783b */ /* 0x000eee0000000200 */
[C---:B------:R-:W-:Y:S08]  /*2a70*/  HMMA.16816.F32.BF16 R36, R12.reuse, R90, R20 ;  /* 0x0000005a0c24723c */ /* 0x040ff00000041814 */
[C---:B-1----:R-:W-:Y:S08]  /*2a80*/  HMMA.16816.F32.BF16 R24, R12.reuse, R76, R64 ;  /* 0x0000004c0c18723c */ /* 0x042ff00000041840 */
[C---:B------:R-:W-:Y:S08]  /*2a90*/  HMMA.16816.F32.BF16 R32, R12.reuse, R96, R52 ;  /* 0x000000600c20723c */ /* 0x040ff00000041834 */
        /* <DEDUP_REMOVED lines=8> */
[----:B------:R-:W-:Y:S01]  /*2b20*/  HMMA.16816.F32.BF16 R24, R8, R42, R20 ;  /* 0x0000002a0818723c */ /* 0x000fe20000041814 */
[----:B------:R-:W-:Y:S07]  /*2b30*/  LDSM.16.M88.4 R40, [R198+0xe900] ;  /* 0x00e90000c628783b */ /* 0x000fee0000000200 */
[----:B------:R-:W-:Y:S01]  /*2b40*/  HMMA.16816.F32.BF16 R20, R16, R84, R12 ;  /* 0x000000541014723c */ /* 0x000fe2000004180c */
[----:B------:R-:W2:Y:S07]  /*2b50*/  LDSM.16.M88.4 R12, [R202+0x1c100] ;  /* 0x01c10000ca0c783b */ /* 0x000eae0000000200 */
[C---:B------:R-:W-:Y:S01]  /*2b60*/  HMMA.16816.F32.BF16 R48, R8.reuse, R74, R36 ;  /* 0x0000004a0830723c */ /* 0x040fe20000041824 */
[----:B------:R-:W-:Y:S07]  /*2b70*/  LDSM.16.M88.4 R72, [R197+0x6000] ;  /* 0x00600000c548783b */ /* 0x000fee0000000200 */
[----:B------:R-:W-:Y:S01]  /*2b80*/  HMMA.16816.F32.BF16 R44, R8, R100, R32 ;  /* 0x00000064082c723c */ /* 0x000fe20000041820 */
[----:B------:R-:W-:Y:S07]  /*2b90*/  LDSM.16.M88.4 R8, [R201+0x1c100] ;  /* 0x01c10000c908783b */ /* 0x000fee0000000200 */
[C---:B------:R-:W-:Y:S08]  /*2ba0*/  HMMA.16816.F32.BF16 R32, R16.reuse, R86, R56 ;  /* 0x000000561020723c */ /* 0x040ff00000041838 */
[C---:B---3--:R-:W-:Y:S01]  /*2bb0*/  HMMA.16816.F32.BF16 R36, R16.reuse, R68, R52 ;  /* 0x000000441024723c */ /* 0x048fe20000041834 */
[----:B------:R-:W3:Y:S07]  /*2bc0*/  LDSM.16.M88.4 R52, [R198+0xf100] ;  /* 0x00f10000c634783b */ /* 0x000eee0000000200 */
[C---:B------:R-:W-:Y:S01]  /*2bd0*/  HMMA.16816.F32.BF16 R56, R16.reuse, R82, R64 ;  /* 0x000000521038723c */ /* 0x040fe20000041840 */
[----:B------:R-:W4:Y:S07]  /*2be0*/  LDSM.16.M88.4 R64, [R198+0xf900] ;  /* 0x00f90000c640783b */ /* 0x000f2e0000000200 */
[C---:B------:R-:W-:Y:S01]  /*2bf0*/  HMMA.16816.F32.BF16 R48, R16.reuse, R70, R48 ;  /* 0x000000461030723c */ /* 0x040fe20000041830 */
[----:B------:R-:W5:Y:S07]  /*2c00*/  LDSM.16.M88.4 R68, [R197+0x6800] ;  /* 0x00680000c544783b */ /* 0x000f6e0000000200 */
[C---:B------:R-:W-:Y:S08]  /*2c10*/  HMMA.16816.F32.BF16 R44, R16.reuse, R80, R44 ;  /* 0x00000050102c723c */ /* 0x040ff0000004182c */
[C---:B-1----:R-:W-:Y:S08]  /*2c20*/  HMMA.16816.F32.BF16 R60, R16.reuse, R76, R60 ;  /* 0x0000004c103c723c */ /* 0x042ff0000004183c */
[----:B------:R-:W-:Y:S08]  /*2c30*/  HMMA.16816.F32.BF16 R24, R16, R78, R24 ;  /* 0x0000004e1018723c */ /* 0x000ff00000041818 */
[C---:B--2---:R-:W-:Y:S08]  /*2c40*/  HMMA.16816.F32.BF16 R16, R12.reuse, R28, R20 ;  /* 0x0000001c0c10723c */ /* 0x044ff00000041814 */
[C---:B------:R-:W-:Y:S08]  /*2c50*/  HMMA.16816.F32.BF16 R20, R12.reuse, R30, R32 ;  /* 0x0000001e0c14723c */ /* 0x040ff00000041820 */
[C---:B------:R-:W-:Y:S08]  /*2c60*/  HMMA.16816.F32.BF16 R28, R12.reuse, R40, R36 ;  /* 0x000000280c1c723c */ /* 0x040ff00000041824 */
[C---:B------:R-:W-:Y:S08]  /*2c70*/  HMMA.16816.F32.BF16 R40, R12.reuse, R42, R48 ;  /* 0x0000002a0c28723c */ /* 0x040ff00000041830 */
[C---:B---3--:R-:W-:Y:S08]  /*2c80*/  HMMA.16816.F32.BF16 R32, R12.reuse, R52, R44 ;  /* 0x000000340c20723c */ /* 0x048ff0000004182c */
[C---:B------:R-:W-:Y:S08]  /*2c90*/  HMMA.16816.F32.BF16 R36, R12.reuse, R54, R56 ;  /* 0x000000360c24723c */ /* 0x040ff00000041838 */
[C---:B----4-:R-:W-:Y:S08]  /*2ca0*/  HMMA.16816.F32.BF16 R48, R12.reuse, R64, R60 ;  /* 0x000000400c30723c */ /* 0x050ff0000004183c */
[----:B------:R-:W-:Y:S01]  /*2cb0*/  HMMA.16816.F32.BF16 R44, R12, R66, R24 ;  /* 0x000000420c2c723c */ /* 0x000fe20000041818 */
[----:B------:R-:W1:Y:S06]  /*2cc0*/  LDSM.16.M88.4 R24, [R197+0x7000] ;  /* 0x00700000c518783b */ /* 0x000e6c0000000200 */
[----:B------:R-:W-:Y:S01]  /*2cd0*/  SHF.R.S32.HI R12, RZ, 0x1f, R2 ;  /* 0x0000001fff0c7819 */ /* 0x000fe20000011402 */
[----:B------:R-:W-:Y:S01]  /*2ce0*/  IMAD.IADD R13, R107, 0x1, -R6 ;  /* 0x000000016b0d7824 */ /* 0x000fe200078e0a06 */
[----:B------:R-:W-:Y:S01]  /*2cf0*/  HMMA.16816.F32.BF16 R52, R8, R72, R16 ;  /* 0x000000480834723c */ /* 0x000fe20000041810 */
[----:B------:R-:W2:Y:S01]  /*2d00*/  LDSM.16.M88.4 R16, [R197+0x7800] ;  /* 0x00780000c510783b */ /* 0x000ea20000000200 */
[----:B------:R-:W-:Y:S01]  /*2d10*/  LEA.HI R6, R12, R2, RZ, 0x2 ;  /* 0x000000020c067211 */ /* 0x000fe200078f10ff */
[----:B------:R-:W-:-:S04]  /*2d20*/  DEPBAR.LE SB0, 0x0 ;  /* 0x000080000000791a */ /* 0x000fc80000000000 */
[----:B------:R-:W-:Y:S01]  /*2d30*/  LEA.HI.SX32 R12, R6, R186, 0x1e ;  /* 0x000000ba060c7211 */ /* 0x000fe200078ff2ff */
[----:B------:R-:W-:Y:S01]  /*2d40*/  BAR.SYNC.DEFER_BLOCKING 0x0 ;  /* 0x0000000000007b1d */ /* 0x000fe20000010000 */
[----:B------:R-:W-:Y:S03]  /*2d50*/  HMMA.16816.F32.BF16 R72, R8, R74, R20 ;  /* 0x0000004a0848723c */ /* 0x000fe60000041814 */
[----:B------:R-:W-:-:S04]  /*2d60*/  IMAD R3, R13, 0x10, R12 ;  /* 0x000000100d037824 */ /* 0x000fc800078e020c */
[----:B------:R-:W-:Y:S01]  /*2d70*/  IMAD R3, R7, 0x8, R3 ;  /* 0x0000000807037824 */ /* 0x000fe200078e0203 */
[C---:B-----5:R-:W-:Y:S03]  /*2d80*/  HMMA.16816.F32.BF16 R28, R8.reuse, R68, R28 ;  /* 0x00000044081c723c */ /* 0x060fe6000004181c */
[----:B------:R-:W-:Y:S01]  /*2d90*/  @P2 IMAD.HI.U32 R7, R3, c[0x0][0x2c8], RZ ;  /* 0x0000b20003072a27 */ /* 0x000fe200078e00ff */
[----:B------:R3:W-:Y:S03]  /*2da0*/  STL [R1+0x3c], R3 ;  /* 0x00003c0301007387 */ /* 0x0007e60000100800 */
[----:B------:R-:W-:Y:S01]  /*2db0*/  IMAD.MOV.U32 R12, RZ, RZ, R3 ;  /* 0x000000ffff0c7224 */ /* 0x000fe200078e0003 */
[----:B------:R-:W-:Y:S01]  /*2dc0*/  @P2 SHF.R.U32.HI R12, RZ, c[0x0][0x2cc], R7 ;  /* 0x0000b300ff0c2a19 */ /* 0x000fe20000011607 */
[C---:B------:R-:W-:Y:S01]  /*2dd0*/  HMMA.16816.F32.BF16 R40, R8.reuse, R70, R40 ;  /* 0x000000460828723c */ /* 0x040fe20000041828 */
[----:B------:R-:W-:Y:S01]  /*2de0*/  ISETP.LE.AND P2, PT, R117, c[0x0][0x32c], PT ;  /* 0x0000cb0075007a0c */ /* 0x000fe20003f43270 */
[----:B------:R-:W-:Y:S01]  /*2df0*/  @!PT LDS RZ, [RZ] ;  /* 0x00000000fffff984 */ /* 0x000fe20000000800 */
[----:B------:R-:W-:Y:S01]  /*2e00*/  @!PT LDS RZ, [RZ] ;  /* 0x00000000fffff984 */ /* 0x000fe20000000800 */
[----:B------:R-:W-:Y:S01]  /*2e10*/  @!PT LDS RZ, [RZ] ;  /* 0x00000000fffff984 */ /* 0x000fe20000000800 */
[----:B------:R4:W-:Y:S06]  /*2e20*/  @P0 LDGSTS.E.BYPASS.LTC128B.128 [R233+0x8100], [R104.64], !P3 ;  /* 0x0810000068e90fae */ /* 0x0009ec000d901d48 */
[C---:B-1----:R-:W-:Y:S01]  /*2e30*/  HMMA.16816.F32.BF16 R32, R8.reuse, R24, R32 ;  /* 0x000000180820723c */ /* 0x042fe20000041820 */
[----:B------:R4:W-:Y:S04]  /*2e40*/  @P0 LDGSTS.E.BYPASS.LTC128B.128 [R233+0xa100], [R104.64+0x80], !P6 ;  /* 0x0a10008068e90fae */ /* 0x0009e8000f101d48 */
[----:B------:R4:W-:Y:S03]  /*2e50*/  @P0 LDGSTS.E.BYPASS.LTC128B.128 [R233+0xc100], [R104.64+0x100], !P5 ;  /* 0x0c10010068e90fae */ /* 0x0009e6000e901d48 */
[----:B------:R-:W-:Y:S01]  /*2e60*/  HMMA.16816.F32.BF16 R36, R8, R26, R36 ;  /* 0x0000001a0824723c */ /* 0x000fe20000041824 */
[----:B------:R4:W-:Y:S01]  /*2e70*/  @P0 LDGSTS.E.BYPASS.LTC128B.128 [R233+0xe100], [R104.64+0x180], !P4 ;  /* 0x0e10018068e90fae */ /* 0x0009e2000e101d48 */
[----:B---3--:R-:W-:-:S03]  /*2e80*/  LOP3.LUT R3, R6, 0x7ffffffc, RZ, 0xc0, !PT ;  /* 0x7ffffffc06037812 */ /* 0x008fc600078ec0ff */
[----:B------:R-:W1:Y:S03]  /*2e90*/  SHFL.IDX PT, R6, R12, RZ, 0x1c1f ;  /* 0x001c1fff0c067589 */ /* 0x000e6600000e0000 */
[C---:B--2---:R-:W-:Y:S01]  /*2ea0*/  HMMA.16816.F32.BF16 R20, R8.reuse, R16, R48 ;  /* 0x000000100814723c */ /* 0x044fe20000041830 */
[----:B------:R-:W-:Y:S01]  /*2eb0*/  IMAD.IADD R3, R2, 0x1, -R3 ;  /* 0x0000000102037824 */ /* 0x000fe200078e0a03 */
[----:B------:R-:W-:Y:S01]  /*2ec0*/  IADD3 R2, -R106, c[0x0][0x1d0], R117 ;  /* 0x000074006a027a10 */ /* 0x000fe20007ffe175 */
[----:B------:R4:W-:Y:S02]  /*2ed0*/  @P0 LDGSTS.E.BYPASS.LTC128B.128 [R233+0x9100], [R108.64], !P3 ;  /* 0x091000006ce90fae */ /* 0x0009e4000d901d48 */
[----:B------:R-:W-:Y:S02]  /*2ee0*/  IMAD.SHL.U32 R56, R3, 0x2, RZ ;  /* 0x0000000203387824 */ /* 0x000fe400078e00ff */
[----:B------:R4:W-:Y:S01]  /*2ef0*/  @P0 LDGSTS.E.BYPASS.LTC128B.128 [R233+0xb100], [R108.64+0x80], !P6 ;  /* 0x0b1000806ce90fae */ /* 0x0009e2000f101d48 */
[----:B------:R-:W-:Y:S02]  /*2f00*/  HMMA.16816.F32.BF16 R24, R8, R18, R44 ;  /* 0x000000120818723c */ /* 0x000fe4000004182c */
[----:B------:R-:W-:Y:S01]  /*2f10*/  IADD3 R2, R2, -c[0x0][0x168], -R56 ;  /* 0x80005a0002027a10 */ /* 0x000fe20007ffe838 */
[----:B------:R4:W-:Y:S01]  /*2f20*/  STL [R1+0x4], R56 ;  /* 0x0000043801007387 */ /* 0x0009e20000100800 */
[----:B------:R-:W-:-:S02]  /*2f30*/  IADD3 R7, -R56, c[0x0][0x1d0], -R106 ;  /* 0x0000740038077a10 */ /* 0x000fc40007ffe96a */
[C---:B------:R-:W-:Y:S01]  /*2f40*/  IADD3 R13, R2.reuse, c[0x0][0x328], RZ ;  /* 0x0000ca00020d7a10 */ /* 0x040fe20007ffe0ff */
[----:B------:R4:W-:Y:S01]  /*2f50*/  @P0 LDGSTS.E.BYPASS.LTC128B.128 [R233+0xd100], [R108.64+0x100], !P5 ;  /* 0x0d1001006ce90fae */ /* 0x0009e2000e901d48 */
[----:B------:R-:W-:-:S03]  /*2f60*/  IADD3 R8, R2, UR6, RZ ;  /* 0x0000000602087c10 */ /* 0x000fc6000fffe0ff */
[----:B------:R4:W-:Y:S01]  /*2f70*/  @P0 LDGSTS.E.BYPASS.LTC128B.128 [R233+0xf100], [R108.64+0x180], !P4 ;  /* 0x0f1001806ce90fae */ /* 0x0009e2000e101d48 */
[----:B-1----:R-:W-:-:S03]  /*2f80*/  IMAD.IADD R3, R13, 0x1, R6 ;  /* 0x000000010d037824 */ /* 0x002fc600078e0206 */
[----:B------:R-:W0:Y:S01]  /*2f90*/  LDGDEPBAR ;  /* 0x00000000000079af */ /* 0x000e220000000000 */
[----:B------:R-:W-:Y:S01]  /*2fa0*/  IMAD.IADD R2, R8, 0x1, R6 ;  /* 0x0000000108027824 */ /* 0x000fe200078e0206 */
[----:B------:R-:W-:Y:S01]  /*2fb0*/  IMNMX R3, R3, R7, PT ;  /* 0x0000000703037217 */ /* 0x000fe20003800200 */
[----:B------:R-:W-:Y:S05]  /*2fc0*/  @!P2 BRA `(.L_x_875) ;  /* 0x000001400000a947 */ /* 0x000fea0003800000 */
[----:B------:R-:W-:Y:S01]  /*2fd0*/  IADD3 R6, R6, c[0x0][0x1d0], RZ ;  /* 0x0000740006067a10 */ /* 0x000fe20007ffe0ff */
[----:B------:R-:W-:Y:S03]  /*2fe0*/  BSSY B0, `(.L_x_876) ;  /* 0x000000d000007945 */ /* 0x000fe60003800000 */
[----:B------:R-:W-:-:S04]  /*2ff0*/  IADD3 R6, R6, -c[0x0][0x168], RZ ;  /* 0x80005a0006067a10 */ /* 0x000fc80007ffe0ff */
[----:B------:R-:W-:-:S13]  /*3000*/  ISETP.GT.AND P0, PT, R6, -0x1, PT ;  /* 0xffffffff0600780c */ /* 0x000fda0003f04270 */
[----:B------:R-:W-:Y:S05]  /*3010*/  @P0 BRA `(.L_x_877) ;  /* 0x0000006000000947 */ /* 0x000fea0003800000 */
[----:B------:R-:W-:Y:S02]  /*3020*/  ISETP.NE.AND P0, PT, R117, c[0x0][0x32c], PT ;  /* 0x0000cb0075007a0c */ /* 0x000fe40003f05270 */
[----:B------:R-:W-:-:S11]  /*3030*/  LOP3.LUT R6, RZ, R6, RZ, 0x33, !PT ;  /* 0x00000006ff067212 */ /* 0x000fd600078e33ff */
[----:B------:R-:W-:-:S05]  /*3040*/  @P0 IMAD.HI.U32 R9, R6, c[0x0][0x330], RZ ;  /* 0x0000cc0006090a27 */ /* 0x000fca00078e00ff */
[----:B------:R-:W-:-:S04]  /*3050*/  @P0 SHF.R.U32.HI R6, RZ, c[0x0][0x334], R9 ;  /* 0x0000cd00ff060a19 */ /* 0x000fc80000011609 */
[----:B------:R-:W-:Y:S01]  /*3060*/  LOP3.LUT R6, RZ, R6, RZ, 0x33, !PT ;  /* 0x00000006ff067212 */ /* 0x000fe200078e33ff */
[----:B------:R-:W-:Y:S05]  /*3070*/  BRA `(.L_x_878) ;  /* 0x0000003000007947 */ /* 0x000fea0003800000 */
.L_x_877:
[----:B------:R-:W-:-:S13]  /*3080*/  ISETP.NE.AND P0, PT, R117, c[0x0][0x32c], PT ;  /* 0x0000cb0075007a0c */ /* 0x000fda0003f05270 */
[----:B------:R-:W-:-:S05]  /*3090*/  @P0 IMAD.HI.U32 R9, R6, c[0x0][0x330], RZ ;  /* 0x0000cc0006090a27 */ /* 0x000fca00078e00ff */
[----:B------:R-:W-:Y:S02]  /*30a0*/  @P0 SHF.R.U32.HI R6, RZ, c[0x0][0x334], R9 ;  /* 0x0000cd00ff060a19 */ /* 0x000fe40000011609 */
.L_x_878:
[----:B------:R-:W-:Y:S05]  /*30b0*/  BSYNC B0 ;  /* 0x0000000000007941 */ /* 0x000fea0003800000 */
.L_x_876:
[----:B------:R-:W-:-:S04]  /*30c0*/  IMAD R6, R6, c[0x0][0x32c], -R106 ;  /* 0x0000cb0006067a24 */ /* 0x000fc800078e0a6a */
[----:B------:R-:W-:-:S05]  /*30d0*/  IMAD.IADD R6, R6, 0x1, -R56 ;  /* 0x0000000106067824 */ /* 0x000fca00078e0a38 */
[----:B------:R-:W-:Y:S02]  /*30e0*/  IADD3 R9, R6, c[0x0][0x32c], RZ ;  /* 0x0000cb0006097a10 */ /* 0x000fe40007ffe0ff */
[----:B------:R-:W-:Y:S02]  /*30f0*/  IMNMX R2, R2, R6, !PT ;  /* 0x0000000602027217 */ /* 0x000fe40007800200 */
[----:B------:R-:W-:Y:S02]  /*3100*/  IMNMX R3, R3, R9, PT ;  /* 0x0000000903037217 */ /* 0x000fe40003800200 */
.L_x_875:
[----:B------:R-:W-:Y:S01]  /*3110*/  ISETP.GT.AND P1, PT, R187, RZ, PT ;  /* 0x000000ffbb00720c */ /* 0x000fe20003f24270 */
[----:B------:R-:W1:Y:S03]  /*3120*/  SHFL.IDX PT, R6, R12, 0x1, 0x1c1f ;  /* 0x003c1f000c067f89 */ /* 0x000e6600000e0000 */
[----:B------:R-:W-:-:S04]  /*3130*/  ISETP.GT.AND P0, PT, R2, RZ, P1 ;  /* 0x000000ff0200720c */ /* 0x000fc80000f04270 */
[----:B------:R-:W-:-:S04]  /*3140*/  ISETP.LT.OR P0, PT, R3, 0x1, P0 ;  /* 0x000000010300780c */ /* 0x000fc80000701670 */
[----:B------:R-:W-:Y:S02]  /*3150*/  FSEL R11, R52, -INF , !P0 ;  /* 0xff800000340b7808 */ /* 0x000fe40004000000 */
[----:B------:R-:W-:-:S04]  /*3160*/  ISETP.GT.AND P0, PT, R2, 0x1, P1 ;  /* 0x000000010200780c */ /* 0x000fc80000f04270 */
        /* <DEDUP_REMOVED lines=41> */
[----:B------:R-:W-:Y:S01]  /*3400*/  ISETP.GT.AND P0, PT, R2, 0x39, P1 ;  /* 0x000000390200780c */ /* 0x000fe20000f04270 */
[----:B-1----:R-:W-:-:S03]  /*3410*/  IMAD.IADD R2, R8, 0x1, R6 ;  /* 0x0000000108027824 */ /* 0x002fc600078e0206 */
[----:B------:R-:W-:Y:S01]  /*3420*/  ISETP.LT.OR P0, PT, R3, 0x3a, P0 ;  /* 0x0000003a0300780c */ /* 0x000fe20000701670 */
[----:B------:R-:W-:-:S03]  /*3430*/  IMAD.IADD R3, R13, 0x1, R6 ;  /* 0x000000010d037824 */ /* 0x000fc600078e0206 */
[----:B------:R-:W-:Y:S02]  /*3440*/  FSEL R181, R25, -INF , !P0 ;  /* 0xff80000019b57808 */ /* 0x000fe40004000000 */
        /* <DEDUP_REMOVED lines=13> */
.L_x_881:
[----:B------:R-:W-:-:S13]  /*3520*/  ISETP.NE.AND P0, PT, R117, c[0x0][0x32c], PT ;  /* 0x0000cb0075007a0c */ /* 0x000fda0003f05270 */
[----:B------:R-:W-:-:S05]  /*3530*/  @P0 IMAD.HI.U32 R7, R6, c[0x0][0x330], RZ ;  /* 0x0000cc0006070a27 */ /* 0x000fca00078e00ff */
[----:B------:R-:W-:Y:S02]  /*3540*/  @P0 SHF.R.U32.HI R6, RZ, c[0x0][0x334], R7 ;  /* 0x0000cd00ff060a19 */ /* 0x000fe40000011607 */
.L_x_882:
[----:B------:R-:W-:Y:S05]  /*3550*/  BSYNC B0 ;  /* 0x0000000000007941 */ /* 0x000fea0003800000 */
.L_x_880:
[----:B------:R-:W-:-:S04]  /*3560*/  IMAD R6, R6, c[0x0][0x32c], -R106 ;  /* 0x0000cb0006067a24 */ /* 0x000fc800078e0a6a */
[----:B------:R-:W-:-:S05]  /*3570*/  IMAD.IADD R6, R6, 0x1, -R56 ;  /* 0x0000000106067824 */ /* 0x000fca00078e0a38 */
[----:B------:R-:W-:Y:S02]  /*3580*/  IADD3 R7, R6, c[0x0][0x32c], RZ ;  /* 0x0000cb0006077a10 */ /* 0x000fe40007ffe0ff */
[----:B------:R-:W-:Y:S02]  /*3590*/  IMNMX R2, R2, R6, !PT ;  /* 0x0000000602027217 */ /* 0x000fe40007800200 */
[----:B------:R-:W-:Y:S02]  /*35a0*/  IMNMX R3, R3, R7, PT ;  /* 0x0000000703037217 */ /* 0x000fe40003800200 */
.L_x_879:
[----:B------:R-:W-:Y:S01]  /*35b0*/  ISETP.GT.AND P0, PT, R2, 0x8, P1 ;  /* 0x000000080200780c */ /* 0x000fe20000f04270 */
[----:B------:R-:W-:Y:S01]  /*35c0*/  IMAD.SHL.U32 R193, R5, 0x2, RZ ;  /* 0x0000000205c17824 */ /* 0x000fe200078e00ff */
[----:B------:R-:W-:Y:S02]  /*35d0*/  FMNMX.FTZ R156, R11, R14, !PT ;  /* 0x0000000e0b9c7209 */ /* 0x000fe40007810000 */
[----:B------:R-:W-:Y:S01]  /*35e0*/  ISETP.LT.OR P0, PT, R3, 0x9, P0 ;  /* 0x000000090300780c */ /* 0x000fe20000701670 */
[----:B------:R-:W-:Y:S01]  /*35f0*/  IMAD R196, R0, 0x2, R193 ;  /* 0x0000000200c47824 */ /* 0x000fe200078e02c1 */
[----:B------:R-:W-:-:S02]  /*3600*/  FMNMX.FTZ R156, R15, R156, !PT ;  /* 0x0000009c0f9c7209 */ /* 0x000fc40007810000 */
[----:B------:R-:W-:Y:S02]  /*3610*/  FSEL R12, R74, -INF , !P0 ;  /* 0xff8000004a0c7808 */ /* 0x000fe40004000000 */
[----:B------:R-:W-:Y:S02]  /*3620*/  ISETP.GT.AND P0, PT, R2, 0x9, P1 ;  /* 0x000000090200780c */ /* 0x000fe40000f04270 */
[----:B------:R-:W-:Y:S02]  /*3630*/  FMNMX.FTZ R156, R16, R156, !PT ;  /* 0x0000009c109c7209 */ /* 0x000fe40007810000 */
[----:B------:R-:W-:Y:S02]  /*3640*/  ISETP.LT.OR P0, PT, R3, 0xa, P0 ;  /* 0x0000000a0300780c */ /* 0x000fe40000701670 */
[----:B------:R-:W-:Y:S02]  /*3650*/  FMNMX.FTZ R156, R49, R156, !PT ;  /* 0x0000009c319c7209 */ /* 0x000fe40007810000 */
[----:B------:R-:W-:-:S02]  /*3660*/  FSEL R13, R75, -INF , !P0 ;  /* 0xff8000004b0d7808 */ /* 0x000fc40004000000 */
[----:B------:R-:W-:Y:S02]  /*3670*/  ISETP.GT.AND P0, PT, R2, 0x10, P1 ;  /* 0x000000100200780c */ /* 0x000fe40000f04270 */
[----:B------:R-:W-:Y:S02]  /*3680*/  FMNMX.FTZ R156, R48, R156, !PT ;  /* 0x0000009c309c7209 */ /* 0x000fe40007810000 */
[----:B------:R-:W-:Y:S02]  /*3690*/  ISETP.LT.OR P0, PT, R3, 0x11, P0 ;  /* 0x000000110300780c */ /* 0x000fe40000701670 */
[----:B------:R-:W-:Y:S02]  /*36a0*/  FMNMX.FTZ R156, R51, R156, !PT ;  /* 0x0000009c339c7209 */ /* 0x000fe40007810000 */
[----:B------:R-:W-:Y:S02]  /*36b0*/  FSEL R44, R30, -INF , !P0 ;  /* 0xff8000001e2c7808 */ /* 0x000fe40004000000 */
[----:B------:R-:W-:-:S02]  /*36c0*/  ISETP.GT.AND P0, PT, R2, 0x11, P1 ;  /* 0x000000110200780c */ /* 0x000fc40000f04270 */
[----:B------:R-:W-:Y:S02]  /*36d0*/  FMNMX.FTZ R156, R50, R156, !PT ;  /* 0x0000009c329c7209 */ /* 0x000fe40007810000 */
[----:B------:R-:W-:Y:S02]  /*36e0*/  ISETP.LT.OR P0, PT, R3, 0x12, P0 ;  /* 0x000000120300780c */ /* 0x000fe40000701670 */
[----:B------:R-:W-:Y:S02]  /*36f0*/  FMNMX.FTZ R156, R155, R156, !PT ;  /* 0x0000009c9b9c7209 */ /* 0x000fe40007810000 */
[----:B------:R-:W-:Y:S02]  /*3700*/  FSEL R46, R31, -INF , !P0 ;  /* 0xff8000001f2e7808 */ /* 0x000fe40004000000 */
[----:B------:R-:W-:Y:S02]  /*3710*/  ISETP.GT.AND P0, PT, R2, 0x18, P1 ;  /* 0x000000180200780c */ /* 0x000fe40000f04270 */
[----:B------:R-:W-:-:S02]  /*3720*/  FMNMX.FTZ R156, R157, R156, !PT ;  /* 0x0000009c9d9c7209 */ /* 0x000fc40007810000 */
[----:B------:R-:W-:Y:S02]  /*3730*/  ISETP.LT.OR P0, PT, R3, 0x19, P0 ;  /* 0x000000190300780c */ /* 0x000fe40000701670 */
[----:B------:R-:W-:Y:S02]  /*3740*/  FMNMX.FTZ R156, R159, R156, !PT ;  /* 0x0000009c9f9c7209 */ /* 0x000fe40007810000 */
[----:B------:R-:W-:Y:S02]  /*3750*/  FSEL R45, R42, -INF , !P0 ;  /* 0xff8000002a2d7808 */ /* 0x000fe40004000000 */
[----:B------:R-:W-:Y:S02]  /*3760*/  ISETP.GT.AND P0, PT, R2, 0x19, P1 ;  /* 0x000000190200780c */ /* 0x000fe40000f04270 */
[----:B------:R-:W-:Y:S02]  /*3770*/  FMNMX.FTZ R156, R176, R156, !PT ;  /* 0x0000009cb09c7209 */ /* 0x000fe40007810000 */
[----:B------:R-:W-:-:S02]  /*3780*/  ISETP.LT.OR P0, PT, R3, 0x1a, P0 ;  /* 0x0000001a0300780c */ /* 0x000fc40000701670 */
[----:B------:R-:W-:Y:S02]  /*3790*/  FMNMX.FTZ R156, R177, R156, !PT ;  /* 0x0000009cb19c7209 */ /* 0x000fe40007810000 */
[----:B------:R-:W-:Y:S02]  /*37a0*/  FSEL R47, R43, -INF , !P0 ;  /* 0xff8000002b2f7808 */ /* 0x000fe40004000000 */
[----:B------:R-:W-:Y:S01]  /*37b0*/  ISETP.GT.AND P0, PT, R2, 0x20, P1 ;  /* 0x000000200200780c */ /* 0x000fe20000f04270 */
[----:B------:R-:W-:Y:S01]  /*37c0*/  LDSM.16.MT88.4 R40, [R193+0x2100] ;  /* 0x00210000c128783b */ /* 0x000fe20000004200 */
[----:B------:R-:W-:Y:S02]  /*37d0*/  FMNMX.FTZ R156, R180, R156, !PT ;  /* 0x0000009cb49c7209 */ /* 0x000fe40007810000 */
[----:B------:R-:W-:Y:S02]  /*37e0*/  ISETP.LT.OR P0, PT, R3, 0x21, P0 ;  /* 0x000000210300780c */ /* 0x000fe40000701670 */
[----:B------:R-:W-:-:S02]  /*37f0*/  FMNMX.FTZ R156, R178, R156, !PT ;  /* 0x0000009cb29c7209 */ /* 0x000fc40007810000 */
[----:B------:R-:W-:Y:S02]  /*3800*/  FSEL R152, R34, -INF , !P0 ;  /* 0xff80000022987808 */ /* 0x000fe40004000000 */
[----:B------:R-:W-:Y:S02]  /*3810*/  ISETP.GT.AND P0, PT, R2, 0x21, P1 ;  /* 0x000000210200780c */ /* 0x000fe40000f04270 */
[----:B------:R-:W-:Y:S02]  /*3820*/  FMNMX.FTZ R156, R181, R156, !PT ;  /* 0x0000009cb59c7209 */ /* 0x000fe40007810000 */
[----:B------:R-:W-:Y:S02]  /*3830*/  ISETP.LT.OR P0, PT, R3, 0x22, P0 ;  /* 0x000000220300780c */ /* 0x000fe40000701670 */
[----:B------:R-:W-:Y:S01]  /*3840*/  LEA R194, R4, R193, 0x1 ;  /* 0x000000c104c27211 */ /* 0x000fe200078e08ff */
[----:B------:R-:W1:Y:S01]  /*3850*/  SHFL.BFLY PT, R7, R156, 0x2, 0x1f ;  /* 0x0c401f009c077f89 */ /* 0x000e6200000e0000 */
[----:B------:R-:W-:-:S02]  /*3860*/  FSEL R154, R35, -INF , !P0 ;  /* 0xff800000239a7808 */ /* 0x000fc40004000000 */
[----:B------:R-:W-:Y:S01]  /*3870*/  ISETP.GT.AND P0, PT, R2, 0x28, P1 ;  /* 0x000000280200780c */ /* 0x000fe20000f04270 */
[----:B------:R-:W-:Y:S01]  /*3880*/  IMAD R195, R0, 0x2, R194 ;  /* 0x0000000200c37824 */ /* 0x000fe200078e02c2 */
[----:B------:R-:W-:Y:S02]  /*3890*/  LDSM.16.MT88.4 R32, [R196+0x2100] ;  /* 0x00210000c420783b */ /* 0x000fe40000004200 */
[----:B------:R-:W-:Y:S02]  /*38a0*/  ISETP.LT.OR P0, PT, R3, 0x29, P0 ;  /* 0x000000290300780c */ /* 0x000fe40000701670 */
[----:B------:R-:W-:Y:S02]  /*38b0*/  LDSM.16.MT88.4 R28, [R195+0x100] ;  /* 0x00010000c31c783b */ /* 0x000fe40000004200 */
[----:B------:R-:W-:Y:S02]  /*38c0*/  FSEL R153, R38, -INF , !P0 ;  /* 0xff80000026997808 */ /* 0x000fe40004000000 */
[----:B------:R-:W-:-:S04]  /*38d0*/  ISETP.GT.AND P0, PT, R2, 0x29, P1 ;  /* 0x000000290200780c */ /* 0x000fc80000f04270 */
[----:B------:R-:W-:-:S04]  /*38e0*/  ISETP.LT.OR P0, PT, R3, 0x2a, P0 ;  /* 0x0000002a0300780c */ /* 0x000fc80000701670 */
[----:B------:R-:W-:Y:S02]  /*38f0*/  FSEL R158, R39, -INF , !P0 ;  /* 0xff800000279e7808 */ /* 0x000fe40004000000 */
[----:B------:R-:W-:Y:S01]  /*3900*/  ISETP.GT.AND P0, PT, R2, 0x30, P1 ;  /* 0x000000300200780c */ /* 0x000fe20000f04270 */
[----:B------:R-:W-:Y:S01]  /*3910*/  LDSM.16.MT88.4 R36, [R194+0x2100] ;  /* 0x00210000c224783b */ /* 0x000fe20000004200 */
[----:B-1----:R-:W-:Y:S02]  /*3920*/  FMNMX.FTZ R156, R156, R7, !PT ;  /* 0x000000079c9c7209 */ /* 0x002fe40007810000 */
[----:B------:R-:W-:-:S04]  /*3930*/  ISETP.LT.OR P0, PT, R3, 0x31, P0 ;  /* 0x000000310300780c */ /* 0x000fc80000701670 */
[----:B------:R-:W-:Y:S02]  /*3940*/  FSEL R252, R22, -INF , !P0 ;  /* 0xff80000016fc7808 */ /* 0x000fe40004000000 */
[----:B------:R-:W-:-:S04]  /*3950*/  ISETP.GT.AND P0, PT, R2, 0x31, P1 ;  /* 0x000000310200780c */ /* 0x000fc80000f04270 */
[----:B------:R-:W-:-:S04]  /*3960*/  ISETP.LT.OR P0, PT, R3, 0x32, P0 ;  /* 0x000000320300780c */ /* 0x000fc80000701670 */
[----:B------:R-:W-:Y:S02]  /*3970*/  FSEL R179, R23, -INF , !P0 ;  /* 0xff80000017b37808 */ /* 0x000fe40004000000 */
[----:B------:R-:W-:Y:S01]  /*3980*/  ISETP.GT.AND P0, PT, R2, 0x1, P1 ;  /* 0x000000010200780c */ /* 0x000fe20000f04270 */
[----:B------:R-:W-:Y:S03]  /*3990*/  LDSM.16.MT88.4 R20, [R193+0x100] ;  /* 0x00010000c114783b */ /* 0x000fe60000004200 */
[----:B------:R-:W-:-:S04]  /*39a0*/  ISETP.LT.OR P0, PT, R3, 0x2, P0 ;  /* 0x000000020300780c */ /* 0x000fc80000701670 */
[----:B------:R-:W-:Y:S02]  /*39b0*/  FSEL R10, R55, -INF , !P0 ;  /* 0xff800000370a7808 */ /* 0x000fe40004000000 */
[----:B------:R-:W-:-:S04]  /*39c0*/  ISETP.GT.AND P0, PT, R2, RZ, P1 ;  /* 0x000000ff0200720c */ /* 0x000fc80000f04270 */
[----:B------:R-:W-:-:S04]  /*39d0*/  ISETP.LT.OR P0, PT, R3, 0x1, P0 ;  /* 0x000000010300780c */ /* 0x000fc80000701670 */
[----:B------:R-:W-:Y:S02]  /*39e0*/  FSEL R9, R54, -INF , !P0 ;  /* 0xff80000036097808 */ /* 0x000fe40004000000 */
[----:B------:R-:W-:Y:S02]  /*39f0*/  ISETP.GT.AND P0, PT, R2, 0x38, P1 ;  /* 0x000000380200780c */ /* 0x000fe40000f04270 */
[----:B------:R-:W-:Y:S02]  /*3a00*/  FMNMX.FTZ R6, R9, R10, !PT ;  /* 0x0000000a09067209 */ /* 0x000fe40007810000 */
[----:B------:R-:W-:Y:S02]  /*3a10*/  ISETP.LT.OR P0, PT, R3, 0x39, P0 ;  /* 0x000000390300780c */ /* 0x000fe40000701670 */
[----:B------:R-:W-:Y:S02]  /*3a20*/  FMNMX.FTZ R6, R12, R6, !PT ;  /* 0x000000060c067209 */ /* 0x000fe40007810000 */
[----:B------:R-:W-:-:S02]  /*3a30*/  FSEL R191, R26, -INF , !P0 ;  /* 0xff8000001abf7808 */ /* 0x000fc40004000000 */
[----:B------:R-:W-:Y:S02]  /*3a40*/  FMNMX.FTZ R6, R13, R6, !PT ;  /* 0x000000060d067209 */ /* 0x000fe40007810000 */
[----:B------:R-:W-:Y:S02]  /*3a50*/  ISETP.GT.AND P0, PT, R2, 0x39, P1 ;  /* 0x000000390200780c */ /* 0x000fe40000f04270 */
[----:B------:R-:W-:Y:S02]  /*3a60*/  FMNMX.FTZ R6, R44, R6, !PT ;  /* 0x000000062c067209 */ /* 0x000fe40007810000 */
[----:B------:R-:W-:Y:S02]  /*3a70*/  ISETP.LT.OR P0, PT, R3, 0x3a, P0 ;  /* 0x0000003a0300780c */ /* 0x000fe40000701670 */
[----:B------:R-:W-:Y:S02]  /*3a80*/  FMNMX.FTZ R6, R46, R6, !PT ;  /* 0x000000062e067209 */ /* 0x000fe40007810000 */
[----:B------:R-:W-:-:S02]  /*3a90*/  FSEL R235, R27, -INF , !P0 ;  /* 0xff8000001beb7808 */ /* 0x000fc40004000000 */
[----:B------:R-:W-:Y:S01]  /*3aa0*/  FMNMX.FTZ R6, R45, R6, !PT ;  /* 0x000000062d067209 */ /* 0x000fe20007810000 */
[----:B------:R-:W-:Y:S03]  /*3ab0*/  LDSM.16.MT88.4 R24, [R195+0x2100] ;  /* 0x00210000c318783b */ /* 0x000fe60000004200 */
[----:B------:R-:W-:-:S04]  /*3ac0*/  FMNMX.FTZ R6, R47, R6, !PT ;  /* 0x000000062f067209 */ /* 0x000fc80007810000 */
[----:B------:R-:W-:-:S04]  /*3ad0*/  FMNMX.FTZ R6, R152, R6, !PT ;  /* 0x0000000698067209 */ /* 0x000fc80007810000 */
[----:B------:R-:W-:-:S04]  /*3ae0*/  FMNMX.FTZ R6, R154, R6, !PT ;  /* 0x000000069a067209 */ /* 0x000fc80007810000 */
[----:B------:R-:W-:-:S04]  /*3af0*/  FMNMX.FTZ R6, R153, R6, !PT ;  /* 0x0000000699067209 */ /* 0x000fc80007810000 */
[----:B------:R-:W-:-:S04]  /*3b00*/  FMNMX.FTZ R6, R158, R6, !PT ;  /* 0x000000069e067209 */ /* 0x000fc80007810000 */
[----:B------:R-:W-:Y:S02]  /*3b10*/  FMNMX.FTZ R2, R252, R6, !PT ;  /* 0x00000006fc027209 */ /* 0x000fe40007810000 */
[----:B------:R-:W1:Y:S02]  /*3b20*/  SHFL.BFLY PT, R6, R156, 0x1, 0x1f ;  /* 0x0c201f009c067f89 */ /* 0x000e6400000e0000 */
[----:B------:R-:W-:-:S04]  /*3b30*/  FMNMX.FTZ R2, R179, R2, !PT ;  /* 0x00000002b3027209 */ /* 0x000fc80007810000 */
[----:B------:R-:W-:-:S04]  /*3b40*/  FMNMX.FTZ R2, R191, R2, !PT ;  /* 0x00000002bf027209 */ /* 0x000fc80007810000 */
[----:B------:R-:W-:-:S05]  /*3b50*/  FMNMX.FTZ R2, R235, R2, !PT ;  /* 0x00000002eb027209 */ /* 0x000fca0007810000 */
[----:B------:R-:W2:Y:S01]  /*3b60*/  SHFL.BFLY PT, R3, R2, 0x2, 0x1f ;  /* 0x0c401f0002037f89 */ /* 0x000ea200000e0000 */
[----:B-1----:R-:W-:-:S04]  /*3b70*/  FMNMX.FTZ R156, R156, R6, !PT ;  /* 0x000000069c9c7209 */ /* 0x002fc80007810000 */
[C---:B------:R-:W-:Y:S01]  /*3b80*/  FSETP.NEU.FTZ.AND P0, PT, R156.reuse, -INF , PT ;  /* 0xff8000009c00780b */ /* 0x040fe20003f1d000 */
[----:B------:R-:W-:-:S05]  /*3b90*/  FMUL.FTZ R8, R156, c[0x0][0x2d0] ;  /* 0x0000b4009c087a20 */ /* 0x000fca0000410000 */
[----:B------:R-:W-:Y:S02]  /*3ba0*/  FSEL R8, R8, RZ, P0 ;  /* 0x000000ff08087208 */ /* 0x000fe40000000000 */
[----:B--2---:R-:W-:-:S03]  /*3bb0*/  FMNMX.FTZ R2, R2, R3, !PT ;  /* 0x0000000302027209 */ /* 0x004fc60007810000 */
[--C-:B------:R-:W-:Y:S02]  /*3bc0*/  FFMA.FTZ R3, R11, c[0x0][0x2d0], -R8.reuse ;  /* 0x0000b4000b037a23 */ /* 0x100fe40000010808 */
[----:B------:R-:W-:Y:S01]  /*3bd0*/  FFMA.FTZ R0, R49, c[0x0][0x2d0], -R8 ;  /* 0x0000b40031007a23 */ /* 0x000fe20000010808 */
[----:B------:R-:W1:Y:S01]  /*3be0*/  SHFL.BFLY PT, R6, R2, 0x1, 0x1f ;  /* 0x0c201f0002067f89 */ /* 0x000e6200000e0000 */
[----:B------:R2:W-:Y:S01]  /*3bf0*/  MUFU.EX2 R184, R3 ;  /* 0x0000000300b87308 */ /* 0x0005e20000000800 */
[----:B------:R-:W-:-:S07]  /*3c00*/  IMAD.MOV.U32 R49, RZ, RZ, R187 ;  /* 0x000000ffff317224 */ /* 0x000fce00078e00bb */
[----:B------:R3:W-:Y:S01]  /*3c10*/  MUFU.EX2 R222, R0 ;  /* 0x0000000000de7308 */ /* 0x0007e20000000800 */
[----:B--2---:R-:W-:-:S07]  /*3c20*/  FFMA.FTZ R3, R14, c[0x0][0x2d0], -R8 ;  /* 0x0000b4000e037a23 */ /* 0x004fce0000010808 */
[----:B------:R1:W-:Y:S01]  /*3c30*/  MUFU.EX2 R219, R3 ;  /* 0x0000000300db7308 */ /* 0x0003e20000000800 */
[----:B---3--:R-:W-:-:S07]  /*3c40*/  FFMA.FTZ R0, R48, c[0x0][0x2d0], -R8 ;  /* 0x0000b40030007a23 */ /* 0x008fce0000010808 */
[----:B------:R2:W-:Y:S01]  /*3c50*/  MUFU.EX2 R221, R0 ;  /* 0x0000000000dd7308 */ /* 0x0005e20000000800 */
[----:B-1----:R-:W-:Y:S01]  /*3c60*/  FMNMX.FTZ R3, R2, R6, !PT ;  /* 0x0000000602037209 */ /* 0x002fe20007810000 */
[--C-:B------:R-:W-:Y:S02]  /*3c70*/  FFMA.FTZ R2, R15, c[0x0][0x2d0], -R8.reuse ;  /* 0x0000b4000f027a23 */ /* 0x100fe40000010808 */
[----:B------:R-:W-:Y:S01]  /*3c80*/  FFMA.FTZ R6, R16, c[0x0][0x2d0], -R8 ;  /* 0x0000b40010067a23 */ /* 0x000fe20000010808 */
[----:B------:R-:W-:-:S03]  /*3c90*/  FSETP.NEU.FTZ.AND P0, PT, R3, -INF , PT ;  /* 0xff8000000300780b */ /* 0x000fc60003f1d000 */
[----:B------:R1:W-:Y:S01]  /*3ca0*/  MUFU.EX2 R11, R2 ;  /* 0x00000002000b7308 */ /* 0x0003e20000000800 */
[----:B--2---:R-:W-:-:S07]  /*3cb0*/  FFMA.FTZ R0, R51, c[0x0][0x2d0], -R8 ;  /* 0x0000b40033007a23 */ /* 0x004fce0000010808 */
[----:B------:R2:W3:Y:S01]  /*3cc0*/  MUFU.EX2 R17, R6 ;  /* 0x0000000600117308 */ /* 0x0004e20000000800 */
[----:B-1----:R-:W-:-:S07]  /*3cd0*/  FMUL.FTZ R2, R3, c[0x0][0x2d0] ;  /* 0x0000b40003027a20 */ /* 0x002fce0000410000 */
[----:B------:R1:W-:Y:S01]  /*3ce0*/  MUFU.EX2 R189, R0 ;  /* 0x0000000000bd7308 */ /* 0x0003e20000000800 */
[----:B------:R-:W-:-:S05]  /*3cf0*/  FSEL R2, R2, RZ, P0 ;  /* 0x000000ff02027208 */ /* 0x000fca0000000000 */
[--C-:B------:R-:W-:Y:S02]  /*3d00*/  FFMA.FTZ R4, R10, c[0x0][0x2d0], -R2.reuse ;  /* 0x0000b4000a047a23 */ /* 0x100fe40000010802 */
[----:B--2---:R-:W-:Y:S02]  /*3d10*/  FFMA.FTZ R6, R9, c[0x0][0x2d0], -R2 ;  /* 0x0000b40009067a23 */ /* 0x004fe40000010802 */
[----:B------:R2:W-:Y:S01]  /*3d20*/  MUFU.EX2 R190, R4 ;  /* 0x0000000400be7308 */ /* 0x0005e20000000800 */
[----:B---3--:R-:W-:Y:S02]  /*3d30*/  IMAD.MOV.U32 R9, RZ, RZ, R17 ;  /* 0x000000ffff097224 */ /* 0x008fe400078e0011 */
[----:B------:R-:W3:Y:S01]  /*3d40*/  LDSM.16.MT88.4 R16, [R194+0x100] ;  /* 0x00010000c210783b */ /* 0x000ee20000004200 */
[----:B-1----:R-:W-:-:S04]  /*3d50*/  FFMA.FTZ R0, R50, c[0x0][0x2d0], -R8 ;  /* 0x0000b40032007a23 */ /* 0x002fc80000010808 */
[----:B------:R1:W5:Y:S01]  /*3d60*/  MUFU.EX2 R185, R6 ;  /* 0x0000000600b97308 */ /* 0x0003620000000800 */
[----:B--2---:R-:W-:-:S07]  /*3d70*/  FFMA.FTZ R4, R12, c[0x0][0x2d0], -R2 ;  /* 0x0000b4000c047a23 */ /* 0x004fce0000010802 */
[----:B------:R2:W-:Y:S01]  /*3d80*/  MUFU.EX2 R182, R0 ;  /* 0x0000000000b67308 */ /* 0x0005e20000000800 */
[----:B-1----:R-:W-:-:S07]  /*3d90*/  F2FP.BF16.PACK_AB R6, R9, R11 ;  /* 0x0000000b0906723e */ /* 0x002fce00000010ff */
[----:B------:R1:W-:Y:S01]  /*3da0*/  MUFU.EX2 R188, R4 ;  /* 0x0000000400bc7308 */ /* 0x0003e20000000800 */
[----:B-----5:R-:W-:Y:S01]  /*3db0*/  F2FP.BF16.PACK_AB R5, R190, R185 ;  /* 0x000000b9be05723e */ /* 0x020fe200000010ff */
[----:B------:R-:W-:Y:S02]  /*3dc0*/  IMAD.MOV.U32 R48, RZ, RZ, R185 ;  /* 0x000000ffff307224 */ /* 0x000fe400078e00b9 */
[----:B--2---:R-:W-:-:S04]  /*3dd0*/  FFMA.FTZ R0, R44, c[0x0][0x2d0], -R2 ;  /* 0x0000b4002c007a23 */ /* 0x004fc80000010802 */
[----:B------:R2:W-:Y:S01]  /*3de0*/  MUFU.EX2 R223, R0 ;  /* 0x0000000000df7308 */ /* 0x0005e20000000800 */
[--C-:B-1----:R-:W-:Y:S02]  /*3df0*/  FFMA.FTZ R4, R13, c[0x0][0x2d0], -R2.reuse ;  /* 0x0000b4000d047a23 */ /* 0x102fe40000010802 */
[----:B------:R-:W1:Y:S05]  /*3e00*/  LDSM.16.MT88.4 R12, [R196+0x100] ;  /* 0x00010000c40c783b */ /* 0x000e6a0000004200 */
[----:B------:R5:W4:Y:S01]  /*3e10*/  MUFU.EX2 R220, R4 ;  /* 0x0000000400dc7308 */ /* 0x000b220000000800 */
[----:B--2---:R-:W-:Y:S01]  /*3e20*/  FFMA.FTZ R0, R46, c[0x0][0x2d0], -R2 ;  /* 0x0000b4002e007a23 */ /* 0x004fe20000010802 */
[----:B-----5:R-:W-:-:S02]  /*3e30*/  F2FP.BF16.PACK_AB R4, R219, R184 ;  /* 0x000000b8db04723e */ /* 0x020fc400000010ff */
[----:B----4-:R-:W-:-:S07]  /*3e40*/  F2FP.BF16.PACK_AB R7, R220, R188 ;  /* 0x000000bcdc07723e */ /* 0x010fce00000010ff */
[C---:B------:R-:W-:Y:S08]  /*3e50*/  HMMA.16816.F32.BF16 R76, R4.reuse, R20, RZ ;  /* 0x00000014044c723c */ /* 0x040ff000000418ff */
[C---:B------:R-:W-:Y:S01]  /*3e60*/  HMMA.16816.F32.BF16 R100, R4.reuse, R22, RZ ;  /* 0x000000160464723c */ /* 0x040fe200000418ff */
[----:B------:R-:W2:Y:S07]  /*3e70*/  LDSM.16.MT88.4 R20, [R193+0x4100] ;  /* 0x00410000c114783b */ /* 0x000eae0000004200 */
[C---:B---3--:R-:W-:Y:S08]  /*3e80*/  HMMA.16816.F32.BF16 R72, R4.reuse, R16, RZ ;  /* 0x000000100448723c */ /* 0x048ff000000418ff */
[C---:B------:R-:W-:Y:S01]  /*3e90*/  HMMA.16816.F32.BF16 R96, R4.reuse, R18, RZ ;  /* 0x000000120460723c */ /* 0x040fe200000418ff */
[----:B------:R-:W3:Y:S07]  /*3ea0*/  LDSM.16.MT88.4 R16, [R194+0x4100] ;  /* 0x00410000c210783b */ /* 0x000eee0000004200 */
[C---:B-1----:R-:W-:Y:S08]  /*3eb0*/  HMMA.16816.F32.BF16 R112, R4.reuse, R12, RZ ;  /* 0x0000000c0470723c */ /* 0x042ff000000418ff */
[C---:B------:R-:W-:Y:S01]  /*3ec0*/  HMMA.16816.F32.BF16 R120, R4.reuse, R14, RZ ;  /* 0x0000000e0478723c */ /* 0x040fe200000418ff */
[----:B------:R-:W1:Y:S07]  /*3ed0*/  LDSM.16.MT88.4 R12, [R196+0x4100] ;  /* 0x00410000c40c783b */ /* 0x000e6e0000004200 */
[C---:B------:R-:W-:Y:S08]  /*3ee0*/  HMMA.16816.F32.BF16 R68, R4.reuse, R40, RZ ;  /* 0x000000280444723c */ /* 0x040ff000000418ff */
[C---:B------:R-:W-:Y:S01]  /*3ef0*/  HMMA.16816.F32.BF16 R88, R4.reuse, R42, RZ ;  /* 0x0000002a0458723c */ /* 0x040fe200000418ff */
[----:B------:R-:W4:Y:S07]  /*3f00*/  LDSM.16.MT88.4 R40, [R195+0x4100] ;  /* 0x00410000c328783b */ /* 0x000f2e0000004200 */
[C---:B------:R-:W-:Y:S08]  /*3f10*/  HMMA.16816.F32.BF16 R108, R4.reuse, R28, RZ ;  /* 0x0000001c046c723c */ /* 0x040ff000000418ff */
[C---:B------:R-:W-:Y:S01]  /*3f20*/  HMMA.16816.F32.BF16 R92, R4.reuse, R30, RZ ;  /* 0x0000001e045c723c */ /* 0x040fe200000418ff */
[----:B------:R-:W5:Y:S07]  /*3f30*/  LDSM.16.MT88.4 R28, [R193+0x6100] ;  /* 0x00610000c11c783b */ /* 0x000f6e0000004200 */
[C---:B--2---:R-:W-:Y:S08]  /*3f40*/  HMMA.16816.F32.BF16 R104, R4.reuse, R20, RZ ;  /* 0x000000140468723c */ /* 0x044ff000000418ff */
        /* <DEDUP_REMOVED lines=10> */
[----:B------:R-:W1:Y:S07]  /*3ff0*/  LDSM.16.MT88.4 R24, [R194+0x900] ;  /* 0x00090000c218783b */ /* 0x000e6e0000004200 */
[C---:B----4-:R-:W-:Y:S01]  /*4000*/  HMMA.16816.F32.BF16 R168, R4.reuse, R40, RZ ;  /* 0x0000002804a8723c */ /* 0x050fe200000418ff */
[----:B------:R4:W1:Y:S06]  /*4010*/  MUFU.EX2 R41, R0 ;  /* 0x0000000000297308 */ /* 0x00086c0000000800 */
[----:B------:R-:W-:Y:S01]  /*4020*/  MOV R40, R186 ;  /* 0x000000ba00287202 */ /* 0x000fe20000000f00 */
[C---:B-----5:R-:W-:Y:S08]  /*4030*/  HMMA.16816.F32.BF16 R140, R4.reuse, R28, RZ ;  /* 0x0000001c048c723c */ /* 0x060ff000000418ff */
[C---:B------:R-:W-:Y:S01]  /*4040*/  HMMA.16816.F32.BF16 R172, R4.reuse, R30, RZ ;  /* 0x0000001e04ac723c */ /* 0x040fe200000418ff */
[--C-:B----4-:R-:W-:Y:S01]  /*4050*/  FFMA.FTZ R0, R45, c[0x0][0x2d0], -R2.reuse ;  /* 0x0000b4002d007a23 */ /* 0x110fe20000010802 */
[----:B------:R-:W4:Y:S03]  /*4060*/  LDSM.16.MT88.4 R28, [R193+0x900] ;  /* 0x00090000c11c783b */ /* 0x000f260000004200 */
[----:B------:R5:W-:Y:S03]  /*4070*/  MUFU.EX2 R183, R0 ;  /* 0x0000000000b77308 */ /* 0x000be60000000800 */
[C---:B------:R-:W-:Y:S08]  /*4080*/  HMMA.16816.F32.BF16 R64, R4.reuse, R36, RZ ;  /* 0x000000240440723c */ /* 0x040ff000000418ff */
[----:B------:R-:W-:Y:S01]  /*4090*/  HMMA.16816.F32.BF16 R52, R4, R38, RZ ;  /* 0x000000260434723c */ /* 0x000fe200000418ff */
[----:B------:R-:W-:Y:S01]  /*40a0*/  LDSM.16.MT88.4 R36, [R196+0x900] ;  /* 0x00090000c424783b */ /* 0x000fe20000004200 */
[----:B-----5:R-:W-:-:S06]  /*40b0*/  FFMA.FTZ R0, R47, c[0x0][0x2d0], -R2 ;  /* 0x0000b4002f007a23 */ /* 0x020fcc0000010802 */
[C---:B------:R-:W-:Y:S01]  /*40c0*/  HMMA.16816.F32.BF16 R60, R4.reuse, R32, RZ ;  /* 0x00000020043c723c */ /* 0x040fe200000418ff */
[----:B------:R-:W5:Y:S07]  /*40d0*/  MUFU.EX2 R10, R0 ;  /* 0x00000000000a7308 */ /* 0x000f6e0000000800 */
[C---:B------:R-:W-:Y:S01]  /*40e0*/  HMMA.16816.F32.BF16 R84, R4.reuse, R34, RZ ;  /* 0x000000220454723c */ /* 0x040fe200000418ff */
[----:B------:R-:W-:Y:S07]  /*40f0*/  LDSM.16.MT88.4 R32, [R195+0x2900] ;  /* 0x00290000c320783b */ /* 0x000fee0000004200 */
[C---:B------:R-:W-:Y:S07]  /*4100*/  HMMA.16816.F32.BF16 R164, R4.reuse, R42, RZ ;  /* 0x0000002a04a4723c */ /* 0x040fee00000418ff */
[----:B------:R-:W-:Y:S01]  /*4110*/  IMAD.MOV.U32 R43, RZ, RZ, R184 ;  /* 0x000000ffff2b7224 */ /* 0x000fe200078e00b8 */
[C---:B--2---:R-:W-:Y:S08]  /*4120*/  HMMA.16816.F32.BF16 R144, R4.reuse, R20, RZ ;  /* 0x000000140490723c */ /* 0x044ff000000418ff */
[C---:B------:R-:W-:Y:S01]  /*4130*/  HMMA.16816.F32.BF16 R160, R4.reuse, R22, RZ ;  /* 0x0000001604a0723c */ /* 0x040fe200000418ff */
[----:B------:R-:W-:Y:S07]  /*4140*/  LDSM.16.MT88.4 R20, [R195+0x900] ;  /* 0x00090000c314783b */ /* 0x000fee0000004200 */
[C---:B---3--:R-:W-:Y:S08]  /*4150*/  HMMA.16816.F32.BF16 R136, R4.reuse, R16, RZ ;  /* 0x000000100488723c */ /* 0x048ff000000418ff */
[C---:B------:R-:W-:Y:S01]  /*4160*/  HMMA.16816.F32.BF16 R44, R4.reuse, R18, RZ ;  /* 0x00000012042c723c */ /* 0x040fe200000418ff */
[----:B------:R-:W2:Y:S07]  /*4170*/  LDSM.16.MT88.4 R16, [R193+0x2900] ;  /* 0x00290000c110783b */ /* 0x000eae0000004200 */
[C---:B-1----:R-:W-:Y:S08]  /*4180*/  HMMA.16816.F32.BF16 R236, R4.reuse, R12, RZ ;  /* 0x0000000c04ec723c */ /* 0x042ff000000418ff */
[----:B------:R-:W-:Y:S07]  /*4190*/  HMMA.16816.F32.BF16 R240, R4, R14, RZ ;  /* 0x0000000e04f0723c */ /* 0x000fee00000418ff */
[----:B------:R-:W-:-:S02]  /*41a0*/  F2FP.BF16.PACK_AB R4, R221, R222 ;  /* 0x000000dedd04723e */ /* 0x000fc400000010ff */
[----:B------:R-:W-:Y:S02]  /*41b0*/  F2FP.BF16.PACK_AB R6, R182, R189 ;  /* 0x000000bdb606723e */ /* 0x000fe400000010ff */
[----:B------:R-:W-:Y:S02]  /*41c0*/  F2FP.BF16.PACK_AB R5, R41, R223 ;  /* 0x000000df2905723e */ /* 0x000fe400000010ff */
[----:B-----5:R-:W-:-:S07]  /*41d0*/  F2FP.BF16.PACK_AB R7, R10, R183 ;  /* 0x000000b70a07723e */ /* 0x020fce00000010ff */
[C---:B------:R-:W-:Y:S08]  /*41e0*/  HMMA.16816.F32.BF16 R12, R4.reuse, R24, R72 ;  /* 0x00000018040c723c */ /* 0x040ff00000041848 */
[C---:B----4-:R-:W-:Y:S08]  /*41f0*/  HMMA.16816.F32.BF16 R224, R4.reuse, R28, R76 ;  /* 0x0000001c04e0723c */ /* 0x050ff0000004184c */
[C---:B------:R-:W-:Y:S01]  /*4200*/  HMMA.16816.F32.BF16 R248, R4.reuse, R30, R100 ;  /* 0x0000001e04f8723c */ /* 0x040fe20000041864 */
[----:B------:R-:W-:Y:S07]  /*4210*/  LDSM.16.MT88.4 R28, [R193+0x4900] ;  /* 0x00490000c11c783b */ /* 0x000fee0000004200 */
[----:B------:R-:W-:Y:S01]  /*4220*/  IMAD.MOV.U32 R78, RZ, RZ, R13 ;  /* 0x000000ffff4e7224 */ /* 0x000fe200078e000d */
[----:B------:R-:W-:Y:S01]  /*4230*/  MOV R76, R15 ;  /* 0x0000000f004c7202 */ /* 0x000fe20000000f00 */
[----:B------:R-:W-:Y:S01]  /*4240*/  IMAD.MOV.U32 R77, RZ, RZ, R14 ;  /* 0x000000ffff4d7224 */ /* 0x000fe200078e000e */
[C---:B------:R-:W-:Y:S01]  /*4250*/  HMMA.16816.F32.BF16 R244, R4.reuse, R26, R96 ;  /* 0x0000001a04f4723c */ /* 0x040fe20000041860 */
[----:B------:R-:W-:Y:S01]  /*4260*/  IMAD.MOV.U32 R0, RZ, RZ, R12 ;  /* 0x000000ffff007224 */ /* 0x000fe200078e000c */
[----:B------:R-:W-:Y:S03]  /*4270*/  LDSM.16.MT88.4 R24, [R196+0x2900] ;  /* 0x00290000c418783b */ /* 0x000fe60000004200 */
[----:B------:R-:W-:Y:S01]  /*4280*/  MOV R50, R226 ;  /* 0x000000e200327202 */ /* 0x000fe20000000f00 */
[----:B------:R-:W1:Y:S01]  /*4290*/  LDSM.16.MT88.4 R12, [R194+0x2900] ;  /* 0x00290000c20c783b */ /* 0x000e620000004200 */
[----:B------:R-:W-:Y:S01]  /*42a0*/  IMAD.MOV.U32 R42, RZ, RZ, R225 ;  /* 0x000000ffff2a7224 */ /* 0x000fe200078e00e1 */
[----:B--2---:R-:W-:Y:S01]  /*42b0*/  HMMA.16816.F32.BF16 R96, R4, R16, R68 ;  /* 0x000000100460723c */ /* 0x004fe20000041844 */
[----:B------:R-:W-:Y:S01]  /*42c0*/  IMAD.MOV.U32 R234, RZ, RZ, R227 ;  /* 0x000000ffffea7224 */ /* 0x000fe200078e00e3 */
[----:B------:R-:W-:-:S06]  /*42d0*/  MOV R79, R224 ;  /* 0x000000e0004f7202 */ /* 0x000fcc0000000f00 */
[C---:B------:R-:W-:Y:S01]  /*42e0*/  HMMA.16816.F32.BF16 R100, R4.reuse, R18, R88 ;  /* 0x000000120464723c */ /* 0x040fe20000041858 */
[----:B------:R-:W2:Y:S06]  /*42f0*/  LDSM.16.MT88.4 R16, [R194+0x4900] ;  /* 0x00490000c210783b */ /* 0x000eac0000004200 */
[----:B------:R-:W-:Y:S01]  /*4300*/  MOV R89, R183 ;  /* 0x000000b700597202 */ /* 0x000fe20000000f00 */
[----:B------:R-:W-:Y:S01]  /*4310*/  HMMA.16816.F32.BF16 R228, R4, R36, R112 ;  /* 0x0000002404e4723c */ /* 0x000fe20000041870 */
[----:B------:R-:W-:Y:S02]  /*4320*/  IMAD.MOV.U32 R90, RZ, RZ, R182 ;  /* 0x000000ffff5a7224 */ /* 0x000fe400078e00b6 */
[----:B------:R-:W-:-:S02]  /*4330*/  IMAD.MOV.U32 R91, RZ, RZ, R42 ;  /* 0x000000ffff5b7224 */ /* 0x000fc400078e002a */
[----:B------:R-:W-:Y:S02]  /*4340*/  IMAD.MOV.U32 R88, RZ, RZ, R190 ;  /* 0x000000ffff587224 */ /* 0x000fe400078e00be */
[----:B------:R-:W-:Y:S01]  /*4350*/  IMAD.MOV.U32 R36, RZ, RZ, R181 ;  /* 0x000000ffff247224 */ /* 0x000fe200078e00b5 */
[----:B------:R-:W-:Y:S01]  /*4360*/  HMMA.16816.F32.BF16 R184, R4, R38, R120 ;  /* 0x0000002604b8723c */ /* 0x000fe20000041878 */
[----:B------:R-:W-:-:S06]  /*4370*/  IMAD.MOV.U32 R37, RZ, RZ, R50 ;  /* 0x000000ffff257224 */ /* 0x000fcc00078e0032 */
[----:B------:R-:W-:Y:S01]  /*4380*/  MOV R39, R180 ;  /* 0x000000b400277202 */ /* 0x000fe20000000f00 */
[----:B------:R-:W-:Y:S01]  /*4390*/  HMMA.16816.F32.BF16 R120, R4, R34, R80 ;  /* 0x000000220478723c */ /* 0x000fe20000041850 */
[----:B------:R-:W-:-:S06]  /*43a0*/  IMAD.MOV.U32 R38, RZ, RZ, R191 ;  /* 0x000000ffff267224 */ /* 0x000fcc00078e00bf */
[----:B------:R-:W-:Y:S01]  /*43b0*/  IMAD.MOV.U32 R34, RZ, RZ, R43 ;  /* 0x000000ffff227224 */ /* 0x000fe200078e002b */
[----:B-1----:R-:W-:Y:S01]  /*43c0*/  HMMA.16816.F32.BF16 R224, R4, R12, R64 ;  /* 0x0000000c04e0723c */ /* 0x002fe20000041840 */
[----:B------:R-:W-:Y:S02]  /*43d0*/  MOV R35, R88 ;  /* 0x0000005800237202 */ /* 0x000fe40000000f00 */
[----:B------:R-:W-:-:S04]  /*43e0*/  MOV R88, R79 ;  /* 0x0000004f00587202 */ /* 0x000fc80000000f00 */
[----:B------:R-:W-:Y:S01]  /*43f0*/  MOV R67, R223 ;  /* 0x000000df00437202 */ /* 0x000fe20000000f00 */
[----:B------:R-:W-:Y:S01]  /*4400*/  HMMA.16816.F32.BF16 R180, R4, R14, R52 ;  /* 0x0000000e04b4723c */ /* 0x000fe20000041834 */
[----:B------:R-:W1:Y:S01]  /*4410*/  LDSM.16.MT88.4 R12, [R196+0x4900] ;  /* 0x00490000c40c783b */ /* 0x000e620000004200 */
[----:B------:R-:W-:Y:S01]  /*4420*/  IMAD.MOV.U32 R66, RZ, RZ, R222 ;  /* 0x000000ffff427224 */ /* 0x000fe200078e00de */
[----:B------:R-:W-:Y:S01]  /*4430*/  MOV R64, R220 ;  /* 0x000000dc00407202 */ /* 0x000fe20000000f00 */
[----:B------:R-:W-:-:S04]  /*4440*/  IMAD.MOV.U32 R65, RZ, RZ, R221 ;  /* 0x000000ffff417224 */ /* 0x000fc800078e00dd */
[C---:B------:R-:W-:Y:S07]  /*4450*/  HMMA.16816.F32.BF16 R72, R4.reuse, R28, R104 ;  /* 0x0000001c0448723c */ /* 0x040fee0000041868 */
[----:B------:R-:W-:Y:S01]  /*4460*/  IMAD.MOV.U32 R106, RZ, RZ, R40 ;  /* 0x000000ffff6a7224 */ /* 0x000fe200078e0028 */
[----:B------:R-:W-:Y:S01]  /*4470*/  HMMA.16816.F32.BF16 R108, R4, R20, R108 ;  /* 0x00000014046c723c */ /* 0x000fe2000004186c */
[----:B------:R-:W-:Y:S01]  /*4480*/  IMAD.MOV.U32 R105, RZ, RZ, R41 ;  /* 0x000000ffff697224 */ /* 0x000fe200078e0029 */
[----:B------:R-:W-:-:S02]  /*4490*/  MOV R107, R48 ;  /* 0x00000030006b7202 */ /* 0x000fc40000000f00 */
[----:B------:R-:W-:-:S04]  /*44a0*/  MOV R104, R49 ;  /* 0x0000003100687202 */ /* 0x000fc80000000f00 */
[C---:B------:R-:W-:Y:S01]  /*44b0*/  HMMA.16816.F32.BF16 R92, R4.reuse, R22, R92 ;  /* 0x00000016045c723c */ /* 0x040fe2000004185c */
[----:B------:R-:W3:Y:S07]  /*44c0*/  LDSM.16.MT88.4 R20, [R195+0x4900] ;  /* 0x00490000c314783b */ /* 0x000eee0000004200 */
[C---:B--2---:R-:W-:Y:S08]  /*44d0*/  HMMA.16816.F32.BF16 R40, R4.reuse, R16, R124 ;  /* 0x000000100428723c */ /* 0x044ff0000004187c */
[C---:B------:R-:W-:Y:S01]  /*44e0*/  HMMA.16816.F32.BF16 R52, R4.reuse, R18, R128 ;  /* 0x000000120434723c */ /* 0x040fe20000041880 */
[----:B------:R-:W2:Y:S07]  /*44f0*/  LDSM.16.MT88.4 R16, [R196+0x6900] ;  /* 0x00690000c410783b */ /* 0x000eae0000004200 */
[C---:B------:R-:W-:Y:S07]  /*4500*/  HMMA.16816.F32.BF16 R220, R4.reuse, R24, R60 ;  /* 0x0000001804dc723c */ /* 0x040fee000004183c */
[----:B------:R-:W-:Y:S01]  /*4510*/  MOV R62, R189 ;  /* 0x000000bd003e7202 */ /* 0x000fe20000000f00 */
[----:B------:R-:W-:Y:S01]  /*4520*/  IMAD.MOV.U32 R63, RZ, RZ, R188 ;  /* 0x000000ffff3f7224 */ /* 0x000fe200078e00bc */
[C---:B-1----:R-:W-:Y:S07]  /*4530*/  HMMA.16816.F32.BF16 R48, R4.reuse, R12, R132 ;  /* 0x0000000c0430723c */ /* 0x042fee0000041884 */
[----:B------:R-:W-:Y:S01]  /*4540*/  IMAD.MOV.U32 R132, RZ, RZ, R0 ;  /* 0x000000ffff847224 */ /* 0x000fe200078e0000 */
[----:B------:R-:W-:Y:S01]  /*4550*/  HMMA.16816.F32.BF16 R188, R4, R32, R56 ;  /* 0x0000002004bc723c */ /* 0x000fe20000041838 */
[----:B------:R-:W-:Y:S01]  /*4560*/  FFMA.FTZ R0, R155, c[0x0][0x2d0], -R8 ;  /* 0x0000b4009b007a23 */ /* 0x000fe20000010808 */
[----:B------:R-:W-:Y:S01]  /*4570*/  MOV R135, R76 ;  /* 0x0000004c00877202 */ /* 0x000fe20000000f00 */
[----:B------:R-:W-:-:S02]  /*4580*/  IMAD.MOV.U32 R133, RZ, RZ, R78 ;  /* 0x000000ffff857224 */ /* 0x000fc400078e004e */
[----:B------:R-:W-:Y:S02]  /*4590*/  IMAD.MOV.U32 R134, RZ, RZ, R77 ;  /* 0x000000ffff867224 */ /* 0x000fe400078e004d */
[----:B------:R-:W-:Y:S01]  /*45a0*/  IMAD.MOV.U32 R33, RZ, RZ, R90 ;  /* 0x000000ffff217224 */ /* 0x000fe200078e005a */
[C---:B------:R-:W-:Y:S01]  /*45b0*/  HMMA.16816.F32.BF16 R56, R4.reuse, R30, R116 ;  /* 0x0000001e0438723c */ /* 0x040fe20000041874 */
[----:B------:R-:W1:Y:S01]  /*45c0*/  LDSM.16.MT88.4 R28, [R194+0x6900] ;  /* 0x00690000c21c783b */ /* 0x000e620000004200 */
[----:B------:R-:W-:Y:S02]  /*45d0*/  IMAD.MOV.U32 R90, RZ, RZ, R37 ;  /* 0x000000ffff5a7224 */ /* 0x000fe400078e0025 */
[----:B------:R-:W-:Y:S01]  /*45e0*/  IMAD.MOV.U32 R32, RZ, RZ, R89 ;  /* 0x000000ffff207224 */ /* 0x000fe200078e0059 */
[----:B------:R-:W-:Y:S01]  /*45f0*/  MOV R89, R91 ;  /* 0x0000005b00597202 */ /* 0x000fe20000000f00 */
[----:B------:R-:W-:Y:S02]  /*4600*/  IMAD.MOV.U32 R91, RZ, RZ, R234 ;  /* 0x000000ffff5b7224 */ /* 0x000fe400078e00ea */
[C---:B------:R-:W-:Y:S01]  /*4610*/  HMMA.16816.F32.BF16 R68, R4.reuse, R14, R148 ;  /* 0x0000000e0444723c */ /* 0x040fe20000041894 */
[----:B------:R-:W4:Y:S01]  /*4620*/  LDSM.16.MT88.4 R12, [R195+0x6900] ;  /* 0x00690000c30c783b */ /* 0x000f220000004200 */
[----:B------:R5:W2:Y:S05]  /*4630*/  MUFU.EX2 R148, R0 ;  /* 0x0000000000947308 */ /* 0x000aaa0000000800 */
[----:B------:R-:W-:Y:S01]  /*4640*/  IMAD.MOV.U32 R150, RZ, RZ, R63 ;  /* 0x000000ffff967224 */ /* 0x000fe200078e003f */
[----:B------:R-:W-:Y:S01]  /*4650*/  HMMA.16816.F32.BF16 R112, R4, R26, R84 ;  /* 0x0000001a0470723c */ /* 0x000fe20000041854 */
[----:B------:R-:W4:Y:S01]  /*4660*/  LDSM.16.MT88.4 R24, [R193+0x6900] ;  /* 0x00690000c118783b */ /* 0x000f220000004200 */
[----:B------:R-:W-:-:S06]  /*4670*/  IMAD.MOV.U32 R151, RZ, RZ, R62 ;  /* 0x000000ffff977224 */ /* 0x000fcc00078e003e */
[----:B---3--:R-:W-:Y:S01]  /*4680*/  HMMA.16816.F32.BF16 R60, R4, R20, R168 ;  /* 0x00000014043c723c */ /* 0x008fe200000418a8 */
[----:B-----5:R-:W-:-:S04]  /*4690*/  FFMA.FTZ R0, R157, c[0x0][0x2d0], -R8 ;  /* 0x0000b4009d007a23 */ /* 0x020fc80000010808 */
[----:B------:R3:W5:Y:S02]  /*46a0*/  MUFU.EX2 R149, R0 ;  /* 0x0000000000957308 */ /* 0x0007640000000800 */
[----:B------:R-:W-:Y:S01]  /*46b0*/  IMAD.MOV.U32 R169, RZ, RZ, R150 ;  /* 0x000000ffffa97224 */ /* 0x000fe200078e0096 */
[C---:B--2---:R-:W-:Y:S01]  /*46c0*/  HMMA.16816.F32.BF16 R76, R4.reuse, R16, R136 ;  /* 0x00000010044c723c */ /* 0x044fe20000041888 */
[----:B------:R-:W-:Y:S01]  /*46d0*/  IMAD.MOV.U32 R170, RZ, RZ, R151 ;  /* 0x000000ffffaa7224 */ /* 0x000fe200078e0097 */
[----:B------:R-:W-:Y:S01]  /*46e0*/  MOV R171, R104 ;  /* 0x0000006800ab7202 */ /* 0x000fe20000000f00 */
[----:B------:R-:W-:Y:S01]  /*46f0*/  IMAD.MOV.U32 R104, RZ, RZ, R64 ;  /* 0x000000ffff687224 */ /* 0x000fe200078e0040 */
[----:B------:R-:W-:Y:S01]  /*4700*/  MOV R150, R107 ;  /* 0x0000006b00967202 */ /* 0x000fe20000000f00 */
[----:B------:R-:W-:Y:S02]  /*4710*/  IMAD.MOV.U32 R107, RZ, RZ, R67 ;  /* 0x000000ffff6b7224 */ /* 0x000fe400078e0043 */
[----:B------:R-:W-:Y:S01]  /*4720*/  MOV R138, R148 ;  /* 0x00000094008a7202 */ /* 0x000fe20000000f00 */
[----:B------:R-:W-:Y:S01]  /*4730*/  IMAD.MOV.U32 R148, RZ, RZ, R105 ;  /* 0x000000ffff947224 */ /* 0x000fe200078e0069 */
[----:B------:R-:W-:Y:S01]  /*4740*/  MOV R105, R65 ;  /* 0x0000004100697202 */ /* 0x000fe20000000f00 */
[----:B-1----:R-:W-:Y:S01]  /*4750*/  HMMA.16816.F32.BF16 R84, R4, R28, R144 ;  /* 0x0000001c0454723c */ /* 0x002fe20000041890 */
[----:B------:R-:W-:Y:S01]  /*4760*/  IMAD.MOV.U32 R151, RZ, RZ, R34 ;  /* 0x000000ffff977224 */ /* 0x000fe200078e0022 */
[----:B------:R-:W-:Y:S01]  /*4770*/  MOV R34, R219 ;  /* 0x000000db00227202 */ /* 0x000fe20000000f00 */
[----:B------:R-:W-:-:S02]  /*4780*/  IMAD.MOV.U32 R155, RZ, RZ, R150 ;  /* 0x000000ffff9b7224 */ /* 0x000fc400078e0096 */
[----:B---3--:R-:W-:Y:S02]  /*4790*/  FFMA.FTZ R0, R159, c[0x0][0x2d0], -R8 ;  /* 0x0000b4009f007a23 */ /* 0x008fe40000010808 */
[----:B-----5:R-:W-:Y:S01]  /*47a0*/  IMAD.MOV.U32 R137, RZ, RZ, R149 ;  /* 0x000000ffff897224 */ /* 0x020fe200078e0095 */
[C---:B------:R-:W-:Y:S01]  /*47b0*/  HMMA.16816.F32.BF16 R128, R4.reuse, R30, R160 ;  /* 0x0000001e0480723c */ /* 0x040fe200000418a0 */
[----:B------:R1:W2:Y:S01]  /*47c0*/  MUFU.EX2 R37, R0 ;  /* 0x0000000000257308 */ /* 0x0002a20000000800 */
[----:B------:R-:W-:Y:S01]  /*47d0*/  IMAD.MOV.U32 R149, RZ, RZ, R106 ;  /* 0x000000ffff957224 */ /* 0x000fe200078e006a */
[----:B------:R-:W3:Y:S01]  /*47e0*/  LDSM.16.MT88.4 R28, [R193+0x1100] ;  /* 0x00110000c11c783b */ /* 0x000ee20000004200 */
[----:B------:R-:W-:Y:S02]  /*47f0*/  IMAD.MOV.U32 R106, RZ, RZ, R66 ;  /* 0x000000ffff6a7224 */ /* 0x000fe400078e0042 */
[----:B------:R-:W-:Y:S02]  /*4800*/  IMAD.MOV.U32 R150, RZ, RZ, R35 ;  /* 0x000000ffff967224 */ /* 0x000fe400078e0023 */
[----:B------:R-:W-:Y:S01]  /*4810*/  HMMA.16816.F32.BF16 R124, R4, R22, R164 ;  /* 0x00000016047c723c */ /* 0x000fe200000418a4 */
[----:B------:R-:W-:Y:S01]  /*4820*/  LDSM.16.MT88.4 R20, [R196+0x1100] ;  /* 0x00110000c414783b */ /* 0x000fe20000004200 */
[----:B------:R-:W-:-:S05]  /*4830*/  IMAD.MOV.U32 R145, RZ, RZ, R155 ;  /* 0x000000ffff917224 */ /* 0x000fca00078e009b */
[----:B------:R-:W-:Y:S01]  /*4840*/  MOV R166, R170 ;  /* 0x000000aa00a67202 */ /* 0x000fe20000000f00 */
[C---:B------:R-:W-:Y:S01]  /*4850*/  HMMA.16816.F32.BF16 R64, R4.reuse, R18, R44 ;  /* 0x000000120440723c */ /* 0x040fe2000004182c */
[----:B-1----:R-:W-:Y:S01]  /*4860*/  FFMA.FTZ R0, R176, c[0x0][0x2d0], -R8 ;  /* 0x0000b400b0007a23 */ /* 0x002fe20000010808 */
[----:B------:R-:W-:Y:S01]  /*4870*/  LDSM.16.MT88.4 R16, [R195+0x1100] ;  /* 0x00110000c310783b */ /* 0x000fe20000004200 */
[----:B------:R-:W-:Y:S02]  /*4880*/  IMAD.MOV.U32 R165, RZ, RZ, R171 ;  /* 0x000000ffffa57224 */ /* 0x000fe400078e00ab */
[----:B------:R1:W5:Y:S01]  /*4890*/  MUFU.EX2 R168, R0 ;  /* 0x0000000000a87308 */ /* 0x0003620000000800 */
[----:B------:R-:W-:Y:S01]  /*48a0*/  IMAD.MOV.U32 R164, RZ, RZ, R148 ;  /* 0x000000ffffa47224 */ /* 0x000fe200078e0094 */
[----:B------:R-:W-:Y:S01]  /*48b0*/  MOV R148, R107 ;  /* 0x0000006b00947202 */ /* 0x000fe20000000f00 */
[----:B----4-:R-:W-:Y:S01]  /*48c0*/  HMMA.16816.F32.BF16 R44, R4, R12, R236 ;  /* 0x0000000c042c723c */ /* 0x010fe200000418ec */
[----:B------:R-:W-:-:S02]  /*48d0*/  IMAD.MOV.U32 R170, RZ, RZ, R105 ;  /* 0x000000ffffaa7224 */ /* 0x000fc400078e0069 */
[----:B------:R-:W-:Y:S01]  /*48e0*/  IMAD.MOV.U32 R171, RZ, RZ, R106 ;  /* 0x000000ffffab7224 */ /* 0x000fe200078e006a */
[----:B------:R-:W-:Y:S01]  /*48f0*/  MOV R106, R39 ;  /* 0x00000027006a7202 */ /* 0x000fe20000000f00 */
[----:B------:R-:W-:Y:S02]  /*4900*/  IMAD.MOV.U32 R105, RZ, RZ, R38 ;  /* 0x000000ffff697224 */ /* 0x000fe400078e0026 */
[----:B------:R-:W-:Y:S01]  /*4910*/  IMAD.MOV.U32 R107, RZ, RZ, R36 ;  /* 0x000000ffff6b7224 */ /* 0x000fe200078e0024 */
[----:B------:R-:W-:Y:S01]  /*4920*/  HMMA.16816.F32.BF16 R80, R4, R24, R140 ;  /* 0x000000180450723c */ /* 0x000fe2000004188c */
[----:B--2---:R-:W-:Y:S02]  /*4930*/  IMAD.MOV.U32 R239, RZ, RZ, R37 ;  /* 0x000000ffffef7224 */ /* 0x004fe400078e0025 */
[----:B------:R-:W-:Y:S01]  /*4940*/  IMAD.MOV.U32 R167, RZ, RZ, R169 ;  /* 0x000000ffffa77224 */ /* 0x000fe200078e00a9 */
[----:B------:R-:W-:Y:S01]  /*4950*/  MOV R169, R104 ;  /* 0x0000006800a97202 */ /* 0x000fe20000000f00 */
[----:B-1----:R-:W-:-:S02]  /*4960*/  FFMA.FTZ R0, R152, c[0x0][0x2d0], -R2 ;  /* 0x0000b40098007a23 */ /* 0x002fc40000010802 */
[----:B-----5:R-:W-:Y:S01]  /*4970*/  IMAD.MOV.U32 R238, RZ, RZ, R168 ;  /* 0x000000ffffee7224 */ /* 0x020fe200078e00a8 */
[C---:B------:R-:W-:Y:S01]  /*4980*/  HMMA.16816.F32.BF16 R116, R4.reuse, R26, R172 ;  /* 0x0000001a0474723c */ /* 0x040fe200000418ac */
[----:B------:R1:W-:Y:S01]  /*4990*/  MUFU.EX2 R234, R0 ;  /* 0x0000000000ea7308 */ /* 0x0003e20000000800 */
[----:B------:R-:W2:Y:S01]  /*49a0*/  LDSM.16.MT88.4 R24, [R194+0x1100] ;  /* 0x00110000c218783b */ /* 0x000ea20000004200 */
[----:B------:R-:W-:Y:S01]  /*49b0*/  MOV R143, R149 ;  /* 0x00000095008f7202 */ /* 0x000fe20000000f00 */
[----:B------:R-:W-:Y:S01]  /*49c0*/  IMAD.MOV.U32 R168, RZ, RZ, R151 ;  /* 0x000000ffffa87224 */ /* 0x000fe200078e0097 */
[----:B------:R-:W-:Y:S01]  /*49d0*/  MOV R151, R32 ;  /* 0x0000002000977202 */ /* 0x000fe20000000f00 */
[----:B------:R-:W-:Y:S01]  /*49e0*/  IMAD.MOV.U32 R149, RZ, RZ, R34 ;  /* 0x000000ffff957224 */ /* 0x000fe200078e0022 */
[----:B------:R-:W-:Y:S01]  /*49f0*/  MOV R146, R143 ;  /* 0x0000008f00927202 */ /* 0x000fe20000000f00 */
[----:B------:R-:W-:Y:S01]  /*4a00*/  HMMA.16816.F32.BF16 R36, R4, R14, R240 ;  /* 0x0000000e0424723c */ /* 0x000fe200000418f0 */
[----:B------:R-:W4:Y:S01]  /*4a10*/  LDSM.16.MT88.4 R12, [R193+0x3100] ;  /* 0x00310000c10c783b */ /* 0x000f220000004200 */
[----:B------:R-:W-:Y:S01]  /*4a20*/  IMAD.MOV.U32 R104, RZ, RZ, R33 ;  /* 0x000000ffff687224 */ /* 0x000fe200078e0021 */
[----:B------:R-:W-:Y:S01]  /*4a30*/  MOV R147, R151 ;  /* 0x0000009700937202 */ /* 0x000fe20000000f00 */
[----:B------:R-:W-:Y:S01]  /*4a40*/  IMAD.MOV.U32 R237, RZ, RZ, R105 ;  /* 0x000000ffffed7224 */ /* 0x000fe200078e0069 */
[----:B------:R-:W-:Y:S01]  /*4a50*/  LDSM.16.MT88.4 R32, [R194+0x3100] ;  /* 0x00310000c220783b */ /* 0x000fe20000004200 */
[----:B------:R-:W-:Y:S01]  /*4a60*/  MOV R152, R169 ;  /* 0x000000a900987202 */ /* 0x000fe20000000f00 */
[----:B------:R-:W-:Y:S01]  /*4a70*/  IMAD.MOV.U32 R155, RZ, RZ, R104 ;  /* 0x000000ffff9b7224 */ /* 0x000fe200078e0068 */
[----:B------:R-:W-:Y:S01]  /*4a80*/  F2FP.BF16.PACK_AB R4, R137, R138 ;  /* 0x0000008a8904723e */ /* 0x000fe200000010ff */
[----:B-1----:R-:W-:Y:S01]  /*4a90*/  FFMA.FTZ R0, R154, c[0x0][0x2d0], -R2 ;  /* 0x0000b4009a007a23 */ /* 0x002fe20000010802 */
[----:B------:R-:W-:Y:S01]  /*4aa0*/  F2FP.BF16.PACK_AB R6, R238, R239 ;  /* 0x000000efee06723e */ /* 0x000fe200000010ff */
[----:B------:R-:W-:Y:S01]  /*4ab0*/  IMAD.MOV.U32 R236, RZ, RZ, R107 ;  /* 0x000000ffffec7224 */ /* 0x000fe200078e006b */
[----:B------:R-:W-:Y:S01]  /*4ac0*/  MOV R154, R148 ;  /* 0x00000094009a7202 */ /* 0x000fe20000000f00 */
[----:B------:R1:W5:Y:S01]  /*4ad0*/  MUFU.EX2 R219, R0 ;  /* 0x0000000000db7308 */ /* 0x0003620000000800 */
[----:B------:R-:W-:Y:S01]  /*4ae0*/  MOV R169, R106 ;  /* 0x0000006a00a97202 */ /* 0x000fe20000000f00 */
[----:B------:R-:W-:Y:S01]  /*4af0*/  IMAD.MOV.U32 R139, RZ, RZ, R170 ;  /* 0x000000ffff8b7224 */ /* 0x000fe200078e00aa */
[----:B------:R-:W-:Y:S01]  /*4b00*/  MOV R170, R178 ;  /* 0x000000b200aa7202 */ /* 0x000fe20000000f00 */
[----:B------:R-:W-:-:S02]  /*4b10*/  IMAD.MOV.U32 R144, RZ, RZ, R168 ;  /* 0x000000ffff907224 */ /* 0x000fc400078e00a8 */
[----:B------:R-:W-:Y:S02]  /*4b20*/  IMAD.MOV.U32 R136, RZ, RZ, R171 ;  /* 0x000000ffff887224 */ /* 0x000fe400078e00ab */
[----:B------:R-:W-:Y:S02]  /*4b30*/  IMAD.MOV.U32 R171, RZ, RZ, R179 ;  /* 0x000000ffffab7224 */ /* 0x000fe400078e00b3 */
[--C-:B-1----:R-:W-:Y:S01]  /*4b40*/  FFMA.FTZ R0, R153, c[0x0][0x2d0], -R2.reuse ;  /* 0x0000b40099007a23 */ /* 0x102fe20000010802 */
[----:B-----5:R-:W-:Y:S01]  /*4b50*/  F2FP.BF16.PACK_AB R5, R219, R234 ;  /* 0x000000eadb05723e */ /* 0x020fe200000010ff */
[----:B------:R-:W-:Y:S02]  /*4b60*/  IMAD.MOV.U32 R153, RZ, RZ, R149 ;  /* 0x000000ffff997224 */ /* 0x000fe400078e0095 */
[----:B------:R1:W-:Y:S02]  /*4b70*/  MUFU.EX2 R159, R0 ;  /* 0x00000000009f7308 */ /* 0x0003e40000000800 */
[----:B-1----:R-:W-:-:S02]  /*4b80*/  FFMA.FTZ R0, R158, c[0x0][0x2d0], -R2 ;  /* 0x0000b4009e007a23 */ /* 0x002fc40000010802 */
[----:B------:R-:W-:-:S04]  /*4b90*/  IMAD.MOV.U32 R158, RZ, RZ, R150 ;  /* 0x000000ffff9e7224 */ /* 0x000fc800078e0096 */
[----:B------:R-:W1:Y:S02]  /*4ba0*/  MUFU.EX2 R157, R0 ;  /* 0x00000000009d7308 */ /* 0x000e640000000800 */
[----:B-1----:R-:W-:Y:S01]  /*4bb0*/  F2FP.BF16.PACK_AB R7, R157, R159 ;  /* 0x0000009f9d07723e */ /* 0x002fe200000010ff */
[----:B------:R-:W-:-:S06]  /*4bc0*/  FFMA.FTZ R0, R177, c[0x0][0x2d0], -R8 ;  /* 0x0000b400b1007a23 */ /* 0x000fcc0000010808 */
[C---:B---3--:R-:W-:Y:S08]  /*4bd0*/  HMMA.16816.F32.BF16 R160, R4.reuse, R28, R88 ;  /* 0x0000001c04a0723c */ /* 0x048ff00000041858 */
[C---:B------:R-:W-:Y:S01]  /*4be0*/  HMMA.16816.F32.BF16 R88, R4.reuse, R30, R248 ;  /* 0x0000001e0458723c */ /* 0x040fe200000418f8 */
[----:B------:R-:W1:Y:S01]  /*4bf0*/  LDSM.16.MT88.4 R28, [R196+0x3100] ;  /* 0x00310000c41c783b */ /* 0x000e620000004200 */
[----:B------:R3:W-:Y:S05]  /*4c00*/  MUFU.EX2 R250, R0 ;  /* 0x0000000000fa7308 */ /* 0x0007ea0000000800 */
[----:B------:R-:W-:Y:S01]  /*4c10*/  IMAD.MOV.U32 R251, RZ, RZ, R239 ;  /* 0x000000fffffb7224 */ /* 0x000fe200078e00ef */
[----:B--2---:R-:W-:Y:S01]  /*4c20*/  HMMA.16816.F32.BF16 R132, R4, R24, R132 ;  /* 0x000000180484723c */ /* 0x004fe20000041884 */
[----:B------:R-:W-:Y:S01]  /*4c30*/  MOV R239, R145 ;  /* 0x0000009100ef7202 */ /* 0x000fe20000000f00 */
[----:B------:R-:W-:-:S06]  /*4c40*/  IMAD.MOV.U32 R145, RZ, RZ, R167 ;  /* 0x000000ffff917224 */ /* 0x000fcc00078e00a7 */
[----:B------:R-:W-:Y:S01]  /*4c50*/  HMMA.16816.F32.BF16 R244, R4, R26, R244 ;  /* 0x0000001a04f4723c */ /* 0x000fe200000418f4 */
[----:B------:R-:W2:Y:S01]  /*4c60*/  LDSM.16.MT88.4 R24, [R195+0x3100] ;  /* 0x00310000c318783b */ /* 0x000ea20000004200 */
[----:B---3--:R-:W-:-:S04]  /*4c70*/  FFMA.FTZ R0, R169, c[0x0][0x2d0], -R8 ;  /* 0x0000b400a9007a23 */ /* 0x008fc80000010808 */
[----:B------:R3:W5:Y:S02]  /*4c80*/  MUFU.EX2 R249, R0 ;  /* 0x0000000000f97308 */ /* 0x0007640000000800 */
[C---:B----4-:R-:W-:Y:S08]  /*4c90*/  HMMA.16816.F32.BF16 R96, R4.reuse, R12, R96 ;  /* 0x0000000c0460723c */ /* 0x050ff00000041860 */
[----:B------:R-:W-:Y:S01]  /*4ca0*/  HMMA.16816.F32.BF16 R100, R4, R14, R100 ;  /* 0x0000000e0464723c */ /* 0x000fe20000041864 */
[----:B------:R-:W4:Y:S01]  /*4cb0*/  LDSM.16.MT88.4 R12, [R194+0x5100] ;  /* 0x00510000c20c783b */ /* 0x000f220000004200 */
[----:B---3--:R-:W-:-:S06]  /*4cc0*/  FFMA.FTZ R0, R170, c[0x0][0x2d0], -R8 ;  /* 0x0000b400aa007a23 */ /* 0x008fcc0000010808 */
[C---:B------:R-:W-:Y:S01]  /*4cd0*/  HMMA.16816.F32.BF16 R140, R4.reuse, R20, R228 ;  /* 0x00000014048c723c */ /* 0x040fe200000418e4 */
[----:B------:R3:W-:Y:S07]  /*4ce0*/  MUFU.EX2 R248, R0 ;  /* 0x0000000000f87308 */ /* 0x0007ee0000000800 */
[C---:B------:R-:W-:Y:S01]  /*4cf0*/  HMMA.16816.F32.BF16 R228, R4.reuse, R22, R184 ;  /* 0x0000001604e4723c */ /* 0x040fe200000418b8 */
[----:B------:R-:W2:Y:S07]  /*4d00*/  LDSM.16.MT88.4 R20, [R193+0x5100] ;  /* 0x00510000c114783b */ /* 0x000eae0000004200 */
[----:B------:R-:W-:Y:S01]  /*4d10*/  HMMA.16816.F32.BF16 R148, R4, R16, R108 ;  /* 0x000000100494723c */ /* 0x000fe2000004186c */
[----:B---3--:R-:W-:Y:S01]  /*4d20*/  FFMA.FTZ R0, R236, c[0x0][0x2d0], -R8 ;  /* 0x0000b400ec007a23 */ /* 0x008fe20000010808 */
[----:B------:R-:W-:-:S02]  /*4d30*/  MOV R236, R139 ;  /* 0x0000008b00ec7202 */ /* 0x000fc40000000f00 */
[----:B------:R-:W-:-:S04]  /*4d40*/  MOV R139, R10 ;  /* 0x0000000a008b7202 */ /* 0x000fc80000000f00 */
[C---:B------:R-:W-:Y:S01]  /*4d50*/  HMMA.16816.F32.BF16 R92, R4.reuse, R18, R92 ;  /* 0x00000012045c723c */ /* 0x040fe2000004185c */
[----:B------:R-:W3:Y:S07]  /*4d60*/  LDSM.16.MT88.4 R16, [R196+0x5100] ;  /* 0x00510000c410783b */ /* 0x000eee0000004200 */
[C---:B-1----:R-:W-:Y:S08]  /*4d70*/  HMMA.16816.F32.BF16 R108, R4.reuse, R28, R220 ;  /* 0x0000001c046c723c */ /* 0x042ff000000418dc */
[C---:B------:R-:W-:Y:S01]  /*4d80*/  HMMA.16816.F32.BF16 R112, R4.reuse, R30, R112 ;  /* 0x0000001e0470723c */ /* 0x040fe20000041870 */
[----:B------:R-:W1:Y:S07]  /*4d90*/  LDSM.16.MT88.4 R28, [R195+0x5100] ;  /* 0x00510000c31c783b */ /* 0x000e6e0000004200 */
[C---:B------:R-:W-:Y:S08]  /*4da0*/  HMMA.16816.F32.BF16 R104, R4.reuse, R32, R224 ;  /* 0x000000200468723c */ /* 0x040ff000000418e0 */
[C---:B--2---:R-:W-:Y:S08]  /*4db0*/  HMMA.16816.F32.BF16 R224, R4.reuse, R26, R120 ;  /* 0x0000001a04e0723c */ /* 0x044ff00000041878 */
[C---:B----4-:R-:W-:Y:S01]  /*4dc0*/  HMMA.16816.F32.BF16 R120, R4.reuse, R12, R40 ;  /* 0x0000000c0478723c */ /* 0x050fe20000041828 */
[----:B------:R-:W-:Y:S07]  /*4dd0*/  LDSM.16.MT88.4 R40, [R193+0x3900] ;  /* 0x00390000c128783b */ /* 0x000fee0000004200 */
[C---:B------:R-:W-:Y:S01]  /*4de0*/  HMMA.16816.F32.BF16 R184, R4.reuse, R14, R52 ;  /* 0x0000000e04b8723c */ /* 0x040fe20000041834 */
[----:B------:R-:W2:Y:S06]  /*4df0*/  LDSM.16.MT88.4 R12, [R196+0x7100] ;  /* 0x00710000c40c783b */ /* 0x000eac0000004200 */
[----:B------:R-:W-:Y:S01]  /*4e00*/  MOV R53, R236 ;  /* 0x000000ec00357202 */ /* 0x000fe20000000f00 */
[C---:B------:R-:W-:Y:S01]  /*4e10*/  HMMA.16816.F32.BF16 R188, R4.reuse, R24, R188 ;  /* 0x0000001804bc723c */ /* 0x040fe200000418bc */
[----:B------:R-:W4:Y:S07]  /*4e20*/  LDSM.16.MT88.4 R24, [R193+0x7100] ;  /* 0x00710000c118783b */ /* 0x000f2e0000004200 */
[C---:B------:R-:W-:Y:S07]  /*4e30*/  HMMA.16816.F32.BF16 R240, R4.reuse, R20, R72 ;  /* 0x0000001404f0723c */ /* 0x040fee0000041848 */
[----:B------:R-:W-:Y:S01]  /*4e40*/  MOV R75, R238 ;  /* 0x000000ee004b7202 */ /* 0x000fe20000000f00 */
[----:B------:R-:W-:Y:S01]  /*4e50*/  HMMA.16816.F32.BF16 R220, R4, R22, R56 ;  /* 0x0000001604dc723c */ /* 0x000fe20000041838 */
[----:B------:R-:W2:Y:S01]  /*4e60*/  LDSM.16.MT88.4 R20, [R194+0x7100] ;  /* 0x00710000c214783b */ /* 0x000ea20000004200 */
[----:B------:R-:W-:-:S02]  /*4e70*/  IMAD.MOV.U32 R74, RZ, RZ, R237 ;  /* 0x000000ffff4a7224 */ /* 0x000fc400078e00ed */
[----:B------:R-:W-:Y:S01]  /*4e80*/  IMAD.MOV.U32 R238, RZ, RZ, R144 ;  /* 0x000000ffffee7224 */ /* 0x000fe200078e0090 */
[----:B------:R-:W-:Y:S01]  /*4e90*/  LDSM.16.MT88.4 R56, [R196+0x3900] ;  /* 0x00390000c438783b */ /* 0x000fe20000004200 */
[----:B------:R-:W-:Y:S02]  /*4ea0*/  IMAD.MOV.U32 R237, RZ, RZ, R152 ;  /* 0x000000ffffed7224 */ /* 0x000fe400078e0098 */
[C---:B------:R-:W-:Y:S01]  /*4eb0*/  HMMA.16816.F32.BF16 R32, R4.reuse, R34, R180 ;  /* 0x000000220420723c */ /* 0x040fe200000418b4 */
[----:B------:R-:W-:Y:S02]  /*4ec0*/  IMAD.MOV.U32 R144, RZ, RZ, R11 ;  /* 0x000000ffff907224 */ /* 0x000fe400078e000b */
[----:B------:R-:W-:Y:S02]  /*4ed0*/  IMAD.MOV.U32 R152, RZ, RZ, R9 ;  /* 0x000000ffff987224 */ /* 0x000fe400078e0009 */
[----:B------:R-:W2:Y:S01]  /*4ee0*/  LDSM.16.MT88.4 R8, [R195+0x7100] ;  /* 0x00710000c308783b */ /* 0x000ea20000004200 */
[----:B------:R-:W-:Y:S01]  /*4ef0*/  IMAD.MOV.U32 R73, RZ, RZ, R171 ;  /* 0x000000ffff497224 */ /* 0x000fe200078e00ab */
[----:B------:R-:W-:Y:S01]  /*4f00*/  MOV R181, R153 ;  /* 0x0000009900b57202 */ /* 0x000fe20000000f00 */
[----:B------:R-:W-:Y:S01]  /*4f10*/  IMAD.MOV.U32 R153, RZ, RZ, R146 ;  /* 0x000000ffff997224 */ /* 0x000fe200078e0092 */
[----:B---3--:R-:W-:Y:S01]  /*4f20*/  HMMA.16816.F32.BF16 R176, R4, R16, R48 ;  /* 0x0000001004b0723c */ /* 0x008fe20000041830 */
[----:B------:R-:W-:Y:S01]  /*4f30*/  IMAD.MOV.U32 R146, RZ, RZ, R166 ;  /* 0x000000ffff927224 */ /* 0x000fe200078e00a6 */
[----:B------:R-:W3:Y:S01]  /*4f40*/  LDSM.16.MT88.4 R48, [R194+0x3900] ;  /* 0x00390000c230783b */ /* 0x000ee20000004200 */
[----:B------:R-:W-:-:S02]  /*4f50*/  IMAD.MOV.U32 R182, RZ, RZ, R154 ;  /* 0x000000ffffb67224 */ /* 0x000fc400078e009a */
[----:B------:R-:W-:Y:S02]  /*4f60*/  IMAD.MOV.U32 R180, RZ, RZ, R158 ;  /* 0x000000ffffb47224 */ /* 0x000fe400078e009e */
[----:B------:R-:W-:Y:S01]  /*4f70*/  IMAD.MOV.U32 R183, RZ, RZ, R136 ;  /* 0x000000ffffb77224 */ /* 0x000fe200078e0088 */
[C---:B------:R-:W-:Y:S01]  /*4f80*/  HMMA.16816.F32.BF16 R172, R4.reuse, R18, R68 ;  /* 0x0000001204ac723c */ /* 0x040fe20000041844 */
[----:B------:R4:W2:Y:S01]  /*4f90*/  MUFU.EX2 R158, R0 ;  /* 0x00000000009e7308 */ /* 0x0008a20000000800 */
[----:B------:R-:W-:Y:S01]  /*4fa0*/  MOV R55, R182 ;  /* 0x000000b600377202 */ /* 0x000fe20000000f00 */
[----:B------:R-:W-:Y:S01]  /*4fb0*/  IMAD.MOV.U32 R54, RZ, RZ, R183 ;  /* 0x000000ffff367224 */ /* 0x000fe200078e00b7 */
[----:B------:R-:W-:Y:S01]  /*4fc0*/  MOV R136, R165 ;  /* 0x000000a500887202 */ /* 0x000fe20000000f00 */
[----:B------:R-:W-:Y:S02]  /*4fd0*/  IMAD.MOV.U32 R52, RZ, RZ, R237 ;  /* 0x000000ffff347224 */ /* 0x000fe400078e00ed */
[----:B------:R-:W-:Y:S01]  /*4fe0*/  IMAD.MOV.U32 R69, RZ, RZ, R144 ;  /* 0x000000ffff457224 */ /* 0x000fe200078e0090 */
[----:B-1----:R-:W-:Y:S01]  /*4ff0*/  HMMA.16816.F32.BF16 R168, R4, R28, R60 ;  /* 0x0000001c04a8723c */ /* 0x002fe2000004183c */
[----:B------:R-:W-:Y:S01]  /*5000*/  MOV R70, R145 ;  /* 0x0000009100467202 */ /* 0x000fe20000000f00 */
[----:B------:R-:W-:Y:S01]  /*5010*/  IMAD.MOV.U32 R68, RZ, RZ, R180 ;  /* 0x000000ffff447224 */ /* 0x000fe200078e00b4 */
[----:B------:R-:W-:Y:S01]  /*5020*/  MOV R71, R152 ;  /* 0x0000009800477202 */ /* 0x000fe20000000f00 */
[----:B------:R-:W-:-:S02]  /*5030*/  IMAD.MOV.U32 R154, RZ, RZ, R164 ;  /* 0x000000ffff9a7224 */ /* 0x000fc400078e00a4 */
[----:B------:R-:W-:Y:S01]  /*5040*/  LDSM.16.MT88.4 R164, [R193+0x1900] ;  /* 0x00190000c1a4783b */ /* 0x000fe20000004200 */
[----:B------:R-:W-:Y:S01]  /*5050*/  IMAD.MOV.U32 R61, RZ, RZ, R146 ;  /* 0x000000ffff3d7224 */ /* 0x000fe200078e0092 */
[----:B------:R-:W-:Y:S01]  /*5060*/  MOV R60, R147 ;  /* 0x00000093003c7202 */ /* 0x000fe20000000f00 */
[----:B----4-:R-:W-:Y:S01]  /*5070*/  FFMA.FTZ R0, R252, c[0x0][0x2d0], -R2 ;  /* 0x0000b400fc007a23 */ /* 0x010fe20000010802 */
[----:B------:R-:W1:Y:S01]  /*5080*/  LDSM.16.MT88.4 R144, [R196+0x1900] ;  /* 0x00190000c490783b */ /* 0x000e620000004200 */
[----:B------:R-:W-:Y:S01]  /*5090*/  IMAD.MOV.U32 R63, RZ, RZ, R181 ;  /* 0x000000ffff3f7224 */ /* 0x000fe200078e00b5 */
[----:B------:R-:W-:Y:S01]  /*50a0*/  HMMA.16816.F32.BF16 R124, R4, R30, R124 ;  /* 0x0000001e047c723c */ /* 0x000fe2000004187c */
[----:B------:R4:W-:Y:S01]  /*50b0*/  MUFU.EX2 R19, R0 ;  /* 0x0000000000137308 */ /* 0x0009e20000000800 */
[----:B------:R-:W-:Y:S01]  /*50c0*/  MOV R62, R136 ;  /* 0x00000088003e7202 */ /* 0x000fe20000000f00 */
[----:B------:R-:W-:Y:S02]  /*50d0*/  IMAD.MOV.U32 R252, RZ, RZ, R155 ;  /* 0x000000fffffc7224 */ /* 0x000fe400078e009b */
[----:B------:R-:W-:-:S03]  /*50e0*/  IMAD.MOV.U32 R72, RZ, RZ, R154 ;  /* 0x000000ffff487224 */ /* 0x000fc600078e009a */
[C---:B--2---:R-:W-:Y:S08]  /*50f0*/  HMMA.16816.F32.BF16 R180, R4.reuse, R12, R76 ;  /* 0x0000000c04b4723c */ /* 0x044ff0000004184c */
[----:B------:R-:W-:Y:S01]  /*5100*/  HMMA.16816.F32.BF16 R12, R4, R14, R64 ;  /* 0x0000000e040c723c */ /* 0x000fe20000041840 */
[----:B----4-:R-:W-:Y:S01]  /*5110*/  FFMA.FTZ R0, R73, c[0x0][0x2d0], -R2 ;  /* 0x0000b40049007a23 */ /* 0x010fe20000010802 */
[----:B------:R-:W-:Y:S01]  /*5120*/  LDSM.16.MT88.4 R64, [R195+0x3900] ;  /* 0x00390000c340783b */ /* 0x000fe20000004200 */
[----:B------:R-:W-:-:S02]  /*5130*/  MOV R73, R153 ;  /* 0x0000009900497202 */ /* 0x000fc40000000f00 */
[----:B------:R2:W4:Y:S01]  /*5140*/  MUFU.EX2 R18, R0 ;  /* 0x0000000000127308 */ /* 0x0005220000000800 */
[----:B------:R-:W-:Y:S02]  /*5150*/  LDSM.16.MT88.4 R152, [R195+0x1900] ;  /* 0x00190000c398783b */ /* 0x000fe40000004200 */
[C---:B------:R-:W-:Y:S07]  /*5160*/  HMMA.16816.F32.BF16 R28, R4.reuse, R24, R80 ;  /* 0x00000018041c723c */ /* 0x040fee0000041850 */
[----:B------:R-:W-:Y:S01]  /*5170*/  IMAD.MOV.U32 R81, RZ, RZ, R137 ;  /* 0x000000ffff517224 */ /* 0x000fe200078e0089 */
[----:B------:R-:W-:Y:S01]  /*5180*/  MOV R82, R138 ;  /* 0x0000008a00527202 */ /* 0x000fe20000000f00 */
[----:B------:R-:W-:Y:S01]  /*5190*/  IMAD.MOV.U32 R83, RZ, RZ, R139 ;  /* 0x000000ffff537224 */ /* 0x000fe200078e008b */
[----:B------:R-:W-:Y:S01]  /*51a0*/  HMMA.16816.F32.BF16 R24, R4, R26, R116 ;  /* 0x0000001a0418723c */ /* 0x000fe20000041874 */
[----:B------:R-:W1:Y:S01]  /*51b0*/  LDSM.16.MT88.4 R136, [R194+0x1900] ;  /* 0x00190000c288783b */ /* 0x000e620000004200 */
[----:B--2---:R-:W-:-:S02]  /*51c0*/  FFMA.FTZ R0, R74, c[0x0][0x2d0], -R2 ;  /* 0x0000b4004a007a23 */ /* 0x004fc40000010802 */
[----:B------:R-:W-:Y:S01]  /*51d0*/  FFMA.FTZ R2, R235, c[0x0][0x2d0], -R2 ;  /* 0x0000b400eb027a23 */ /* 0x000fe20000010802 */
[----:B------:R-:W-:Y:S01]  /*51e0*/  MOV R235, R75 ;  /* 0x0000004b00eb7202 */ /* 0x000fe20000000f00 */
[----:B------:R2:W-:Y:S02]  /*51f0*/  MUFU.EX2 R17, R0 ;  /* 0x0000000000117308 */ /* 0x0005e40000000800 */
[----:B------:R-:W-:Y:S01]  /*5200*/  HMMA.16816.F32.BF16 R116, R4, R20, R84 ;  /* 0x000000140474723c */ /* 0x000fe20000041854 */
[----:B------:R-:W-:Y:S01]  /*5210*/  MOV R75, R238 ;  /* 0x000000ee004b7202 */ /* 0x000fe20000000f00 */
[----:B------:R-:W-:-:S04]  /*5220*/  IMAD.MOV.U32 R74, RZ, RZ, R239 ;  /* 0x000000ffff4a7224 */ /* 0x000fc800078e00ef */
[----:B------:R-:W3:Y:S02]  /*5230*/  MUFU.EX2 R16, R2 ;  /* 0x0000000200107308 */ /* 0x000ee40000000800 */
[C---:B------:R-:W-:Y:S07]  /*5240*/  HMMA.16816.F32.BF16 R20, R4.reuse, R22, R128 ;  /* 0x000000160414723c */ /* 0x040fee0000041880 */
[----:B-----5:R-:W-:Y:S01]  /*5250*/  F2FP.BF16.PACK_AB R128, R249, R250 ;  /* 0x000000faf980723e */ /* 0x020fe200000010ff */
[----:B------:R-:W-:Y:S01]  /*5260*/  HMMA.16816.F32.BF16 R236, R4, R8, R44 ;  /* 0x0000000804ec723c */ /* 0x000fe2000004182c */
[----:B------:R-:W-:Y:S01]  /*5270*/  F2FP.BF16.PACK_AB R130, R158, R248 ;  /* 0x000000f89e82723e */ /* 0x000fe200000010ff */
[----:B--2---:R-:W-:Y:S01]  /*5280*/  IMAD.MOV.U32 R0, RZ, RZ, R74 ;  /* 0x000000ffff007224 */ /* 0x004fe200078e004a */
[----:B----4-:R-:W-:-:S02]  /*5290*/  F2FP.BF16.PACK_AB R129, R18, R19 ;  /* 0x000000131281723e */ /* 0x010fc400000010ff */
[----:B---3--:R-:W-:-:S03]  /*52a0*/  F2FP.BF16.PACK_AB R131, R16, R17 ;  /* 0x000000111083723e */ /* 0x008fc600000010ff */
[----:B------:R-:W-:Y:S01]  /*52b0*/  HMMA.16816.F32.BF16 R8, R4, R10, R36 ;  /* 0x0000000a0408723c */ /* 0x000fe20000041824 */
[----:B------:R-:W-:Y:S01]  /*52c0*/  MOV R2, R75 ;  /* 0x0000004b00027202 */ /* 0x000fe20000000f00 */
[----:B------:R-:W-:Y:S06]  /*52d0*/  LDSM.16.MT88.4 R4, [R195+0x7900] ;  /* 0x00790000c304783b */ /* 0x000fec0000004200 */
[C---:B------:R-:W-:Y:S01]  /*52e0*/  HMMA.16816.F32.BF16 R44, R128.reuse, R48, R104 ;  /* 0x00000030802c723c */ /* 0x040fe20000041868 */
[----:B------:R-:W-:Y:S07]  /*52f0*/  LDSM.16.MT88.4 R104, [R193+0x7900] ;  /* 0x00790000c168783b */ /* 0x000fee0000004200 */
[C---:B------:R-:W-:Y:S07]  /*5300*/  HMMA.16816.F32.BF16 R48, R128.reuse, R50, R32 ;  /* 0x000000328030723c */ /* 0x040fee0000041820 */
[----:B------:R-:W-:Y:S01]  /*5310*/  IMAD.MOV.U32 R32, RZ, RZ, R52 ;  /* 0x000000ffff207224 */ /* 0x000fe200078e0034 */
[----:B------:R-:W-:Y:S01]  /*5320*/  MOV R35, R53 ;  /* 0x0000003500237202 */ /* 0x000fe20000000f00 */
[----:B------:R-:W-:Y:S01]  /*5330*/  IMAD.MOV.U32 R33, RZ, RZ, R54 ;  /* 0x000000ffff217224 */ /* 0x000fe200078e0036 */
[----:B------:R-:W-:Y:S01]  /*5340*/  MOV R34, R55 ;  /* 0x0000003700227202 */ /* 0x000fe20000000f00 */
[C---:B-1----:R-:W-:Y:S08]  /*5350*/  HMMA.16816.F32.BF16 R140, R128.reuse, R144, R140 ;  /* 0x00000090808c723c */ /* 0x042ff0000004188c */
[C---:B------:R-:W-:Y:S07]  /*5360*/  HMMA.16816.F32.BF16 R52, R128.reuse, R56, R108 ;  /* 0x000000388034723c */ /* 0x040fee000004186c */
[----:B------:R-:W-:Y:S01]  /*5370*/  IMAD.MOV.U32 R110, RZ, RZ, R63 ;  /* 0x000000ffff6e7224 */ /* 0x000fe200078e003f */
[----:B------:R-:W-:Y:S01]  /*5380*/  HMMA.16816.F32.BF16 R144, R128, R146, R228 ;  /* 0x000000928090723c */ /* 0x000fe200000418e4 */
[----:B------:R-:W-:-:S02]  /*5390*/  MOV R111, R68 ;  /* 0x00000044006f7202 */ /* 0x000fc40000000f00 */
[----:B------:R-:W-:-:S03]  /*53a0*/  FADD.FTZ R2, R2, R110 ;  /* 0x0000006e02027221 */ /* 0x000fc60000010000 */
[----:B------:R-:W-:Y:S01]  /*53b0*/  FADD.FTZ R0, R0, R111 ;  /* 0x0000006f00007221 */ /* 0x000fe20000010000 */
[----:B------:R-:W-:Y:S01]  /*53c0*/  MOV R230, R60 ;  /* 0x0000003c00e67202 */ /* 0x000fe20000000f00 */
[----:B------:R-:W-:Y:S01]  /*53d0*/  IMAD.MOV.U32 R231, RZ, RZ, R252 ;  /* 0x000000ffffe77224 */ /* 0x000fe200078e00fc */
[----:B------:R-:W-:Y:S01]  /*53e0*/  MOV R252, R62 ;  /* 0x0000003e00fc7202 */ /* 0x000fe20000000f00 */
[----:B------:R-:W-:Y:S01]  /*53f0*/  IMAD.MOV.U32 R229, RZ, RZ, R61 ;  /* 0x000000ffffe57224 */ /* 0x000fe200078e003d */
[----:B------:R-:W-:Y:S01]  /*5400*/  HMMA.16816.F32.BF16 R132, R128, R136, R132 ;  /* 0x000000888084723c */ /* 0x000fe20000041884 */
[----:B------:R-:W-:-:S07]  /*5410*/  IMAD.MOV.U32 R228, RZ, RZ, R72 ;  /* 0x000000ffffe47224 */ /* 0x000fce00078e0048 */
[C---:B------:R-:W-:Y:S07]  /*5420*/  HMMA.16816.F32.BF16 R60, R128.reuse, R64, R188 ;  /* 0x00000040803c723c */ /* 0x040fee00000418bc */
[----:B------:R-:W-:Y:S01]  /*5430*/  IMAD.MOV.U32 R189, RZ, RZ, R69 ;  /* 0x000000ffffbd7224 */ /* 0x000fe200078e0045 */
[----:B------:R-:W-:Y:S01]  /*5440*/  HMMA.16816.F32.BF16 R136, R128, R138, R244 ;  /* 0x0000008a8088723c */ /* 0x000fe200000418f4 */
[----:B------:R-:W-:Y:S01]  /*5450*/  IMAD.MOV.U32 R191, RZ, RZ, R71 ;  /* 0x000000ffffbf7224 */ /* 0x000fe200078e0047 */
[----:B------:R-:W-:Y:S01]  /*5460*/  MOV R190, R70 ;  /* 0x0000004600be7202 */ /* 0x000fe20000000f00 */
[----:B------:R-:W-:-:S04]  /*5470*/  FADD.FTZ R2, R189, R2 ;  /* 0x00000002bd027221 */ /* 0x000fc80000010000 */
[----:B------:R-:W-:Y:S01]  /*5480*/  MOV R246, R81 ;  /* 0x0000005100f67202 */ /* 0x000fe20000000f00 */
[----:B------:R-:W-:Y:S01]  /*5490*/  IMAD.MOV.U32 R245, RZ, RZ, R82 ;  /* 0x000000fffff57224 */ /* 0x000fe200078e0052 */
[----:B------:R-:W-:Y:S01]  /*54a0*/  MOV R244, R83 ;  /* 0x0000005300f47202 */ /* 0x000fe20000000f00 */
[----:B------:R-:W-:Y:S01]  /*54b0*/  FADD.FTZ R2, R191, R2 ;  /* 0x00000002bf027221 */ /* 0x000fe20000010000 */
[----:B------:R-:W1:Y:S01]  /*54c0*/  LDSM.16.MT88.4 R80, [R194+0x5900] ;  /* 0x00590000c250783b */ /* 0x000e620000004200 */
[----:B------:R-:W-:Y:S01]  /*54d0*/  HMMA.16816.F32.BF16 R36, R128, R40, R96 ;  /* 0x000000288024723c */ /* 0x000fe20000041860 */
[----:B------:R-:W-:Y:S01]  /*54e0*/  FADD.FTZ R0, R190, R0 ;  /* 0x00000000be007221 */ /* 0x000fe20000010000 */
[----:B------:R-:W-:Y:S01]  /*54f0*/  MOV R247, R73 ;  /* 0x0000004900f77202 */ /* 0x000fe20000000f00 */
[----:B------:R-:W-:Y:S01]  /*5500*/  FADD.FTZ R2, R33, R2 ;  /* 0x0000000221027221 */ /* 0x000fe20000010000 */
[----:B------:R-:W2:Y:S01]  /*5510*/  LDSM.16.MT88.4 R96, [R195+0x5900] ;  /* 0x00590000c360783b */ /* 0x000ea20000004200 */
[----:B------:R-:W-:-:S02]  /*5520*/  FADD.FTZ R0, R32, R0 ;  /* 0x0000000020007221 */ /* 0x000fc40000010000 */
[----:B------:R-:W-:Y:S01]  /*5530*/  FADD.FTZ R2, R35, R2 ;  /* 0x0000000223027221 */ /* 0x000fe20000010000 */
[C---:B------:R-:W-:Y:S01]  /*5540*/  HMMA.16816.F32.BF16 R160, R128.reuse, R164, R160 ;  /* 0x000000a480a0723c */ /* 0x040fe200000418a0 */
[----:B------:R-:W-:Y:S01]  /*5550*/  LDSM.16.MT88.4 R72, [R193+0x5900] ;  /* 0x00590000c148783b */ /* 0x000fe20000004200 */
[----:B------:R-:W-:Y:S02]  /*5560*/  FADD.FTZ R0, R34, R0 ;  /* 0x0000000022007221 */ /* 0x000fe40000010000 */
[----:B------:R-:W-:Y:S02]  /*5570*/  FADD.FTZ R2, R229, R2 ;  /* 0x00000002e5027221 */ /* 0x000fe40000010000 */
[----:B------:R-:W-:Y:S02]  /*5580*/  FADD.FTZ R0, R228, R0 ;  /* 0x00000000e4007221 */ /* 0x000fe40000010000 */
[----:B------:R-:W-:Y:S01]  /*5590*/  FADD.FTZ R2, R231, R2 ;  /* 0x00000002e7027221 */ /* 0x000fe20000010000 */
[----:B------:R-:W-:Y:S01]  /*55a0*/  HMMA.16816.F32.BF16 R56, R128, R58, R112 ;  /* 0x0000003a8038723c */ /* 0x000fe20000041870 */
[----:B------:R-:W3:Y:S01]  /*55b0*/  LDSM.16.MT88.4 R112, [R194+0x7900] ;  /* 0x00790000c270783b */ /* 0x000ee20000004200 */
[----:B------:R-:W-:-:S02]  /*55c0*/  FADD.FTZ R0, R230, R0 ;  /* 0x00000000e6007221 */ /* 0x000fc40000010000 */
[----:B------:R-:W-:Y:S02]  /*55d0*/  FADD.FTZ R2, R245, R2 ;  /* 0x00000002f5027221 */ /* 0x000fe40000010000 */
[----:B------:R-:W-:Y:S02]  /*55e0*/  FADD.FTZ R0, R244, R0 ;  /* 0x00000000f4007221 */ /* 0x000fe40000010000 */
[----:B------:R-:W-:Y:S01]  /*55f0*/  FADD.FTZ R2, R246, R2 ;  /* 0x00000002f6027221 */ /* 0x000fe20000010000 */
[C---:B------:R-:W-:Y:S01]  /*5600*/  HMMA.16816.F32.BF16 R164, R128.reuse, R166, R88 ;  /* 0x000000a680a4723c */ /* 0x040fe20000041858 */
[----:B------:R-:W4:Y:S01]  /*5610*/  LDSM.16.MT88.4 R88, [R196+0x5900] ;  /* 0x00590000c458783b */ /* 0x000f220000004200 */
[----:B------:R-:W-:Y:S02]  /*5620*/  FADD.FTZ R0, R234, R0 ;  /* 0x00000000ea007221 */ /* 0x000fe40000010000 */
[----:B------:R-:W-:Y:S01]  /*5630*/  FADD.FTZ R2, R251, R2 ;  /* 0x00000002fb027221 */ /* 0x000fe20000010000 */
[----:B------:R-:W-:Y:S01]  /*5640*/  MOV R251, c[0x0][0x2c4] ;  /* 0x0000b10000fb7a02 */ /* 0x000fe20000000f00 */
[----:B------:R-:W-:Y:S01]  /*5650*/  FADD.FTZ R0, R219, R0 ;  /* 0x00000000db007221 */ /* 0x000fe20000010000 */
[----:B------:R-:W-:Y:S01]  /*5660*/  IADD3 R219, R252, -0x2, RZ ;  /* 0xfffffffefcdb7810 */ /* 0x000fe20007ffe0ff */
[C---:B------:R-:W-:Y:S01]  /*5670*/  HMMA.16816.F32.BF16 R148, R128.reuse, R152, R148 ;  /* 0x000000988094723c */ /* 0x040fe20000041894 */
[----:B------:R-:W-:Y:S01]  /*5680*/  ISETP.NE.AND P2, PT, R251, 0x1, PT ;  /* 0x00000001fb00780c */ /* 0x000fe20003f45270 */
[----:B------:R-:W-:Y:S01]  /*5690*/  FADD.FTZ R0, R159, R0 ;  /* 0x000000009f007221 */ /* 0x000fe20000010000 */
[----:B------:R-:W5:Y:S05]  /*56a0*/  S2R R251, SR_CTAID.X ;  /* 0x0000000000fb7919 */ /* 0x000f6a0000002500 */
[C---:B-1----:R-:W-:Y:S01]  /*56b0*/  HMMA.16816.F32.BF16 R76, R128.reuse, R80, R120 ;  /* 0x00000050804c723c */ /* 0x042fe20000041878 */
[----:B------:R-:W1:Y:S07]  /*56c0*/  LDSM.16.MT88.4 R120, [R196+0x7900] ;  /* 0x00790000c478783b */ /* 0x000e6e0000004200 */
[C---:B------:R-:W-:Y:S08]  /*56d0*/  HMMA.16816.F32.BF16 R152, R128.reuse, R154, R92 ;  /* 0x0000009a8098723c */ /* 0x040ff0000004185c */
[----:B--2---:R-:W-:Y:S01]  /*56e0*/  HMMA.16816.F32.BF16 R92, R128, R96, R168 ;  /* 0x00000060805c723c */ /* 0x004fe200000418a8 */
[----:B-----5:R-:W-:-:S07]  /*56f0*/  IMAD.SHL.U32 R251, R251, 0x80, RZ ;  /* 0x00000080fbfb7824 */ /* 0x020fce00078e00ff */
[C---:B------:R-:W-:Y:S08]  /*5700*/  HMMA.16816.F32.BF16 R96, R128.reuse, R98, R124 ;  /* 0x000000628060723c */ /* 0x040ff0000004187c */
[C---:B------:R-:W-:Y:S07]  /*5710*/  HMMA.16816.F32.BF16 R124, R128.reuse, R4, R236 ;  /* 0x00000004807c723c */ /* 0x040fee00000418ec */
[----:B------:R-:W-:Y:S01]  /*5720*/  @P2 IMAD.HI.U32 R5, R251, c[0x0][0x2c8], RZ ;  /* 0x0000b200fb052a27 */ /* 0x000fe200078e00ff */
[C---:B------:R-:W-:Y:S03]  /*5730*/  HMMA.16816.F32.BF16 R40, R128.reuse, R42, R100 ;  /* 0x0000002a8028723c */ /* 0x040fe60000041864 */
[----:B------:R-:W-:Y:S01]  /*5740*/  IMAD.MOV.U32 R251, RZ, RZ, 0x1 ;  /* 0x00000001fffb7424 */ /* 0x000fe200078e00ff */
[----:B------:R-:W-:Y:S01]  /*5750*/  @P2 SHF.R.U32.HI R247, RZ, c[0x0][0x2cc], R5 ;  /* 0x0000b300fff72a19 */ /* 0x000fe20000011605 */
[----:B------:R-:W-:Y:S01]  /*5760*/  FADD.FTZ R4, R235, R2 ;  /* 0x00000002eb047221 */ /* 0x000fe20000010000 */
[----:B------:R-:W-:Y:S01]  /*5770*/  MOV R235, c[0x0][0x1d0] ;  /* 0x0000740000eb7a02 */ /* 0x000fe20000000f00 */
[----:B------:R-:W-:Y:S01]  /*5780*/  FADD.FTZ R2, R157, R0 ;  /* 0x000000009d027221 */ /* 0x000fe20000010000 */
[----:B------:R-:W-:Y:S01]  /*5790*/  ISETP.LE.AND P1, PT, R251, c[0x0][0x32c], PT ;  /* 0x0000cb00fb007a0c */ /* 0x000fe20003f23270 */
[----:B------:R-:W-:Y:S01]  /*57a0*/  FADD.FTZ R0, R250, R4 ;  /* 0x00000004fa007221 */ /* 0x000fe20000010000 */
[----:B------:R-:W-:Y:S01]  /*57b0*/  IADD3 R235, R235, -c[0x0][0x168], RZ ;  /* 0x80005a00ebeb7a10 */ /* 0x000fe20007ffe0ff */
[----:B------:R-:W-:Y:S01]  /*57c0*/  FADD.FTZ R4, R19, R2 ;  /* 0x0000000213047221 */ /* 0x000fe20000010000 */
[----:B---3--:R-:W-:Y:S01]  /*57d0*/  HMMA.16816.F32.BF16 R108, R128, R112, R116 ;  /* 0x00000070806c723c */ /* 0x008fe20000041874 */
[----:B------:R-:W-:-:S02]  /*57e0*/  FADD.FTZ R2, R249, R0 ;  /* 0x00000000f9027221 */ /* 0x000fc40000010000 */
[----:B------:R-:W-:Y:S01]  /*57f0*/  FADD.FTZ R0, R18, R4 ;  /* 0x0000000412007221 */ /* 0x000fe20000010000 */
[----:B------:R-:W-:Y:S01]  /*5800*/  IADD3 R4, R235, R247, RZ ;  /* 0x000000f7eb047210 */ /* 0x000fe20007ffe0ff */
[----:B------:R-:W-:Y:S02]  /*5810*/  FADD.FTZ R2, R248, R2 ;  /* 0x00000002f8027221 */ /* 0x000fe40000010000 */
[----:B------:R-:W-:Y:S01]  /*5820*/  FADD.FTZ R0, R17, R0 ;  /* 0x0000000011007221 */ /* 0x000fe20000010000 */
[----:B------:R-:W-:Y:S03]  /*5830*/  HMMA.16816.F32.BF16 R68, R128, R72, R240 ;  /* 0x000000488044723c */ /* 0x000fe600000418f0 */
[----:B------:R-:W-:Y:S01]  /*5840*/  FADD.FTZ R244, R16, R0 ;  /* 0x0000000010f47221 */ /* 0x000fe20000010000 */
[----:B------:R-:W-:-:S03]  /*5850*/  IADD3 R0, R4, c[0x0][0x328], RZ ;  /* 0x0000ca0004007a10 */ /* 0x000fc60007ffe0ff */
[----:B------:R-:W-:Y:S01]  /*5860*/  FADD.FTZ R243, R158, R2 ;  /* 0x000000029ef37221 */ /* 0x000fe20000010000 */
        /* <DEDUP_REMOVED lines=12> */
[C---:B------:R-:W-:Y:S02]  /*5930*/  ISETP.GT.AND P0, PT, R4.reuse, RZ, PT ;  /* 0x000000ff0400720c */ /* 0x040fe40003f04270 */
        /* <DEDUP_REMOVED lines=8> */
.L_x_884:
[----:B------:R-:W-:-:S13]  /*59c0*/  ISETP.NE.AND P0, PT, R251, c[0x0][0x32c], PT ;  /* 0x0000cb00fb007a0c */ /* 0x000fda0003f05270 */
[----:B------:R-:W-:-:S05]  /*59d0*/  @P0 IMAD.HI.U32 R4, R2, c[0x0][0x330], RZ ;  /* 0x0000cc0002040a27 */ /* 0x000fca00078e00ff */
[----:B------:R-:W-:Y:S02]  /*59e0*/  @P0 SHF.R.U32.HI R2, RZ, c[0x0][0x334], R4 ;  /* 0x0000cd00ff020a19 */ /* 0x000fe40000011604 */
.L_x_885:
[----:B------:R-:W-:-:S05]  /*59f0*/  MOV R4, c[0x0][0x32c] ;  /* 0x0000cb0000047a02 */ /* 0x000fca0000000f00 */
[----:B------:R-:W-:-:S05]  /*5a00*/  IMAD R2, R2, R4, c[0x0][0x32c] ;  /* 0x0000cb0002027624 */ /* 0x000fca00078e0204 */
[----:B------:R-:W-:-:S04]  /*5a10*/  IMNMX R0, R0, R2, PT ;  /* 0x0000000200007217 */ /* 0x000fc80003800200 */
.L_x_883:
[----:B------:R-:W-:-:S04]  /*5a20*/  SHF.R.S32.HI R2, RZ, 0x1f, R0 ;  /* 0x0000001fff027819 */ /* 0x000fc80000011400 */
[----:B------:R-:W-:-:S04]  /*5a30*/  LEA.HI R0, R2, R0, RZ, 0x6 ;  /* 0x0000000002007211 */ /* 0x000fc800078f30ff */
[----:B------:R-:W-:-:S04]  /*5a40*/  SHF.R.S32.HI R0, RZ, 0x6, R0 ;  /* 0x00000006ff007819 */ /* 0x000fc80000011400 */
[----:B------:R-:W-:-:S04]  /*5a50*/  IMNMX R4, R232, R0, !PT ;  /* 0x00000000e8047217 */ /* 0x000fc80007800200 */
[----:B------:R-:W-:Y:S01]  /*5a60*/  ISETP.GE.AND P0, PT, R219, R4, PT ;  /* 0x00000004db00720c */ /* 0x000fe20003f06270 */
[----:B------:R1:W-:-:S12]  /*5a70*/  STL [R1+0x1c], R4 ;  /* 0x00001c0401007387 */ /* 0x0003d80000100800 */
[----:B------:R-:W-:Y:S05]  /*5a80*/  @!P0 BRA `(.L_x_886) ;  /* 0x0000401000008947 */ /* 0x000fea0003800000 */
[----:B------:R-:W2:Y:S04]  /*5a90*/  LDL.64 R12, [R1+0x30] ;  /* 0x00003000010c7983 */ /* 0x000ea80000100a00 */
[----:B------:R-:W3:Y:S04]  /*5aa0*/  LDL.64 R10, [R1+0x8] ;  /* 0x00000800010a7983 */ /* 0x000ee80000100a00 */
[----:B------:R-:W4:Y:S04]  /*5ab0*/  LDL R8, [R1+0x3c] ;  /* 0x00003c0001087983 */ /* 0x000f280000100800 */
[----:B------:R-:W5:Y:S04]  /*5ac0*/  LDL.64 R6, [R1+0x28] ;  /* 0x0000280001067983 */ /* 0x000f680000100a00 */
[----:B-1----:R-:W4:Y:S01]  /*5ad0*/  LDL.64 R4, [R1+0x20] ;  /* 0x0000200001047983 */ /* 0x002f220000100a00 */
[----:B------:R-:W-:Y:S01]  /*5ae0*/  IMAD.MOV.U32 R158, RZ, RZ, R3 ;  /* 0x000000ffff9e7224 */ /* 0x000fe200078e0003 */
[----:B------:R-:W-:Y:S01]  /*5af0*/  MOV R157, R156 ;  /* 0x0000009c009d7202 */ /* 0x000fe20000000f00 */
[----:B------:R-:W-:Y:S01]  /*5b00*/  IMAD.MOV.U32 R222, RZ, RZ, R219 ;  /* 0x000000ffffde7224 */ /* 0x000fe200078e00db */
[----:B--2---:R-:W-:-:S05]  /*5b10*/  IADD3 R0, P0, R12, 0x40, RZ ;  /* 0x000000400c007810 */ /* 0x004fca0007f1e0ff */
[--C-:B---3--:R-:W-:Y:S01]  /*5b20*/  IMAD.X R9, RZ, RZ, R11.reuse, P0 ;  /* 0x000000ffff097224 */ /* 0x108fe200000e060b */
[C---:B------:R-:W-:Y:S01]  /*5b30*/  IADD3 R2, P0, R12.reuse, 0x80, RZ ;  /* 0x000000800c027810 */ /* 0x040fe20007f1e0ff */
[----:B------:R1:W-:Y:S04]  /*5b40*/  STL [R1+0x18], R0 ;  /* 0x0000180001007387 */ /* 0x0003e80000100800 */
[----:B------:R-:W-:Y:S04]  /*5b50*/  STL [R1+0x14], R9 ;  /* 0x0000140901007387 */ /* 0x000fe80000100800 */
[----:B------:R-:W-:Y:S01]  /*5b60*/  STL [R1+0x10], R2 ;  /* 0x0000100201007387 */ /* 0x000fe20000100800 */
[----:B-1----:R-:W-:Y:S01]  /*5b70*/  IMAD.X R0, RZ, RZ, R11, P0 ;  /* 0x000000ffff007224 */ /* 0x002fe200000e060b */
[----:B------:R-:W-:-:S04]  /*5b80*/  IADD3 R252, P0, R12, 0xc0, RZ ;  /* 0x000000c00cfc7810 */ /* 0x000fc80007f1e0ff */
[----:B------:R1:W-:Y:S01]  /*5b90*/  STL [R1], R0 ;  /* 0x0000000001007387 */ /* 0x0003e20000100800 */
[----:B------:R-:W-:Y:S01]  /*5ba0*/  IMAD.X R251, RZ, RZ, R11, P0 ;  /* 0x000000fffffb7224 */ /* 0x000fe200000e060b */
[----:B-----5:R-:W-:-:S04]  /*5bb0*/  IADD3 R250, P0, R6, 0x40, RZ ;  /* 0x0000004006fa7810 */ /* 0x020fc80007f1e0ff */
[----:B----4-:R-:W-:Y:S02]  /*5bc0*/  IADD3.X R249, RZ, R5, RZ, P0, !PT ;  /* 0x00000005fff97210 */ /* 0x010fe400007fe4ff */
[----:B------:R-:W-:-:S05]  /*5bd0*/  IADD3 R248, P0, R6, 0x80, RZ ;  /* 0x0000008006f87810 */ /* 0x000fca0007f1e0ff */
[----:B------:R-:W-:Y:S01]  /*5be0*/  IMAD.X R247, RZ, RZ, R5, P0 ;  /* 0x000000fffff77224 */ /* 0x000fe200000e0605 */
[----:B------:R-:W-:-:S04]  /*5bf0*/  IADD3 R246, P0, R6, 0xc0, RZ ;  /* 0x000000c006f67810 */ /* 0x000fc80007f1e0ff */
[----:B------:R-:W-:Y:S01]  /*5c00*/  IADD3.X R245, RZ, R5, RZ, P0, !PT ;  /* 0x00000005fff57210 */ /* 0x000fe200007fe4ff */
[----:B-1----:R-:W-:-:S05]  /*5c10*/  @P2 IMAD.HI.U32 R0, R8, c[0x0][0x2c8], RZ ;  /* 0x0000b20008002a27 */ /* 0x002fca00078e00ff */
[----:B------:R-:W-:-:S05]  /*5c20*/  @P2 SHF.R.U32.HI R0, RZ, c[0x0][0x2cc], R0 ;  /* 0x0000b300ff002a19 */ /* 0x000fca0000011600 */
[----:B------:R1:W-:Y:S02]  /*5c30*/  @P2 STL [R1+0x38], R0 ;  /* 0x0000380001002387 */ /* 0x0003e40000100800 */
.L_x_895:
[----:B------:R-:W2:Y:S01]  /*5c40*/  LDL.64 R16, [R1+0x30] ;  /* 0x0000300001107983 */ /* 0x000ea20000100a00 */
[----:B------:R-:W-:Y:S01]  /*5c50*/  ISETP.GT.AND P1, PT, R232, R222, PT ;  /* 0x000000dee800720c */ /* 0x000fe20003f24270 */
[----:B------:R-:W-:Y:S01]  /*5c60*/  IMAD.MOV.U32 R13, RZ, RZ, c[0x0][0x208] ;  /* 0x00008200ff0d7624 */ /* 0x000fe200078e00ff */
[----:B------:R-:W-:Y:S04]  /*5c70*/  DEPBAR.LE SB0, 0x0 ;  /* 0x000080000000791a */ /* 0x000fe80000000000 */
[----:B------:R-:W3:Y:S01]  /*5c80*/  LDL.64 R14, [R1+0x8] ;  /* 0x00000800010e7983 */ /* 0x000ee20000100a00 */
[----:B------:R-:W-:Y:S02]  /*5c90*/  IMAD.MOV.U32 R18, RZ, RZ, c[0x0][0x20c] ;  /* 0x00008300ff127624 */ /* 0x000fe400078e00ff */
[----:B------:R-:W-:Y:S01]  /*5ca0*/  IMAD.MOV.U32 R219, RZ, RZ, 0x5 ;  /* 0x00000005ffdb7424 */ /* 0x000fe200078e00ff */
[----:B------:R-:W4:Y:S01]  /*5cb0*/  LDL R12, [R1+0x18] ;  /* 0x00001800010c7983 */ /* 0x000f220000100800 */
[----:B------:R-:W-:Y:S02]  /*5cc0*/  IMAD.MOV.U32 R223, RZ, RZ, c[0x0][0x1e0] ;  /* 0x00007800ffdf7624 */ /* 0x000fe400078e00ff */
[----:B-1----:R-:W-:Y:S01]  /*5cd0*/  @!P1 SHF.R.S32.HI R0, RZ, 0x1f, R222 ;  /* 0x0000001fff009819 */ /* 0x002fe200000114de */
[----:B------:R-:W5:Y:S01]  /*5ce0*/  LDL R11, [R1+0x14] ;  /* 0x00001400010b7983 */ /* 0x000f620000100800 */
[----:B------:R-:W-:Y:S03]  /*5cf0*/  @!P1 IMAD.WIDE.U32 R4, R222, c[0x0][0x208], RZ ;  /* 0x00008200de049a25 */ /* 0x000fe600078e00ff */
[----:B------:R-:W5:Y:S01]  /*5d00*/  LDL R10, [R1+0x10] ;  /* 0x00001000010a7983 */ /* 0x000f620000100800 */
[----:B------:R-:W-:Y:S02]  /*5d10*/  @!P1 IMAD R0, R0, c[0x0][0x208], RZ ;  /* 0x0000820000009a24 */ /* 0x000fe400078e02ff */
[----:B------:R-:W-:Y:S01]  /*5d20*/  @!P1 IMAD.SHL.U32 R2, R4, 0x40, RZ ;  /* 0x0000004004029824 */ /* 0x000fe200078e00ff */
[----:B------:R-:W5:Y:S01]  /*5d30*/  LDL R9, [R1] ;  /* 0x0000000001097983 */ /* 0x000f620000100800 */
[----:B------:R-:W-:Y:S02]  /*5d40*/  @!P1 IMAD R0, R222, c[0x0][0x20c], R0 ;  /* 0x00008300de009a24 */ /* 0x000fe400078e0200 */
[----:B------:R-:W-:Y:S01]  /*5d50*/  IMAD.SHL.U32 R223, R223, 0x20, RZ ;  /* 0x00000020dfdf7824 */ /* 0x000fe200078e00ff */
[----:B------:R-:W5:Y:S01]  /*5d60*/  LDL.64 R236, [R1+0x28] ;  /* 0x0000280001ec7983 */ /* 0x000f620000100a00 */
[----:B------:R-:W-:Y:S02]  /*5d70*/  @!P1 IMAD.IADD R0, R5, 0x1, R0 ;  /* 0x0000000105009824 */ /* 0x000fe400078e0200 */
[----:B------:R-:W-:Y:S01]  /*5d80*/  IMAD.MOV.U32 R159, RZ, RZ, c[0x0][0x1e0] ;  /* 0x00007800ff9f7624 */ /* 0x000fe200078e00ff */
[----:B------:R-:W5:Y:S02]  /*5d90*/  LDL.64 R224, [R1+0x20] ;  /* 0x0000200001e07983 */ /* 0x000f640000100a00 */
[----:B------:R-:W-:Y:S02]  /*5da0*/  @!P1 SHF.L.U64.HI R0, R4, 0x6, R0 ;  /* 0x0000000604009819 */ /* 0x000fe40000010200 */
[----:B------:R-:W-:Y:S01]  /*5db0*/  BAR.SYNC.DEFER_BLOCKING 0x0 ;  /* 0x0000000000007b1d */ /* 0x000fe20000010000 */
[----:B------:R-:W-:Y:S05]  /*5dc0*/  SHF.L.U64.HI R159, R159, R219, c[0x0][0x1e4] ;  /* 0x000079009f9f7619 */ /* 0x000fea00000102db */
[----:B------:R-:W-:Y:S04]  /*5dd0*/  LDSM.16.M88.4 R32, [R199+0x10100] ;  /* 0x01010000c720783b */ /* 0x000fe80000000200 */
[----:B------:R-:W-:Y:S04]  /*5de0*/  LDSM.16.M88.4 R24, [R192+0x9100] ;  /* 0x00910000c018783b */ /* 0x000fe80000000200 */
[----:B------:R-:W-:Y:S04]  /*5df0*/  LDSM.16.M88.4 R168, [R192+0x9900] ;  /* 0x00990000c0a8783b */ /* 0x000fe80000000200 */
[----:B------:R-:W-:Y:S04]  /*5e00*/  LDSM.16.M88.4 R172, [R200+0x10100] ;  /* 0x01010000c8ac783b */ /* 0x000fe80000000200 */
[----:B------:R-:W-:Y:S04]  /*5e10*/  LDSM.16.M88.4 R176, [R203] ;  /* 0x00000000cbb0783b */ /* 0x000fe80000000200 */
[----:B------:R-:W-:Y:S04]  /*5e20*/  LDSM.16.M88.4 R180, [R218] ;  /* 0x00000000dab4783b */ /* 0x000fe80000000200 */
[----:B------:R-:W-:Y:S04]  /*5e30*/  LDSM.16.M88.4 R184, [R217] ;  /* 0x00000000d9b8783b */ /* 0x000fe80000000200 */
[----:B------:R-:W-:Y:S04]  /*5e40*/  LDSM.16.M88.4 R188, [R216] ;  /* 0x00000000d8bc783b */ /* 0x000fe80000000200 */
[----:B------:R-:W5:Y:S01]  /*5e50*/  LDL R219, [R1+0x4] ;  /* 0x0000040001db7983 */ /* 0x000f620000100800 */
[----:B--2---:R-:W-:Y:S05]  /*5e60*/  @!P1 IADD3 R3, P0, R2, R16, RZ ;  /* 0x0000001002039210 */ /* 0x004fea0007f1e0ff */
[----:B---3--:R-:W-:Y:S01]  /*5e70*/  @!P1 IMAD.X R6, R0, 0x1, R15, P0 ;  /* 0x0000000100069824 */ /* 0x008fe200000e060f */
[----:B----4-:R-:W-:Y:S05]  /*5e80*/  @!P1 IADD3 R4, P0, R2, R12, RZ ;  /* 0x0000000c02049210 */ /* 0x010fea0007f1e0ff */
[----:B-----5:R-:W-:Y:S01]  /*5e90*/  @!P1 IMAD.X R7, R0, 0x1, R11, P0 ;  /* 0x0000000100079824 */ /* 0x020fe200000e060b */
[----:B------:R-:W-:Y:S05]  /*5ea0*/  @!P1 IADD3 R5, P0, R2, R10, RZ ;  /* 0x0000000a02059210 */ /* 0x000fea0007f1e0ff */
[----:B------:R-:W-:Y:S01]  /*5eb0*/  @!P1 IMAD.X R8, R0, 0x1, R9, P0 ;  /* 0x0000000100089824 */ /* 0x000fe200000e0609 */
[C---:B------:R-:W-:Y:S04]  /*5ec0*/  @!P1 LEA R220, P0, R3.reuse, c[0x0][0x1f8], 0x1 ;  /* 0x00007e0003dc9a11 */ /* 0x040fe800078008ff */
[----:B------:R-:W-:Y:S02]  /*5ed0*/  @!P1 LEA.HI.X R221, R3, c[0x0][0x1fc], R6, 0x1, P0 ;  /* 0x00007f0003dd9a11 */ /* 0x000fe400000f0c06 */
[C---:B------:R-:W-:Y:S04]  /*5ee0*/  @!P1 LEA R30, P0, R4.reuse, c[0x0][0x1f8], 0x1 ;  /* 0x00007e00041e9a11 */ /* 0x040fe800078008ff */
[----:B------:R-:W-:Y:S02]  /*5ef0*/  @!P1 LEA.HI.X R31, R4, c[0x0][0x1fc], R7, 0x1, P0 ;  /* 0x00007f00041f9a11 */ /* 0x000fe400000f0c07 */
[C---:B------:R-:W-:Y:S04]  /*5f00*/  @!P1 LEA R28, P0, R5.reuse, c[0x0][0x1f8], 0x1 ;  /* 0x00007e00051c9a11 */ /* 0x040fe800078008ff */
[----:B------:R-:W-:Y:S02]  /*5f10*/  @!P1 LEA.HI.X R29, R5, c[0x0][0x1fc], R8, 0x1, P0 ;  /* 0x00007f00051d9a11 */ /* 0x000fe400000f0c08 */
[----:B------:R-:W-:Y:S05]  /*5f20*/  @!P1 IADD3 R3, P0, R2, R252, RZ ;  /* 0x000000fc02039210 */ /* 0x000fea0007f1e0ff */
[----:B------:R-:W-:Y:S01]  /*5f30*/  @!P1 IMAD.X R4, R0, 0x1, R251, P0 ;  /* 0x0000000100049824 */ /* 0x000fe200000e06fb */
[C---:B------:R-:W-:Y:S04]  /*5f40*/  @!P1 LEA R22, P0, R3.reuse, c[0x0][0x1f8], 0x1 ;  /* 0x00007e0003169a11 */ /* 0x040fe800078008ff */
[----:B------:R-:W-:Y:S02]  /*5f50*/  @!P1 LEA.HI.X R23, R3, c[0x0][0x1fc], R4, 0x1, P0 ;  /* 0x00007f0003179a11 */ /* 0x000fe400000f0c04 */
[C---:B------:R-:W-:Y:S04]  /*5f60*/  @!P1 LEA R2, P0, R13.reuse, R2, 0x5 ;  /* 0x000000020d029211 */ /* 0x040fe800078028ff */
[----:B------:R-:W-:Y:S02]  /*5f70*/  @!P1 LEA.HI.X R0, R13, R0, R18, 0x5, P0 ;  /* 0x000000000d009211 */ /* 0x000fe400000f2c12 */
[----:B------:R-:W-:Y:S02]  /*5f80*/  @!P1 IADD3 R3, P0, R2, R16, RZ ;  /* 0x0000001002039210 */ /* 0x000fe40007f1e0ff */
[----:B------:R-:W-:Y:S03]  /*5f90*/  LDSM.16.M88.4 R16, [R192+0x8900] ;  /* 0x00890000c010783b */ /* 0x000fe60000000200 */
[----:B------:R-:W-:Y:S01]  /*5fa0*/  @!P1 IMAD.X R4, R0, 0x1, R15, P0 ;  /* 0x0000000100049824 */ /* 0x000fe200000e060f */
[C---:B------:R-:W-:Y:S04]  /*5fb0*/  @!P1 LEA R20, P0, R3.reuse, c[0x0][0x1f8], 0x1 ;  /* 0x00007e0003149a11 */ /* 0x040fe800078008ff */
[----:B------:R-:W-:Y:S02]  /*5fc0*/  @!P1 LEA.HI.X R21, R3, c[0x0][0x1fc], R4, 0x1, P0 ;  /* 0x00007f0003159a11 */ /* 0x000fe400000f0c04 */
[----:B------:R-:W-:Y:S05]  /*5fd0*/  @!P1 IADD3 R3, P0, R2, R12, RZ ;  /* 0x0000000c02039210 */ /* 0x000fea0007f1e0ff */
[----:B------:R-:W-:Y:S01]  /*5fe0*/  @!P1 IMAD.X R4, R0, 0x1, R11, P0 ;  /* 0x0000000100049824 */ /* 0x000fe200000e060b */
[C---:B------:R-:W-:Y:S04]  /*5ff0*/  @!P1 LEA R14, P0, R3.reuse, c[0x0][0x1f8], 0x1 ;  /* 0x00007e00030e9a11 */ /* 0x040fe800078008ff */
[----:B------:R-:W-:Y:S02]  /*6000*/  @!P1 LEA.HI.X R15, R3, c[0x0][0x1fc], R4, 0x1, P0 ;  /* 0x00007f00030f9a11 */ /* 0x000fe400000f0c04 */
[----:B------:R-:W-:Y:S05]  /*6010*/  @!P1 IADD3 R3, P0, R2, R10, RZ ;  /* 0x0000000a02039210 */ /* 0x000fea0007f1e0ff */
[----:B------:R-:W-:Y:S01]  /*6020*/  @!P1 IMAD.X R4, R0, 0x1, R9, P0 ;  /* 0x0000000100049824 */ /* 0x000fe200000e0609 */
[C---:B------:R-:W-:Y:S01]  /*6030*/  @!P1 LEA R12, P0, R3.reuse, c[0x0][0x1f8], 0x1 ;  /* 0x00007e00030c9a11 */ /* 0x040fe200078008ff */
[----:B------:R-:W1:Y:S03]  /*6040*/  LDSM.16.M88.4 R8, [R192+0x8100] ;  /* 0x00810000c008783b */ /* 0x000e660000000200 */
[----:B------:R-:W-:Y:S01]  /*6050*/  @!P1 LEA.HI.X R13, R3, c[0x0][0x1fc], R4, 0x1, P0 ;  /* 0x00007f00030d9a11 */ /* 0x000fe200000f0c04 */
[----:B------:R-:W-:Y:S01]  /*6060*/  @!PT LDS RZ, [RZ] ;  /* 0x00000000fffff984 */ /* 0x000fe20000000800 */
[----:B------:R-:W-:Y:S01]  /*6070*/  @!PT LDS RZ, [RZ] ;  /* 0x00000000fffff984 */ /* 0x000fe20000000800 */
[----:B------:R-:W-:Y:S01]  /*6080*/  @!PT LDS RZ, [RZ] ;  /* 0x00000000fffff984 */ /* 0x000fe20000000800 */
[----:B------:R2:W-:Y:S01]  /*6090*/  @!P1 LDGSTS.E.BYPASS.LTC128B.128 [R233+0x100], [R220.64], !P3 ;  /* 0x00100000dce99fae */ /* 0x0005e2000d901d48 */
[----:B------:R-:W-:Y:S03]  /*60a0*/  @!P1 IADD3 R2, P0, R2, R252, RZ ;  /* 0x000000fc02029210 */ /* 0x000fe60007f1e0ff */
[----:B------:R3:W-:Y:S02]  /*60b0*/  @!P1 LDGSTS.E.BYPASS.LTC128B.128 [R233+0x2100], [R30.64], !P6 ;  /* 0x021000001ee99fae */ /* 0x0007e4000f101d48 */
[----:B------:R-:W-:Y:S01]  /*60c0*/  @!P1 IMAD.X R0, R0, 0x1, R251, P0 ;  /* 0x0000000100009824 */ /* 0x000fe200000e06fb */
[C---:B------:R-:W-:Y:S01]  /*60d0*/  @!P1 LEA R6, P0, R2.reuse, c[0x0][0x1f8], 0x1 ;  /* 0x00007e0002069a11 */ /* 0x040fe200078008ff */
[----:B------:R3:W-:Y:S03]  /*60e0*/  @!P1 LDGSTS.E.BYPASS.LTC128B.128 [R233+0x4100], [R28.64], !P5 ;  /* 0x041000001ce99fae */ /* 0x0007e6000e901d48 */
[----:B------:R-:W-:Y:S01]  /*60f0*/  @!P1 LEA.HI.X R7, R2, c[0x0][0x1fc], R0, 0x1, P0 ;  /* 0x00007f0002079a11 */ /* 0x000fe200000f0c00 */
[----:B------:R4:W-:Y:S01]  /*6100*/  @!P1 LDGSTS.E.BYPASS.LTC128B.128 [R233+0x6100], [R22.64], !P4 ;  /* 0x0610000016e99fae */ /* 0x0009e2000e101d48 */
[C---:B------:R-:W-:Y:S03]  /*6110*/  ISETP.GT.AND P0, PT, R222.reuse, R232, PT ;  /* 0x000000e8de00720c */ /* 0x040fe60003f04270 */
[----:B------:R4:W-:Y:S04]  /*6120*/  @!P1 LDGSTS.E.BYPASS.LTC128B.128 [R233+0x1100], [R20.64], !P3 ;  /* 0x0110000014e99fae */ /* 0x0009e8000d901d48 */
[----:B------:R5:W-:Y:S04]  /*6130*/  @!P1 LDGSTS.E.BYPASS.LTC128B.128 [R233+0x3100], [R14.64], !P6 ;  /* 0x031000000ee99fae */ /* 0x000be8000f101d48 */
[----:B------:R5:W-:Y:S02]  /*6140*/  @!P1 LDGSTS.E.BYPASS.LTC128B.128 [R233+0x5100], [R12.64], !P5 ;  /* 0x051000000ce99fae */ /* 0x000be4000e901d48 */
[----:B------:R-:W-:Y:S02]  /*6150*/  @P0 IADD3 R4, R222, -0x1, RZ ;  /* 0xffffffffde040810 */ /* 0x000fe40007ffe0ff */
[----:B------:R1:W-:Y:S02]  /*6160*/  @!P1 LDGSTS.E.BYPASS.LTC128B.128 [R233+0x7100], [R6.64], !P4 ;  /* 0x0710000006e99fae */ /* 0x0003e4000e101d48 */
[----:B------:R-:W-:Y:S02]  /*6170*/  @P0 SHF.R.S32.HI R0, RZ, 0x1f, R4 ;  /* 0x0000001fff000819 */ /* 0x000fe40000011404 */
[----:B------:R-:W0:Y:S03]  /*6180*/  LDGDEPBAR ;  /* 0x00000000000079af */ /* 0x000e260000000000 */
[----:B------:R-:W-:Y:S04]  /*6190*/  @P0 IMAD R0, R0, c[0x0][0x1e0], RZ ;  /* 0x0000780000000a24 */ /* 0x000fe800078e02ff */
[C---:B------:R-:W-:Y:S02]  /*61a0*/  @P0 IMAD R0, R4.reuse, c[0x0][0x1e4], R0 ;  /* 0x0000790004000a24 */ /* 0x040fe400078e0200 */
[----:B------:R-:W-:Y:S04]  /*61b0*/  @P0 IMAD.WIDE.U32 R4, R4, c[0x0][0x1e0], RZ ;  /* 0x0000780004040a25 */ /* 0x000fe800078e00ff */
[----:B------:R-:W-:Y:S02]  /*61c0*/  @P0 IMAD.SHL.U32 R2, R4, 0x40, RZ ;  /* 0x0000004004020824 */ /* 0x000fe400078e00ff */
[----:B------:R-:W-:Y:S03]  /*61d0*/  @P0 IMAD.IADD R0, R5, 0x1, R0 ;  /* 0x0000000105000824 */ /* 0x000fe600078e0200 */
[----:B------:R-:W-:Y:S02]  /*61e0*/  @P0 IADD3 R3, P2, R2, R236, RZ ;  /* 0x000000ec02030210 */ /* 0x000fe40007f5e0ff */
[----:B------:R-:W-:Y:S05]  /*61f0*/  @P0 SHF.L.U64.HI R0, R4, 0x6, R0 ;  /* 0x0000000604000819 */ /* 0x000fea0000010200 */
[----:B------:R-:W-:Y:S01]  /*6200*/  @P0 IMAD.X R4, R0, 0x1, R225, P2 ;  /* 0x0000000100040824 */ /* 0x000fe200010e06e1 */
[C---:B------:R-:W-:Y:S04]  /*6210*/  @P0 LEA R234, P2, R3.reuse, c[0x0][0x1c8], 0x1 ;  /* 0x0000720003ea0a11 */ /* 0x040fe800078408ff */
[----:B------:R-:W-:Y:S02]  /*6220*/  @P0 LEA.HI.X R235, R3, c[0x0][0x1cc], R4, 0x1, P2 ;  /* 0x0000730003eb0a11 */ /* 0x000fe400010f0c04 */
[C---:B-1----:R-:W-:Y:S03]  /*6230*/  HMMA.16816.F32.BF16 R4, R32.reuse, R8, RZ ;  /* 0x000000082004723c */ /* 0x042fe600000418ff */
[----:B------:R-:W-:Y:S05]  /*6240*/  @P0 IADD3 R3, P1, R2, R250, RZ ;  /* 0x000000fa02030210 */ /* 0x000fea0007f3e0ff */
[C---:B------:R-:W-:Y:S01]  /*6250*/  HMMA.16816.F32.BF16 R8, R32.reuse, R10, RZ ;  /* 0x0000000a2008723c */ /* 0x040fe200000418ff */
[----:B------:R-:W-:Y:S03]  /*6260*/  @P0 IMAD.X R156, R0, 0x1, R249, P1 ;  /* 0x00000001009c0824 */ /* 0x000fe600008e06f9 */
[C---:B------:R-:W-:Y:S04]  /*6270*/  @P0 LEA R230, P1, R3.reuse, c[0x0][0x1c8], 0x1 ;  /* 0x0000720003e60a11 */ /* 0x040fe800078208ff */
[C---:B-----5:R-:W-:Y:S01]  /*6280*/  HMMA.16816.F32.BF16 R12, R32.reuse, R16, RZ ;  /* 0x00000010200c723c */ /* 0x060fe200000418ff */
[----:B------:R-:W-:Y:S03]  /*6290*/  @P0 LEA.HI.X R231, R3, c[0x0][0x1cc], R156, 0x1, P1 ;  /* 0x0000730003e70a11 */ /* 0x000fe600008f0c9c */
[----:B------:R-:W-:Y:S04]  /*62a0*/  @P0 IADD3 R3, P1, R2, R248, RZ ;  /* 0x000000f802030210 */ /* 0x000fe80007f3e0ff */
[C---:B------:R-:W-:Y:S01]  /*62b0*/  HMMA.16816.F32.BF16 R16, R32.reuse, R18, RZ ;  /* 0x000000122010723c */ /* 0x040fe200000418ff */
[----:B------:R-:W-:Y:S03]  /*62c0*/  @P0 IMAD.X R156, R0, 0x1, R247, P1 ;  /* 0x00000001009c0824 */ /* 0x000fe600008e06f7 */
[C---:B------:R-:W-:Y:S04]  /*62d0*/  @P0 LEA R228, P1, R3.reuse, c[0x0][0x1c8], 0x1 ;  /* 0x0000720003e40a11 */ /* 0x040fe800078208ff */
[C---:B----4-:R-:W-:Y:S01]  /*62e0*/  HMMA.16816.F32.BF16 R20, R32.reuse, R24, RZ ;  /* 0x000000182014723c */ /* 0x050fe200000418ff */
[----:B------:R-:W-:Y:S03]  /*62f0*/  @P0 LEA.HI.X R229, R3, c[0x0][0x1cc], R156, 0x1, P1 ;  /* 0x0000730003e50a11 */ /* 0x000fe600008f0c9c */
[----:B------:R-:W-:Y:S04]  /*6300*/  @P0 IADD3 R3, P1, R2, R246, RZ ;  /* 0x000000f602030210 */ /* 0x000fe80007f3e0ff */
[C---:B------:R-:W-:Y:S01]  /*6310*/  HMMA.16816.F32.BF16 R24, R32.reuse, R26, RZ ;  /* 0x0000001a2018723c */ /* 0x040fe200000418ff */
[----:B------:R-:W-:Y:S03]  /*6320*/  @P0 IMAD.X R156, R0, 0x1, R245, P1 ;  /* 0x00000001009c0824 */ /* 0x000fe600008e06f5 */
[C---:B------:R-:W-:Y:S04]  /*6330*/  @P0 LEA R226, P1, R3.reuse, c[0x0][0x1c8], 0x1 ;  /* 0x0000720003e20a11 */ /* 0x040fe800078208ff */
[C---:B---3--:R-:W-:Y:S01]  /*6340*/  HMMA.16816.F32.BF16 R28, R32.reuse, R168, RZ ;  /* 0x000000a8201c723c */ /* 0x048fe200000418ff */
[----:B------:R-:W-:Y:S03]  /*6350*/  @P0 LEA.HI.X R227, R3, c[0x0][0x1cc], R156, 0x1, P1 ;  /* 0x0000730003e30a11 */ /* 0x000fe600008f0c9c */
[----:B------:R-:W-:Y:S02]  /*6360*/  @P0 IADD3 R2, P1, R223, R2, RZ ;  /* 0x00000002df020210 */ /* 0x000fe40007f3e0ff */
[----:B------:R-:W3:Y:S02]  /*6370*/  LDL R223, [R1+0x38] ;  /* 0x0000380001df7983 */ /* 0x000ee40000100800 */
[----:B------:R-:W-:Y:S01]  /*6380*/  HMMA.16816.F32.BF16 R32, R32, R170, RZ ;  /* 0x000000aa2020723c */ /* 0x000fe200000418ff */
[----:B------:R-:W-:Y:S01]  /*6390*/  @P0 IMAD.X R0, R159, 0x1, R0, P1 ;  /* 0x000000019f000824 */ /* 0x000fe200008e0600 */
[----:B------:R-:W-:Y:S02]  /*63a0*/  LDSM.16.M88.4 R168, [R202+0x10100] ;  /* 0x01010000caa8783b */ /* 0x000fe40000000200 */
[----:B------:R-:W-:Y:S01]  /*63b0*/  IMAD.MOV.U32 R159, RZ, RZ, c[0x0][0x2c4] ;  /* 0x0000b100ff9f7624 */ /* 0x000fe200078e00ff */
[----:B------:R-:W-:Y:S03]  /*63c0*/  @P0 IADD3 R3, P1, R2, R236, RZ ;  /* 0x000000ec02030210 */ /* 0x000fe60007f3e0ff */
[C---:B------:R-:W-:Y:S05]  /*63d0*/  HMMA.16816.F32.BF16 R4, R172.reuse, R176, R4 ;  /* 0x000000b0ac04723c */ /* 0x040fea0000041804 */
[----:B------:R-:W-:Y:S01]  /*63e0*/  ISETP.NE.AND P2, PT, R159, 0x1, PT ;  /* 0x000000019f00780c */ /* 0x000fe20003f45270 */
[----:B------:R-:W-:Y:S01]  /*63f0*/  @P0 IMAD.X R156, R0, 0x1, R225, P1 ;  /* 0x00000001009c0824 */ /* 0x000fe200008e06e1 */
[----:B------:R1:W3:Y:S01]  /*6400*/  LDL R159, [R1+0x3c] ;  /* 0x00003c00019f7983 */ /* 0x0002e20000100800 */
[C---:B------:R-:W-:Y:S03]  /*6410*/  HMMA.16816.F32.BF16 R8, R172.reuse, R178, R8 ;  /* 0x000000b2ac08723c */ /* 0x040fe60000041808 */
[----:B------:R-:W-:Y:S01]  /*6420*/  LDSM.16.M88.4 R176, [R198+0x8900] ;  /* 0x00890000c6b0783b */ /* 0x000fe20000000200 */
[C---:B------:R-:W-:Y:S04]  /*6430*/  @P0 LEA R224, P1, R3.reuse, c[0x0][0x1c8], 0x1 ;  /* 0x0000720003e00a11 */ /* 0x040fe800078208ff */
[C---:B------:R-:W-:Y:S04]  /*6440*/  HMMA.16816.F32.BF16 R12, R172.reuse, R180, R12 ;  /* 0x000000b4ac0c723c */ /* 0x040fe8000004180c */
[----:B------:R-:W-:Y:S02]  /*6450*/  @P0 LEA.HI.X R225, R3, c[0x0][0x1cc], R156, 0x1, P1 ;  /* 0x0000730003e10a11 */ /* 0x000fe400008f0c9c */
[----:B------:R-:W-:Y:S02]  /*6460*/  @P0 IADD3 R3, P1, R2, R250, RZ ;  /* 0x000000fa02030210 */ /* 0x000fe40007f3e0ff */
[C---:B------:R-:W-:Y:S04]  /*6470*/  HMMA.16816.F32.BF16 R16, R172.reuse, R182, R16 ;  /* 0x000000b6ac10723c */ /* 0x040fe80000041810 */
[----:B------:R-:W-:Y:S01]  /*6480*/  @P0 IMAD.X R156, R0, 0x1, R249, P1 ;  /* 0x00000001009c0824 */ /* 0x000fe200008e06f9 */
[C---:B--2---:R-:W-:Y:S03]  /*6490*/  @P0 LEA R220, P1, R3.reuse, c[0x0][0x1c8], 0x1 ;  /* 0x0000720003dc0a11 */ /* 0x044fe600078208ff */
[C---:B------:R-:W-:Y:S04]  /*64a0*/  HMMA.16816.F32.BF16 R20, R172.reuse, R184, R20 ;  /* 0x000000b8ac14723c */ /* 0x040fe80000041814 */
[----:B------:R-:W-:Y:S02]  /*64b0*/  @P0 LEA.HI.X R221, R3, c[0x0][0x1cc], R156, 0x1, P1 ;  /* 0x0000730003dd0a11 */ /* 0x000fe400008f0c9c */
[----:B------:R-:W-:Y:S02]  /*64c0*/  @P0 IADD3 R3, P1, R2, R248, RZ ;  /* 0x000000f802030210 */ /* 0x000fe40007f3e0ff */
[C---:B------:R-:W-:Y:S04]  /*64d0*/  HMMA.16816.F32.BF16 R24, R172.reuse, R186, R24 ;  /* 0x000000baac18723c */ /* 0x040fe80000041818 */
[----:B------:R-:W-:Y:S01]  /*64e0*/  @P0 IMAD.X R156, R0, 0x1, R247, P1 ;  /* 0x00000001009c0824 */ /* 0x000fe200008e06f7 */
[C---:B------:R-:W-:Y:S03]  /*64f0*/  @P0 LEA R182, P1, R3.reuse, c[0x0][0x1c8], 0x1 ;  /* 0x0000720003b60a11 */ /* 0x040fe600078208ff */
[C---:B------:R-:W-:Y:S04]  /*6500*/  HMMA.16816.F32.BF16 R28, R172.reuse, R188, R28 ;  /* 0x000000bcac1c723c */ /* 0x040fe8000004181c */
[----:B------:R-:W-:Y:S01]  /*6510*/  @P0 LEA.HI.X R183, R3, c[0x0][0x1cc], R156, 0x1, P1 ;  /* 0x0000730003b70a11 */ /* 0x000fe200008f0c9c */
[----:B------:R-:W-:Y:S01]  /*6520*/  IMAD.SHL.U32 R156, R222, 0x40, RZ ;  /* 0x00000040de9c7824 */ /* 0x000fe200078e00ff */
[----:B------:R-:W-:Y:S02]  /*6530*/  @P0 IADD3 R2, P1, R2, R246, RZ ;  /* 0x000000f602020210 */ /* 0x000fe40007f3e0ff */
[----:B------:R-:W-:Y:S01]  /*6540*/  HMMA.16816.F32.BF16 R32, R172, R190, R32 ;  /* 0x000000beac20723c */ /* 0x000fe20000041820 */
[----:B------:R-:W2:Y:S03]  /*6550*/  LDSM.16.M88.4 R172, [R198+0x8100] ;  /* 0x00810000c6ac783b */ /* 0x000ea60000000200 */
[----:B------:R-:W-:Y:S01]  /*6560*/  @P0 IMAD.X R0, R0, 0x1, R245, P1 ;  /* 0x0000000100000824 */ /* 0x000fe200008e06f5 */
[C---:B------:R-:W-:Y:S04]  /*6570*/  @P0 LEA R180, P1, R2.reuse, c[0x0][0x1c8], 0x1 ;  /* 0x0000720002b40a11 */ /* 0x040fe800078208ff */
[----:B------:R-:W-:Y:S03]  /*6580*/  @P0 LEA.HI.X R181, R2, c[0x0][0x1cc], R0, 0x1, P1 ;  /* 0x0000730002b50a11 */ /* 0x000fe600008f0c00 */
[----:B------:R-:W-:Y:S04]  /*6590*/  IADD3 R0, -R219, 0x1, -R156 ;  /* 0x00000001db007810 */ /* 0x000fe80007ffe99c */
[----:B------:R-:W-:Y:S04]  /*65a0*/  IADD3 R0, R0, c[0x0][0x1d0], RZ ;  /* 0x0000740000007a10 */ /* 0x000fe80007ffe0ff */
[----:B------:R-:W-:Y:S01]  /*65b0*/  IADD3 R0, R0, -c[0x0][0x168], RZ ;  /* 0x80005a0000007a10 */ /* 0x000fe20007ffe0ff */
[C---:B--2---:R-:W-:Y:S08]  /*65c0*/  HMMA.16816.F32.BF16 R4, R168.reuse, R172, R4 ;  /* 0x000000aca804723c */ /* 0x044ff00000041804 */
[C---:B------:R-:W-:Y:S01]  /*65d0*/  HMMA.16816.F32.BF16 R8, R168.reuse, R174, R8 ;  /* 0x000000aea808723c */ /* 0x040fe20000041808 */
[----:B------:R-:W2:Y:S07]  /*65e0*/  LDSM.16.M88.4 R172, [R198+0x9100] ;  /* 0x00910000c6ac783b */ /* 0x000eae0000000200 */
[C---:B------:R-:W-:Y:S08]  /*65f0*/  HMMA.16816.F32.BF16 R12, R168.reuse, R176, R12 ;  /* 0x000000b0a80c723c */ /* 0x040ff0000004180c */
[C---:B------:R-:W-:Y:S01]  /*6600*/  HMMA.16816.F32.BF16 R16, R168.reuse, R178, R16 ;  /* 0x000000b2a810723c */ /* 0x040fe20000041810 */
[----:B------:R-:W4:Y:S07]  /*6610*/  LDSM.16.M88.4 R176, [R198+0x9900] ;  /* 0x00990000c6b0783b */ /* 0x000f2e0000000200 */
[C---:B--2---:R-:W-:Y:S08]  /*6620*/  HMMA.16816.F32.BF16 R20, R168.reuse, R172, R20 ;  /* 0x000000aca814723c */ /* 0x044ff00000041814 */
[C---:B------:R-:W-:Y:S01]  /*6630*/  HMMA.16816.F32.BF16 R24, R168.reuse, R174, R24 ;  /* 0x000000aea818723c */ /* 0x040fe20000041818 */
[----:B------:R-:W-:Y:S07]  /*6640*/  LDSM.16.M88.4 R172, [R197] ;  /* 0x00000000c5ac783b */ /* 0x000fee0000000200 */
[C---:B----4-:R-:W-:Y:S08]  /*6650*/  HMMA.16816.F32.BF16 R28, R168.reuse, R176, R28 ;  /* 0x000000b0a81c723c */ /* 0x050ff0000004181c */
[----:B------:R-:W-:Y:S01]  /*6660*/  HMMA.16816.F32.BF16 R32, R168, R178, R32 ;  /* 0x000000b2a820723c */ /* 0x000fe20000041820 */
[----:B------:R-:W2:Y:S04]  /*6670*/  LDSM.16.M88.4 R168, [R201+0x10100] ;  /* 0x01010000c9a8783b */ /* 0x000ea80000000200 */
[----:B------:R-:W4:Y:S03]  /*6680*/  LDSM.16.M88.4 R176, [R197+0x800] ;  /* 0x00080000c5b0783b */ /* 0x000f260000000200 */
[C---:B--2---:R-:W-:Y:S08]  /*6690*/  HMMA.16816.F32.BF16 R4, R168.reuse, R172, R4 ;  /* 0x000000aca804723c */ /* 0x044ff00000041804 */
[C---:B------:R-:W-:Y:S01]  /*66a0*/  HMMA.16816.F32.BF16 R8, R168.reuse, R174, R8 ;  /* 0x000000aea808723c */ /* 0x040fe20000041808 */
[----:B------:R-:W2:Y:S07]  /*66b0*/  LDSM.16.M88.4 R172, [R197+0x1000] ;  /* 0x00100000c5ac783b */ /* 0x000eae0000000200 */
[C---:B----4-:R-:W-:Y:S08]  /*66c0*/  HMMA.16816.F32.BF16 R12, R168.reuse, R176, R12 ;  /* 0x000000b0a80c723c */ /* 0x050ff0000004180c */
[C---:B------:R-:W-:Y:S01]  /*66d0*/  HMMA.16816.F32.BF16 R16, R168.reuse, R178, R16 ;  /* 0x000000b2a810723c */ /* 0x040fe20000041810 */
[----:B------:R-:W4:Y:S07]  /*66e0*/  LDSM.16.M88.4 R176, [R197+0x1800] ;  /* 0x00180000c5b0783b */ /* 0x000f2e0000000200 */
[C---:B--2---:R-:W-:Y:S08]  /*66f0*/  HMMA.16816.F32.BF16 R20, R168.reuse, R172, R20 ;  /* 0x000000aca814723c */ /* 0x044ff00000041814 */
[C---:B------:R-:W-:Y:S01]  /*6700*/  HMMA.16816.F32.BF16 R24, R168.reuse, R174, R24 ;  /* 0x000000aea818723c */ /* 0x040fe20000041818 */
[----:B------:R-:W-:Y:S07]  /*6710*/  LDSM.16.M88.4 R172, [R192+0xa100] ;  /* 0x00a10000c0ac783b */ /* 0x000fee0000000200 */
[C---:B----4-:R-:W-:Y:S08]  /*6720*/  HMMA.16816.F32.BF16 R28, R168.reuse, R176, R28 ;  /* 0x000000b0a81c723c */ /* 0x050ff0000004181c */
[----:B------:R-:W-:Y:S01]  /*6730*/  HMMA.16816.F32.BF16 R32, R168, R178, R32 ;  /* 0x000000b2a820723c */ /* 0x000fe20000041820 */
[----:B------:R-:W2:Y:S04]  /*6740*/  LDSM.16.M88.4 R168, [R199+0x14100] ;  /* 0x01410000c7a8783b */ /* 0x000ea80000000200 */
[----:B------:R-:W4:Y:S01]  /*6750*/  LDSM.16.M88.4 R176, [R192+0xa900] ;  /* 0x00a90000c0b0783b */ /* 0x000f220000000200 */
[----:B---3--:R-:W-:Y:S02]  /*6760*/  @P2 IMAD.MOV.U32 R159, RZ, RZ, R223 ;  /* 0x000000ffff9f2224 */ /* 0x008fe400078e00df */
[----:B------:R-:W-:Y:S03]  /*6770*/  IMAD.MOV.U32 R223, RZ, RZ, 0x1 ;  /* 0x00000001ffdf7424 */ /* 0x000fe600078e00ff */
[----:B------:R-:W-:Y:S02]  /*6780*/  SHFL.IDX PT, R3, R159, RZ, 0x1c1f ;  /* 0x001c1fff9f037589 */ /* 0x000fe400000e0000 */
[----:B------:R-:W-:Y:S01]  /*6790*/  ISETP.LE.AND P2, PT, R223, c[0x0][0x32c], PT ;  /* 0x0000cb00df007a0c */ /* 0x000fe20003f43270 */
[C---:B--2---:R-:W-:Y:S08]  /*67a0*/  HMMA.16816.F32.BF16 R4, R168.reuse, R172, R4 ;  /* 0x000000aca804723c */ /* 0x044ff00000041804 */
[C---:B------:R-:W-:Y:S01]  /*67b0*/  HMMA.16816.F32.BF16 R8, R168.reuse, R174, R8 ;  /* 0x000000aea808723c */ /* 0x040fe20000041808 */
[----:B------:R-:W2:Y:S07]  /*67c0*/  LDSM.16.M88.4 R172, [R192+0xb100] ;  /* 0x00b10000c0ac783b */ /* 0x000eae0000000200 */
[C---:B----4-:R-:W-:Y:S08]  /*67d0*/  HMMA.16816.F32.BF16 R12, R168.reuse, R176, R12 ;  /* 0x000000b0a80c723c */ /* 0x050ff0000004180c */
[C---:B------:R-:W-:Y:S01]  /*67e0*/  HMMA.16816.F32.BF16 R16, R168.reuse, R178, R16 ;  /* 0x000000b2a810723c */ /* 0x040fe20000041810 */
[----:B------:R-:W3:Y:S07]  /*67f0*/  LDSM.16.M88.4 R176, [R192+0xb900] ;  /* 0x00b90000c0b0783b */ /* 0x000eee0000000200 */
[C---:B--2---:R-:W-:Y:S08]  /*6800*/  HMMA.16816.F32.BF16 R20, R168.reuse, R172, R20 ;  /* 0x000000aca814723c */ /* 0x044ff00000041814 */
[C---:B------:R-:W-:Y:S01]  /*6810*/  HMMA.16816.F32.BF16 R24, R168.reuse, R174, R24 ;  /* 0x000000aea818723c */ /* 0x040fe20000041818 */
[----:B------:R-:W-:Y:S07]  /*6820*/  LDSM.16.M88.4 R172, [R215] ;  /* 0x00000000d7ac783b */ /* 0x000fee0000000200 */
[C---:B---3--:R-:W-:Y:S08]  /*6830*/  HMMA.16816.F32.BF16 R28, R168.reuse, R176, R28 ;  /* 0x000000b0a81c723c */ /* 0x048ff0000004181c */
[----:B------:R-:W-:Y:S01]  /*6840*/  HMMA.16816.F32.BF16 R32, R168, R178, R32 ;  /* 0x000000b2a820723c */ /* 0x000fe20000041820 */
[----:B------:R-:W2:Y:S04]  /*6850*/  LDSM.16.M88.4 R168, [R200+0x14100] ;  /* 0x01410000c8a8783b */ /* 0x000ea80000000200 */
[----:B------:R-:W3:Y:S03]  /*6860*/  LDSM.16.M88.4 R176, [R214] ;  /* 0x00000000d6b0783b */ /* 0x000ee60000000200 */
[C---:B--2---:R-:W-:Y:S08]  /*6870*/  HMMA.16816.F32.BF16 R4, R168.reuse, R172, R4 ;  /* 0x000000aca804723c */ /* 0x044ff00000041804 */
[C---:B------:R-:W-:Y:S01]  /*6880*/  HMMA.16816.F32.BF16 R8, R168.reuse, R174, R8 ;  /* 0x000000aea808723c */ /* 0x040fe20000041808 */
[----:B------:R-:W2:Y:S07]  /*6890*/  LDSM.16.M88.4 R172, [R213] ;  /* 0x00000000d5ac783b */ /* 0x000eae0000000200 */
[C---:B---3--:R-:W-:Y:S08]  /*68a0*/  HMMA.16816.F32.BF16 R12, R168.reuse, R176, R12 ;  /* 0x000000b0a80c723c */ /* 0x048ff0000004180c */
[C---:B------:R-:W-:Y:S01]  /*68b0*/  HMMA.16816.F32.BF16 R16, R168.reuse, R178, R16 ;  /* 0x000000b2a810723c */ /* 0x040fe20000041810 */
[----:B------:R-:W3:Y:S07]  /*68c0*/  LDSM.16.M88.4 R176, [R212] ;  /* 0x00000000d4b0783b */ /* 0x000eee0000000200 */
[C---:B--2---:R-:W-:Y:S08]  /*68d0*/  HMMA.16816.F32.BF16 R20, R168.reuse, R172, R20 ;  /* 0x000000aca814723c */ /* 0x044ff00000041814 */
[C---:B------:R-:W-:Y:S01]  /*68e0*/  HMMA.16816.F32.BF16 R24, R168.reuse, R174, R24 ;  /* 0x000000aea818723c */ /* 0x040fe20000041818 */
[----:B------:R-:W-:Y:S07]  /*68f0*/  LDSM.16.M88.4 R172, [R198+0xa100] ;  /* 0x00a10000c6ac783b */ /* 0x000fee0000000200 */
[C---:B---3--:R-:W-:Y:S08]  /*6900*/  HMMA.16816.F32.BF16 R28, R168.reuse, R176, R28 ;  /* 0x000000b0a81c723c */ /* 0x048ff0000004181c */
[----:B------:R-:W-:Y:S01]  /*6910*/  HMMA.16816.F32.BF16 R32, R168, R178, R32 ;  /* 0x000000b2a820723c */ /* 0x000fe20000041820 */
[----:B------:R-:W2:Y:S04]  /*6920*/  LDSM.16.M88.4 R168, [R202+0x14100] ;  /* 0x01410000caa8783b */ /* 0x000ea80000000200 */
[----:B------:R-:W3:Y:S03]  /*6930*/  LDSM.16.M88.4 R176, [R198+0xa900] ;  /* 0x00a90000c6b0783b */ /* 0x000ee60000000200 */
[C---:B--2---:R-:W-:Y:S08]  /*6940*/  HMMA.16816.F32.BF16 R4, R168.reuse, R172, R4 ;  /* 0x000000aca804723c */ /* 0x044ff00000041804 */
[C---:B------:R-:W-:Y:S01]  /*6950*/  HMMA.16816.F32.BF16 R8, R168.reuse, R174, R8 ;  /* 0x000000aea808723c */ /* 0x040fe20000041808 */
[----:B------:R-:W2:Y:S07]  /*6960*/  LDSM.16.M88.4 R172, [R198+0xb100] ;  /* 0x00b10000c6ac783b */ /* 0x000eae0000000200 */
[C---:B---3--:R-:W-:Y:S08]  /*6970*/  HMMA.16816.F32.BF16 R12, R168.reuse, R176, R12 ;  /* 0x000000b0a80c723c */ /* 0x048ff0000004180c */
[C---:B------:R-:W-:Y:S01]  /*6980*/  HMMA.16816.F32.BF16 R16, R168.reuse, R178, R16 ;  /* 0x000000b2a810723c */ /* 0x040fe20000041810 */
[----:B------:R-:W3:Y:S07]  /*6990*/  LDSM.16.M88.4 R176, [R198+0xb900] ;  /* 0x00b90000c6b0783b */ /* 0x000eee0000000200 */
        /* <DEDUP_REMOVED lines=116> */
[----:B------:R-:W3:Y:S01]  /*70e0*/  LDSM.16.M88.4 R176, [R197+0x7800] ;  /* 0x00780000c5b0783b */ /* 0x000ee20000000200 */
[----:B------:R-:W-:Y:S04]  /*70f0*/  DEPBAR.LE SB0, 0x0 ;  /* 0x000080000000791a */ /* 0x000fe80000000000 */
[----:B------:R-:W-:Y:S02]  /*7100*/  BAR.SYNC.DEFER_BLOCKING 0x0 ;  /* 0x0000000000007b1d */ /* 0x000fe40000010000 */
[C---:B--2---:R-:W-:Y:S04]  /*7110*/  HMMA.16816.F32.BF16 R20, R168.reuse, R172, R20 ;  /* 0x000000aca814723c */ /* 0x044fe80000041814 */
[----:B------:R-:W-:Y:S01]  /*7120*/  @!PT LDS RZ, [RZ] ;  /* 0x00000000fffff984 */ /* 0x000fe20000000800 */
[----:B------:R-:W-:Y:S01]  /*7130*/  @!PT LDS RZ, [RZ] ;  /* 0x00000000fffff984 */ /* 0x000fe20000000800 */
[----:B------:R-:W-:Y:S01]  /*7140*/  @!PT LDS RZ, [RZ] ;  /* 0x00000000fffff984 */ /* 0x000fe20000000800 */
[----:B------:R1:W-:Y:S04]  /*7150*/  @P0 LDGSTS.E.BYPASS.LTC128B.128 [R233+0x8100], [R234.64], !P3 ;  /* 0x08100000eae90fae */ /* 0x0003e8000d901d48 */
[C---:B------:R-:W-:Y:S01]  /*7160*/  HMMA.16816.F32.BF16 R24, R168.reuse, R174, R24 ;  /* 0x000000aea818723c */ /* 0x040fe20000041818 */
[----:B------:R1:W-:Y:S04]  /*7170*/  @P0 LDGSTS.E.BYPASS.LTC128B.128 [R233+0xa100], [R230.64], !P6 ;  /* 0x0a100000e6e90fae */ /* 0x0003e8000f101d48 */
[----:B------:R1:W-:Y:S03]  /*7180*/  @P0 LDGSTS.E.BYPASS.LTC128B.128 [R233+0xc100], [R228.64], !P5 ;  /* 0x0c100000e4e90fae */ /* 0x0003e6000e901d48 */
[C---:B---3--:R-:W-:Y:S01]  /*7190*/  HMMA.16816.F32.BF16 R28, R168.reuse, R176, R28 ;  /* 0x000000b0a81c723c */ /* 0x048fe2000004181c */
[----:B------:R1:W-:Y:S04]  /*71a0*/  @P0 LDGSTS.E.BYPASS.LTC128B.128 [R233+0xe100], [R226.64], !P4 ;  /* 0x0e100000e2e90fae */ /* 0x0003e8000e101d48 */
[----:B------:R1:W-:Y:S03]  /*71b0*/  @P0 LDGSTS.E.BYPASS.LTC128B.128 [R233+0x9100], [R224.64], !P3 ;  /* 0x09100000e0e90fae */ /* 0x0003e6000d901d48 */
[----:B------:R-:W-:Y:S01]  /*71c0*/  HMMA.16816.F32.BF16 R32, R168, R178, R32 ;  /* 0x000000b2a820723c */ /* 0x000fe20000041820 */
[----:B------:R1:W-:Y:S04]  /*71d0*/  @P0 LDGSTS.E.BYPASS.LTC128B.128 [R233+0xb100], [R220.64], !P6 ;  /* 0x0b100000dce90fae */ /* 0x0003e8000f101d48 */
[----:B------:R1:W-:Y:S02]  /*71e0*/  @P0 LDGSTS.E.BYPASS.LTC128B.128 [R233+0xd100], [R182.64], !P5 ;  /* 0x0d100000b6e90fae */ /* 0x0003e4000e901d48 */
[C---:B------:R-:W-:Y:S02]  /*71f0*/  IADD3 R169, R0.reuse, c[0x0][0x328], RZ ;  /* 0x0000ca0000a97a10 */ /* 0x040fe40007ffe0ff */
[----:B------:R1:W-:Y:S03]  /*7200*/  @P0 LDGSTS.E.BYPASS.LTC128B.128 [R233+0xf100], [R180.64], !P4 ;  /* 0x0f100000b4e90fae */ /* 0x0003e6000e101d48 */
[----:B------:R-:W-:Y:S01]  /*7210*/  IADD3 R168, R0, UR6, RZ ;  /* 0x0000000600a87c10 */ /* 0x000fe2000fffe0ff */
[----:B------:R-:W0:Y:S01]  /*7220*/  LDGDEPBAR ;  /* 0x00000000000079af */ /* 0x000e220000000000 */
[--C-:B------:R-:W-:Y:S03]  /*7230*/  IMAD.IADD R2, R169, 0x1, R3.reuse ;  /* 0x00000001a9027824 */ /* 0x100fe600078e0203 */
[----:B------:R-:W-:Y:S01]  /*7240*/  IMAD.IADD R0, R168, 0x1, R3 ;  /* 0x00000001a8007824 */ /* 0x000fe200078e0203 */
[----:B------:R-:W-:-:S05]  /*7250*/  @!P2 BRA `(.L_x_887) ;  /* 0x000001900000a947 */ /* 0x000fca0003800000 */
        /* <DEDUP_REMOVED lines=14> */
.L_x_889:
[----:B------:R-:W-:Y:S04]  /*7340*/  MOV R170, c[0x0][0x32c] ;  /* 0x0000cb0000aa7a02 */ /* 0x000fe80000000f00 */
[----:B------:R-:W-:Y:S11]  /*7350*/  ISETP.NE.AND P0, PT, R170, 0x1, PT ;  /* 0x00000001aa00780c */ /* 0x000ff60003f05270 */
[----:B------:R-:W-:Y:S02]  /*7360*/  @!UPT UIADD3 URZ, URZ, URZ, URZ ;  /* 0x0000003f3f3ff290 */ /* 0x000fe4000fffe03f */
[----:B------:R-:W-:Y:S05]  /*7370*/  @P0 IMAD.HI.U32 R170, R3, c[0x0][0x330], RZ ;  /* 0x0000cc0003aa0a27 */ /* 0x000fea00078e00ff */
[----:B------:R-:W-:Y:S02]  /*7380*/  @P0 SHF.R.U32.HI R3, RZ, c[0x0][0x334], R170 ;  /* 0x0000cd00ff030a19 */ /* 0x000fe400000116aa */
.L_x_890:
[----:B------:R-:W-:Y:S05]  /*7390*/  BSYNC B0 ;  /* 0x0000000000007941 */ /* 0x000fea0003800000 */
.L_x_888:
[----:B------:R-:W-:Y:S04]  /*73a0*/  IMAD R3, R3, c[0x0][0x32c], -R156 ;  /* 0x0000cb0003037a24 */ /* 0x000fe800078e0a9c */
[----:B------:R-:W-:Y:S05]  /*73b0*/  IMAD.IADD R3, R3, 0x1, -R219 ;  /* 0x0000000103037824 */ /* 0x000fea00078e0adb */
[----:B------:R-:W-:Y:S02]  /*73c0*/  IADD3 R170, R3, c[0x0][0x32c], RZ ;  /* 0x0000cb0003aa7a10 */ /* 0x000fe40007ffe0ff */
[----:B------:R-:W-:Y:S02]  /*73d0*/  IMNMX R0, R0, R3, !PT ;  /* 0x0000000300007217 */ /* 0x000fe40007800200 */
[----:B------:R-:W-:Y:S02]  /*73e0*/  IMNMX R2, R2, R170, PT ;  /* 0x000000aa02027217 */ /* 0x000fe40003800200 */
.L_x_887:
[----:B------:R-:W-:Y:S01]  /*73f0*/  ISETP.GT.AND P1, PT, R222, -0x1, PT ;  /* 0xffffffffde00780c */ /* 0x000fe20003f24270 */
[----:B------:R-:W2:Y:S03]  /*7400*/  SHFL.IDX PT, R3, R159, 0x1, 0x1c1f ;  /* 0x003c1f009f037f89 */ /* 0x000ea600000e0000 */
[----:B------:R-:W-:Y:S04]  /*7410*/  ISETP.GT.AND P0, PT, R0, RZ, P1 ;  /* 0x000000ff0000720c */ /* 0x000fe80000f04270 */
[----:B------:R-:W-:Y:S04]  /*7420*/  ISETP.LT.OR P0, PT, R2, 0x1, P0 ;  /* 0x000000010200780c */ /* 0x000fe80000701670 */
[----:B------:R-:W-:Y:S02]  /*7430*/  FSEL R4, R4, -INF , !P0 ;  /* 0xff80000004047808 */ /* 0x000fe40004000000 */
[----:B------:R-:W-:Y:S04]  /*7440*/  ISETP.GT.AND P0, PT, R0, 0x1, P1 ;  /* 0x000000010000780c */ /* 0x000fe80000f04270 */
        /* <DEDUP_REMOVED lines=22> */
[----:B-1----:R-:W-:Y:S02]  /*75b0*/  FSEL R181, R20, -INF , !P0 ;  /* 0xff80000014b57808 */ /* 0x002fe40004000000 */
        /* <DEDUP_REMOVED lines=18> */
[----:B------:R-:W-:Y:S01]  /*76e0*/  ISETP.GT.AND P0, PT, R0, 0x39, P1 ;  /* 0x000000390000780c */ /* 0x000fe20000f04270 */
[--C-:B--2---:R-:W-:Y:S03]  /*76f0*/  IMAD.IADD R0, R168, 0x1, R3.reuse ;  /* 0x00000001a8007824 */ /* 0x104fe600078e0203 */
[----:B------:R-:W-:Y:S01]  /*7700*/  ISETP.LT.OR P0, PT, R2, 0x3a, P0 ;  /* 0x0000003a0200780c */ /* 0x000fe20000701670 */
[----:B------:R-:W-:Y:S03]  /*7710*/  IMAD.IADD R2, R169, 0x1, R3 ;  /* 0x00000001a9027824 */ /* 0x000fe600078e0203 */
[----:B------:R-:W-:Y:S01]  /*7720*/  FSEL R225, R33, -INF , !P0 ;  /* 0xff80000021e17808 */ /* 0x000fe20004000000 */
        /* <DEDUP_REMOVED lines=15> */
.L_x_893:
[----:B------:R-:W-:Y:S04]  /*7820*/  MOV R12, c[0x0][0x32c] ;  /* 0x0000cb00000c7a02 */ /* 0x000fe80000000f00 */
[----:B------:R-:W-:Y:S11]  /*7830*/  ISETP.NE.AND P0, PT, R12, 0x1, PT ;  /* 0x000000010c00780c */ /* 0x000ff60003f05270 */
[----:B------:R-:W-:Y:S02]  /*7840*/  @!UPT UIADD3 URZ, URZ, URZ, URZ ;  /* 0x0000003f3f3ff290 */ /* 0x000fe4000fffe03f */
[----:B------:R-:W-:Y:S05]  /*7850*/  @P0 IMAD.HI.U32 R12, R3, c[0x0][0x330], RZ ;  /* 0x0000cc00030c0a27 */ /* 0x000fea00078e00ff */
[----:B------:R-:W-:Y:S02]  /*7860*/  @P0 SHF.R.U32.HI R3, RZ, c[0x0][0x334], R12 ;  /* 0x0000cd00ff030a19 */ /* 0x000fe4000001160c */
.L_x_894:
[----:B------:R-:W-:Y:S05]  /*7870*/  BSYNC B0 ;  /* 0x0000000000007941 */ /* 0x000fea0003800000 */
.L_x_892:
[----:B------:R-:W-:Y:S04]  /*7880*/  IMAD R156, R3, c[0x0][0x32c], -R156 ;  /* 0x0000cb00039c7a24 */ /* 0x000fe800078e0a9c */
[----:B------:R-:W-:Y:S05]  /*7890*/  IMAD.IADD R156, R156, 0x1, -R219 ;  /* 0x000000019c9c7824 */ /* 0x000fea00078e0adb */
[----:B------:R-:W-:Y:S02]  /*78a0*/  IADD3 R3, R156, c[0x0][0x32c], RZ ;  /* 0x0000cb009c037a10 */ /* 0x000fe40007ffe0ff */
[----:B------:R-:W-:Y:S02]  /*78b0*/  IMNMX R0, R0, R156, !PT ;  /* 0x0000009c00007217 */ /* 0x000fe40007800200 */
[----:B------:R-:W-:Y:S02]  /*78c0*/  IMNMX R2, R2, R3, PT ;  /* 0x0000000302027217 */ /* 0x000fe40003800200 */
.L_x_891:
[----:B------:R-:W-:Y:S02]  /*78d0*/  ISETP.GT.AND P0, PT, R0, RZ, P1 ;  /* 0x000000ff0000720c */ /* 0x000fe40000f04270 */
[----:B------:R-:W-:Y:S02]  /*78e0*/  FMNMX.FTZ R3, R4, R157, !PT ;  /* 0x0000009d04037209 */ /* 0x000fe40007810000 */
[----:B------:R-:W-:Y:S02]  /*78f0*/  ISETP.LT.OR P0, PT, R2, 0x1, P0 ;  /* 0x000000010200780c */ /* 0x000fe40000701670 */
[----:B------:R-:W-:Y:S02]  /*7900*/  FMNMX.FTZ R3, R5, R3, !PT ;  /* 0x0000000305037209 */ /* 0x000fe40007810000 */
[----:B------:R-:W-:Y:S02]  /*7910*/  FSEL R6, R6, -INF , !P0 ;  /* 0xff80000006067808 */ /* 0x000fe40004000000 */
[----:B------:R-:W-:Y:S02]  /*7920*/  ISETP.GT.AND P0, PT, R0, 0x1, P1 ;  /* 0x000000010000780c */ /* 0x000fe40000f04270 */
        /* <DEDUP_REMOVED lines=44> */
[----:B------:R-:W-:Y:S01]  /*7bf0*/  ISETP.GT.AND P0, PT, R0, 0x28, P1 ;  /* 0x000000280000780c */ /* 0x000fe20000f04270 */
[----:B------:R-:W-:Y:S01]  /*7c00*/  LDSM.16.MT88.4 R20, [R194+0x100] ;  /* 0x00010000c214783b */ /* 0x000fe20000004200 */
        /* <DEDUP_REMOVED lines=12> */
[----:B------:R-:W-:Y:S01]  /*7cd0*/  FMNMX.FTZ R12, R184, R12, !PT ;  /* 0x0000000cb80c7209 */ /* 0x000fe20007810000 */
[----:B------:R-:W-:Y:S01]  /*7ce0*/  SHFL.BFLY PT, R13, R3, 0x2, 0x1f ;  /* 0x0c401f00030d7f89 */ /* 0x000fe200000e0000 */
[----:B------:R-:W-:Y:S02]  /*7cf0*/  FSEL R219, R30, -INF , !P0 ;  /* 0xff8000001edb7808 */ /* 0x000fe40004000000 */
[----:B------:R-:W-:Y:S02]  /*7d00*/  ISETP.GT.AND P0, PT, R0, 0x31, P1 ;  /* 0x000000310000780c */ /* 0x000fe40000f04270 */
[----:B------:R-:W-:Y:S02]  /*7d10*/  FMNMX.FTZ R12, R185, R12, !PT ;  /* 0x0000000cb90c7209 */ /* 0x000fe40007810000 */
[----:B------:R-:W-:Y:S02]  /*7d20*/  ISETP.LT.OR P0, PT, R2, 0x32, P0 ;  /* 0x000000320200780c */ /* 0x000fe40000701670 */
[----:B------:R-:W-:Y:S02]  /*7d30*/  FMNMX.FTZ R12, R188, R12, !PT ;  /* 0x0000000cbc0c7209 */ /* 0x000fe40007810000 */
[----:B------:R-:W-:Y:S02]  /*7d40*/  FSEL R221, R31, -INF , !P0 ;  /* 0xff8000001fdd7808 */ /* 0x000fe40004000000 */
[----:B------:R-:W-:Y:S01]  /*7d50*/  ISETP.GT.AND P0, PT, R0, 0x38, P1 ;  /* 0x000000380000780c */ /* 0x000fe20000f04270 */
[----:B------:R-:W-:Y:S03]  /*7d60*/  LDSM.16.MT88.4 R28, [R196+0x100] ;  /* 0x00010000c41c783b */ /* 0x000fe60000004200 */
[----:B------:R-:W-:Y:S04]  /*7d70*/  ISETP.LT.OR P0, PT, R2, 0x39, P0 ;  /* 0x000000390200780c */ /* 0x000fe80000701670 */
[----:B------:R-:W-:Y:S02]  /*7d80*/  FSEL R223, R34, -INF , !P0 ;  /* 0xff80000022df7808 */ /* 0x000fe40004000000 */
[----:B------:R-:W-:Y:S02]  /*7d90*/  ISETP.GT.AND P0, PT, R0, 0x39, P1 ;  /* 0x000000390000780c */ /* 0x000fe40000f04270 */
[----:B------:R-:W-:Y:S02]  /*7da0*/  FMNMX.FTZ R0, R219, R12, !PT ;  /* 0x0000000cdb007209 */ /* 0x000fe40007810000 */
[----:B------:R-:W-:Y:S02]  /*7db0*/  ISETP.LT.OR P0, PT, R2, 0x3a, P0 ;  /* 0x0000003a0200780c */ /* 0x000fe40000701670 */
[----:B------:R-:W-:Y:S02]  /*7dc0*/  FMNMX.FTZ R0, R221, R0, !PT ;  /* 0x00000000dd007209 */ /* 0x000fe40007810000 */
[----:B------:R-:W-:Y:S02]  /*7dd0*/  FSEL R159, R35, -INF , !P0 ;  /* 0xff800000239f7808 */ /* 0x000fe40004000000 */
[----:B------:R-:W-:Y:S04]  /*7de0*/  FMNMX.FTZ R0, R223, R0, !PT ;  /* 0x00000000df007209 */ /* 0x000fe80007810000 */
[----:B------:R-:W-:Y:S05]  /*7df0*/  FMNMX.FTZ R0, R159, R0, !PT ;  /* 0x000000009f007209 */ /* 0x000fea0007810000 */
[----:B------:R-:W1:Y:S02]  /*7e00*/  SHFL.BFLY PT, R2, R0, 0x2, 0x1f ;  /* 0x0c401f0000027f89 */ /* 0x000e6400000e0000 */
[----:B-1----:R-:W-:Y:S02]  /*7e10*/  FMNMX.FTZ R2, R0, R2, !PT ;  /* 0x0000000200027209 */ /* 0x002fe40007810000 */
[----:B------:R-:W-:Y:S04]  /*7e20*/  FMNMX.FTZ R3, R3, R13, !PT ;  /* 0x0000000d03037209 */ /* 0x000fe80007810000 */
[----:B------:R-:W-:Y:S08]  /*7e30*/  LDSM.16.MT88.4 R12, [R193+0x100] ;  /* 0x00010000c10c783b */ /* 0x000ff00000004200 */
[----:B------:R-:W1:Y:S02]  /*7e40*/  SHFL.BFLY PT, R156, R3, 0x1, 0x1f ;  /* 0x0c201f00039c7f89 */ /* 0x000e6400000e0000 */
[----:B-1----:R-:W-:Y:S06]  /*7e50*/  FMNMX.FTZ R156, R3, R156, !PT ;  /* 0x0000009c039c7209 */ /* 0x002fec0007810000 */
[----:B------:R-:W1:Y:S01]  /*7e60*/  SHFL.BFLY PT, R3, R2, 0x1, 0x1f ;  /* 0x0c201f0002037f89 */ /* 0x000e6200000e0000 */
[C---:B------:R-:W-:Y:S01]  /*7e70*/  FSETP.NEU.FTZ.AND P0, PT, R156.reuse, -INF , PT ;  /* 0xff8000009c00780b */ /* 0x040fe20003f1d000 */
[C---:B------:R-:W-:Y:S03]  /*7e80*/  FMUL.FTZ R172, R156.reuse, c[0x0][0x2d0] ;  /* 0x0000b4009cac7a20 */ /* 0x040fe60000410000 */
[----:B------:R-:W-:Y:S02]  /*7e90*/  FSEL R0, R156, RZ, P0 ;  /* 0x000000ff9c007208 */ /* 0x000fe40000000000 */
[----:B------:R-:W-:Y:S03]  /*7ea0*/  FSEL R172, R172, RZ, P0 ;  /* 0x000000ffacac7208 */ /* 0x000fe60000000000 */
[----:B------:R-:W-:Y:S02]  /*7eb0*/  FADD.FTZ R0, -R0, R157 ;  /* 0x0000009d00007221 */ /* 0x000fe40000010100 */
[--C-:B------:R-:W-:Y:S02]  /*7ec0*/  FFMA.FTZ R8, R8, c[0x0][0x2d0], -R172.reuse ;  /* 0x0000b40008087a23 */ /* 0x100fe400000108ac */
[----:B------:R-:W-:Y:S02]  /*7ed0*/  FMUL.FTZ R0, R0, c[0x0][0x2d0] ;  /* 0x0000b40000007a20 */ /* 0x000fe40000410000 */
[--C-:B------:R-:W-:Y:S01]  /*7ee0*/  FFMA.FTZ R9, R9, c[0x0][0x2d0], -R172.reuse ;  /* 0x0000b40009097a23 */ /* 0x100fe200000108ac */
[----:B------:R-:W-:Y:S01]  /*7ef0*/  MUFU.EX2 R241, R8 ;  /* 0x0000000800f17308 */ /* 0x000fe20000000800 */
[--C-:B------:R-:W-:Y:S02]  /*7f00*/  FFMA.FTZ R4, R4, c[0x0][0x2d0], -R172.reuse ;  /* 0x0000b40004047a23 */ /* 0x100fe400000108ac */
[----:B------:R-:W-:Y:S01]  /*7f10*/  FFMA.FTZ R5, R5, c[0x0][0x2d0], -R172 ;  /* 0x0000b40005057a23 */ /* 0x000fe200000108ac */
[----:B-1----:R-:W-:Y:S06]  /*7f20*/  FMNMX.FTZ R3, R2, R3, !PT ;  /* 0x0000000302037209 */ /* 0x002fec0007810000 */
[----:B------:R1:W2:Y:S01]  /*7f30*/  MUFU.EX2 R2, R0 ;  /* 0x0000000000027308 */ /* 0x0002a20000000800 */
[C---:B------:R-:W-:Y:S01]  /*7f40*/  FSETP.NEU.FTZ.AND P0, PT, R3.reuse, -INF , PT ;  /* 0xff8000000300780b */ /* 0x040fe20003f1d000 */
[----:B------:R-:W-:Y:S05]  /*7f50*/  FMUL.FTZ R157, R3, c[0x0][0x2d0] ;  /* 0x0000b400039d7a20 */ /* 0x000fea0000410000 */
[----:B------:R-:W-:Y:S03]  /*7f60*/  FSEL R157, R157, RZ, P0 ;  /* 0x000000ff9d9d7208 */ /* 0x000fe60000000000 */
[----:B------:R-:W3:Y:S02]  /*7f70*/  MUFU.EX2 R240, R9 ;  /* 0x0000000900f07308 */ /* 0x000ee40000000800 */
[--C-:B------:R-:W-:Y:S02]  /*7f80*/  FFMA.FTZ R10, R10, c[0x0][0x2d0], -R157.reuse ;  /* 0x0000b4000a0a7a23 */ /* 0x100fe4000001089d */
[--C-:B------:R-:W-:Y:S02]  /*7f90*/  FFMA.FTZ R11, R11, c[0x0][0x2d0], -R157.reuse ;  /* 0x0000b4000b0b7a23 */ /* 0x100fe4000001089d */
[--C-:B------:R-:W-:Y:S02]  /*7fa0*/  FFMA.FTZ R6, R6, c[0x0][0x2d0], -R157.reuse ;  /* 0x0000b40006067a23 */ /* 0x100fe4000001089d */
[--C-:B------:R-:W-:Y:S02]  /*7fb0*/  FFMA.FTZ R7, R7, c[0x0][0x2d0], -R157.reuse ;  /* 0x0000b40007077a23 */ /* 0x100fe4000001089d */
[----:B------:R-:W-:Y:S01]  /*7fc0*/  MUFU.EX2 R227, R10 ;  /* 0x0000000a00e37308 */ /* 0x000fe20000000800 */
[----:B-1----:R-:W-:Y:S01]  /*7fd0*/  FSEL R0, R3, RZ, P0 ;  /* 0x000000ff03007208 */ /* 0x002fe20000000000 */
[C---:B--2---:R-:W-:Y:S02]  /*7fe0*/  FMUL.FTZ R8, R2.reuse, R164 ;  /* 0x000000a402087220 */ /* 0x044fe40000410000 */
[----:B------:R-:W-:Y:S02]  /*7ff0*/  FMUL.FTZ R16, R2, R136 ;  /* 0x0000008802107220 */ /* 0x000fe40000410000 */
[----:B------:R-:W-:Y:S04]  /*8000*/  FADD.FTZ R0, -R0, R158 ;  /* 0x0000009e00007221 */ /* 0x000fe80000010100 */
[----:B------:R-:W1:Y:S01]  /*8010*/  MUFU.EX2 R226, R11 ;  /* 0x0000000b00e27308 */ /* 0x000e620000000800 */
[----:B------:R-:W-:Y:S02]  /*8020*/  FMUL.FTZ R17, R2, R137 ;  /* 0x0000008902117220 */ /* 0x000fe40000410000 */
[----:B------:R-:W-:Y:S01]  /*8030*/  FMUL.FTZ R0, R0, c[0x0][0x2d0] ;  /* 0x0000b40000007a20 */ /* 0x000fe20000410000 */
[----:B---3--:R-:W-:Y:S01]  /*8040*/  F2FP.BF16.PACK_AB R170, R240, R241 ;  /* 0x000000f1f0aa723e */ /* 0x008fe200000010ff */
[C---:B------:R-:W-:Y:S02]  /*8050*/  FMUL.FTZ R9, R2.reuse, R165 ;  /* 0x000000a502097220 */ /* 0x040fe40000410000 */
[C---:B------:R-:W-:Y:S02]  /*8060*/  FMUL.FTZ R25, R2.reuse, R145 ;  /* 0x0000009102197220 */ /* 0x040fe40000410000 */
[C---:B------:R-:W-:Y:S01]  /*8070*/  FMUL.FTZ R24, R2.reuse, R144 ;  /* 0x0000009002187220 */ /* 0x040fe20000410000 */
[----:B------:R-:W2:Y:S01]  /*8080*/  MUFU.EX2 R0, R0 ;  /* 0x0000000000007308 */ /* 0x000ea20000000800 */
        /* <DEDUP_REMOVED lines=8> */
[----:B-1----:R-:W-:Y:S01]  /*8110*/  F2FP.BF16.PACK_AB R171, R226, R227 ;  /* 0x000000e3e2ab723e */ /* 0x002fe200000010ff */
[C---:B------:R-:W-:Y:S02]  /*8120*/  FMUL.FTZ R45, R2.reuse, R45 ;  /* 0x0000002d022d7220 */ /* 0x040fe40000410000 */
[C---:B------:R-:W-:Y:S02]  /*8130*/  FMUL.FTZ R48, R2.reuse, R48 ;  /* 0x0000003002307220 */ /* 0x040fe40000410000 */
[C---:B------:R-:W-:Y:S01]  /*8140*/  FMUL.FTZ R49, R2.reuse, R49 ;  /* 0x0000003102317220 */ /* 0x040fe20000410000 */
[----:B------:R-:W1:Y:S01]  /*8150*/  MUFU.EX2 R242, R5 ;  /* 0x0000000500f27308 */ /* 0x000e620000000800 */
[C---:B------:R-:W-:Y:S02]  /*8160*/  FMUL.FTZ R52, R2.reuse, R52 ;  /* 0x0000003402347220 */ /* 0x040fe40000410000 */
[----:B------:R-:W-:Y:S02]  /*8170*/  FMUL.FTZ R53, R2, R53 ;  /* 0x0000003502357220 */ /* 0x000fe40000410000 */
[C---:B--2---:R-:W-:Y:S02]  /*8180*/  FMUL.FTZ R10, R0.reuse, R166 ;  /* 0x000000a6000a7220 */ /* 0x044fe40000410000 */
[C---:B------:R-:W-:Y:S02]  /*8190*/  FMUL.FTZ R11, R0.reuse, R167 ;  /* 0x000000a7000b7220 */ /* 0x040fe40000410000 */
[C---:B------:R-:W-:Y:S01]  /*81a0*/  FMUL.FTZ R18, R0.reuse, R138 ;  /* 0x0000008a00127220 */ /* 0x040fe20000410000 */
[----:B------:R2:W-:Y:S01]  /*81b0*/  MUFU.EX2 R229, R6 ;  /* 0x0000000600e57308 */ /* 0x0005e20000000800 */
[C---:B------:R-:W-:Y:S01]  /*81c0*/  FMUL.FTZ R19, R0.reuse, R139 ;  /* 0x0000008b00137220 */ /* 0x040fe20000410000 */
[----:B------:R-:W-:Y:S01]  /*81d0*/  LDSM.16.MT88.4 R164, [R193+0x1900] ;  /* 0x00190000c1a4783b */ /* 0x000fe20000004200 */
[----:B------:R-:W-:Y:S02]  /*81e0*/  FMUL.FTZ R26, R0, R146 ;  /* 0x00000092001a7220 */ /* 0x000fe40000410000 */
[----:B---3--:R-:W-:Y:S02]  /*81f0*/  FMUL.FTZ R4, R2, R160 ;  /* 0x000000a002047220 */ /* 0x008fe40000410000 */
[C---:B------:R-:W-:Y:S02]  /*8200*/  FMUL.FTZ R27, R0.reuse, R147 ;  /* 0x00000093001b7220 */ /* 0x040fe40000410000 */
[C---:B------:R-:W-:Y:S01]  /*8210*/  FMUL.FTZ R34, R0.reuse, R154 ;  /* 0x0000009a00227220 */ /* 0x040fe20000410000 */
[----:B------:R-:W3:Y:S01]  /*8220*/  MUFU.EX2 R228, R7 ;  /* 0x0000000700e47308 */ /* 0x000ee20000000800 */
[----:B------:R-:W-:Y:S01]  /*8230*/  LDSM.16.MT88.4 R136, [R193+0x2100] ;  /* 0x00210000c188783b */ /* 0x000fe20000004200 */
[----:B------:R-:W-:Y:S01]  /*8240*/  FMUL.FTZ R35, R0, R155 ;  /* 0x0000009b00237220 */ /* 0x000fe20000410000 */
[----:B-1----:R-:W-:Y:S01]  /*8250*/  F2FP.BF16.PACK_AB R168, R242, R239 ;  /* 0x000000eff2a8723e */ /* 0x002fe200000010ff */
[----:B------:R-:W-:Y:S02]  /*8260*/  FMUL.FTZ R5, R2, R161 ;  /* 0x000000a102057220 */ /* 0x000fe40000410000 */
[C---:B------:R-:W-:Y:S02]  /*8270*/  FMUL.FTZ R38, R0.reuse, R38 ;  /* 0x0000002600267220 */ /* 0x040fe40000410000 */
[C---:B------:R-:W-:Y:S01]  /*8280*/  FMUL.FTZ R39, R0.reuse, R39 ;  /* 0x0000002700277220 */ /* 0x040fe20000410000 */
[----:B------:R-:W-:Y:S01]  /*8290*/  LDSM.16.MT88.4 R152, [R194+0x2900] ;  /* 0x00290000c298783b */ /* 0x000fe20000004200 */
[C---:B------:R-:W-:Y:S02]  /*82a0*/  FMUL.FTZ R42, R0.reuse, R42 ;  /* 0x0000002a002a7220 */ /* 0x040fe40000410000 */
[C---:B------:R-:W-:Y:S02]  /*82b0*/  FMUL.FTZ R43, R0.reuse, R43 ;  /* 0x0000002b002b7220 */ /* 0x040fe40000410000 */
[C---:B--2---:R-:W-:Y:S02]  /*82c0*/  FMUL.FTZ R6, R0.reuse, R162 ;  /* 0x000000a200067220 */ /* 0x044fe40000410000 */
[C---:B------:R-:W-:Y:S02]  /*82d0*/  FMUL.FTZ R46, R0.reuse, R46 ;  /* 0x0000002e002e7220 */ /* 0x040fe40000410000 */
[C---:B------:R-:W-:Y:S02]  /*82e0*/  FMUL.FTZ R47, R0.reuse, R47 ;  /* 0x0000002f002f7220 */ /* 0x040fe40000410000 */
[C---:B------:R-:W-:Y:S02]  /*82f0*/  FMUL.FTZ R50, R0.reuse, R50 ;  /* 0x0000003200327220 */ /* 0x040fe40000410000 */
[----:B------:R-:W-:Y:S01]  /*8300*/  FMUL.FTZ R51, R0, R51 ;  /* 0x0000003300337220 */ /* 0x000fe20000410000 */
[----:B---3--:R-:W-:Y:S01]  /*8310*/  F2FP.BF16.PACK_AB R169, R228, R229 ;  /* 0x000000e5e4a9723e */ /* 0x008fe200000010ff */
[----:B------:R-:W-:Y:S02]  /*8320*/  FMUL.FTZ R7, R0, R163 ;  /* 0x000000a300077220 */ /* 0x000fe40000410000 */
[--C-:B------:R-:W-:Y:S02]  /*8330*/  FFMA.FTZ R144, R180, c[0x0][0x2d0], -R157.reuse ;  /* 0x0000b400b4907a23 */ /* 0x100fe4000001089d */
[C---:B------:R-:W-:Y:S02]  /*8340*/  FMUL.FTZ R54, R0.reuse, R54 ;  /* 0x0000003600367220 */ /* 0x040fe40000410000 */
[----:B------:R-:W-:Y:S01]  /*8350*/  FMUL.FTZ R55, R0, R55 ;  /* 0x0000003700377220 */ /* 0x000fe20000410000 */
[C---:B------:R-:W-:Y:S05]  /*8360*/  HMMA.16816.F32.BF16 R4, R168.reuse, R12, R4 ;  /* 0x0000000ca804723c */ /* 0x040fea0000041804 */
[C---:B------:R-:W-:Y:S02]  /*8370*/  FMUL.FTZ R56, R2.reuse, R56 ;  /* 0x0000003802387220 */ /* 0x040fe40000410000 */
[C---:B------:R-:W-:Y:S01]  /*8380*/  FMUL.FTZ R12, R2.reuse, R132 ;  /* 0x00000084020c7220 */ /* 0x040fe20000410000 */
[C---:B------:R-:W-:Y:S04]  /*8390*/  HMMA.16816.F32.BF16 R8, R168.reuse, R14, R8 ;  /* 0x0000000ea808723c */ /* 0x040fe80000041808 */
[C---:B------:R-:W-:Y:S02]  /*83a0*/  FMUL.FTZ R13, R2.reuse, R133 ;  /* 0x00000085020d7220 */ /* 0x040fe40000410000 */
[----:B------:R-:W-:Y:S02]  /*83b0*/  FMUL.FTZ R57, R2, R57 ;  /* 0x0000003902397220 */ /* 0x000fe40000410000 */
[C---:B------:R-:W-:Y:S04]  /*83c0*/  FMUL.FTZ R14, R0.reuse, R134 ;  /* 0x00000086000e7220 */ /* 0x040fe80000410000 */
[C---:B------:R-:W-:Y:S02]  /*83d0*/  FMUL.FTZ R15, R0.reuse, R135 ;  /* 0x00000087000f7220 */ /* 0x040fe40000410000 */
[----:B------:R-:W1:Y:S01]  /*83e0*/  LDSM.16.MT88.4 R132, [R195+0x100] ;  /* 0x00010000c384783b */ /* 0x000e620000004200 */
[C---:B------:R-:W-:Y:S02]  /*83f0*/  FMUL.FTZ R58, R0.reuse, R58 ;  /* 0x0000003a003a7220 */ /* 0x040fe40000410000 */
[----:B------:R-:W-:Y:S02]  /*8400*/  FMUL.FTZ R59, R0, R59 ;  /* 0x0000003b003b7220 */ /* 0x000fe40000410000 */
[C---:B------:R-:W-:Y:S03]  /*8410*/  HMMA.16816.F32.BF16 R12, R168.reuse, R20, R12 ;  /* 0x00000014a80c723c */ /* 0x040fe6000004180c */
[C---:B------:R-:W-:Y:S02]  /*8420*/  FMUL.FTZ R60, R2.reuse, R60 ;  /* 0x0000003c023c7220 */ /* 0x040fe40000410000 */
[C---:B------:R-:W-:Y:S02]  /*8430*/  FMUL.FTZ R61, R2.reuse, R61 ;  /* 0x0000003d023d7220 */ /* 0x040fe40000410000 */
[C---:B------:R-:W-:Y:S01]  /*8440*/  FMUL.FTZ R20, R2.reuse, R140 ;  /* 0x0000008c02147220 */ /* 0x040fe20000410000 */
[C---:B------:R-:W-:Y:S04]  /*8450*/  HMMA.16816.F32.BF16 R16, R168.reuse, R22, R16 ;  /* 0x00000016a810723c */ /* 0x040fe80000041810 */
[----:B------:R-:W-:Y:S02]  /*8460*/  FMUL.FTZ R21, R2, R141 ;  /* 0x0000008d02157220 */ /* 0x000fe40000410000 */
[C---:B------:R-:W-:Y:S02]  /*8470*/  FMUL.FTZ R62, R0.reuse, R62 ;  /* 0x0000003e003e7220 */ /* 0x040fe40000410000 */
[C---:B------:R-:W-:Y:S04]  /*8480*/  FMUL.FTZ R22, R0.reuse, R142 ;  /* 0x0000008e00167220 */ /* 0x040fe80000410000 */
[C---:B------:R-:W-:Y:S02]  /*8490*/  FMUL.FTZ R23, R0.reuse, R143 ;  /* 0x0000008f00177220 */ /* 0x040fe40000410000 */
[----:B------:R-:W2:Y:S01]  /*84a0*/  LDSM.16.MT88.4 R140, [R194+0x2100] ;  /* 0x00210000c28c783b */ /* 0x000ea20000004200 */
[----:B------:R-:W-:Y:S02]  /*84b0*/  FMUL.FTZ R63, R0, R63 ;  /* 0x0000003f003f7220 */ /* 0x000fe40000410000 */
[C---:B------:R-:W-:Y:S02]  /*84c0*/  FMUL.FTZ R64, R2.reuse, R64 ;  /* 0x0000004002407220 */ /* 0x040fe40000410000 */
[C---:B------:R-:W-:Y:S03]  /*84d0*/  HMMA.16816.F32.BF16 R20, R168.reuse, R28, R20 ;  /* 0x0000001ca814723c */ /* 0x040fe60000041814 */
[----:B------:R-:W-:Y:S02]  /*84e0*/  FMUL.FTZ R65, R2, R65 ;  /* 0x0000004102417220 */ /* 0x000fe40000410000 */
[----:B------:R-:W-:Y:S02]  /*84f0*/  FMUL.FTZ R66, R0, R66 ;  /* 0x0000004200427220 */ /* 0x000fe40000410000 */
[C---:B------:R-:W-:Y:S01]  /*8500*/  FMUL.FTZ R28, R2.reuse, R148 ;  /* 0x00000094021c7220 */ /* 0x040fe20000410000 */
[C---:B------:R-:W-:Y:S04]  /*8510*/  HMMA.16816.F32.BF16 R24, R168.reuse, R30, R24 ;  /* 0x0000001ea818723c */ /* 0x040fe80000041818 */
[----:B------:R-:W-:Y:S02]  /*8520*/  FMUL.FTZ R29, R2, R149 ;  /* 0x00000095021d7220 */ /* 0x000fe40000410000 */
[C---:B------:R-:W-:Y:S02]  /*8530*/  FMUL.FTZ R67, R0.reuse, R67 ;  /* 0x0000004300437220 */ /* 0x040fe40000410000 */
[C---:B------:R-:W-:Y:S04]  /*8540*/  FMUL.FTZ R30, R0.reuse, R150 ;  /* 0x00000096001e7220 */ /* 0x040fe80000410000 */
[----:B------:R-:W-:Y:S02]  /*8550*/  FMUL.FTZ R31, R0, R151 ;  /* 0x00000097001f7220 */ /* 0x000fe40000410000 */
[----:B------:R-:W-:Y:S01]  /*8560*/  LDSM.16.MT88.4 R148, [R195+0x900] ;  /* 0x00090000c394783b */ /* 0x000fe20000004200 */
[C---:B------:R-:W-:Y:S02]  /*8570*/  FMUL.FTZ R68, R2.reuse, R68 ;  /* 0x0000004402447220 */ /* 0x040fe40000410000 */
[----:B------:R-:W-:Y:S02]  /*8580*/  FMUL.FTZ R69, R2, R69 ;  /* 0x0000004502457220 */ /* 0x000fe40000410000 */
        /* <DEDUP_REMOVED lines=8> */
[C---:B------:R-:W-:Y:S04]  /*8610*/  HMMA.16816.F32.BF16 R36, R168.reuse, R136, R36 ;  /* 0x00000088a824723c */ /* 0x040fe80000041824 */
[----:B------:R-:W-:Y:S02]  /*8620*/  FMUL.FTZ R75, R0, R75 ;  /* 0x0000004b004b7220 */ /* 0x000fe40000410000 */
[C---:B------:R-:W-:Y:S02]  /*8630*/  FMUL.FTZ R76, R2.reuse, R76 ;  /* 0x0000004c024c7220 */ /* 0x040fe40000410000 */
[C---:B------:R-:W-:Y:S01]  /*8640*/  HMMA.16816.F32.BF16 R40, R168.reuse, R138, R40 ;  /* 0x0000008aa828723c */ /* 0x040fe20000041828 */
[----:B------:R-:W3:Y:S03]  /*8650*/  LDSM.16.MT88.4 R136, [R195+0x2100] ;  /* 0x00210000c388783b */ /* 0x000ee60000004200 */
        /* <DEDUP_REMOVED lines=18> */
[C---:B---3--:R-:W-:Y:S04]  /*8780*/  HMMA.16816.F32.BF16 R60, R168.reuse, R136, R60 ;  /* 0x00000088a83c723c */ /* 0x048fe8000004183c */
        /* <DEDUP_REMOVED lines=32> */
[C---:B------:R-:W-:Y:S04]  /*8990*/  HMMA.16816.F32.BF16 R96, R168.reuse, R142, R96 ;  /* 0x0000008ea860723c */ /* 0x040fe80000041860 */
[----:B------:R-:W-:Y:S02]  /*89a0*/  FMUL.FTZ R109, R2, R109 ;  /* 0x0000006d026d7220 */ /* 0x000fe40000410000 */
[C---:B------:R-:W-:Y:S02]  /*89b0*/  FMUL.FTZ R110, R0.reuse, R110 ;  /* 0x0000006e006e7220 */ /* 0x040fe40000410000 */
[----:B------:R-:W-:Y:S01]  /*89c0*/  FMUL.FTZ R111, R0, R111 ;  /* 0x0000006f006f7220 */ /* 0x000fe20000410000 */
[C---:B-1----:R-:W-:Y:S03]  /*89d0*/  HMMA.16816.F32.BF16 R100, R168.reuse, R132, R100 ;  /* 0x00000084a864723c */ /* 0x042fe60000041864 */
[--C-:B------:R-:W-:Y:S02]  /*89e0*/  FFMA.FTZ R140, R173, c[0x0][0x2d0], -R172.reuse ;  /* 0x0000b400ad8c7a23 */ /* 0x100fe400000108ac */
[----:B------:R-:W-:Y:S02]  /*89f0*/  FMUL.FTZ R112, R2, R112 ;  /* 0x0000007002707220 */ /* 0x000fe40000410000 */
[----:B------:R1:W-:Y:S01]  /*8a00*/  MUFU.EX2 R238, R140 ;  /* 0x0000008c00ee7308 */ /* 0x0003e20000000800 */
[C---:B------:R-:W-:Y:S04]  /*8a10*/  HMMA.16816.F32.BF16 R104, R168.reuse, R134, R104 ;  /* 0x00000086a868723c */ /* 0x040fe80000041868 */
[--C-:B------:R-:W-:Y:S02]  /*8a20*/  FFMA.FTZ R132, R176, c[0x0][0x2d0], -R172.reuse ;  /* 0x0000b400b0847a23 */ /* 0x100fe400000108ac */
[----:B------:R-:W-:Y:S02]  /*8a30*/  FMUL.FTZ R113, R2, R113 ;  /* 0x0000007102717220 */ /* 0x000fe40000410000 */
[C---:B---3--:R-:W-:Y:S01]  /*8a40*/  HMMA.16816.F32.BF16 R108, R168.reuse, R136, R108 ;  /* 0x00000088a86c723c */ /* 0x048fe2000004186c */
[----:B------:R2:W-:Y:S03]  /*8a50*/  MUFU.EX2 R236, R132 ;  /* 0x0000008400ec7308 */ /* 0x0005e60000000800 */
[C---:B------:R-:W-:Y:S02]  /*8a60*/  FMUL.FTZ R114, R0.reuse, R114 ;  /* 0x0000007200727220 */ /* 0x040fe40000410000 */
[----:B------:R-:W-:Y:S02]  /*8a70*/  FMUL.FTZ R115, R0, R115 ;  /* 0x0000007300737220 */ /* 0x000fe40000410000 */
[--C-:B------:R-:W-:Y:S04]  /*8a80*/  FFMA.FTZ R136, R175, c[0x0][0x2d0], -R157.reuse ;  /* 0x0000b400af887a23 */ /* 0x100fe8000001089d */
[----:B------:R3:W-:Y:S01]  /*8a90*/  MUFU.EX2 R190, R136 ;  /* 0x0000008800be7308 */ /* 0x0007e20000000800 */
[C---:B------:R-:W-:Y:S03]  /*8aa0*/  HMMA.16816.F32.BF16 R112, R168.reuse, R138, R112 ;  /* 0x0000008aa870723c */ /* 0x040fe60000041870 */
[--C-:B-1----:R-:W-:Y:S02]  /*8ab0*/  FFMA.FTZ R140, R174, c[0x0][0x2d0], -R172.reuse ;  /* 0x0000b400ae8c7a23 */ /* 0x102fe400000108ac */
[C---:B------:R-:W-:Y:S02]  /*8ac0*/  FMUL.FTZ R116, R2.reuse, R116 ;  /* 0x0000007402747220 */ /* 0x040fe40000410000 */
[----:B------:R-:W-:Y:S02]  /*8ad0*/  FMUL.FTZ R117, R2, R117 ;  /* 0x0000007502757220 */ /* 0x000fe40000410000 */
[----:B------:R1:W4:Y:S03]  /*8ae0*/  MUFU.EX2 R237, R140 ;  /* 0x0000008c00ed7308 */ /* 0x0003260000000800 */
[--C-:B--2---:R-:W-:Y:S02]  /*8af0*/  FFMA.FTZ R132, R179, c[0x0][0x2d0], -R172.reuse ;  /* 0x0000b400b3847a23 */ /* 0x104fe400000108ac */
[C---:B------:R-:W-:Y:S02]  /*8b00*/  FMUL.FTZ R118, R0.reuse, R118 ;  /* 0x0000007600767220 */ /* 0x040fe40000410000 */
[----:B------:R-:W-:Y:S02]  /*8b10*/  FMUL.FTZ R119, R0, R119 ;  /* 0x0000007700777220 */ /* 0x000fe40000410000 */
[C---:B------:R-:W-:Y:S01]  /*8b20*/  FMUL.FTZ R120, R2.reuse, R120 ;  /* 0x0000007802787220 */ /* 0x040fe20000410000 */
[----:B------:R2:W-:Y:S01]  /*8b30*/  MUFU.EX2 R235, R132 ;  /* 0x0000008400eb7308 */ /* 0x0005e20000000800 */
[----:B------:R-:W-:Y:S02]  /*8b40*/  FMUL.FTZ R121, R2, R121 ;  /* 0x0000007902797220 */ /* 0x000fe40000410000 */
[C---:B------:R-:W-:Y:S02]  /*8b50*/  FMUL.FTZ R122, R0.reuse, R122 ;  /* 0x0000007a007a7220 */ /* 0x040fe40000410000 */
[--C-:B---3--:R-:W-:Y:S02]  /*8b60*/  FFMA.FTZ R136, R177, c[0x0][0x2d0], -R157.reuse ;  /* 0x0000b400b1887a23 */ /* 0x108fe4000001089d */
[----:B------:R-:W-:Y:S02]  /*8b70*/  FMUL.FTZ R123, R0, R123 ;  /* 0x0000007b007b7220 */ /* 0x000fe40000410000 */
[C---:B------:R-:W-:Y:S01]  /*8b80*/  FMUL.FTZ R124, R2.reuse, R124 ;  /* 0x0000007c027c7220 */ /* 0x040fe20000410000 */
[----:B------:R3:W5:Y:S01]  /*8b90*/  MUFU.EX2 R189, R136 ;  /* 0x0000008800bd7308 */ /* 0x0007620000000800 */
[----:B------:R-:W-:Y:S02]  /*8ba0*/  FMUL.FTZ R125, R2, R125 ;  /* 0x0000007d027d7220 */ /* 0x000fe40000410000 */
[----:B------:R-:W-:Y:S01]  /*8bb0*/  FMUL.FTZ R126, R0, R126 ;  /* 0x0000007e007e7220 */ /* 0x000fe20000410000 */
[----:B-1----:R-:W1:Y:S01]  /*8bc0*/  LDSM.16.MT88.4 R140, [R196+0x6100] ;  /* 0x00610000c48c783b */ /* 0x002e620000004200 */
[--C-:B------:R-:W-:Y:S02]  /*8bd0*/  FFMA.FTZ R158, R188, c[0x0][0x2d0], -R157.reuse ;  /* 0x0000b400bc9e7a23 */ /* 0x100fe4000001089d */
[----:B------:R-:W-:Y:S02]  /*8be0*/  FMUL.FTZ R127, R0, R127 ;  /* 0x0000007f007f7220 */ /* 0x000fe40000410000 */
[C---:B------:R-:W-:Y:S01]  /*8bf0*/  FMUL.FTZ R128, R2.reuse, R128 ;  /* 0x0000008002807220 */ /* 0x040fe20000410000 */
[----:B------:R-:W-:Y:S01]  /*8c00*/  MUFU.EX2 R174, R158 ;  /* 0x0000009e00ae7308 */ /* 0x000fe20000000800 */
[----:B------:R-:W-:Y:S02]  /*8c10*/  FMUL.FTZ R129, R2, R129 ;  /* 0x0000008102817220 */ /* 0x000fe40000410000 */
[C---:B------:R-:W-:Y:S01]  /*8c20*/  FMUL.FTZ R130, R0.reuse, R130 ;  /* 0x0000008200827220 */ /* 0x040fe20000410000 */
[----:B--2---:R-:W2:Y:S01]  /*8c30*/  LDSM.16.MT88.4 R132, [R195+0x6100] ;  /* 0x00610000c384783b */ /* 0x004ea20000004200 */
[----:B------:R-:W-:Y:S02]  /*8c40*/  FMUL.FTZ R131, R0, R131 ;  /* 0x0000008300837220 */ /* 0x000fe40000410000 */
[--C-:B---3--:R-:W-:Y:S03]  /*8c50*/  FFMA.FTZ R136, R178, c[0x0][0x2d0], -R157.reuse ;  /* 0x0000b400b2887a23 */ /* 0x108fe6000001089d */
[----:B------:R3:W-:Y:S10]  /*8c60*/  MUFU.EX2 R178, R144 ;  /* 0x0000009000b27308 */ /* 0x0007f40000000800 */
[----:B------:R2:W2:Y:S01]  /*8c70*/  MUFU.EX2 R179, R136 ;  /* 0x0000008800b37308 */ /* 0x0004a20000000800 */
[C---:B-1----:R-:W-:Y:S01]  /*8c80*/  HMMA.16816.F32.BF16 R116, R168.reuse, R140, R116 ;  /* 0x0000008ca874723c */ /* 0x042fe20000041874 */
[----:B---3--:R-:W-:Y:S07]  /*8c90*/  LDSM.16.MT88.4 R144, [R196+0x900] ;  /* 0x00090000c490783b */ /* 0x008fee0000004200 */
[C---:B------:R-:W-:Y:S01]  /*8ca0*/  HMMA.16816.F32.BF16 R120, R168.reuse, R142, R120 ;  /* 0x0000008ea878723c */ /* 0x040fe20000041878 */
[----:B------:R-:W-:Y:S07]  /*8cb0*/  LDSM.16.MT88.4 R140, [R194+0x900] ;  /* 0x00090000c28c783b */ /* 0x000fee0000004200 */
[C---:B--2---:R-:W-:Y:S01]  /*8cc0*/  HMMA.16816.F32.BF16 R124, R168.reuse, R132, R124 ;  /* 0x00000084a87c723c */ /* 0x044fe2000004187c */
[----:B------:R-:W1:Y:S06]  /*8cd0*/  LDSM.16.MT88.4 R136, [R193+0x900] ;  /* 0x00090000c188783b */ /* 0x000e6c0000004200 */
[----:B----4-:R-:W-:Y:S01]  /*8ce0*/  F2FP.BF16.PACK_AB R132, R237, R238 ;  /* 0x000000eeed84723e */ /* 0x010fe200000010ff */
[----:B------:R-:W-:Y:S04]  /*8cf0*/  HMMA.16816.F32.BF16 R128, R168, R134, R128 ;  /* 0x00000086a880723c */ /* 0x000fe80000041880 */
[----:B-----5:R-:W-:Y:S03]  /*8d00*/  F2FP.BF16.PACK_AB R133, R189, R190 ;  /* 0x000000bebd85723e */ /* 0x020fe600000010ff */
[----:B------:R-:W-:Y:S02]  /*8d10*/  F2FP.BF16.PACK_AB R134, R235, R236 ;  /* 0x000000eceb86723e */ /* 0x000fe400000010ff */
[----:B------:R-:W-:Y:S07]  /*8d20*/  F2FP.BF16.PACK_AB R135, R178, R179 ;  /* 0x000000b3b287723e */ /* 0x000fee00000010ff */
[C---:B-1----:R-:W-:Y:S08]  /*8d30*/  HMMA.16816.F32.BF16 R4, R132.reuse, R136, R4 ;  /* 0x000000888404723c */ /* 0x042ff00000041804 */
        /* <DEDUP_REMOVED lines=20> */
[C---:B---3--:R-:W-:Y:S07]  /*8e80*/  HMMA.16816.F32.BF16 R60, R132.reuse, R144, R60 ;  /* 0x00000090843c723c */ /* 0x048fee000004183c */
[--C-:B------:R-:W-:Y:S01]  /*8e90*/  FFMA.FTZ R144, R181, c[0x0][0x2d0], -R172.reuse ;  /* 0x0000b400b5907a23 */ /* 0x100fe200000108ac */
[C---:B------:R-:W-:Y:S03]  /*8ea0*/  HMMA.16816.F32.BF16 R64, R132.reuse, R146, R64 ;  /* 0x000000928440723c */ /* 0x040fe60000041840 */
[----:B------:R3:W-:Y:S05]  /*8eb0*/  MUFU.EX2 R234, R144 ;  /* 0x0000009000ea7308 */ /* 0x0007ea0000000800 */
[C---:B-1----:R-:W-:Y:S08]  /*8ec0*/  HMMA.16816.F32.BF16 R68, R132.reuse, R136, R68 ;  /* 0x000000888444723c */ /* 0x042ff00000041844 */
[C---:B------:R-:W-:Y:S01]  /*8ed0*/  HMMA.16816.F32.BF16 R72, R132.reuse, R138, R72 ;  /* 0x0000008a8448723c */ /* 0x040fe20000041848 */
[----:B------:R-:W1:Y:S07]  /*8ee0*/  LDSM.16.MT88.4 R136, [R193+0x6900] ;  /* 0x00690000c188783b */ /* 0x000e6e0000004200 */
[C---:B------:R-:W-:Y:S04]  /*8ef0*/  HMMA.16816.F32.BF16 R76, R132.reuse, R148, R76 ;  /* 0x00000094844c723c */ /* 0x040fe8000004184c */
[--C-:B---3--:R-:W-:Y:S03]  /*8f00*/  FFMA.FTZ R144, R183, c[0x0][0x2d0], -R172.reuse ;  /* 0x0000b400b7907a23 */ /* 0x108fe600000108ac */
[--C-:B------:R-:W-:Y:S01]  /*8f10*/  FFMA.FTZ R148, R186, c[0x0][0x2d0], -R172.reuse ;  /* 0x0000b400ba947a23 */ /* 0x100fe200000108ac */
[C---:B------:R-:W-:Y:S01]  /*8f20*/  HMMA.16816.F32.BF16 R80, R132.reuse, R150, R80 ;  /* 0x000000968450723c */ /* 0x040fe20000041850 */
[----:B------:R3:W5:Y:S07]  /*8f30*/  MUFU.EX2 R231, R144 ;  /* 0x0000009000e77308 */ /* 0x00076e0000000800 */
[C---:B----4-:R-:W-:Y:S03]  /*8f40*/  HMMA.16816.F32.BF16 R84, R132.reuse, R152, R84 ;  /* 0x000000988454723c */ /* 0x050fe60000041854 */
[----:B------:R4:W-:Y:S05]  /*8f50*/  MUFU.EX2 R230, R148 ;  /* 0x0000009400e67308 */ /* 0x0009ea0000000800 */
[C---:B------:R-:W-:Y:S01]  /*8f60*/  HMMA.16816.F32.BF16 R88, R132.reuse, R154, R88 ;  /* 0x0000009a8458723c */ /* 0x040fe20000041858 */
[----:B------:R-:W-:Y:S07]  /*8f70*/  LDSM.16.MT88.4 R152, [R195+0x6900] ;  /* 0x00690000c398783b */ /* 0x000fee0000004200 */
[C---:B--2---:R-:W-:Y:S01]  /*8f80*/  HMMA.16816.F32.BF16 R92, R132.reuse, R140, R92 ;  /* 0x0000008c845c723c */ /* 0x044fe2000004185c */
[----:B---3--:R-:W2:Y:S06]  /*8f90*/  LDSM.16.MT88.4 R144, [R194+0x6900] ;  /* 0x00690000c290783b */ /* 0x008eac0000004200 */
[--C-:B------:R-:W-:Y:S01]  /*8fa0*/  FFMA.FTZ R140, R182, c[0x0][0x2d0], -R157.reuse ;  /* 0x0000b400b68c7a23 */ /* 0x100fe2000001089d */
[C---:B------:R-:W-:Y:S03]  /*8fb0*/  HMMA.16816.F32.BF16 R96, R132.reuse, R142, R96 ;  /* 0x0000008e8460723c */ /* 0x040fe60000041860 */
[----:B------:R3:W-:Y:S01]  /*8fc0*/  MUFU.EX2 R177, R140 ;  /* 0x0000008c00b17308 */ /* 0x0007e20000000800 */
[--C-:B----4-:R-:W-:Y:S02]  /*8fd0*/  FFMA.FTZ R148, R187, c[0x0][0x2d0], -R172.reuse ;  /* 0x0000b400bb947a23 */ /* 0x110fe400000108ac */
[----:B------:R-:W4:Y:S02]  /*8fe0*/  LDL R187, [R1+0x1c] ;  /* 0x00001c0001bb7983 */ /* 0x000f240000100800 */
[C---:B-1----:R-:W-:Y:S05]  /*8ff0*/  HMMA.16816.F32.BF16 R100, R132.reuse, R136, R100 ;  /* 0x000000888464723c */ /* 0x042fea0000041864 */
[----:B------:R1:W1:Y:S02]  /*9000*/  MUFU.EX2 R186, R148 ;  /* 0x0000009400ba7308 */ /* 0x0002640000000800 */
[--C-:B------:R-:W-:Y:S01]  /*9010*/  FFMA.FTZ R136, R185, c[0x0][0x2d0], -R157.reuse ;  /* 0x0000b400b9887a23 */ /* 0x100fe2000001089d */
[C---:B------:R-:W-:Y:S07]  /*9020*/  HMMA.16816.F32.BF16 R104, R132.reuse, R138, R104 ;  /* 0x0000008a8468723c */ /* 0x040fee0000041868 */
[----:B------:R5:W-:Y:S01]  /*9030*/  MUFU.EX2 R175, R136 ;  /* 0x0000008800af7308 */ /* 0x000be20000000800 */
[--C-:B---3--:R-:W-:Y:S01]  /*9040*/  FFMA.FTZ R140, R184, c[0x0][0x2d0], -R157.reuse ;  /* 0x0000b400b88c7a23 */ /* 0x108fe2000001089d */
[C---:B--2---:R-:W-:Y:S08]  /*9050*/  HMMA.16816.F32.BF16 R108, R132.reuse, R144, R108 ;  /* 0x00000090846c723c */ /* 0x044ff0000004186c */
[----:B------:R2:W3:Y:S01]  /*9060*/  MUFU.EX2 R176, R140 ;  /* 0x0000008c00b07308 */ /* 0x0004e20000000800 */
[----:B-1----:R-:W1:Y:S01]  /*9070*/  LDSM.16.MT88.4 R148, [R196+0x6900] ;  /* 0x00690000c494783b */ /* 0x002e620000004200 */
[C---:B------:R-:W-:Y:S07]  /*9080*/  HMMA.16816.F32.BF16 R112, R132.reuse, R146, R112 ;  /* 0x000000928470723c */ /* 0x040fee0000041870 */
[----:B------:R-:W-:Y:S08]  /*9090*/  LDSM.16.MT88.4 R144, [R196+0x1100] ;  /* 0x00110000c490783b */ /* 0x000ff00000004200 */
[----:B-----5:R-:W5:Y:S08]  /*90a0*/  LDSM.16.MT88.4 R136, [R193+0x1100] ;  /* 0x00110000c188783b */ /* 0x020f700000004200 */
[----:B--2---:R-:W2:Y:S01]  /*90b0*/  LDSM.16.MT88.4 R140, [R194+0x1100] ;  /* 0x00110000c28c783b */ /* 0x004ea20000004200 */
[C---:B-1----:R-:W-:Y:S08]  /*90c0*/  HMMA.16816.F32.BF16 R116, R132.reuse, R148, R116 ;  /* 0x000000948474723c */ /* 0x042ff00000041874 */
[C---:B------:R-:W-:Y:S01]  /*90d0*/  HMMA.16816.F32.BF16 R120, R132.reuse, R150, R120 ;  /* 0x000000968478723c */ /* 0x040fe20000041878 */
[----:B------:R-:W1:Y:S07]  /*90e0*/  LDSM.16.MT88.4 R148, [R195+0x1100] ;  /* 0x00110000c394783b */ /* 0x000e6e0000004200 */
[C---:B------:R-:W-:Y:S08]  /*90f0*/  HMMA.16816.F32.BF16 R124, R132.reuse, R152, R124 ;  /* 0x00000098847c723c */ /* 0x040ff0000004187c */
[----:B------:R-:W-:Y:S01]  /*9100*/  HMMA.16816.F32.BF16 R128, R132, R154, R128 ;  /* 0x0000009a8480723c */ /* 0x000fe20000041880 */
[----:B------:R-:W-:Y:S06]  /*9110*/  LDSM.16.MT88.4 R152, [R194+0x3100] ;  /* 0x00310000c298783b */ /* 0x000fec0000004200 */
[----:B------:R-:W-:Y:S02]  /*9120*/  F2FP.BF16.PACK_AB R132, R231, R234 ;  /* 0x000000eae784723e */ /* 0x000fe400000010ff */
[----:B------:R-:W-:Y:S03]  /*9130*/  F2FP.BF16.PACK_AB R134, R186, R230 ;  /* 0x000000e6ba86723e */ /* 0x000fe600000010ff */
[----:B---3--:R-:W-:Y:S02]  /*9140*/  F2FP.BF16.PACK_AB R133, R176, R177 ;  /* 0x000000b1b085723e */ /* 0x008fe400000010ff */
[----:B------:R-:W-:Y:S07]  /*9150*/  F2FP.BF16.PACK_AB R135, R174, R175 ;  /* 0x000000afae87723e */ /* 0x000fee00000010ff */
[C---:B-----5:R-:W-:Y:S08]  /*9160*/  HMMA.16816.F32.BF16 R4, R132.reuse, R136, R4 ;  /* 0x000000888404723c */ /* 0x060ff00000041804 */
[C---:B------:R-:W-:Y:S01]  /*9170*/  HMMA.16816.F32.BF16 R8, R132.reuse, R138, R8 ;  /* 0x0000008a8408723c */ /* 0x040fe20000041808 */
[----:B------:R-:W3:Y:S07]  /*9180*/  LDSM.16.MT88.4 R136, [R193+0x3100] ;  /* 0x00310000c188783b */ /* 0x000eee0000004200 */
[C---:B--2---:R-:W-:Y:S08]  /*9190*/  HMMA.16816.F32.BF16 R12, R132.reuse, R140, R12 ;  /* 0x0000008c840c723c */ /* 0x044ff0000004180c */
[C---:B------:R-:W-:Y:S01]  /*91a0*/  HMMA.16816.F32.BF16 R16, R132.reuse, R142, R16 ;  /* 0x0000008e8410723c */ /* 0x040fe20000041810 */
[----:B------:R-:W2:Y:S07]  /*91b0*/  LDSM.16.MT88.4 R140, [R196+0x3100] ;  /* 0x00310000c48c783b */ /* 0x000eae0000004200 */
[C---:B------:R-:W-:Y:S08]  /*91c0*/  HMMA.16816.F32.BF16 R20, R132.reuse, R144, R20 ;  /* 0x000000908414723c */ /* 0x040ff00000041814 */
[C---:B------:R-:W-:Y:S01]  /*91d0*/  HMMA.16816.F32.BF16 R24, R132.reuse, R146, R24 ;  /* 0x000000928418723c */ /* 0x040fe20000041818 */
[----:B------:R-:W5:Y:S07]  /*91e0*/  LDSM.16.MT88.4 R144, [R195+0x3100] ;  /* 0x00310000c390783b */ /* 0x000f6e0000004200 */
[C---:B-1----:R-:W-:Y:S08]  /*91f0*/  HMMA.16816.F32.BF16 R28, R132.reuse, R148, R28 ;  /* 0x00000094841c723c */ /* 0x042ff0000004181c */
[C---:B------:R-:W-:Y:S01]  /*9200*/  HMMA.16816.F32.BF16 R32, R132.reuse, R150, R32 ;  /* 0x000000968420723c */ /* 0x040fe20000041820 */
[----:B------:R-:W-:Y:S07]  /*9210*/  LDSM.16.MT88.4 R148, [R194+0x5100] ;  /* 0x00510000c294783b */ /* 0x000fee0000004200 */
[C---:B---3--:R-:W-:Y:S08]  /*9220*/  HMMA.16816.F32.BF16 R36, R132.reuse, R136, R36 ;  /* 0x000000888424723c */ /* 0x048ff00000041824 */
[C---:B------:R-:W-:Y:S01]  /*9230*/  HMMA.16816.F32.BF16 R40, R132.reuse, R138, R40 ;  /* 0x0000008a8428723c */ /* 0x040fe20000041828 */
[----:B------:R-:W1:Y:S07]  /*9240*/  LDSM.16.MT88.4 R136, [R193+0x5100] ;  /* 0x00510000c188783b */ /* 0x000e6e0000004200 */
[C---:B------:R-:W-:Y:S08]  /*9250*/  HMMA.16816.F32.BF16 R44, R132.reuse, R152, R44 ;  /* 0x00000098842c723c */ /* 0x040ff0000004182c */
[C---:B------:R-:W-:Y:S01]  /*9260*/  HMMA.16816.F32.BF16 R48, R132.reuse, R154, R48 ;  /* 0x0000009a8430723c */ /* 0x040fe20000041830 */
[----:B------:R-:W3:Y:S07]  /*9270*/  LDSM.16.MT88.4 R152, [R196+0x5100] ;  /* 0x00510000c498783b */ /* 0x000eee0000004200 */
[C---:B--2---:R-:W-:Y:S08]  /*9280*/  HMMA.16816.F32.BF16 R52, R132.reuse, R140, R52 ;  /* 0x0000008c8434723c */ /* 0x044ff00000041834 */
[C---:B------:R-:W-:Y:S01]  /*9290*/  HMMA.16816.F32.BF16 R56, R132.reuse, R142, R56 ;  /* 0x0000008e8438723c */ /* 0x040fe20000041838 */
[----:B------:R-:W2:Y:S07]  /*92a0*/  LDSM.16.MT88.4 R140, [R195+0x5100] ;  /* 0x00510000c38c783b */ /* 0x000eae0000004200 */
[C---:B-----5:R-:W-:Y:S07]  /*92b0*/  HMMA.16816.F32.BF16 R60, R132.reuse, R144, R60 ;  /* 0x00000090843c723c */ /* 0x060fee000004183c */
[--C-:B------:R-:W-:Y:S01]  /*92c0*/  FFMA.FTZ R144, R220, c[0x0][0x2d0], -R172.reuse ;  /* 0x0000b400dc907a23 */ /* 0x100fe200000108ac */
[C---:B------:R-:W-:Y:S03]  /*92d0*/  HMMA.16816.F32.BF16 R64, R132.reuse, R146, R64 ;  /* 0x000000928440723c */ /* 0x040fe60000041840 */
[----:B------:R5:W-:Y:S05]  /*92e0*/  MUFU.EX2 R182, R144 ;  /* 0x0000009000b67308 */ /* 0x000bea0000000800 */
[C---:B-1----:R-:W-:Y:S07]  /*92f0*/  HMMA.16816.F32.BF16 R68, R132.reuse, R136, R68 ;  /* 0x000000888444723c */ /* 0x042fee0000041844 */
[--C-:B------:R-:W-:Y:S01]  /*9300*/  FFMA.FTZ R136, R191, c[0x0][0x2d0], -R172.reuse ;  /* 0x0000b400bf887a23 */ /* 0x100fe200000108ac */
[C---:B------:R-:W-:Y:S03]  /*9310*/  HMMA.16816.F32.BF16 R72, R132.reuse, R138, R72 ;  /* 0x0000008a8448723c */ /* 0x040fe60000041848 */
[----:B------:R1:W1:Y:S05]  /*9320*/  MUFU.EX2 R183, R136 ;  /* 0x0000008800b77308 */ /* 0x00026a0000000800 */
[C---:B------:R-:W-:Y:S01]  /*9330*/  HMMA.16816.F32.BF16 R76, R132.reuse, R148, R76 ;  /* 0x00000094844c723c */ /* 0x040fe2000004184c */
[----:B-----5:R-:W-:Y:S06]  /*9340*/  LDSM.16.MT88.4 R144, [R194+0x7100] ;  /* 0x00710000c290783b */ /* 0x020fec0000004200 */
[--C-:B------:R-:W-:Y:S01]  /*9350*/  FFMA.FTZ R148, R224, c[0x0][0x2d0], -R172.reuse ;  /* 0x0000b400e0947a23 */ /* 0x100fe200000108ac */
[C---:B------:R-:W-:Y:S03]  /*9360*/  HMMA.16816.F32.BF16 R80, R132.reuse, R150, R80 ;  /* 0x000000968450723c */ /* 0x040fe60000041850 */
[----:B------:R5:W-:Y:S01]  /*9370*/  MUFU.EX2 R181, R148 ;  /* 0x0000009400b57308 */ /* 0x000be20000000800 */
[----:B------:R-:W-:Y:S04]  /*9380*/  FFMA.FTZ R172, R225, c[0x0][0x2d0], -R172 ;  /* 0x0000b400e1ac7a23 */ /* 0x000fe800000108ac */
[C---:B---3--:R-:W-:Y:S01]  /*9390*/  HMMA.16816.F32.BF16 R84, R132.reuse, R152, R84 ;  /* 0x000000988454723c */ /* 0x048fe20000041854 */
[----:B-1----:R-:W1:Y:S03]  /*93a0*/  LDSM.16.MT88.4 R136, [R193+0x7100] ;  /* 0x00710000c188783b */ /* 0x002e660000004200 */
[----:B------:R-:W-:Y:S01]  /*93b0*/  F2FP.BF16.PACK_AB R168, R182, R183 ;  /* 0x000000b7b6a8723e */ /* 0x000fe200000010ff */
[----:B------:R-:W3:Y:S02]  /*93c0*/  MUFU.EX2 R180, R172 ;  /* 0x000000ac00b47308 */ /* 0x000ee40000000800 */
[--C-:B------:R-:W-:Y:S01]  /*93d0*/  FFMA.FTZ R152, R221, c[0x0][0x2d0], -R157.reuse ;  /* 0x0000b400dd987a23 */ /* 0x100fe2000001089d */
[C---:B------:R-:W-:Y:S07]  /*93e0*/  HMMA.16816.F32.BF16 R88, R132.reuse, R154, R88 ;  /* 0x0000009a8458723c */ /* 0x040fee0000041858 */
[----:B------:R1:W-:Y:S01]  /*93f0*/  MUFU.EX2 R172, R152 ;  /* 0x0000009800ac7308 */ /* 0x0003e20000000800 */
[C---:B--2---:R-:W-:Y:S01]  /*9400*/  HMMA.16816.F32.BF16 R92, R132.reuse, R140, R92 ;  /* 0x0000008c845c723c */ /* 0x044fe2000004185c */
[----:B-----5:R-:W2:Y:S06]  /*9410*/  LDSM.16.MT88.4 R148, [R196+0x7100] ;  /* 0x00710000c494783b */ /* 0x020eac0000004200 */
[--C-:B------:R-:W-:Y:S01]  /*9420*/  FFMA.FTZ R140, R219, c[0x0][0x2d0], -R157.reuse ;  /* 0x0000b400db8c7a23 */ /* 0x100fe2000001089d */
[C---:B------:R-:W-:Y:S03]  /*9430*/  HMMA.16816.F32.BF16 R96, R132.reuse, R142, R96 ;  /* 0x0000008e8460723c */ /* 0x040fe60000041860 */
[----:B------:R5:W5:Y:S01]  /*9440*/  MUFU.EX2 R173, R140 ;  /* 0x0000008c00ad7308 */ /* 0x000b620000000800 */
[----:B----4-:R-:W-:Y:S02]  /*9450*/  ISETP.GT.AND P0, PT, R222, R187, PT ;  /* 0x000000bbde00720c */ /* 0x010fe40003f04270 */
[----:B---3--:R-:W-:Y:S02]  /*9460*/  F2FP.BF16.PACK_AB R170, R180, R181 ;  /* 0x000000b5b4aa723e */ /* 0x008fe400000010ff */
[----:B------:R-:W-:Y:S04]  /*9470*/  IADD3 R219, R222, -0x1, RZ ;  /* 0xffffffffdedb7810 */ /* 0x000fe80007ffe0ff */
[----:B------:R-:W-:Y:S01]  /*9480*/  MOV R222, R219 ;  /* 0x000000db00de7202 */ /* 0x000fe20000000f00 */
[----:B-1----:R-:W-:Y:S01]  /*9490*/  LDSM.16.MT88.4 R152, [R195+0x1900] ;  /* 0x00190000c398783b */ /* 0x002fe20000004200 */
[C---:B------:R-:W-:Y:S07]  /*94a0*/  HMMA.16816.F32.BF16 R100, R132.reuse, R136, R100 ;  /* 0x000000888464723c */ /* 0x040fee0000041864 */
[--C-:B------:R-:W-:Y:S01]  /*94b0*/  FFMA.FTZ R136, R223, c[0x0][0x2d0], -R157.reuse ;  /* 0x0000b400df887a23 */ /* 0x100fe2000001089d */
[C---:B------:R-:W-:Y:S01]  /*94c0*/  HMMA.16816.F32.BF16 R104, R132.reuse, R138, R104 ;  /* 0x0000008a8468723c */ /* 0x040fe20000041868 */
[----:B-----5:R-:W1:Y:S02]  /*94d0*/  LDSM.16.MT88.4 R140, [R195+0x7100] ;  /* 0x00710000c38c783b */ /* 0x020e640000004200 */
[----:B------:R3:W-:Y:S01]  /*94e0*/  MUFU.EX2 R158, R136 ;  /* 0x00000088009e7308 */ /* 0x0007e20000000800 */
[----:B------:R-:W-:Y:S01]  /*94f0*/  F2FP.BF16.PACK_AB R169, R172, R173 ;  /* 0x000000adaca9723e */ /* 0x000fe200000010ff */
[----:B------:R-:W-:Y:S03]  /*9500*/  FFMA.FTZ R157, R159, c[0x0][0x2d0], -R157 ;  /* 0x0000b4009f9d7a23 */ /* 0x000fe6000001089d */
[C---:B------:R-:W-:Y:S05]  /*9510*/  HMMA.16816.F32.BF16 R108, R132.reuse, R144, R108 ;  /* 0x00000090846c723c */ /* 0x040fea000004186c */
[----:B------:R-:W4:Y:S03]  /*9520*/  MUFU.EX2 R157, R157 ;  /* 0x0000009d009d7308 */ /* 0x000f260000000800 */
[C---:B------:R-:W-:Y:S01]  /*9530*/  HMMA.16816.F32.BF16 R112, R132.reuse, R146, R112 ;  /* 0x000000928470723c */ /* 0x040fe20000041870 */
[----:B------:R-:W-:Y:S07]  /*9540*/  LDSM.16.MT88.4 R144, [R196+0x1900] ;  /* 0x00190000c490783b */ /* 0x000fee0000004200 */
[C---:B--2---:R-:W-:Y:S01]  /*9550*/  HMMA.16816.F32.BF16 R116, R132.reuse, R148, R116 ;  /* 0x000000948474723c */ /* 0x044fe20000041874 */
[----:B---3--:R-:W2:Y:S07]  /*9560*/  LDSM.16.MT88.4 R136, [R194+0x1900] ;  /* 0x00190000c288783b */ /* 0x008eae0000004200 */
[C---:B------:R-:W-:Y:S04]  /*9570*/  HMMA.16816.F32.BF16 R120, R132.reuse, R150, R120 ;  /* 0x000000968478723c */ /* 0x040fe80000041878 */
[----:B----4-:R-:W-:Y:S04]  /*9580*/  F2FP.BF16.PACK_AB R171, R157, R158 ;  /* 0x0000009e9dab723e */ /* 0x010fe800000010ff */
[C---:B-1----:R-:W-:Y:S08]  /*9590*/  HMMA.16816.F32.BF16 R124, R132.reuse, R140, R124 ;  /* 0x0000008c847c723c */ /* 0x042ff0000004187c */
[----:B------:R-:W-:Y:S08]  /*95a0*/  HMMA.16816.F32.BF16 R128, R132, R142, R128 ;  /* 0x0000008e8480723c */ /* 0x000ff00000041880 */
[C---:B------:R-:W-:Y:S01]  /*95b0*/  HMMA.16816.F32.BF16 R160, R168.reuse, R164, R4 ;  /* 0x000000a4a8a0723c */ /* 0x040fe20000041804 */
[----:B------:R-:W1:Y:S07]  /*95c0*/  LDSM.16.MT88.4 R4, [R193+0x3900] ;  /* 0x00390000c104783b */ /* 0x000e6e0000004200 */
[C---:B------:R-:W-:Y:S01]  /*95d0*/  HMMA.16816.F32.BF16 R164, R168.reuse, R166, R8 ;  /* 0x000000a6a8a4723c */ /* 0x040fe20000041808 */
[----:B------:R-:W3:Y:S07]  /*95e0*/  LDSM.16.MT88.4 R8, [R194+0x3900] ;  /* 0x00390000c208783b */ /* 0x000eee0000004200 */
[C---:B--2---:R-:W-:Y:S01]  /*95f0*/  HMMA.16816.F32.BF16 R132, R168.reuse, R136, R12 ;  /* 0x00000088a884723c */ /* 0x044fe2000004180c */
[----:B------:R-:W2:Y:S07]  /*9600*/  LDSM.16.MT88.4 R12, [R196+0x3900] ;  /* 0x00390000c40c783b */ /* 0x000eae0000004200 */
        /* <DEDUP_REMOVED lines=8> */
[C---:B------:R-:W-:Y:S01]  /*9690*/  HMMA.16816.F32.BF16 R40, R168.reuse, R6, R40 ;  /* 0x00000006a828723c */ /* 0x040fe20000041828 */
[----:B------:R-:W1:Y:S07]  /*96a0*/  LDSM.16.MT88.4 R4, [R194+0x5900] ;  /* 0x00590000c204783b */ /* 0x000e6e0000004200 */
[C---:B---3--:R-:W-:Y:S08]  /*96b0*/  HMMA.16816.F32.BF16 R44, R168.reuse, R8, R44 ;  /* 0x00000008a82c723c */ /* 0x048ff0000004182c */
[C---:B------:R-:W-:Y:S01]  /*96c0*/  HMMA.16816.F32.BF16 R48, R168.reuse, R10, R48 ;  /* 0x0000000aa830723c */ /* 0x040fe20000041830 */
[----:B------:R-:W3:Y:S07]  /*96d0*/  LDSM.16.MT88.4 R8, [R196+0x5900] ;  /* 0x00590000c408783b */ /* 0x000eee0000004200 */
[C---:B--2---:R-:W-:Y:S08]  /*96e0*/  HMMA.16816.F32.BF16 R52, R168.reuse, R12, R52 ;  /* 0x0000000ca834723c */ /* 0x044ff00000041834 */
[C---:B------:R-:W-:Y:S01]  /*96f0*/  HMMA.16816.F32.BF16 R56, R168.reuse, R14, R56 ;  /* 0x0000000ea838723c */ /* 0x040fe20000041838 */
[----:B------:R-:W2:Y:S07]  /*9700*/  LDSM.16.MT88.4 R12, [R195+0x5900] ;  /* 0x00590000c30c783b */ /* 0x000eae0000004200 */
[C---:B----4-:R-:W-:Y:S08]  /*9710*/  HMMA.16816.F32.BF16 R60, R168.reuse, R16, R60 ;  /* 0x00000010a83c723c */ /* 0x050ff0000004183c */
[C---:B------:R-:W-:Y:S01]  /*9720*/  HMMA.16816.F32.BF16 R64, R168.reuse, R18, R64 ;  /* 0x00000012a840723c */ /* 0x040fe20000041840 */
[----:B------:R-:W4:Y:S07]  /*9730*/  LDSM.16.MT88.4 R16, [R193+0x7900] ;  /* 0x00790000c110783b */ /* 0x000f2e0000004200 */
[C---:B-----5:R-:W-:Y:S08]  /*9740*/  HMMA.16816.F32.BF16 R68, R168.reuse, R20, R68 ;  /* 0x00000014a844723c */ /* 0x060ff00000041844 */
[C---:B------:R-:W-:Y:S01]  /*9750*/  HMMA.16816.F32.BF16 R72, R168.reuse, R22, R72 ;  /* 0x00000016a848723c */ /* 0x040fe20000041848 */
[----:B------:R-:W5:Y:S07]  /*9760*/  LDSM.16.MT88.4 R20, [R194+0x7900] ;  /* 0x00790000c214783b */ /* 0x000f6e0000004200 */
[C---:B-1----:R-:W-:Y:S08]  /*9770*/  HMMA.16816.F32.BF16 R76, R168.reuse, R4, R76 ;  /* 0x00000004a84c723c */ /* 0x042ff0000004184c */
[C---:B------:R-:W-:Y:S01]  /*9780*/  HMMA.16816.F32.BF16 R80, R168.reuse, R6, R80 ;  /* 0x00000006a850723c */ /* 0x040fe20000041850 */
[----:B------:R-:W1:Y:S07]  /*9790*/  LDSM.16.MT88.4 R4, [R196+0x7900] ;  /* 0x00790000c404783b */ /* 0x000e6e0000004200 */
[C---:B---3--:R-:W-:Y:S08]  /*97a0*/  HMMA.16816.F32.BF16 R84, R168.reuse, R8, R84 ;  /* 0x00000008a854723c */ /* 0x048ff00000041854 */
[C---:B------:R-:W-:Y:S01]  /*97b0*/  HMMA.16816.F32.BF16 R88, R168.reuse, R10, R88 ;  /* 0x0000000aa858723c */ /* 0x040fe20000041858 */
[----:B------:R-:W3:Y:S07]  /*97c0*/  LDSM.16.MT88.4 R8, [R195+0x7900] ;  /* 0x00790000c308783b */ /* 0x000eee0000004200 */
[C---:B--2---:R-:W-:Y:S07]  /*97d0*/  HMMA.16816.F32.BF16 R92, R168.reuse, R12, R92 ;  /* 0x0000000ca85c723c */ /* 0x044fee000004185c */
[----:B------:R-:W-:Y:S01]  /*97e0*/  FFMA.FTZ R12, R2, R243, R239 ;  /* 0x000000f3020c7223 */ /* 0x000fe200000100ef */
[C---:B------:R-:W-:Y:S04]  /*97f0*/  HMMA.16816.F32.BF16 R96, R168.reuse, R14, R96 ;  /* 0x0000000ea860723c */ /* 0x040fe80000041860 */
[----:B------:R-:W-:Y:S02]  /*9800*/  FFMA.FTZ R2, R0, R244, R229 ;  /* 0x000000f400027223 */ /* 0x000fe400000100e5 */
[----:B------:R-:W-:Y:S02]  /*9810*/  FADD.FTZ R0, R242, R12 ;  /* 0x0000000cf2007221 */ /* 0x000fe40000010000 */
[C---:B----4-:R-:W-:Y:S04]  /*9820*/  HMMA.16816.F32.BF16 R100, R168.reuse, R16, R100 ;  /* 0x00000010a864723c */ /* 0x050fe80000041864 */
[----:B------:R-:W-:Y:S02]  /*9830*/  FADD.FTZ R2, R228, R2 ;  /* 0x00000002e4027221 */ /* 0x000fe40000010000 */
[----:B------:R-:W-:Y:S02]  /*9840*/  FADD.FTZ R0, R241, R0 ;  /* 0x00000000f1007221 */ /* 0x000fe40000010000 */
[C---:B------:R-:W-:Y:S04]  /*9850*/  HMMA.16816.F32.BF16 R104, R168.reuse, R18, R104 ;  /* 0x00000012a868723c */ /* 0x040fe80000041868 */
[----:B------:R-:W-:Y:S02]  /*9860*/  FADD.FTZ R2, R227, R2 ;  /* 0x00000002e3027221 */ /* 0x000fe40000010000 */
[----:B------:R-:W-:Y:S02]  /*9870*/  FADD.FTZ R0, R240, R0 ;  /* 0x00000000f0007221 */ /* 0x000fe40000010000 */
[----:B------:R-:W-:Y:S01]  /*9880*/  FADD.FTZ R2, R226, R2 ;  /* 0x00000002e2027221 */ /* 0x000fe20000010000 */
[C---:B-----5:R-:W-:Y:S03]  /*9890*/  HMMA.16816.F32.BF16 R108, R168.reuse, R20, R108 ;  /* 0x00000014a86c723c */ /* 0x060fe6000004186c */
[----:B------:R-:W-:Y:S02]  /*98a0*/  FADD.FTZ R0, R238, R0 ;  /* 0x00000000ee007221 */ /* 0x000fe40000010000 */
[----:B------:R-:W-:Y:S02]  /*98b0*/  FADD.FTZ R2, R190, R2 ;  /* 0x00000002be027221 */ /* 0x000fe40000010000 */
[----:B------:R-:W-:Y:S01]  /*98c0*/  FADD.FTZ R0, R237, R0 ;  /* 0x00000000ed007221 */ /* 0x000fe20000010000 */
[C---:B------:R-:W-:Y:S04]  /*98d0*/  HMMA.16816.F32.BF16 R112, R168.reuse, R22, R112 ;  /* 0x00000016a870723c */ /* 0x040fe80000041870 */
[----:B------:R-:W-:Y:S02]  /*98e0*/  FADD.FTZ R2, R189, R2 ;  /* 0x00000002bd027221 */ /* 0x000fe40000010000 */
[----:B------:R-:W-:Y:S02]  /*98f0*/  FADD.FTZ R0, R236, R0 ;  /* 0x00000000ec007221 */ /* 0x000fe40000010000 */
[----:B------:R-:W-:Y:S01]  /*9900*/  FADD.FTZ R2, R179, R2 ;  /* 0x00000002b3027221 */ /* 0x000fe20000010000 */
[C---:B-1----:R-:W-:Y:S03]  /*9910*/  HMMA.16816.F32.BF16 R116, R168.reuse, R4, R116 ;  /* 0x00000004a874723c */ /* 0x042fe60000041874 */
[----:B------:R-:W-:Y:S02]  /*9920*/  FADD.FTZ R0, R235, R0 ;  /* 0x00000000eb007221 */ /* 0x000fe40000010000 */
[----:B------:R-:W-:Y:S02]  /*9930*/  FADD.FTZ R2, R178, R2 ;  /* 0x00000002b2027221 */ /* 0x000fe40000010000 */
[----:B------:R-:W-:Y:S01]  /*9940*/  FADD.FTZ R0, R234, R0 ;  /* 0x00000000ea007221 */ /* 0x000fe20000010000 */
[C---:B------:R-:W-:Y:S04]  /*9950*/  HMMA.16816.F32.BF16 R120, R168.reuse, R6, R120 ;  /* 0x00000006a878723c */ /* 0x040fe80000041878 */
[----:B------:R-:W-:Y:S02]  /*9960*/  FADD.FTZ R2, R177, R2 ;  /* 0x00000002b1027221 */ /* 0x000fe40000010000 */
[----:B------:R-:W-:Y:S02]  /*9970*/  FADD.FTZ R0, R231, R0 ;  /* 0x00000000e7007221 */ /* 0x000fe40000010000 */
[----:B------:R-:W-:Y:S01]  /*9980*/  FADD.FTZ R2, R176, R2 ;  /* 0x00000002b0027221 */ /* 0x000fe20000010000 */
[C---:B---3--:R-:W-:Y:S03]  /*9990*/  HMMA.16816.F32.BF16 R124, R168.reuse, R8, R124 ;  /* 0x00000008a87c723c */ /* 0x048fe6000004187c */
[----:B------:R-:W-:Y:S02]  /*99a0*/  FADD.FTZ R0, R230, R0 ;  /* 0x00000000e6007221 */ /* 0x000fe40000010000 */
[----:B------:R-:W-:Y:S02]  /*99b0*/  FADD.FTZ R2, R175, R2 ;  /* 0x00000002af027221 */ /* 0x000fe40000010000 */
[----:B------:R-:W-:Y:S01]  /*99c0*/  FADD.FTZ R0, R186, R0 ;  /* 0x00000000ba007221 */ /* 0x000fe20000010000 */
[----:B------:R-:W-:Y:S04]  /*99d0*/  HMMA.16816.F32.BF16 R128, R168, R10, R128 ;  /* 0x0000000aa880723c */ /* 0x000fe80000041880 */
[----:B------:R-:W-:Y:S02]  /*99e0*/  FADD.FTZ R4, R174, R2 ;  /* 0x00000002ae047221 */ /* 0x000fe40000010000 */
[----:B------:R-:W-:Y:S02]  /*99f0*/  FADD.FTZ R2, R183, R0 ;  /* 0x00000000b7027221 */ /* 0x000fe40000010000 */
[----:B------:R-:W-:Y:S04]  /*9a00*/  FADD.FTZ R0, R173, R4 ;  /* 0x00000004ad007221 */ /* 0x000fe80000010000 */
[----:B------:R-:W-:Y:S02]  /*9a10*/  FADD.FTZ R2, R182, R2 ;  /* 0x00000002b6027221 */ /* 0x000fe40000010000 */
[----:B------:R-:W-:Y:S02]  /*9a20*/  FADD.FTZ R0, R172, R0 ;  /* 0x00000000ac007221 */ /* 0x000fe40000010000 */
[----:B------:R-:W-:Y:S02]  /*9a30*/  FADD.FTZ R2, R181, R2 ;  /* 0x00000002b5027221 */ /* 0x000fe40000010000 */
[----:B------:R-:W-:Y:S01]  /*9a40*/  FADD.FTZ R0, R158, R0 ;  /* 0x000000009e007221 */ /* 0x000fe20000010000 */
[----:B------:R-:W-:Y:S01]  /*9a50*/  MOV R158, R3 ;  /* 0x00000003009e7202 */ /* 0x000fe20000000f00 */
[----:B------:R-:W-:Y:S02]  /*9a60*/  FADD.FTZ R243, R180, R2 ;  /* 0x00000002b4f37221 */ /* 0x000fe40000010000 */
[----:B------:R-:W-:Y:S01]  /*9a70*/  FADD.FTZ R244, R157, R0 ;  /* 0x000000009df47221 */ /* 0x000fe20000010000 */
[----:B------:R-:W-:Y:S01]  /*9a80*/  MOV R157, R156 ;  /* 0x0000009c009d7202 */ /* 0x000fe20000000f00 */
[----:B------:R-:W-:-:S05]  /*9a90*/  @P0 BRA `(.L_x_895) ;  /* 0xffffc1a000000947 */ /* 0x000fca000383ffff */
.L_x_886:
[----:B------:R-:W-:Y:S02]  /*9aa0*/  IMAD.MOV.U32 R0, RZ, RZ, c[0x0][0x2c4] ;  /* 0x0000b100ff007624 */ /* 0x000fe400078e00ff */
[----:B------:R-:W-:-:S02]  /*9ab0*/  IMAD.MOV.U32 R5, RZ, RZ, 0x1 ;  /* 0x00000001ff057424 */ /* 0x000fc400078e00ff */
[----:B-1----:R-:W-:Y:S01]  /*9ac0*/  IMAD.MOV.U32 R4, RZ, RZ, 0x1 ;  /* 0x00000001ff047424 */ /* 0x002fe200078e00ff */
[----:B------:R-:W-:Y:S02]  /*9ad0*/  ISETP.NE.AND P1, PT, R0, 0x1, PT ;  /* 0x000000010000780c */ /* 0x000fe40003f25270 */
[----:B------:R-:W1:Y:S01]  /*9ae0*/  S2R R0, SR_CTAID.X ;  /* 0x0000000000007919 */ /* 0x000e620000002500 */
[----:B------:R-:W-:Y:S02]  /*9af0*/  ISETP.LE.AND P0, PT, R5, c[0x0][0x32c], PT ;  /* 0x0000cb0005007a0c */ /* 0x000fe40003f03270 */
[----:B------:R-:W-:Y:S02]  /*9b00*/  IADD3 R4, R4, -c[0x0][0x168], RZ ;  /* 0x80005a0004047a10 */ /* 0x000fe40007ffe0ff */
[----:B-1----:R-:W-:-:S06]  /*9b10*/  LEA R0, R0, 0x7f, 0x7 ;  /* 0x0000007f00007811 */ /* 0x002fcc00078e38ff */
[----:B------:R-:W-:-:S05]  /*9b20*/  @P1 IMAD.HI.U32 R2, R0, c[0x0][0x2c8], RZ ;  /* 0x0000b20000021a27 */ /* 0x000fca00078e00ff */
[----:B------:R-:W-:-:S04]  /*9b30*/  @P1 SHF.R.U32.HI R0, RZ, c[0x0][0x2cc], R2 ;  /* 0x0000b300ff001a19 */ /* 0x000fc80000011602 */
[----:B------:R-:W-:-:S04]  /*9b40*/  IADD3 R0, R0, c[0x0][0x1d0], R4 ;  /* 0x0000740000007a10 */ /* 0x000fc80007ffe004 */
[----:B------:R-:W-:Y:S01]  /*9b50*/  IADD3 R2, R0, -c[0x0][0x324], RZ ;  /* 0x8000c90000027a10 */ /* 0x000fe20007ffe0ff */
        /* <DEDUP_REMOVED lines=10> */
.L_x_897:
[----:B------:R-:W-:-:S04]  /*9c00*/  MOV R4, c[0x0][0x32c] ;  /* 0x0000cb0000047a02 */ /* 0x000fc80000000f00 */
[----:B------:R-:W-:-:S13]  /*9c10*/  ISETP.NE.AND P0, PT, R4, 0x1, PT ;  /* 0x000000010400780c */ /* 0x000fda0003f05270 */
[----:B------:R-:W-:-:S05]  /*9c20*/  @P0 IMAD.HI.U32 R4, R0, c[0x0][0x330], RZ ;  /* 0x0000cc0000040a27 */ /* 0x000fca00078e00ff */
[----:B------:R-:W-:-:S05]  /*9c30*/  @P0 SHF.R.U32.HI R0, RZ, c[0x0][0x334], R4 ;  /* 0x0000cd00ff000a19 */ /* 0x000fca0000011604 */
.L_x_898:
[----:B------:R-:W-:-:S05]  /*9c40*/  IMAD R0, R0, c[0x0][0x32c], RZ ;  /* 0x0000cb0000007a24 */ /* 0x000fca00078e02ff */
[----:B------:R-:W-:-:S04]  /*9c50*/  IMNMX R2, R2, R0, !PT ;  /* 0x0000000002027217 */ /* 0x000fc80007800200 */
.L_x_896:
[----:B------:R-:W-:-:S04]  /*9c60*/  IADD3 R2, R2, 0x3f, RZ ;  /* 0x0000003f02027810 */ /* 0x000fc80007ffe0ff */
        /* <DEDUP_REMOVED lines=9> */
[----:B------:R-:W4:Y:S04]  /*9d00*/  LDL.64 R6, [R1+0x28] ;  /* 0x0000280001067983 */ /* 0x000f280000100a00 */
[----:B-1----:R-:W5:Y:S01]  /*9d10*/  LDL.64 R4, [R1+0x20] ;  /* 0x0000200001047983 */ /* 0x002f620000100a00 */
[----:B------:R-:W-:Y:S01]  /*9d20*/  IMAD.MOV.U32 R158, RZ, RZ, R3 ;  /* 0x000000ffff9e7224 */ /* 0x000fe200078e0003 */
[----:B------:R-:W-:Y:S01]  /*9d30*/  MOV R157, R156 ;  /* 0x0000009c009d7202 */ /* 0x000fe20000000f00 */
[----:B------:R-:W-:Y:S01]  /*9d40*/  IMAD.MOV.U32 R220, RZ, RZ, R219 ;  /* 0x000000ffffdc7224 */ /* 0x000fe200078e00db */
[----:B--2---:R-:W-:-:S05]  /*9d50*/  IADD3 R0, P0, R10, 0x40, RZ ;  /* 0x000000400a007810 */ /* 0x004fca0007f1e0ff */
[--C-:B---3--:R-:W-:Y:S01]  /*9d60*/  IMAD.X R252, RZ, RZ, R9.reuse, P0 ;  /* 0x000000fffffc7224 */ /* 0x108fe200000e0609 */
[C---:B------:R-:W-:Y:S01]  /*9d70*/  IADD3 R251, P0, R10.reuse, 0x80, RZ ;  /* 0x000000800afb7810 */ /* 0x040fe20007f1e0ff */
[----:B------:R1:W-:Y:S04]  /*9d80*/  STL [R1], R0 ;  /* 0x0000000001007387 */ /* 0x0003e80000100800 */
[----:B------:R-:W-:Y:S01]  /*9d90*/  IMAD.X R250, RZ, RZ, R9, P0 ;  /* 0x000000fffffa7224 */ /* 0x000fe200000e0609 */
[----:B------:R-:W-:-:S05]  /*9da0*/  IADD3 R249, P0, R10, 0xc0, RZ ;  /* 0x000000c00af97810 */ /* 0x000fca0007f1e0ff */
[----:B------:R-:W-:Y:S01]  /*9db0*/  IMAD.X R248, RZ, RZ, R9, P0 ;  /* 0x000000fffff87224 */ /* 0x000fe200000e0609 */
[----:B----4-:R-:W-:-:S04]  /*9dc0*/  IADD3 R247, P0, R6, 0x40, RZ ;  /* 0x0000004006f77810 */ /* 0x010fc80007f1e0ff */
[----:B-----5:R-:W-:Y:S02]  /*9dd0*/  IADD3.X R246, RZ, R5, RZ, P0, !PT ;  /* 0x00000005fff67210 */ /* 0x020fe400007fe4ff */
[----:B------:R-:W-:-:S05]  /*9de0*/  IADD3 R245, P0, R6, 0x80, RZ ;  /* 0x0000008006f57810 */ /* 0x000fca0007f1e0ff */
[----:B------:R-:W-:Y:S01]  /*9df0*/  IMAD.X R242, RZ, RZ, R5, P0 ;  /* 0x000000fffff27224 */ /* 0x000fe200000e0605 */
[----:B------:R-:W-:-:S04]  /*9e00*/  IADD3 R241, P0, R6, 0xc0, RZ ;  /* 0x000000c006f17810 */ /* 0x000fc80007f1e0ff */
[----:B-1----:R-:W-:Y:S02]  /*9e10*/  IADD3.X R240, RZ, R5, RZ, P0, !PT ;  /* 0x00000005fff07210 */ /* 0x002fe400007fe4ff */
.L_x_900:
[----:B------:R-:W2:Y:S01]  /*9e20*/  LDL.64 R14, [R1+0x30] ;  /* 0x00003000010e7983 */ /* 0x000ea20000100a00 */
[----:B------:R-:W-:Y:S01]  /*9e30*/  ISETP.GT.AND P1, PT, R232, R220, PT ;  /* 0x000000dce800720c */ /* 0x000fe20003f24270 */
[----:B------:R-:W-:Y:S04]  /*9e40*/  DEPBAR.LE SB0, 0x0 ;  /* 0x000080000000791a */ /* 0x000fe80000000000 */
[----:B------:R-:W3:Y:S01]  /*9e50*/  LDL R10, [R1] ;  /* 0x00000000010a7983 */ /* 0x000ee20000100800 */
[C---:B------:R-:W-:Y:S02]  /*9e60*/  IADD3 R219, R220.reuse, -0x1, RZ ;  /* 0xffffffffdcdb7810 */ /* 0x040fe40007ffe0ff */
[----:B------:R-:W-:Y:S02]  /*9e70*/  MOV R11, c[0x0][0x208] ;  /* 0x00008200000b7a02 */ /* 0x000fe40000000f00 */
[----:B------:R-:W-:Y:S01]  /*9e80*/  MOV R16, c[0x0][0x20c] ;  /* 0x0000830000107a02 */ /* 0x000fe20000000f00 */
[----:B------:R-:W4:Y:S01]  /*9e90*/  LDL.64 R12, [R1+0x8] ;  /* 0x00000800010c7983 */ /* 0x000f220000100a00 */
[----:B------:R-:W-:Y:S01]  /*9ea0*/  MOV R221, 0x5 ;  /* 0x0000000500dd7802 */ /* 0x000fe20000000f00 */
[----:B------:R-:W-:Y:S01]  /*9eb0*/  @!P1 IMAD.WIDE.U32 R4, R220, c[0x0][0x208], RZ ;  /* 0x00008200dc049a25 */ /* 0x000fe200078e00ff */
[----:B------:R-:W-:Y:S02]  /*9ec0*/  @!P1 SHF.R.S32.HI R0, RZ, 0x1f, R220 ;  /* 0x0000001fff009819 */ /* 0x000fe400000114dc */
[----:B------:R-:W-:Y:S01]  /*9ed0*/  MOV R159, c[0x0][0x1e0] ;  /* 0x00007800009f7a02 */ /* 0x000fe20000000f00 */
[----:B------:R-:W5:Y:S01]  /*9ee0*/  LDL.64 R224, [R1+0x28] ;  /* 0x0000280001e07983 */ /* 0x000f620000100a00 */
[----:B------:R-:W-:Y:S01]  /*9ef0*/  @!P1 SHF.L.U32 R2, R4, 0x6, RZ ;  /* 0x0000000604029819 */ /* 0x000fe200000006ff */
[----:B------:R-:W-:Y:S01]  /*9f00*/  @!P1 IMAD R0, R0, c[0x0][0x208], RZ ;  /* 0x0000820000009a24 */ /* 0x000fe200078e02ff */
[----:B------:R-:W-:Y:S02]  /*9f10*/  SHF.L.U64.HI R159, R159, R221, c[0x0][0x1e4] ;  /* 0x000079009f9f7619 */ /* 0x000fe400000102dd */
[----:B------:R-:W-:Y:S01]  /*9f20*/  MOV R236, c[0x0][0x1e0] ;  /* 0x0000780000ec7a02 */ /* 0x000fe20000000f00 */
[----:B------:R-:W5:Y:S01]  /*9f30*/  LDL.64 R222, [R1+0x20] ;  /* 0x0000200001de7983 */ /* 0x000f620000100a00 */
[----:B------:R-:W-:Y:S02]  /*9f40*/  @!P1 IMAD R0, R220, c[0x0][0x20c], R0 ;  /* 0x00008300dc009a24 */ /* 0x000fe400078e0200 */
[----:B------:R-:W-:Y:S03]  /*9f50*/  SHF.L.U32 R236, R236, 0x5, RZ ;  /* 0x00000005ecec7819 */ /* 0x000fe600000006ff */
[----:B------:R-:W-:Y:S01]  /*9f60*/  @!P1 IADD3 R0, R5, R0, RZ ;  /* 0x0000000005009210 */ /* 0x000fe20007ffe0ff */
[----:B------:R-:W-:Y:S03]  /*9f70*/  BAR.SYNC.DEFER_BLOCKING 0x0 ;  /* 0x0000000000007b1d */ /* 0x000fe60000010000 */
[----:B------:R-:W-:Y:S03]  /*9f80*/  @!P1 SHF.L.U64.HI R0, R4, 0x6, R0 ;  /* 0x0000000604009819 */ /* 0x000fe60000010200 */
[----:B------:R-:W-:Y:S06]  /*9f90*/  LDSM.16.M88.4 R32, [R199+0x10100] ;  /* 0x01010000c720783b */ /* 0x000fec0000000200 */
[----:B------:R-:W-:Y:S06]  /*9fa0*/  LDSM.16.M88.4 R24, [R192+0x9100] ;  /* 0x00910000c018783b */ /* 0x000fec0000000200 */
[----:B------:R-:W-:Y:S06]  /*9fb0*/  LDSM.16.M88.4 R168, [R192+0x9900] ;  /* 0x00990000c0a8783b */ /* 0x000fec0000000200 */
[----:B------:R-:W-:Y:S06]  /*9fc0*/  LDSM.16.M88.4 R172, [R200+0x10100] ;  /* 0x01010000c8ac783b */ /* 0x000fec0000000200 */
[----:B------:R-:W-:Y:S06]  /*9fd0*/  LDSM.16.M88.4 R176, [R203] ;  /* 0x00000000cbb0783b */ /* 0x000fec0000000200 */
[----:B------:R-:W-:Y:S06]  /*9fe0*/  LDSM.16.M88.4 R180, [R218] ;  /* 0x00000000dab4783b */ /* 0x000fec0000000200 */
[----:B------:R-:W-:Y:S06]  /*9ff0*/  LDSM.16.M88.4 R184, [R217] ;  /* 0x00000000d9b8783b */ /* 0x000fec0000000200 */
[----:B------:R-:W-:Y:S01]  /*a000*/  LDSM.16.M88.4 R188, [R216] ;  /* 0x00000000d8bc783b */ /* 0x000fe20000000200 */
[----:B--2---:R-:W-:Y:S04]  /*a010*/  @!P1 IADD3 R3, P0, R2, R14, RZ ;  /* 0x0000000e02039210 */ /* 0x004fe80007f1e0ff */
[----:B----4-:R-:W-:Y:S02]  /*a020*/  @!P1 IADD3.X R7, R0, R13, RZ, P0, !PT ;  /* 0x0000000d00079210 */ /* 0x010fe400007fe4ff */
[----:B---3--:R-:W-:Y:S04]  /*a030*/  @!P1 IADD3 R4, P0, R2, R10, RZ ;  /* 0x0000000a02049210 */ /* 0x008fe80007f1e0ff */
[----:B------:R-:W-:Y:S02]  /*a040*/  @!P1 IADD3.X R8, R0, R252, RZ, P0, !PT ;  /* 0x000000fc00089210 */ /* 0x000fe400007fe4ff */
[----:B------:R-:W-:Y:S04]  /*a050*/  @!P1 IADD3 R5, P0, R2, R251, RZ ;  /* 0x000000fb02059210 */ /* 0x000fe80007f1e0ff */
[----:B------:R-:W-:Y:S02]  /*a060*/  @!P1 IADD3.X R9, R0, R250, RZ, P0, !PT ;  /* 0x000000fa00099210 */ /* 0x000fe400007fe4ff */
[C---:B------:R-:W-:Y:S04]  /*a070*/  @!P1 LEA R6, P0, R3.reuse, c[0x0][0x1f8], 0x1 ;  /* 0x00007e0003069a11 */ /* 0x040fe800078008ff */
[----:B------:R-:W-:Y:S02]  /*a080*/  @!P1 LEA.HI.X R7, R3, c[0x0][0x1fc], R7, 0x1, P0 ;  /* 0x00007f0003079a11 */ /* 0x000fe400000f0c07 */
[C---:B------:R-:W-:Y:S04]  /*a090*/  @!P1 LEA R28, P0, R4.reuse, c[0x0][0x1f8], 0x1 ;  /* 0x00007e00041c9a11 */ /* 0x040fe800078008ff */
[----:B------:R-:W-:Y:S02]  /*a0a0*/  @!P1 LEA.HI.X R29, R4, c[0x0][0x1fc], R8, 0x1, P0 ;  /* 0x00007f00041d9a11 */ /* 0x000fe400000f0c08 */
[C---:B------:R-:W-:Y:S04]  /*a0b0*/  @!P1 LEA R22, P0, R5.reuse, c[0x0][0x1f8], 0x1 ;  /* 0x00007e0005169a11 */ /* 0x040fe800078008ff */
[----:B------:R-:W-:Y:S02]  /*a0c0*/  @!P1 LEA.HI.X R23, R5, c[0x0][0x1fc], R9, 0x1, P0 ;  /* 0x00007f0005179a11 */ /* 0x000fe400000f0c09 */
[----:B------:R-:W-:Y:S04]  /*a0d0*/  @!P1 IADD3 R3, P0, R2, R249, RZ ;  /* 0x000000f902039210 */ /* 0x000fe80007f1e0ff */
[----:B------:R-:W-:Y:S02]  /*a0e0*/  @!P1 IADD3.X R4, R0, R248, RZ, P0, !PT ;  /* 0x000000f800049210 */ /* 0x000fe400007fe4ff */
[C---:B------:R-:W-:Y:S04]  /*a0f0*/  @!P1 LEA R20, P0, R3.reuse, c[0x0][0x1f8], 0x1 ;  /* 0x00007e0003149a11 */ /* 0x040fe800078008ff */
[----:B------:R-:W-:Y:S02]  /*a100*/  @!P1 LEA.HI.X R21, R3, c[0x0][0x1fc], R4, 0x1, P0 ;  /* 0x00007f0003159a11 */ /* 0x000fe400000f0c04 */
[----:B------:R-:W-:Y:S11]  /*a110*/  ISETP.GT.AND P0, PT, R220, R232, PT ;  /* 0x000000e8dc00720c */ /* 0x000ff60003f04270 */
[----:B------:R-:W-:Y:S02]  /*a120*/  @!UPT UIADD3 URZ, URZ, URZ, URZ ;  /* 0x0000003f3f3ff290 */ /* 0x000fe4000fffe03f */
[----:B------:R-:W-:Y:S01]  /*a130*/  @P0 SHF.R.S32.HI R3, RZ, 0x1f, R219 ;  /* 0x0000001fff030819 */ /* 0x000fe200000114db */
[----:B------:R-:W-:Y:S04]  /*a140*/  @P0 IMAD.WIDE.U32 R4, R219, c[0x0][0x1e0], RZ ;  /* 0x00007800db040a25 */ /* 0x000fe800078e00ff */
[----:B------:R-:W-:Y:S01]  /*a150*/  @P0 IMAD R3, R3, c[0x0][0x1e0], RZ ;  /* 0x0000780003030a24 */ /* 0x000fe200078e02ff */
[C---:B------:R-:W-:Y:S03]  /*a160*/  @P0 SHF.L.U32 R156, R4.reuse, 0x6, RZ ;  /* 0x00000006049c0819 */ /* 0x040fe600000006ff */
[----:B------:R-:W-:Y:S05]  /*a170*/  @P0 IMAD R3, R219, c[0x0][0x1e4], R3 ;  /* 0x00007900db030a24 */ /* 0x000fea00078e0203 */
[----:B------:R-:W-:Y:S04]  /*a180*/  @P0 IADD3 R3, R5, R3, RZ ;  /* 0x0000000305030210 */ /* 0x000fe80007ffe0ff */
[----:B------:R-:W-:Y:S02]  /*a190*/  @P0 SHF.L.U64.HI R3, R4, 0x6, R3 ;  /* 0x0000000604030819 */ /* 0x000fe40000010203 */
[----:B-----5:R-:W-:Y:S04]  /*a1a0*/  @P0 IADD3 R4, P2, R156, R224, RZ ;  /* 0x000000e09c040210 */ /* 0x020fe80007f5e0ff */
[----:B------:R-:W-:Y:S02]  /*a1b0*/  @P0 IADD3.X R5, R3, R223, RZ, P2, !PT ;  /* 0x000000df03050210 */ /* 0x000fe400017fe4ff */
[C---:B------:R-:W-:Y:S04]  /*a1c0*/  @P0 LEA R234, P2, R4.reuse, c[0x0][0x1c8], 0x1 ;  /* 0x0000720004ea0a11 */ /* 0x040fe800078408ff */
[----:B------:R-:W-:Y:S02]  /*a1d0*/  @P0 LEA.HI.X R235, R4, c[0x0][0x1cc], R5, 0x1, P2 ;  /* 0x0000730004eb0a11 */ /* 0x000fe400010f0c05 */
[C---:B------:R-:W-:Y:S04]  /*a1e0*/  @!P1 LEA R2, P2, R11.reuse, R2, 0x5 ;  /* 0x000000020b029211 */ /* 0x040fe800078428ff */
[----:B------:R-:W-:Y:S02]  /*a1f0*/  @!P1 LEA.HI.X R0, R11, R0, R16, 0x5, P2 ;  /* 0x000000000b009211 */ /* 0x000fe400010f2c10 */
[----:B------:R-:W-:Y:S01]  /*a200*/  @!P1 IADD3 R4, P2, R2, R14, RZ ;  /* 0x0000000e02049210 */ /* 0x000fe20007f5e0ff */
[----:B------:R-:W-:Y:S03]  /*a210*/  LDSM.16.M88.4 R16, [R192+0x8900] ;  /* 0x00890000c010783b */ /* 0x000fe60000000200 */
[----:B------:R-:W-:Y:S02]  /*a220*/  @!P1 IADD3.X R5, R0, R13, RZ, P2, !PT ;  /* 0x0000000d00059210 */ /* 0x000fe400017fe4ff */
[C---:B------:R-:W-:Y:S04]  /*a230*/  @!P1 LEA R14, P2, R4.reuse, c[0x0][0x1f8], 0x1 ;  /* 0x00007e00040e9a11 */ /* 0x040fe800078408ff */
[----:B------:R-:W-:Y:S02]  /*a240*/  @!P1 LEA.HI.X R15, R4, c[0x0][0x1fc], R5, 0x1, P2 ;  /* 0x00007f00040f9a11 */ /* 0x000fe400010f0c05 */
[----:B------:R-:W-:Y:S02]  /*a250*/  @!P1 IADD3 R4, P2, R2, R10, RZ ;  /* 0x0000000a02049210 */ /* 0x000fe40007f5e0ff */
[----:B------:R-:W1:Y:S02]  /*a260*/  LDSM.16.M88.4 R8, [R192+0x8100] ;  /* 0x00810000c008783b */ /* 0x000e640000000200 */
[----:B------:R-:W-:Y:S02]  /*a270*/  @!P1 IADD3.X R5, R0, R252, RZ, P2, !PT ;  /* 0x000000fc00059210 */ /* 0x000fe400017fe4ff */
[C---:B------:R-:W-:Y:S02]  /*a280*/  @!P1 LEA R12, P2, R4.reuse, c[0x0][0x1f8], 0x1 ;  /* 0x00007e00040c9a11 */ /* 0x040fe400078408ff */
[----:B------:R-:W-:Y:S01]  /*a290*/  @!PT LDS RZ, [RZ] ;  /* 0x00000000fffff984 */ /* 0x000fe20000000800 */
[----:B------:R-:W-:Y:S01]  /*a2a0*/  @!PT LDS RZ, [RZ] ;  /* 0x00000000fffff984 */ /* 0x000fe20000000800 */
[----:B------:R-:W-:Y:S01]  /*a2b0*/  @!PT LDS RZ, [RZ] ;  /* 0x00000000fffff984 */ /* 0x000fe20000000800 */
[----:B------:R2:W-:Y:S02]  /*a2c0*/  @!P1 LDGSTS.E.BYPASS.LTC128B.128 [R233+0x100], [R6.64], !P3 ;  /* 0x0010000006e99fae */ /* 0x0005e4000d901d48 */
[----:B------:R-:W-:Y:S02]  /*a2d0*/  @!P1 LEA.HI.X R13, R4, c[0x0][0x1fc], R5, 0x1, P2 ;  /* 0x00007f00040d9a11 */ /* 0x000fe400010f0c05 */
[----:B------:R-:W-:Y:S02]  /*a2e0*/  @!P1 IADD3 R4, P2, R2, R251, RZ ;  /* 0x000000fb02049210 */ /* 0x000fe40007f5e0ff */
[----:B------:R3:W-:Y:S02]  /*a2f0*/  @!P1 LDGSTS.E.BYPASS.LTC128B.128 [R233+0x2100], [R28.64], !P6 ;  /* 0x021000001ce99fae */ /* 0x0007e4000f101d48 */
[----:B------:R-:W-:Y:S04]  /*a300*/  @!P1 IADD3.X R5, R0, R250, RZ, P2, !PT ;  /* 0x000000fa00059210 */ /* 0x000fe800017fe4ff */
[----:B------:R4:W-:Y:S06]  /*a310*/  @!P1 LDGSTS.E.BYPASS.LTC128B.128 [R233+0x4100], [R22.64], !P5 ;  /* 0x0410000016e99fae */ /* 0x0009ec000e901d48 */
[----:B------:R4:W-:Y:S06]  /*a320*/  @!P1 LDGSTS.E.BYPASS.LTC128B.128 [R233+0x6100], [R20.64], !P4 ;  /* 0x0610000014e99fae */ /* 0x0009ec000e101d48 */
[----:B------:R5:W-:Y:S01]  /*a330*/  @!P1 LDGSTS.E.BYPASS.LTC128B.128 [R233+0x1100], [R14.64], !P3 ;  /* 0x011000000ee99fae */ /* 0x000be2000d901d48 */
[C---:B--2---:R-:W-:Y:S05]  /*a340*/  @!P1 LEA R6, P2, R4.reuse, c[0x0][0x1f8], 0x1 ;  /* 0x00007e0004069a11 */ /* 0x044fea00078408ff */
[----:B------:R5:W-:Y:S01]  /*a350*/  @!P1 LDGSTS.E.BYPASS.LTC128B.128 [R233+0x3100], [R12.64], !P6 ;  /* 0x031000000ce99fae */ /* 0x000be2000f101d48 */
[----:B------:R-:W-:Y:S02]  /*a360*/  @!P1 LEA.HI.X R7, R4, c[0x0][0x1fc], R5, 0x1, P2 ;  /* 0x00007f0004079a11 */ /* 0x000fe400010f0c05 */
[----:B------:R-:W-:Y:S03]  /*a370*/  @!P1 IADD3 R2, P2, R2, R249, RZ ;  /* 0x000000f902029210 */ /* 0x000fe60007f5e0ff */
[----:B------:R1:W-:Y:S01]  /*a380*/  @!P1 LDGSTS.E.BYPASS.LTC128B.128 [R233+0x5100], [R6.64], !P5 ;  /* 0x0510000006e99fae */ /* 0x0003e2000e901d48 */
[----:B------:R-:W-:Y:S02]  /*a390*/  @!P1 IADD3.X R0, R0, R248, RZ, P2, !PT ;  /* 0x000000f800009210 */ /* 0x000fe400017fe4ff */
[C---:B------:R-:W-:Y:S04]  /*a3a0*/  @!P1 LEA R4, P2, R2.reuse, c[0x0][0x1f8], 0x1 ;  /* 0x00007e0002049a11 */ /* 0x040fe800078408ff */
[----:B------:R-:W-:Y:S05]  /*a3b0*/  @!P1 LEA.HI.X R5, R2, c[0x0][0x1fc], R0, 0x1, P2 ;  /* 0x00007f0002059a11 */ /* 0x000fea00010f0c00 */
[----:B------:R1:W-:Y:S01]  /*a3c0*/  @!P1 LDGSTS.E.BYPASS.LTC128B.128 [R233+0x7100], [R4.64], !P4 ;  /* 0x0710000004e99fae */ /* 0x0003e2000e101d48 */
[----:B------:R-:W-:Y:S04]  /*a3d0*/  @P0 IADD3 R0, P1, R156, R247, RZ ;  /* 0x000000f79c000210 */ /* 0x000fe80007f3e0ff */
[C---:B------:R-:W-:Y:S01]  /*a3e0*/  @P0 IADD3.X R2, R3.reuse, R246, RZ, P1, !PT ;  /* 0x000000f603020210 */ /* 0x040fe20000ffe4ff */
[----:B------:R-:W0:Y:S01]  /*a3f0*/  LDGDEPBAR ;  /* 0x00000000000079af */ /* 0x000e220000000000 */
[C---:B------:R-:W-:Y:S04]  /*a400*/  @P0 LEA R230, P1, R0.reuse, c[0x0][0x1c8], 0x1 ;  /* 0x0000720000e60a11 */ /* 0x040fe800078208ff */
[----:B------:R-:W-:Y:S02]  /*a410*/  @P0 LEA.HI.X R231, R0, c[0x0][0x1cc], R2, 0x1, P1 ;  /* 0x0000730000e70a11 */ /* 0x000fe400008f0c02 */
[----:B------:R-:W-:Y:S04]  /*a420*/  @P0 IADD3 R0, P1, R156, R245, RZ ;  /* 0x000000f59c000210 */ /* 0x000fe80007f3e0ff */
[C---:B------:R-:W-:Y:S02]  /*a430*/  @P0 IADD3.X R2, R3.reuse, R242, RZ, P1, !PT ;  /* 0x000000f203020210 */ /* 0x040fe40000ffe4ff */
[C---:B------:R-:W-:Y:S04]  /*a440*/  @P0 LEA R228, P1, R0.reuse, c[0x0][0x1c8], 0x1 ;  /* 0x0000720000e40a11 */ /* 0x040fe800078208ff */
[----:B------:R-:W-:Y:S02]  /*a450*/  @P0 LEA.HI.X R229, R0, c[0x0][0x1cc], R2, 0x1, P1 ;  /* 0x0000730000e50a11 */ /* 0x000fe400008f0c02 */
[----:B------:R-:W-:Y:S01]  /*a460*/  @P0 IADD3 R0, P1, R156, R241, RZ ;  /* 0x000000f19c000210 */ /* 0x000fe20007f3e0ff */
[C---:B-1----:R-:W-:Y:S03]  /*a470*/  HMMA.16816.F32.BF16 R4, R32.reuse, R8, RZ ;  /* 0x000000082004723c */ /* 0x042fe600000418ff */
[----:B------:R-:W-:Y:S02]  /*a480*/  @P0 IADD3.X R2, R3, R240, RZ, P1, !PT ;  /* 0x000000f003020210 */ /* 0x000fe40000ffe4ff */
[C---:B------:R-:W-:Y:S03]  /*a490*/  @P0 LEA R226, P1, R0.reuse, c[0x0][0x1c8], 0x1 ;  /* 0x0000720000e20a11 */ /* 0x040fe600078208ff */
[C---:B------:R-:W-:Y:S01]  /*a4a0*/  HMMA.16816.F32.BF16 R8, R32.reuse, R10, RZ ;  /* 0x0000000a2008723c */ /* 0x040fe200000418ff */
[----:B------:R-:W-:Y:S03]  /*a4b0*/  @P0 LEA.HI.X R227, R0, c[0x0][0x1cc], R2, 0x1, P1 ;  /* 0x0000730000e30a11 */ /* 0x000fe600008f0c02 */
[----:B------:R-:W-:Y:S04]  /*a4c0*/  @P0 IADD3 R0, P1, R236, R156, RZ ;  /* 0x0000009cec000210 */ /* 0x000fe80007f3e0ff */
[C---:B-----5:R-:W-:Y:S01]  /*a4d0*/  HMMA.16816.F32.BF16 R12, R32.reuse, R16, RZ ;  /* 0x00000010200c723c */ /* 0x060fe200000418ff */
[----:B------:R-:W-:Y:S03]  /*a4e0*/  @P0 IADD3.X R3, R159, R3, RZ, P1, !PT ;  /* 0x000000039f030210 */ /* 0x000fe60000ffe4ff */
[----:B------:R-:W-:Y:S04]  /*a4f0*/  @P0 IADD3 R2, P1, R0, R224, RZ ;  /* 0x000000e000020210 */ /* 0x000fe80007f3e0ff */
[C---:B------:R-:W-:Y:S01]  /*a500*/  HMMA.16816.F32.BF16 R16, R32.reuse, R18, RZ ;  /* 0x000000122010723c */ /* 0x040fe200000418ff */
[C---:B------:R-:W-:Y:S03]  /*a510*/  @P0 IADD3.X R156, R3.reuse, R223, RZ, P1, !PT ;  /* 0x000000df039c0210 */ /* 0x040fe60000ffe4ff */
[C---:B------:R-:W-:Y:S04]  /*a520*/  @P0 LEA R224, P1, R2.reuse, c[0x0][0x1c8], 0x1 ;  /* 0x0000720002e00a11 */ /* 0x040fe800078208ff */
[C---:B----4-:R-:W-:Y:S01]  /*a530*/  HMMA.16816.F32.BF16 R20, R32.reuse, R24, RZ ;  /* 0x000000182014723c */ /* 0x050fe200000418ff */
[----:B------:R-:W-:Y:S03]  /*a540*/  @P0 LEA.HI.X R225, R2, c[0x0][0x1cc], R156, 0x1, P1 ;  /* 0x0000730002e10a11 */ /* 0x000fe600008f0c9c */
[----:B------:R-:W-:Y:S04]  /*a550*/  @P0 IADD3 R2, P1, R0, R247, RZ ;  /* 0x000000f700020210 */ /* 0x000fe80007f3e0ff */
[C---:B------:R-:W-:Y:S01]  /*a560*/  HMMA.16816.F32.BF16 R24, R32.reuse, R26, RZ ;  /* 0x0000001a2018723c */ /* 0x040fe200000418ff */
[C---:B------:R-:W-:Y:S03]  /*a570*/  @P0 IADD3.X R156, R3.reuse, R246, RZ, P1, !PT ;  /* 0x000000f6039c0210 */ /* 0x040fe60000ffe4ff */
[C---:B------:R-:W-:Y:S04]  /*a580*/  @P0 LEA R222, P1, R2.reuse, c[0x0][0x1c8], 0x1 ;  /* 0x0000720002de0a11 */ /* 0x040fe800078208ff */
[C---:B---3--:R-:W-:Y:S01]  /*a590*/  HMMA.16816.F32.BF16 R28, R32.reuse, R168, RZ ;  /* 0x000000a8201c723c */ /* 0x048fe200000418ff */
[----:B------:R-:W-:Y:S03]  /*a5a0*/  @P0 LEA.HI.X R223, R2, c[0x0][0x1cc], R156, 0x1, P1 ;  /* 0x0000730002df0a11 */ /* 0x000fe600008f0c9c */
[----:B------:R-:W-:Y:S04]  /*a5b0*/  @P0 IADD3 R2, P1, R0, R245, RZ ;  /* 0x000000f500020210 */ /* 0x000fe80007f3e0ff */
[----:B------:R-:W-:Y:S01]  /*a5c0*/  HMMA.16816.F32.BF16 R32, R32, R170, RZ ;  /* 0x000000aa2020723c */ /* 0x000fe200000418ff */
[----:B------:R-:W-:Y:S03]  /*a5d0*/  LDSM.16.M88.4 R168, [R202+0x10100] ;  /* 0x01010000caa8783b */ /* 0x000fe60000000200 */
[C---:B------:R-:W-:Y:S04]  /*a5e0*/  @P0 IADD3.X R156, R3.reuse, R242, RZ, P1, !PT ;  /* 0x000000f2039c0210 */ /* 0x040fe80000ffe4ff */
[C---:B------:R-:W-:Y:S08]  /*a5f0*/  HMMA.16816.F32.BF16 R4, R172.reuse, R176, R4 ;  /* 0x000000b0ac04723c */ /* 0x040ff00000041804 */
[C---:B------:R-:W-:Y:S01]  /*a600*/  HMMA.16816.F32.BF16 R8, R172.reuse, R178, R8 ;  /* 0x000000b2ac08723c */ /* 0x040fe20000041808 */
[----:B------:R-:W-:Y:S07]  /*a610*/  LDSM.16.M88.4 R176, [R198+0x8900] ;  /* 0x00890000c6b0783b */ /* 0x000fee0000000200 */
[C---:B------:R-:W-:Y:S08]  /*a620*/  HMMA.16816.F32.BF16 R12, R172.reuse, R180, R12 ;  /* 0x000000b4ac0c723c */ /* 0x040ff0000004180c */
[C---:B------:R-:W-:Y:S08]  /*a630*/  HMMA.16816.F32.BF16 R16, R172.reuse, R182, R16 ;  /* 0x000000b6ac10723c */ /* 0x040ff00000041810 */
[C---:B------:R-:W-:Y:S07]  /*a640*/  HMMA.16816.F32.BF16 R20, R172.reuse, R184, R20 ;  /* 0x000000b8ac14723c */ /* 0x040fee0000041814 */
[C---:B------:R-:W-:Y:S01]  /*a650*/  @P0 LEA R184, P1, R2.reuse, c[0x0][0x1c8], 0x1 ;  /* 0x0000720002b80a11 */ /* 0x040fe200078208ff */
[C---:B------:R-:W-:Y:S04]  /*a660*/  HMMA.16816.F32.BF16 R24, R172.reuse, R186, R24 ;  /* 0x000000baac18723c */ /* 0x040fe80000041818 */
[----:B------:R-:W-:Y:S02]  /*a670*/  @P0 LEA.HI.X R185, R2, c[0x0][0x1cc], R156, 0x1, P1 ;  /* 0x0000730002b90a11 */ /* 0x000fe400008f0c9c */
[----:B------:R-:W-:Y:S02]  /*a680*/  @P0 IADD3 R0, P1, R0, R241, RZ ;  /* 0x000000f100000210 */ /* 0x000fe40007f3e0ff */
[C---:B------:R-:W-:Y:S04]  /*a690*/  HMMA.16816.F32.BF16 R28, R172.reuse, R188, R28 ;  /* 0x000000bcac1c723c */ /* 0x040fe8000004181c */
[----:B------:R-:W-:Y:S02]  /*a6a0*/  @P0 IADD3.X R3, R3, R240, RZ, P1, !PT ;  /* 0x000000f003030210 */ /* 0x000fe40000ffe4ff */
[C---:B------:R-:W-:Y:S02]  /*a6b0*/  @P0 LEA R182, P1, R0.reuse, c[0x0][0x1c8], 0x1 ;  /* 0x0000720000b60a11 */ /* 0x040fe400078208ff */
[----:B------:R-:W-:Y:S01]  /*a6c0*/  HMMA.16816.F32.BF16 R32, R172, R190, R32 ;  /* 0x000000beac20723c */ /* 0x000fe20000041820 */
[----:B------:R-:W1:Y:S03]  /*a6d0*/  LDSM.16.M88.4 R172, [R198+0x8100] ;  /* 0x00810000c6ac783b */ /* 0x000e660000000200 */
[----:B------:R-:W-:Y:S04]  /*a6e0*/  @P0 LEA.HI.X R183, R0, c[0x0][0x1cc], R3, 0x1, P1 ;  /* 0x0000730000b70a11 */ /* 0x000fe800008f0c03 */
[C---:B-1----:R-:W-:Y:S08]  /*a6f0*/  HMMA.16816.F32.BF16 R4, R168.reuse, R172, R4 ;  /* 0x000000aca804723c */ /* 0x042ff00000041804 */
[C---:B------:R-:W-:Y:S01]  /*a700*/  HMMA.16816.F32.BF16 R8, R168.reuse, R174, R8 ;  /* 0x000000aea808723c */ /* 0x040fe20000041808 */
[----:B------:R-:W1:Y:S07]  /*a710*/  LDSM.16.M88.4 R172, [R198+0x9100] ;  /* 0x00910000c6ac783b */ /* 0x000e6e0000000200 */
[C---:B------:R-:W-:Y:S08]  /*a720*/  HMMA.16816.F32.BF16 R12, R168.reuse, R176, R12 ;  /* 0x000000b0a80c723c */ /* 0x040ff0000004180c */
[C---:B------:R-:W-:Y:S01]  /*a730*/  HMMA.16816.F32.BF16 R16, R168.reuse, R178, R16 ;  /* 0x000000b2a810723c */ /* 0x040fe20000041810 */
[----:B------:R-:W2:Y:S07]  /*a740*/  LDSM.16.M88.4 R176, [R198+0x9900] ;  /* 0x00990000c6b0783b */ /* 0x000eae0000000200 */
[C---:B-1----:R-:W-:Y:S08]  /*a750*/  HMMA.16816.F32.BF16 R20, R168.reuse, R172, R20 ;  /* 0x000000aca814723c */ /* 0x042ff00000041814 */
[C---:B------:R-:W-:Y:S01]  /*a760*/  HMMA.16816.F32.BF16 R24, R168.reuse, R174, R24 ;  /* 0x000000aea818723c */ /* 0x040fe20000041818 */
[----:B------:R-:W-:Y:S07]  /*a770*/  LDSM.16.M88.4 R172, [R197] ;  /* 0x00000000c5ac783b */ /* 0x000fee0000000200 */
[C---:B--2---:R-:W-:Y:S08]  /*a780*/  HMMA.16816.F32.BF16 R28, R168.reuse, R176, R28 ;  /* 0x000000b0a81c723c */ /* 0x044ff0000004181c */
[----:B------:R-:W-:Y:S01]  /*a790*/  HMMA.16816.F32.BF16 R32, R168, R178, R32 ;  /* 0x000000b2a820723c */ /* 0x000fe20000041820 */
[----:B------:R-:W1:Y:S06]  /*a7a0*/  LDSM.16.M88.4 R168, [R201+0x10100] ;  /* 0x01010000c9a8783b */ /* 0x000e6c0000000200 */
[----:B------:R-:W2:Y:S01]  /*a7b0*/  LDSM.16.M88.4 R176, [R197+0x800] ;  /* 0x00080000c5b0783b */ /* 0x000ea20000000200 */
[C---:B-1----:R-:W-:Y:S08]  /*a7c0*/  HMMA.16816.F32.BF16 R4, R168.reuse, R172, R4 ;  /* 0x000000aca804723c */ /* 0x042ff00000041804 */
[C---:B------:R-:W-:Y:S01]  /*a7d0*/  HMMA.16816.F32.BF16 R8, R168.reuse, R174, R8 ;  /* 0x000000aea808723c */ /* 0x040fe20000041808 */
[----:B------:R-:W1:Y:S07]  /*a7e0*/  LDSM.16.M88.4 R172, [R197+0x1000] ;  /* 0x00100000c5ac783b */ /* 0x000e6e0000000200 */
[C---:B--2---:R-:W-:Y:S08]  /*a7f0*/  HMMA.16816.F32.BF16 R12, R168.reuse, R176, R12 ;  /* 0x000000b0a80c723c */ /* 0x044ff0000004180c */
[C---:B------:R-:W-:Y:S01]  /*a800*/  HMMA.16816.F32.BF16 R16, R168.reuse, R178, R16 ;  /* 0x000000b2a810723c */ /* 0x040fe20000041810 */
[----:B------:R-:W2:Y:S07]  /*a810*/  LDSM.16.M88.4 R176, [R197+0x1800] ;  /* 0x00180000c5b0783b */ /* 0x000eae0000000200 */
[C---:B-1----:R-:W-:Y:S08]  /*a820*/  HMMA.16816.F32.BF16 R20, R168.reuse, R172, R20 ;  /* 0x000000aca814723c */ /* 0x042ff00000041814 */
[C---:B------:R-:W-:Y:S01]  /*a830*/  HMMA.16816.F32.BF16 R24, R168.reuse, R174, R24 ;  /* 0x000000aea818723c */ /* 0x040fe20000041818 */
[----:B------:R-:W-:Y:S07]  /*a840*/  LDSM.16.M88.4 R172, [R192+0xa100] ;  /* 0x00a10000c0ac783b */ /* 0x000fee0000000200 */
        /* <DEDUP_REMOVED lines=16> */
[----:B------:R-:W2:Y:S01]  /*a950*/  LDSM.16.M88.4 R176, [R214] ;  /* 0x00000000d6b0783b */ /* 0x000ea20000000200 */
[C---:B-1----:R-:W-:Y:S08]  /*a960*/  HMMA.16816.F32.BF16 R4, R168.reuse, R172, R4 ;  /* 0x000000aca804723c */ /* 0x042ff00000041804 */
[C---:B------:R-:W-:Y:S01]  /*a970*/  HMMA.16816.F32.BF16 R8, R168.reuse, R174, R8 ;  /* 0x000000aea808723c */ /* 0x040fe20000041808 */
[----:B------:R-:W1:Y:S07]  /*a980*/  LDSM.16.M88.4 R172, [R213] ;  /* 0x00000000d5ac783b */ /* 0x000e6e0000000200 */
[C---:B--2---:R-:W-:Y:S08]  /*a990*/  HMMA.16816.F32.BF16 R12, R168.reuse, R176, R12 ;  /* 0x000000b0a80c723c */ /* 0x044ff0000004180c */
[C---:B------:R-:W-:Y:S01]  /*a9a0*/  HMMA.16816.F32.BF16 R16, R168.reuse, R178, R16 ;  /* 0x000000b2a810723c */ /* 0x040fe20000041810 */
[----:B------:R-:W2:Y:S07]  /*a9b0*/  LDSM.16.M88.4 R176, [R212] ;  /* 0x00000000d4b0783b */ /* 0x000eae0000000200 */
        /* <DEDUP_REMOVED lines=129> */
[----:B------:R-:W2:Y:S01]  /*b1d0*/  LDSM.16.M88.4 R176, [R197+0x7800] ;  /* 0x00780000c5b0783b */ /* 0x000ea20000000200 */
[----:B------:R-:W-:Y:S04]  /*b1e0*/  DEPBAR.LE SB0, 0x0 ;  /* 0x000080000000791a */ /* 0x000fe80000000000 */
[----:B------:R-:W-:Y:S01]  /*b1f0*/  FMNMX.FTZ R0, R4, R157, !PT ;  /* 0x0000009d04007209 */ /* 0x000fe20007810000 */
[----:B------:R-:W-:Y:S01]  /*b200*/  BAR.SYNC.DEFER_BLOCKING 0x0 ;  /* 0x0000000000007b1d */ /* 0x000fe20000010000 */
[----:B------:R-:W-:Y:S04]  /*b210*/  FMNMX.FTZ R2, R6, R158, !PT ;  /* 0x0000009e06027209 */ /* 0x000fe80007810000 */
[----:B------:R-:W-:Y:S02]  /*b220*/  FMNMX.FTZ R0, R5, R0, !PT ;  /* 0x0000000005007209 */ /* 0x000fe40007810000 */
[----:B------:R-:W-:Y:S02]  /*b230*/  FMNMX.FTZ R2, R7, R2, !PT ;  /* 0x0000000207027209 */ /* 0x000fe40007810000 */
[----:B------:R-:W-:Y:S02]  /*b240*/  FMNMX.FTZ R0, R8, R0, !PT ;  /* 0x0000000008007209 */ /* 0x000fe40007810000 */
[----:B------:R-:W-:Y:S02]  /*b250*/  FMNMX.FTZ R2, R10, R2, !PT ;  /* 0x000000020a027209 */ /* 0x000fe40007810000 */
[----:B------:R-:W-:Y:S02]  /*b260*/  FMNMX.FTZ R0, R9, R0, !PT ;  /* 0x0000000009007209 */ /* 0x000fe40007810000 */
[----:B------:R-:W-:Y:S02]  /*b270*/  FMNMX.FTZ R2, R11, R2, !PT ;  /* 0x000000020b027209 */ /* 0x000fe40007810000 */
[----:B------:R-:W-:Y:S01]  /*b280*/  FMNMX.FTZ R0, R12, R0, !PT ;  /* 0x000000000c007209 */ /* 0x000fe20007810000 */
[C---:B-1----:R-:W-:Y:S05]  /*b290*/  HMMA.16816.F32.BF16 R20, R168.reuse, R172, R20 ;  /* 0x000000aca814723c */ /* 0x042fea0000041814 */
[----:B------:R-:W-:Y:S01]  /*b2a0*/  FMNMX.FTZ R0, R13, R0, !PT ;  /* 0x000000000d007209 */ /* 0x000fe20007810000 */
[----:B------:R-:W-:Y:S01]  /*b2b0*/  @!PT LDS RZ, [RZ] ;  /* 0x00000000fffff984 */ /* 0x000fe20000000800 */
[----:B------:R-:W-:Y:S01]  /*b2c0*/  @!PT LDS RZ, [RZ] ;  /* 0x00000000fffff984 */ /* 0x000fe20000000800 */
[----:B------:R-:W-:Y:S01]  /*b2d0*/  @!PT LDS RZ, [RZ] ;  /* 0x00000000fffff984 */ /* 0x000fe20000000800 */
[----:B------:R1:W-:Y:S01]  /*b2e0*/  @P0 LDGSTS.E.BYPASS.LTC128B.128 [R233+0x8100], [R234.64], !P3 ;  /* 0x08100000eae90fae */ /* 0x0003e2000d901d48 */
[----:B------:R-:W-:Y:S01]  /*b2f0*/  FMNMX.FTZ R2, R14, R2, !PT ;  /* 0x000000020e027209 */ /* 0x000fe20007810000 */
[C---:B------:R-:W-:Y:S04]  /*b300*/  HMMA.16816.F32.BF16 R24, R168.reuse, R174, R24 ;  /* 0x000000aea818723c */ /* 0x040fe80000041818 */
[----:B------:R3:W-:Y:S01]  /*b310*/  @P0 LDGSTS.E.BYPASS.LTC128B.128 [R233+0xa100], [R230.64], !P6 ;  /* 0x0a100000e6e90fae */ /* 0x0007e2000f101d48 */
[----:B------:R-:W-:Y:S02]  /*b320*/  FMNMX.FTZ R0, R16, R0, !PT ;  /* 0x0000000010007209 */ /* 0x000fe40007810000 */
[----:B------:R-:W-:Y:S01]  /*b330*/  FMNMX.FTZ R2, R15, R2, !PT ;  /* 0x000000020f027209 */ /* 0x000fe20007810000 */
[C---:B--2---:R-:W-:Y:S02]  /*b340*/  HMMA.16816.F32.BF16 R28, R168.reuse, R176, R28 ;  /* 0x000000b0a81c723c */ /* 0x044fe4000004181c */
[----:B------:R3:W-:Y:S02]  /*b350*/  @P0 LDGSTS.E.BYPASS.LTC128B.128 [R233+0xc100], [R228.64], !P5 ;  /* 0x0c100000e4e90fae */ /* 0x0007e4000e901d48 */
[----:B------:R-:W-:Y:S02]  /*b360*/  FMNMX.FTZ R0, R17, R0, !PT ;  /* 0x0000000011007209 */ /* 0x000fe40007810000 */
[----:B------:R-:W-:Y:S02]  /*b370*/  FMNMX.FTZ R2, R18, R2, !PT ;  /* 0x0000000212027209 */ /* 0x000fe40007810000 */
[----:B------:R-:W-:Y:S01]  /*b380*/  HMMA.16816.F32.BF16 R32, R168, R178, R32 ;  /* 0x000000b2a820723c */ /* 0x000fe20000041820 */
[----:B------:R3:W-:Y:S03]  /*b390*/  @P0 LDGSTS.E.BYPASS.LTC128B.128 [R233+0xe100], [R226.64], !P4 ;  /* 0x0e100000e2e90fae */ /* 0x0007e6000e101d48 */
[----:B------:R-:W-:Y:S02]  /*b3a0*/  FMNMX.FTZ R0, R20, R0, !PT ;  /* 0x0000000014007209 */ /* 0x000fe40007810000 */
[----:B------:R-:W-:Y:S01]  /*b3b0*/  FMNMX.FTZ R2, R19, R2, !PT ;  /* 0x0000000213027209 */ /* 0x000fe20007810000 */
[----:B------:R3:W-:Y:S01]  /*b3c0*/  @P0 LDGSTS.E.BYPASS.LTC128B.128 [R233+0x9100], [R224.64], !P3 ;  /* 0x09100000e0e90fae */ /* 0x0007e2000d901d48 */
[----:B------:R-:W-:Y:S04]  /*b3d0*/  FMNMX.FTZ R0, R21, R0, !PT ;  /* 0x0000000015007209 */ /* 0x000fe80007810000 */
[----:B------:R-:W-:Y:S01]  /*b3e0*/  FMNMX.FTZ R0, R24, R0, !PT ;  /* 0x0000000018007209 */ /* 0x000fe20007810000 */
[----:B------:R3:W-:Y:S01]  /*b3f0*/  @P0 LDGSTS.E.BYPASS.LTC128B.128 [R233+0xb100], [R222.64], !P6 ;  /* 0x0b100000dee90fae */ /* 0x0007e2000f101d48 */
[----:B------:R-:W-:Y:S02]  /*b400*/  FMNMX.FTZ R2, R22, R2, !PT ;  /* 0x0000000216027209 */ /* 0x000fe40007810000 */
[----:B------:R-:W-:Y:S02]  /*b410*/  FMNMX.FTZ R0, R25, R0, !PT ;  /* 0x0000000019007209 */ /* 0x000fe40007810000 */
        /* <DEDUP_REMOVED lines=9> */
[----:B------:R-:W-:Y:S01]  /*b4b0*/  LDSM.16.MT88.4 R168, [R193+0x100] ;  /* 0x00010000c1a8783b */ /* 0x000fe20000004200 */
[----:B------:R-:W-:Y:S02]  /*b4c0*/  FMNMX.FTZ R156, R33, R156, !PT ;  /* 0x0000009c219c7209 */ /* 0x000fe40007810000 */
[----:B------:R-:W-:Y:S03]  /*b4d0*/  FMNMX.FTZ R0, R31, R2, !PT ;  /* 0x000000021f007209 */ /* 0x000fe60007810000 */
[----:B------:R-:W5:Y:S01]  /*b4e0*/  SHFL.BFLY PT, R3, R156, 0x2, 0x1f ;  /* 0x0c401f009c037f89 */ /* 0x000f6200000e0000 */
[----:B------:R-:W-:Y:S04]  /*b4f0*/  FMNMX.FTZ R0, R34, R0, !PT ;  /* 0x0000000022007209 */ /* 0x000fe80007810000 */
[----:B------:R-:W-:Y:S01]  /*b500*/  FMNMX.FTZ R0, R35, R0, !PT ;  /* 0x0000000023007209 */ /* 0x000fe20007810000 */
[----:B------:R-:W-:Y:S06]  /*b510*/  LDSM.16.MT88.4 R172, [R194+0x100] ;  /* 0x00010000c2ac783b */ /* 0x000fec0000004200 */
[----:B------:R-:W2:Y:S06]  /*b520*/  SHFL.BFLY PT, R2, R0, 0x2, 0x1f ;  /* 0x0c401f0000027f89 */ /* 0x000eac00000e0000 */
[----:B------:R-:W-:Y:S01]  /*b530*/  LDSM.16.MT88.4 R176, [R196+0x100] ;  /* 0x00010000c4b0783b */ /* 0x000fe20000004200 */
[----:B-----5:R-:W-:Y:S05]  /*b540*/  FMNMX.FTZ R156, R156, R3, !PT ;  /* 0x000000039c9c7209 */ /* 0x020fea0007810000 */
[----:B-1----:R-:W5:Y:S06]  /*b550*/  LDL R235, [R1+0x10] ;  /* 0x0000100001eb7983 */ /* 0x002f6c0000100800 */
[----:B------:R-:W1:Y:S01]  /*b560*/  SHFL.BFLY PT, R159, R156, 0x1, 0x1f ;  /* 0x0c201f009c9f7f89 */ /* 0x000e6200000e0000 */
[----:B--2---:R-:W-:Y:S05]  /*b570*/  FMNMX.FTZ R0, R0, R2, !PT ;  /* 0x0000000200007209 */ /* 0x004fea0007810000 */
[----:B------:R-:W0:Y:S06]  /*b580*/  LDGDEPBAR ;  /* 0x00000000000079af */ /* 0x000e2c0000000000 */
[----:B------:R-:W2:Y:S01]  /*b590*/  SHFL.BFLY PT, R3, R0, 0x1, 0x1f ;  /* 0x0c201f0000037f89 */ /* 0x000ea200000e0000 */
[----:B-1----:R-:W-:Y:S05]  /*b5a0*/  FMNMX.FTZ R156, R156, R159, !PT ;  /* 0x0000009f9c9c7209 */ /* 0x002fea0007810000 */
[C---:B------:R-:W-:Y:S02]  /*b5b0*/  FADD.FTZ R2, -R156.reuse, R157 ;  /* 0x0000009d9c027221 */ /* 0x040fe40000010100 */
[----:B------:R-:W-:Y:S04]  /*b5c0*/  FMUL.FTZ R181, R156, c[0x0][0x2d0] ;  /* 0x0000b4009cb57a20 */ /* 0x000fe80000410000 */
[--C-:B------:R-:W-:Y:S01]  /*b5d0*/  FFMA.FTZ R8, R8, c[0x0][0x2d0], -R181.reuse ;  /* 0x0000b40008087a23 */ /* 0x100fe200000108b5 */
[----:B--2---:R-:W-:Y:S01]  /*b5e0*/  FMNMX.FTZ R3, R0, R3, !PT ;  /* 0x0000000300037209 */ /* 0x004fe20007810000 */
[----:B------:R-:W-:Y:S02]  /*b5f0*/  FMUL.FTZ R0, R2, c[0x0][0x2d0] ;  /* 0x0000b40002007a20 */ /* 0x000fe40000410000 */
[--C-:B------:R-:W-:Y:S01]  /*b600*/  FFMA.FTZ R9, R9, c[0x0][0x2d0], -R181.reuse ;  /* 0x0000b40009097a23 */ /* 0x100fe200000108b5 */
[----:B------:R-:W-:Y:S01]  /*b610*/  MUFU.EX2 R238, R8 ;  /* 0x0000000800ee7308 */ /* 0x000fe20000000800 */
[----:B------:R-:W-:Y:S02]  /*b620*/  FMUL.FTZ R157, R3, c[0x0][0x2d0] ;  /* 0x0000b400039d7a20 */ /* 0x000fe40000410000 */
[----:B------:R-:W-:Y:S02]  /*b630*/  FFMA.FTZ R4, R4, c[0x0][0x2d0], -R181 ;  /* 0x0000b40004047a23 */ /* 0x000fe400000108b5 */
[--C-:B------:R-:W-:Y:S02]  /*b640*/  FFMA.FTZ R10, R10, c[0x0][0x2d0], -R157.reuse ;  /* 0x0000b4000a0a7a23 */ /* 0x100fe4000001089d */
[----:B------:R-:W-:Y:S02]  /*b650*/  FFMA.FTZ R11, R11, c[0x0][0x2d0], -R157 ;  /* 0x0000b4000b0b7a23 */ /* 0x000fe4000001089d */
[----:B------:R-:W-:Y:S01]  /*b660*/  FFMA.FTZ R5, R5, c[0x0][0x2d0], -R181 ;  /* 0x0000b40005057a23 */ /* 0x000fe200000108b5 */
[----:B------:R1:W2:Y:S01]  /*b670*/  MUFU.EX2 R2, R0 ;  /* 0x0000000000027308 */ /* 0x0002a20000000800 */
[--C-:B------:R-:W-:Y:S02]  /*b680*/  FFMA.FTZ R6, R6, c[0x0][0x2d0], -R157.reuse ;  /* 0x0000b40006067a23 */ /* 0x100fe4000001089d */
[----:B------:R-:W-:Y:S02]  /*b690*/  FFMA.FTZ R7, R7, c[0x0][0x2d0], -R157 ;  /* 0x0000b40007077a23 */ /* 0x000fe4000001089d */
[--C-:B------:R-:W-:Y:S02]  /*b6a0*/  FFMA.FTZ R12, R12, c[0x0][0x2d0], -R181.reuse ;  /* 0x0000b4000c0c7a23 */ /* 0x100fe400000108b5 */
[----:B------:R-:W-:Y:S02]  /*b6b0*/  FFMA.FTZ R13, R13, c[0x0][0x2d0], -R181 ;  /* 0x0000b4000d0d7a23 */ /* 0x000fe400000108b5 */
[--C-:B------:R-:W-:Y:S01]  /*b6c0*/  FFMA.FTZ R14, R14, c[0x0][0x2d0], -R157.reuse ;  /* 0x0000b4000e0e7a23 */ /* 0x100fe2000001089d */
[----:B------:R3:W-:Y:S01]  /*b6d0*/  MUFU.EX2 R236, R4 ;  /* 0x0000000400ec7308 */ /* 0x0007e20000000800 */
[----:B------:R-:W-:Y:S02]  /*b6e0*/  FFMA.FTZ R15, R15, c[0x0][0x2d0], -R157 ;  /* 0x0000b4000f0f7a23 */ /* 0x000fe4000001089d */
[--C-:B------:R-:W-:Y:S02]  /*b6f0*/  FFMA.FTZ R16, R16, c[0x0][0x2d0], -R181.reuse ;  /* 0x0000b40010107a23 */ /* 0x100fe400000108b5 */
[----:B------:R-:W-:Y:S02]  /*b700*/  FFMA.FTZ R17, R17, c[0x0][0x2d0], -R181 ;  /* 0x0000b40011117a23 */ /* 0x000fe400000108b5 */
[----:B------:R-:W-:Y:S02]  /*b710*/  FFMA.FTZ R18, R18, c[0x0][0x2d0], -R157 ;  /* 0x0000b40012127a23 */ /* 0x000fe4000001089d */
[--C-:B------:R-:W-:Y:S01]  /*b720*/  FFMA.FTZ R20, R20, c[0x0][0x2d0], -R181.reuse ;  /* 0x0000b40014147a23 */ /* 0x100fe200000108b5 */
[----:B------:R-:W4:Y:S01]  /*b730*/  MUFU.EX2 R239, R5 ;  /* 0x0000000500ef7308 */ /* 0x000f220000000800 */
[----:B------:R-:W-:Y:S02]  /*b740*/  FFMA.FTZ R21, R21, c[0x0][0x2d0], -R181 ;  /* 0x0000b40015157a23 */ /* 0x000fe400000108b5 */
[--C-:B------:R-:W-:Y:S02]  /*b750*/  FFMA.FTZ R22, R22, c[0x0][0x2d0], -R157.reuse ;  /* 0x0000b40016167a23 */ /* 0x100fe4000001089d */
[----:B-1----:R-:W-:Y:S02]  /*b760*/  FADD.FTZ R0, -R3, R158 ;  /* 0x0000009e03007221 */ /* 0x002fe40000010100 */
[----:B--2---:R-:W-:Y:S02]  /*b770*/  FMUL.FTZ R8, R2, R164 ;  /* 0x000000a402087220 */ /* 0x004fe40000410000 */
[----:B------:R-:W-:Y:S01]  /*b780*/  FMUL.FTZ R0, R0, c[0x0][0x2d0] ;  /* 0x0000b40000007a20 */ /* 0x000fe20000410000 */
[----:B------:R1:W-:Y:S01]  /*b790*/  MUFU.EX2 R237, R9 ;  /* 0x0000000900ed7308 */ /* 0x0003e20000000800 */
[C---:B------:R-:W-:Y:S02]  /*b7a0*/  FMUL.FTZ R132, R2.reuse, R132 ;  /* 0x0000008402847220 */ /* 0x040fe40000410000 */
[C---:B------:R-:W-:Y:S02]  /*b7b0*/  FMUL.FTZ R133, R2.reuse, R133 ;  /* 0x0000008502857220 */ /* 0x040fe40000410000 */
[C---:B---3--:R-:W-:Y:S02]  /*b7c0*/  FMUL.FTZ R4, R2.reuse, R160 ;  /* 0x000000a002047220 */ /* 0x048fe40000410000 */
[C---:B------:R-:W-:Y:S02]  /*b7d0*/  FMUL.FTZ R136, R2.reuse, R136 ;  /* 0x0000008802887220 */ /* 0x040fe40000410000 */
[C---:B------:R-:W-:Y:S01]  /*b7e0*/  FMUL.FTZ R137, R2.reuse, R137 ;  /* 0x0000008902897220 */ /* 0x040fe20000410000 */
[----:B------:R-:W2:Y:S01]  /*b7f0*/  MUFU.EX2 R0, R0 ;  /* 0x0000000000007308 */ /* 0x000ea20000000800 */
[C---:B------:R-:W-:Y:S02]  /*b800*/  FMUL.FTZ R140, R2.reuse, R140 ;  /* 0x0000008c028c7220 */ /* 0x040fe40000410000 */
[C---:B------:R-:W-:Y:S01]  /*b810*/  FMUL.FTZ R141, R2.reuse, R141 ;  /* 0x0000008d028d7220 */ /* 0x040fe20000410000 */
[----:B----4-:R-:W-:Y:S01]  /*b820*/  F2FP.BF16.PACK_AB R160, R239, R236 ;  /* 0x000000ecefa0723e */ /* 0x010fe200000010ff */
[C---:B------:R-:W-:Y:S02]  /*b830*/  FMUL.FTZ R5, R2.reuse, R161 ;  /* 0x000000a102057220 */ /* 0x040fe40000410000 */
[C---:B------:R-:W-:Y:S02]  /*b840*/  FMUL.FTZ R144, R2.reuse, R144 ;  /* 0x0000009002907220 */ /* 0x040fe40000410000 */
[C---:B------:R-:W-:Y:S01]  /*b850*/  FMUL.FTZ R145, R2.reuse, R145 ;  /* 0x0000009102917220 */ /* 0x040fe20000410000 */
[----:B------:R3:W-:Y:S01]  /*b860*/  MUFU.EX2 R186, R6 ;  /* 0x0000000600ba7308 */ /* 0x0007e20000000800 */
[--C-:B------:R-:W-:Y:S02]  /*b870*/  FFMA.FTZ R158, R19, c[0x0][0x2d0], -R157.reuse ;  /* 0x0000b400139e7a23 */ /* 0x100fe4000001089d */
[----:B------:R-:W-:Y:S02]  /*b880*/  FFMA.FTZ R23, R23, c[0x0][0x2d0], -R157 ;  /* 0x0000b40017177a23 */ /* 0x000fe4000001089d */
[----:B-1----:R-:W-:Y:S02]  /*b890*/  FMUL.FTZ R9, R2, R165 ;  /* 0x000000a502097220 */ /* 0x002fe40000410000 */
[--C-:B------:R-:W-:Y:S02]  /*b8a0*/  FFMA.FTZ R24, R24, c[0x0][0x2d0], -R181.reuse ;  /* 0x0000b40018187a23 */ /* 0x100fe400000108b5 */
[----:B------:R-:W-:Y:S01]  /*b8b0*/  FFMA.FTZ R25, R25, c[0x0][0x2d0], -R181 ;  /* 0x0000b40019197a23 */ /* 0x000fe200000108b5 */
[----:B------:R-:W1:Y:S01]  /*b8c0*/  MUFU.EX2 R187, R7 ;  /* 0x0000000700bb7308 */ /* 0x000e620000000800 */
[--C-:B------:R-:W-:Y:S02]  /*b8d0*/  FFMA.FTZ R26, R26, c[0x0][0x2d0], -R157.reuse ;  /* 0x0000b4001a1a7a23 */ /* 0x100fe4000001089d */
[----:B------:R-:W-:Y:S02]  /*b8e0*/  FFMA.FTZ R27, R27, c[0x0][0x2d0], -R157 ;  /* 0x0000b4001b1b7a23 */ /* 0x000fe4000001089d */
[C---:B--2---:R-:W-:Y:S02]  /*b8f0*/  FMUL.FTZ R134, R0.reuse, R134 ;  /* 0x0000008600867220 */ /* 0x044fe40000410000 */
[C---:B------:R-:W-:Y:S02]  /*b900*/  FMUL.FTZ R135, R0.reuse, R135 ;  /* 0x0000008700877220 */ /* 0x040fe40000410000 */
[C---:B------:R-:W-:Y:S01]  /*b910*/  FMUL.FTZ R138, R0.reuse, R138 ;  /* 0x0000008a008a7220 */ /* 0x040fe20000410000 */
[----:B------:R2:W-:Y:S01]  /*b920*/  MUFU.EX2 R183, R10 ;  /* 0x0000000a00b77308 */ /* 0x0005e20000000800 */
[C---:B------:R-:W-:Y:S02]  /*b930*/  FMUL.FTZ R139, R0.reuse, R139 ;  /* 0x0000008b008b7220 */ /* 0x040fe40000410000 */
[C---:B------:R-:W-:Y:S02]  /*b940*/  FMUL.FTZ R142, R0.reuse, R142 ;  /* 0x0000008e008e7220 */ /* 0x040fe40000410000 */
[C---:B---3--:R-:W-:Y:S01]  /*b950*/  FMUL.FTZ R6, R0.reuse, R162 ;  /* 0x000000a200067220 */ /* 0x048fe20000410000 */
[----:B------:R-:W-:Y:S01]  /*b960*/  F2FP.BF16.PACK_AB R162, R237, R238 ;  /* 0x000000eeeda2723e */ /* 0x000fe200000010ff */
[C---:B------:R-:W-:Y:S02]  /*b970*/  FMUL.FTZ R143, R0.reuse, R143 ;  /* 0x0000008f008f7220 */ /* 0x040fe40000410000 */
[C---:B------:R-:W-:Y:S01]  /*b980*/  FMUL.FTZ R146, R0.reuse, R146 ;  /* 0x0000009200927220 */ /* 0x040fe20000410000 */
[----:B------:R-:W3:Y:S01]  /*b990*/  MUFU.EX2 R182, R11 ;  /* 0x0000000b00b67308 */ /* 0x000ee20000000800 */
[----:B------:R-:W-:Y:S02]  /*b9a0*/  FMUL.FTZ R147, R0, R147 ;  /* 0x0000009300937220 */ /* 0x000fe40000410000 */
[--C-:B------:R-:W-:Y:S01]  /*b9b0*/  FFMA.FTZ R28, R28, c[0x0][0x2d0], -R181.reuse ;  /* 0x0000b4001c1c7a23 */ /* 0x100fe200000108b5 */
[----:B-1----:R-:W-:Y:S01]  /*b9c0*/  F2FP.BF16.PACK_AB R161, R187, R186 ;  /* 0x000000babba1723e */ /* 0x002fe200000010ff */
[----:B------:R-:W-:Y:S02]  /*b9d0*/  FMUL.FTZ R7, R0, R163 ;  /* 0x000000a300077220 */ /* 0x000fe40000410000 */
[----:B------:R-:W-:Y:S02]  /*b9e0*/  FFMA.FTZ R29, R29, c[0x0][0x2d0], -R181 ;  /* 0x0000b4001d1d7a23 */ /* 0x000fe400000108b5 */
[--C-:B------:R-:W-:Y:S01]  /*b9f0*/  FFMA.FTZ R30, R30, c[0x0][0x2d0], -R157.reuse ;  /* 0x0000b4001e1e7a23 */ /* 0x100fe2000001089d */
[----:B------:R-:W-:Y:S01]  /*ba00*/  MUFU.EX2 R221, R12 ;  /* 0x0000000c00dd7308 */ /* 0x000fe20000000800 */
[----:B------:R-:W-:Y:S02]  /*ba10*/  FFMA.FTZ R31, R31, c[0x0][0x2d0], -R157 ;  /* 0x0000b4001f1f7a23 */ /* 0x000fe4000001089d */
[----:B------:R-:W-:Y:S02]  /*ba20*/  FMUL.FTZ R148, R2, R148 ;  /* 0x0000009402947220 */ /* 0x000fe40000410000 */
[----:B--2---:R-:W-:Y:S02]  /*ba30*/  FMUL.FTZ R10, R0, R166 ;  /* 0x000000a6000a7220 */ /* 0x004fe40000410000 */
[----:B------:R-:W-:Y:S02]  /*ba40*/  FMUL.FTZ R149, R2, R149 ;  /* 0x0000009502957220 */ /* 0x000fe40000410000 */
[C---:B------:R-:W-:Y:S01]  /*ba50*/  FMUL.FTZ R150, R0.reuse, R150 ;  /* 0x0000009600967220 */ /* 0x040fe20000410000 */
[----:B------:R-:W1:Y:S01]  /*ba60*/  MUFU.EX2 R191, R13 ;  /* 0x0000000d00bf7308 */ /* 0x000e620000000800 */
[----:B------:R-:W-:Y:S02]  /*ba70*/  FMUL.FTZ R151, R0, R151 ;  /* 0x0000009700977220 */ /* 0x000fe40000410000 */
[----:B------:R-:W-:Y:S01]  /*ba80*/  FMUL.FTZ R152, R2, R152 ;  /* 0x0000009802987220 */ /* 0x000fe20000410000 */
[----:B---3--:R-:W-:Y:S01]  /*ba90*/  F2FP.BF16.PACK_AB R163, R182, R183 ;  /* 0x000000b7b6a3723e */ /* 0x008fe200000010ff */
[----:B------:R-:W-:Y:S02]  /*baa0*/  FMUL.FTZ R11, R0, R167 ;  /* 0x000000a7000b7220 */ /* 0x000fe40000410000 */
[----:B------:R-:W2:Y:S01]  /*bab0*/  LDSM.16.MT88.4 R164, [R195+0x100] ;  /* 0x00010000c3a4783b */ /* 0x000ea20000004200 */
[----:B------:R-:W-:Y:S02]  /*bac0*/  FMUL.FTZ R153, R2, R153 ;  /* 0x0000009902997220 */ /* 0x000fe40000410000 */
[----:B------:R-:W-:Y:S01]  /*bad0*/  MUFU.EX2 R180, R14 ;  /* 0x0000000e00b47308 */ /* 0x000fe20000000800 */
[C---:B------:R-:W-:Y:S05]  /*bae0*/  HMMA.16816.F32.BF16 R4, R160.reuse, R168, R4 ;  /* 0x000000a8a004723c */ /* 0x040fea0000041804 */
[C---:B------:R-:W-:Y:S02]  /*baf0*/  FMUL.FTZ R154, R0.reuse, R154 ;  /* 0x0000009a009a7220 */ /* 0x040fe40000410000 */
[----:B------:R-:W-:Y:S01]  /*bb00*/  FMUL.FTZ R155, R0, R155 ;  /* 0x0000009b009b7220 */ /* 0x000fe20000410000 */
[C---:B------:R-:W-:Y:S01]  /*bb10*/  HMMA.16816.F32.BF16 R8, R160.reuse, R170, R8 ;  /* 0x000000aaa008723c */ /* 0x040fe20000041808 */
[----:B------:R-:W3:Y:S01]  /*bb20*/  LDSM.16.MT88.4 R168, [R193+0x2100] ;  /* 0x00210000c1a8783b */ /* 0x000ee20000004200 */
[----:B------:R-:W-:Y:S02]  /*bb30*/  MUFU.EX2 R190, R16 ;  /* 0x0000001000be7308 */ /* 0x000fe40000000800 */
[C---:B------:R-:W-:Y:S02]  /*bb40*/  FMUL.FTZ R36, R2.reuse, R36 ;  /* 0x0000002402247220 */ /* 0x040fe40000410000 */
[----:B------:R-:W-:Y:S02]  /*bb50*/  FMUL.FTZ R37, R2, R37 ;  /* 0x0000002502257220 */ /* 0x000fe40000410000 */
[C---:B------:R-:W-:Y:S04]  /*bb60*/  HMMA.16816.F32.BF16 R132, R160.reuse, R172, R132 ;  /* 0x000000aca084723c */ /* 0x040fe80000041884 */
[----:B------:R-:W-:Y:S01]  /*bb70*/  MUFU.EX2 R189, R17 ;  /* 0x0000001100bd7308 */ /* 0x000fe20000000800 */
[C---:B------:R-:W-:Y:S02]  /*bb80*/  FMUL.FTZ R38, R0.reuse, R38 ;  /* 0x0000002600267220 */ /* 0x040fe40000410000 */
[----:B------:R-:W-:Y:S01]  /*bb90*/  FMUL.FTZ R39, R0, R39 ;  /* 0x0000002700277220 */ /* 0x000fe20000410000 */
[C---:B------:R-:W-:Y:S01]  /*bba0*/  HMMA.16816.F32.BF16 R136, R160.reuse, R174, R136 ;  /* 0x000000aea088723c */ /* 0x040fe20000041888 */
[----:B------:R-:W4:Y:S03]  /*bbb0*/  LDSM.16.MT88.4 R172, [R194+0x2100] ;  /* 0x00210000c2ac783b */ /* 0x000f260000004200 */
[C---:B------:R-:W-:Y:S02]  /*bbc0*/  FMUL.FTZ R40, R2.reuse, R40 ;  /* 0x0000002802287220 */ /* 0x040fe40000410000 */
[----:B------:R-:W-:Y:S01]  /*bbd0*/  MUFU.EX2 R188, R20 ;  /* 0x0000001400bc7308 */ /* 0x000fe20000000800 */
[----:B------:R-:W-:Y:S01]  /*bbe0*/  FMUL.FTZ R41, R2, R41 ;  /* 0x0000002902297220 */ /* 0x000fe20000410000 */
[C---:B------:R-:W-:Y:S04]  /*bbf0*/  HMMA.16816.F32.BF16 R140, R160.reuse, R176, R140 ;  /* 0x000000b0a08c723c */ /* 0x040fe8000004188c */
[C---:B------:R-:W-:Y:S02]  /*bc00*/  FMUL.FTZ R42, R0.reuse, R42 ;  /* 0x0000002a002a7220 */ /* 0x040fe40000410000 */
[----:B------:R-:W-:Y:S02]  /*bc10*/  FMUL.FTZ R43, R0, R43 ;  /* 0x0000002b002b7220 */ /* 0x000fe40000410000 */
[C---:B------:R-:W-:Y:S01]  /*bc20*/  HMMA.16816.F32.BF16 R144, R160.reuse, R178, R144 ;  /* 0x000000b2a090723c */ /* 0x040fe20000041890 */
[----:B------:R1:W1:Y:S03]  /*bc30*/  MUFU.EX2 R179, R15 ;  /* 0x0000000f00b37308 */ /* 0x0002660000000800 */
[C---:B------:R-:W-:Y:S02]  /*bc40*/  FMUL.FTZ R44, R2.reuse, R44 ;  /* 0x0000002c022c7220 */ /* 0x040fe40000410000 */
[----:B------:R-:W-:Y:S02]  /*bc50*/  FMUL.FTZ R45, R2, R45 ;  /* 0x0000002d022d7220 */ /* 0x000fe40000410000 */
[C---:B--2---:R-:W-:Y:S03]  /*bc60*/  HMMA.16816.F32.BF16 R148, R160.reuse, R164, R148 ;  /* 0x000000a4a094723c */ /* 0x044fe60000041894 */
[----:B------:R2:W-:Y:S01]  /*bc70*/  MUFU.EX2 R178, R18 ;  /* 0x0000001200b27308 */ /* 0x0005e20000000800 */
[C---:B------:R-:W-:Y:S02]  /*bc80*/  FMUL.FTZ R46, R0.reuse, R46 ;  /* 0x0000002e002e7220 */ /* 0x040fe40000410000 */
[----:B------:R-:W-:Y:S02]  /*bc90*/  FMUL.FTZ R47, R0, R47 ;  /* 0x0000002f002f7220 */ /* 0x000fe40000410000 */
[C---:B------:R-:W-:Y:S01]  /*bca0*/  HMMA.16816.F32.BF16 R152, R160.reuse, R166, R152 ;  /* 0x000000a6a098723c */ /* 0x040fe20000041898 */
[----:B------:R-:W4:Y:S03]  /*bcb0*/  LDSM.16.MT88.4 R164, [R196+0x2100] ;  /* 0x00210000c4a4783b */ /* 0x000f260000004200 */
[C---:B------:R-:W-:Y:S01]  /*bcc0*/  FMUL.FTZ R48, R2.reuse, R48 ;  /* 0x0000003002307220 */ /* 0x040fe20000410000 */
[----:B------:R-:W-:Y:S01]  /*bcd0*/  MUFU.EX2 R185, R21 ;  /* 0x0000001500b97308 */ /* 0x000fe20000000800 */
[----:B------:R-:W-:Y:S02]  /*bce0*/  FMUL.FTZ R49, R2, R49 ;  /* 0x0000003102317220 */ /* 0x000fe40000410000 */
[C---:B---3--:R-:W-:Y:S01]  /*bcf0*/  HMMA.16816.F32.BF16 R36, R160.reuse, R168, R36 ;  /* 0x000000a8a024723c */ /* 0x048fe20000041824 */
[----:B-1----:R-:W-:Y:S03]  /*bd00*/  LDSM.16.MT88.4 R12, [R195+0x6100] ;  /* 0x00610000c30c783b */ /* 0x002fe60000004200 */
[C---:B------:R-:W-:Y:S02]  /*bd10*/  FMUL.FTZ R50, R0.reuse, R50 ;  /* 0x0000003200327220 */ /* 0x040fe40000410000 */
[----:B------:R-:W-:Y:S01]  /*bd20*/  FMUL.FTZ R51, R0, R51 ;  /* 0x0000003300337220 */ /* 0x000fe20000410000 */
[----:B------:R-:W-:Y:S01]  /*bd30*/  MUFU.EX2 R176, R22 ;  /* 0x0000001600b07308 */ /* 0x000fe20000000800 */
[C---:B------:R-:W-:Y:S01]  /*bd40*/  HMMA.16816.F32.BF16 R40, R160.reuse, R170, R40 ;  /* 0x000000aaa028723c */ /* 0x040fe20000041828 */
[----:B------:R-:W1:Y:S03]  /*bd50*/  LDSM.16.MT88.4 R168, [R195+0x2100] ;  /* 0x00210000c3a8783b */ /* 0x000e660000004200 */
[C---:B------:R-:W-:Y:S02]  /*bd60*/  FMUL.FTZ R52, R2.reuse, R52 ;  /* 0x0000003402347220 */ /* 0x040fe40000410000 */
[----:B------:R-:W-:Y:S01]  /*bd70*/  FMUL.FTZ R53, R2, R53 ;  /* 0x0000003502357220 */ /* 0x000fe20000410000 */
[----:B--2---:R-:W-:Y:S01]  /*bd80*/  LDSM.16.MT88.4 R16, [R194+0x900] ;  /* 0x00090000c210783b */ /* 0x004fe20000004200 */
[C---:B----4-:R-:W-:Y:S01]  /*bd90*/  HMMA.16816.F32.BF16 R44, R160.reuse, R172, R44 ;  /* 0x000000aca02c723c */ /* 0x050fe2000004182c */
[----:B------:R-:W-:Y:S03]  /*bda0*/  MUFU.EX2 R184, R24 ;  /* 0x0000001800b87308 */ /* 0x000fe60000000800 */
[C---:B------:R-:W-:Y:S02]  /*bdb0*/  FMUL.FTZ R54, R0.reuse, R54 ;  /* 0x0000003600367220 */ /* 0x040fe40000410000 */
[----:B------:R-:W-:Y:S02]  /*bdc0*/  FMUL.FTZ R55, R0, R55 ;  /* 0x0000003700377220 */ /* 0x000fe40000410000 */
[C---:B------:R-:W-:Y:S01]  /*bdd0*/  HMMA.16816.F32.BF16 R48, R160.reuse, R174, R48 ;  /* 0x000000aea030723c */ /* 0x040fe20000041830 */
[----:B------:R-:W2:Y:S02]  /*bde0*/  LDSM.16.MT88.4 R172, [R193+0x4100] ;  /* 0x00410000c1ac783b */ /* 0x000ea40000004200 */
[----:B------:R-:W-:Y:S01]  /*bdf0*/  MUFU.EX2 R159, R30 ;  /* 0x0000001e009f7308 */ /* 0x000fe20000000800 */
[C---:B------:R-:W-:Y:S02]  /*be00*/  FMUL.FTZ R56, R2.reuse, R56 ;  /* 0x0000003802387220 */ /* 0x040fe40000410000 */
[----:B------:R-:W-:Y:S02]  /*be10*/  FMUL.FTZ R57, R2, R57 ;  /* 0x0000003902397220 */ /* 0x000fe40000410000 */
[C---:B------:R-:W-:Y:S01]  /*be20*/  FMUL.FTZ R58, R0.reuse, R58 ;  /* 0x0000003a003a7220 */ /* 0x040fe20000410000 */
[C---:B------:R-:W-:Y:S03]  /*be30*/  HMMA.16816.F32.BF16 R52, R160.reuse, R164, R52 ;  /* 0x000000a4a034723c */ /* 0x040fe60000041834 */
[----:B------:R-:W-:Y:S01]  /*be40*/  FMUL.FTZ R59, R0, R59 ;  /* 0x0000003b003b7220 */ /* 0x000fe20000410000 */
[----:B------:R-:W3:Y:S01]  /*be50*/  MUFU.EX2 R177, R158 ;  /* 0x0000009e00b17308 */ /* 0x000ee20000000800 */
[C---:B------:R-:W-:Y:S02]  /*be60*/  FMUL.FTZ R60, R2.reuse, R60 ;  /* 0x0000003c023c7220 */ /* 0x040fe40000410000 */
[----:B------:R-:W-:Y:S02]  /*be70*/  FMUL.FTZ R61, R2, R61 ;  /* 0x0000003d023d7220 */ /* 0x000fe40000410000 */
[C---:B------:R-:W-:Y:S01]  /*be80*/  FMUL.FTZ R62, R0.reuse, R62 ;  /* 0x0000003e003e7220 */ /* 0x040fe20000410000 */
[C---:B------:R-:W-:Y:S01]  /*be90*/  HMMA.16816.F32.BF16 R56, R160.reuse, R166, R56 ;  /* 0x000000a6a038723c */ /* 0x040fe20000041838 */
[----:B------:R-:W4:Y:S02]  /*bea0*/  LDSM.16.MT88.4 R164, [R194+0x4100] ;  /* 0x00410000c2a4783b */ /* 0x000f240000004200 */
[----:B------:R-:W-:Y:S01]  /*beb0*/  FMUL.FTZ R63, R0, R63 ;  /* 0x0000003f003f7220 */ /* 0x000fe20000410000 */
[----:B------:R-:W-:Y:S01]  /*bec0*/  MUFU.EX2 R158, R31 ;  /* 0x0000001f009e7308 */ /* 0x000fe20000000800 */
[C---:B------:R-:W-:Y:S02]  /*bed0*/  FMUL.FTZ R64, R2.reuse, R64 ;  /* 0x0000004002407220 */ /* 0x040fe40000410000 */
[----:B------:R-:W-:Y:S02]  /*bee0*/  FMUL.FTZ R65, R2, R65 ;  /* 0x0000004102417220 */ /* 0x000fe40000410000 */
[C---:B------:R-:W-:Y:S01]  /*bef0*/  FMUL.FTZ R66, R0.reuse, R66 ;  /* 0x0000004200427220 */ /* 0x040fe20000410000 */
[C---:B-1----:R-:W-:Y:S03]  /*bf00*/  HMMA.16816.F32.BF16 R60, R160.reuse, R168, R60 ;  /* 0x000000a8a03c723c */ /* 0x042fe6000004183c */
[----:B------:R-:W-:Y:S02]  /*bf10*/  FMUL.FTZ R67, R0, R67 ;  /* 0x0000004300437220 */ /* 0x000fe40000410000 */
[C---:B------:R-:W-:Y:S02]  /*bf20*/  FMUL.FTZ R68, R2.reuse, R68 ;  /* 0x0000004402447220 */ /* 0x040fe40000410000 */
[----:B------:R-:W-:Y:S02]  /*bf30*/  FMUL.FTZ R69, R2, R69 ;  /* 0x0000004502457220 */ /* 0x000fe40000410000 */
[C---:B------:R-:W-:Y:S01]  /*bf40*/  FMUL.FTZ R70, R0.reuse, R70 ;  /* 0x0000004600467220 */ /* 0x040fe20000410000 */
[C---:B------:R-:W-:Y:S01]  /*bf50*/  HMMA.16816.F32.BF16 R64, R160.reuse, R170, R64 ;  /* 0x000000aaa040723c */ /* 0x040fe20000041840 */
[----:B------:R-:W1:Y:S02]  /*bf60*/  LDSM.16.MT88.4 R168, [R196+0x4100] ;  /* 0x00410000c4a8783b */ /* 0x000e640000004200 */
[----:B------:R-:W-:Y:S02]  /*bf70*/  FMUL.FTZ R71, R0, R71 ;  /* 0x0000004700477220 */ /* 0x000fe40000410000 */
[----:B------:R-:W-:Y:S01]  /*bf80*/  FMUL.FTZ R72, R2, R72 ;  /* 0x0000004802487220 */ /* 0x000fe20000410000 */
[----:B-----5:R-:W-:Y:S01]  /*bf90*/  ISETP.GT.AND P0, PT, R220, R235, PT ;  /* 0x000000ebdc00720c */ /* 0x020fe20003f04270 */
[----:B------:R-:W-:Y:S01]  /*bfa0*/  FMUL.FTZ R73, R2, R73 ;  /* 0x0000004902497220 */ /* 0x000fe20000410000 */
[----:B------:R-:W-:Y:S01]  /*bfb0*/  MOV R220, R219 ;  /* 0x000000db00dc7202 */ /* 0x000fe20000000f00 */
[C---:B------:R-:W-:Y:S01]  /*bfc0*/  FMUL.FTZ R74, R0.reuse, R74 ;  /* 0x0000004a004a7220 */ /* 0x040fe20000410000 */
[C---:B--2---:R-:W-:Y:S03]  /*bfd0*/  HMMA.16816.F32.BF16 R68, R160.reuse, R172, R68 ;  /* 0x000000aca044723c */ /* 0x044fe60000041844 */
[----:B------:R-:W-:Y:S02]  /*bfe0*/  FMUL.FTZ R75, R0, R75 ;  /* 0x0000004b004b7220 */ /* 0x000fe40000410000 */
[C---:B------:R-:W-:Y:S02]  /*bff0*/  FMUL.FTZ R76, R2.reuse, R76 ;  /* 0x0000004c024c7220 */ /* 0x040fe40000410000 */
[----:B------:R-:W-:Y:S02]  /*c000*/  FMUL.FTZ R77, R2, R77 ;  /* 0x0000004d024d7220 */ /* 0x000fe40000410000 */
[C---:B------:R-:W-:Y:S01]  /*c010*/  FMUL.FTZ R78, R0.reuse, R78 ;  /* 0x0000004e004e7220 */ /* 0x040fe20000410000 */
[C---:B------:R-:W-:Y:S01]  /*c020*/  HMMA.16816.F32.BF16 R72, R160.reuse, R174, R72 ;  /* 0x000000aea048723c */ /* 0x040fe20000041848 */
[----:B------:R-:W2:Y:S02]  /*c030*/  LDSM.16.MT88.4 R172, [R195+0x4100] ;  /* 0x00410000c3ac783b */ /* 0x000ea40000004200 */
[----:B------:R-:W-:Y:S02]  /*c040*/  FMUL.FTZ R79, R0, R79 ;  /* 0x0000004f004f7220 */ /* 0x000fe40000410000 */
[C---:B------:R-:W-:Y:S02]  /*c050*/  FMUL.FTZ R80, R2.reuse, R80 ;  /* 0x0000005002507220 */ /* 0x040fe40000410000 */
[----:B------:R-:W-:Y:S02]  /*c060*/  FMUL.FTZ R81, R2, R81 ;  /* 0x0000005102517220 */ /* 0x000fe40000410000 */
[C---:B------:R-:W-:Y:S01]  /*c070*/  FMUL.FTZ R82, R0.reuse, R82 ;  /* 0x0000005200527220 */ /* 0x040fe20000410000 */
[C---:B----4-:R-:W-:Y:S03]  /*c080*/  HMMA.16816.F32.BF16 R76, R160.reuse, R164, R76 ;  /* 0x000000a4a04c723c */ /* 0x050fe6000004184c */
[----:B------:R-:W-:Y:S02]  /*c090*/  FMUL.FTZ R83, R0, R83 ;  /* 0x0000005300537220 */ /* 0x000fe40000410000 */
[C---:B------:R-:W-:Y:S02]  /*c0a0*/  FMUL.FTZ R84, R2.reuse, R84 ;  /* 0x0000005402547220 */ /* 0x040fe40000410000 */
[----:B------:R-:W-:Y:S02]  /*c0b0*/  FMUL.FTZ R85, R2, R85 ;  /* 0x0000005502557220 */ /* 0x000fe40000410000 */
[C---:B------:R-:W-:Y:S01]  /*c0c0*/  FMUL.FTZ R86, R0.reuse, R86 ;  /* 0x0000005600567220 */ /* 0x040fe20000410000 */
[C---:B------:R-:W-:Y:S01]  /*c0d0*/  HMMA.16816.F32.BF16 R80, R160.reuse, R166, R80 ;  /* 0x000000a6a050723c */ /* 0x040fe20000041850 */
[----:B------:R-:W4:Y:S02]  /*c0e0*/  LDSM.16.MT88.4 R164, [R193+0x6100] ;  /* 0x00610000c1a4783b */ /* 0x000f240000004200 */
[----:B------:R-:W-:Y:S02]  /*c0f0*/  FMUL.FTZ R87, R0, R87 ;  /* 0x0000005700577220 */ /* 0x000fe40000410000 */
        /* <DEDUP_REMOVED lines=11> */
[C---:B------:R-:W-:Y:S02]  /*c1b0*/  FMUL.FTZ R96, R2.reuse, R96 ;  /* 0x0000006002607220 */ /* 0x040fe40000410000 */
[----:B------:R-:W-:Y:S02]  /*c1c0*/  FMUL.FTZ R97, R2, R97 ;  /* 0x0000006102617220 */ /* 0x000fe40000410000 */
        /* <DEDUP_REMOVED lines=40> */
[----:B------:R-:W-:Y:S02]  /*c450*/  LDSM.16.MT88.4 R172, [R194+0x2900] ;  /* 0x00290000c2ac783b */ /* 0x000fe40000004200 */
[----:B------:R-:W-:Y:S02]  /*c460*/  FMUL.FTZ R127, R0, R127 ;  /* 0x0000007f007f7220 */ /* 0x000fe40000410000 */
[C---:B------:R-:W-:Y:S02]  /*c470*/  FMUL.FTZ R128, R2.reuse, R128 ;  /* 0x0000008002807220 */ /* 0x040fe40000410000 */
[----:B------:R-:W-:Y:S02]  /*c480*/  FMUL.FTZ R129, R2, R129 ;  /* 0x0000008102817220 */ /* 0x000fe40000410000 */
[C---:B------:R-:W-:Y:S01]  /*c490*/  FMUL.FTZ R130, R0.reuse, R130 ;  /* 0x0000008200827220 */ /* 0x040fe20000410000 */
[C---:B------:R-:W-:Y:S03]  /*c4a0*/  HMMA.16816.F32.BF16 R124, R160.reuse, R12, R124 ;  /* 0x0000000ca07c723c */ /* 0x040fe6000004187c */
[----:B------:R-:W-:Y:S02]  /*c4b0*/  FMUL.FTZ R131, R0, R131 ;  /* 0x0000008300837220 */ /* 0x000fe40000410000 */
[--C-:B------:R-:W-:Y:S02]  /*c4c0*/  FFMA.FTZ R32, R32, c[0x0][0x2d0], -R181.reuse ;  /* 0x0000b40020207a23 */ /* 0x100fe400000108b5 */
[----:B------:R-:W-:Y:S01]  /*c4d0*/  F2FP.BF16.PACK_AB R12, R191, R221 ;  /* 0x000000ddbf0c723e */ /* 0x000fe200000010ff */
[----:B------:R-:W-:Y:S01]  /*c4e0*/  FFMA.FTZ R33, R33, c[0x0][0x2d0], -R181 ;  /* 0x0000b40021217a23 */ /* 0x000fe200000108b5 */
[----:B------:R-:W-:Y:S01]  /*c4f0*/  F2FP.BF16.PACK_AB R13, R179, R180 ;  /* 0x000000b4b30d723e */ /* 0x000fe200000010ff */
[----:B------:R-:W-:Y:S01]  /*c500*/  HMMA.16816.F32.BF16 R128, R160, R14, R128 ;  /* 0x0000000ea080723c */ /* 0x000fe20000041880 */
[----:B------:R-:W2:Y:S01]  /*c510*/  LDSM.16.MT88.4 R160, [R195+0x900] ;  /* 0x00090000c3a0783b */ /* 0x000ea20000004200 */
[----:B------:R-:W-:Y:S01]  /*c520*/  MUFU.EX2 R32, R32 ;  /* 0x0000002000207308 */ /* 0x000fe20000000800 */
[--C-:B------:R-:W-:Y:S02]  /*c530*/  FFMA.FTZ R34, R34, c[0x0][0x2d0], -R157.reuse ;  /* 0x0000b40022227a23 */ /* 0x100fe4000001089d */
[----:B------:R-:W-:Y:S02]  /*c540*/  FFMA.FTZ R157, R35, c[0x0][0x2d0], -R157 ;  /* 0x0000b400239d7a23 */ /* 0x000fe4000001089d */
[----:B------:R-:W-:Y:S01]  /*c550*/  F2FP.BF16.PACK_AB R14, R189, R190 ;  /* 0x000000bebd0e723e */ /* 0x000fe200000010ff */
[----:B------:R-:W-:Y:S01]  /*c560*/  FFMA.FTZ R2, R2, R243, R236 ;  /* 0x000000f302027223 */ /* 0x000fe200000100ec */
[----:B---3--:R-:W-:Y:S03]  /*c570*/  F2FP.BF16.PACK_AB R15, R177, R178 ;  /* 0x000000b2b10f723e */ /* 0x008fe600000010ff */
[----:B------:R-:W-:Y:S01]  /*c580*/  MUFU.EX2 R33, R33 ;  /* 0x0000002100217308 */ /* 0x000fe20000000800 */
[----:B------:R-:W-:Y:S02]  /*c590*/  FFMA.FTZ R0, R0, R244, R186 ;  /* 0x000000f400007223 */ /* 0x000fe400000100ba */
[----:B------:R-:W-:Y:S01]  /*c5a0*/  FADD.FTZ R2, R239, R2 ;  /* 0x00000002ef027221 */ /* 0x000fe20000010000 */
[C---:B----4-:R-:W-:Y:S05]  /*c5b0*/  HMMA.16816.F32.BF16 R4, R12.reuse, R164, R4 ;  /* 0x000000a40c04723c */ /* 0x050fea0000041804 */
[----:B------:R-:W-:Y:S01]  /*c5c0*/  FADD.FTZ R0, R187, R0 ;  /* 0x00000000bb007221 */ /* 0x000fe20000010000 */
[----:B------:R-:W-:Y:S01]  /*c5d0*/  MUFU.EX2 R34, R34 ;  /* 0x0000002200227308 */ /* 0x000fe20000000800 */
[----:B------:R-:W-:Y:S01]  /*c5e0*/  FADD.FTZ R2, R238, R2 ;  /* 0x00000002ee027221 */ /* 0x000fe20000010000 */
[C---:B------:R-:W-:Y:S01]  /*c5f0*/  HMMA.16816.F32.BF16 R8, R12.reuse, R166, R8 ;  /* 0x000000a60c08723c */ /* 0x040fe20000041808 */
[----:B------:R-:W3:Y:S03]  /*c600*/  LDSM.16.MT88.4 R164, [R193+0x2900] ;  /* 0x00290000c1a4783b */ /* 0x000ee60000004200 */
[----:B------:R-:W-:Y:S02]  /*c610*/  FADD.FTZ R0, R183, R0 ;  /* 0x00000000b7007221 */ /* 0x000fe40000010000 */
[----:B------:R-:W-:Y:S02]  /*c620*/  FADD.FTZ R2, R237, R2 ;  /* 0x00000002ed027221 */ /* 0x000fe40000010000 */
[C---:B------:R-:W-:Y:S01]  /*c630*/  HMMA.16816.F32.BF16 R132, R12.reuse, R16, R132 ;  /* 0x000000100c84723c */ /* 0x040fe20000041884 */
[----:B------:R-:W-:Y:S03]  /*c640*/  MUFU.EX2 R157, R157 ;  /* 0x0000009d009d7308 */ /* 0x000fe60000000800 */
[----:B------:R-:W-:Y:S02]  /*c650*/  FADD.FTZ R0, R182, R0 ;  /* 0x00000000b6007221 */ /* 0x000fe40000010000 */
[----:B------:R-:W-:Y:S02]  /*c660*/  FADD.FTZ R2, R221, R2 ;  /* 0x00000002dd027221 */ /* 0x000fe40000010000 */
[C---:B------:R-:W-:Y:S01]  /*c670*/  HMMA.16816.F32.BF16 R136, R12.reuse, R18, R136 ;  /* 0x000000120c88723c */ /* 0x040fe20000041888 */
[----:B------:R-:W4:Y:S03]  /*c680*/  LDSM.16.MT88.4 R16, [R196+0x2900] ;  /* 0x00290000c410783b */ /* 0x000f260000004200 */
        /* <DEDUP_REMOVED lines=16> */
[C---:B---3--:R-:W-:Y:S04]  /*c790*/  HMMA.16816.F32.BF16 R36, R12.reuse, R164, R36 ;  /* 0x000000a40c24723c */ /* 0x048fe80000041824 */
[----:B------:R-:W-:Y:S04]  /*c7a0*/  FADD.FTZ R2, R184, R2 ;  /* 0x00000002b8027221 */ /* 0x000fe80000010000 */
[C---:B------:R-:W-:Y:S01]  /*c7b0*/  HMMA.16816.F32.BF16 R40, R12.reuse, R166, R40 ;  /* 0x000000a60c28723c */ /* 0x040fe20000041828 */
[----:B------:R-:W3:Y:S07]  /*c7c0*/  LDSM.16.MT88.4 R164, [R194+0x4900] ;  /* 0x00490000c2a4783b */ /* 0x000eee0000004200 */
[C---:B------:R-:W-:Y:S08]  /*c7d0*/  HMMA.16816.F32.BF16 R44, R12.reuse, R172, R44 ;  /* 0x000000ac0c2c723c */ /* 0x040ff0000004182c */
[C---:B------:R-:W-:Y:S01]  /*c7e0*/  HMMA.16816.F32.BF16 R48, R12.reuse, R174, R48 ;  /* 0x000000ae0c30723c */ /* 0x040fe20000041830 */
[----:B------:R-:W5:Y:S07]  /*c7f0*/  LDSM.16.MT88.4 R172, [R196+0x4900] ;  /* 0x00490000c4ac783b */ /* 0x000f6e0000004200 */
[C---:B----4-:R-:W-:Y:S08]  /*c800*/  HMMA.16816.F32.BF16 R52, R12.reuse, R16, R52 ;  /* 0x000000100c34723c */ /* 0x050ff00000041834 */
[C---:B------:R-:W-:Y:S01]  /*c810*/  HMMA.16816.F32.BF16 R56, R12.reuse, R18, R56 ;  /* 0x000000120c38723c */ /* 0x040fe20000041838 */
[----:B------:R-:W4:Y:S07]  /*c820*/  LDSM.16.MT88.4 R16, [R195+0x4900] ;  /* 0x00490000c310783b */ /* 0x000f2e0000004200 */
[C---:B-1----:R-:W-:Y:S08]  /*c830*/  HMMA.16816.F32.BF16 R60, R12.reuse, R168, R60 ;  /* 0x000000a80c3c723c */ /* 0x042ff0000004183c */
[C---:B------:R-:W-:Y:S01]  /*c840*/  HMMA.16816.F32.BF16 R64, R12.reuse, R170, R64 ;  /* 0x000000aa0c40723c */ /* 0x040fe20000041840 */
[----:B------:R-:W-:Y:S07]  /*c850*/  LDSM.16.MT88.4 R168, [R194+0x1100] ;  /* 0x00110000c2a8783b */ /* 0x000fee0000004200 */
[C---:B--2---:R-:W-:Y:S08]  /*c860*/  HMMA.16816.F32.BF16 R68, R12.reuse, R160, R68 ;  /* 0x000000a00c44723c */ /* 0x044ff00000041844 */
[C---:B------:R-:W-:Y:S01]  /*c870*/  HMMA.16816.F32.BF16 R72, R12.reuse, R162, R72 ;  /* 0x000000a20c48723c */ /* 0x040fe20000041848 */
[----:B------:R-:W1:Y:S07]  /*c880*/  LDSM.16.MT88.4 R160, [R193+0x6900] ;  /* 0x00690000c1a0783b */ /* 0x000e6e0000004200 */
[C---:B---3--:R-:W-:Y:S08]  /*c890*/  HMMA.16816.F32.BF16 R76, R12.reuse, R164, R76 ;  /* 0x000000a40c4c723c */ /* 0x048ff0000004184c */
[C---:B------:R-:W-:Y:S01]  /*c8a0*/  HMMA.16816.F32.BF16 R80, R12.reuse, R166, R80 ;  /* 0x000000a60c50723c */ /* 0x040fe20000041850 */
[----:B------:R-:W2:Y:S07]  /*c8b0*/  LDSM.16.MT88.4 R164, [R194+0x6900] ;  /* 0x00690000c2a4783b */ /* 0x000eae0000004200 */
[C---:B-----5:R-:W-:Y:S01]  /*c8c0*/  HMMA.16816.F32.BF16 R84, R12.reuse, R172, R84 ;  /* 0x000000ac0c54723c */ /* 0x060fe20000041854 */
[----:B------:R-:W-:Y:S07]  /*c8d0*/  MUFU.EX2 R173, R26 ;  /* 0x0000001a00ad7308 */ /* 0x000fee0000000800 */
[C---:B------:R-:W-:Y:S03]  /*c8e0*/  HMMA.16816.F32.BF16 R88, R12.reuse, R174, R88 ;  /* 0x000000ae0c58723c */ /* 0x040fe60000041858 */
[----:B------:R3:W5:Y:S05]  /*c8f0*/  MUFU.EX2 R174, R23 ;  /* 0x0000001700ae7308 */ /* 0x00076a0000000800 */
[C---:B----4-:R-:W-:Y:S05]  /*c900*/  HMMA.16816.F32.BF16 R92, R12.reuse, R16, R92 ;  /* 0x000000100c5c723c */ /* 0x050fea000004185c */
[----:B------:R-:W4:Y:S03]  /*c910*/  MUFU.EX2 R175, R25 ;  /* 0x0000001900af7308 */ /* 0x000f260000000800 */
[C---:B------:R-:W-:Y:S01]  /*c920*/  HMMA.16816.F32.BF16 R96, R12.reuse, R18, R96 ;  /* 0x000000120c60723c */ /* 0x040fe20000041860 */
[----:B------:R-:W-:Y:S06]  /*c930*/  LDSM.16.MT88.4 R16, [R195+0x6900] ;  /* 0x00690000c310783b */ /* 0x000fec0000004200 */
[----:B------:R2:W2:Y:S01]  /*c940*/  MUFU.EX2 R172, R27 ;  /* 0x0000001b00ac7308 */ /* 0x0004a20000000800 */
[C---:B-1----:R-:W-:Y:S01]  /*c950*/  HMMA.16816.F32.BF16 R100, R12.reuse, R160, R100 ;  /* 0x000000a00c64723c */ /* 0x042fe20000041864 */
[----:B---3--:R-:W1:Y:S03]  /*c960*/  LDSM.16.MT88.4 R20, [R196+0x6900] ;  /* 0x00690000c414783b */ /* 0x008e660000004200 */
[----:B-----5:R-:W-:Y:S04]  /*c970*/  FADD.FTZ R0, R174, R0 ;  /* 0x00000000ae007221 */ /* 0x020fe80000010000 */
[C---:B------:R-:W-:Y:S01]  /*c980*/  HMMA.16816.F32.BF16 R104, R12.reuse, R162, R104 ;  /* 0x000000a20c68723c */ /* 0x040fe20000041868 */
[----:B------:R-:W3:Y:S03]  /*c990*/  LDSM.16.MT88.4 R160, [R193+0x1100] ;  /* 0x00110000c1a0783b */ /* 0x000ee60000004200 */
[----:B------:R-:W-:Y:S02]  /*c9a0*/  FADD.FTZ R0, R173, R0 ;  /* 0x00000000ad007221 */ /* 0x000fe40000010000 */
[----:B----4-:R-:W-:Y:S02]  /*c9b0*/  FADD.FTZ R2, R175, R2 ;  /* 0x00000002af027221 */ /* 0x010fe40000010000 */
[C---:B--2---:R-:W-:Y:S01]  /*c9c0*/  HMMA.16816.F32.BF16 R108, R12.reuse, R164, R108 ;  /* 0x000000a40c6c723c */ /* 0x044fe2000004186c */
[----:B------:R-:W2:Y:S07]  /*c9d0*/  LDSM.16.MT88.4 R24, [R196+0x1100] ;  /* 0x00110000c418783b */ /* 0x000eae0000004200 */
[C---:B------:R-:W-:Y:S04]  /*c9e0*/  HMMA.16816.F32.BF16 R112, R12.reuse, R166, R112 ;  /* 0x000000a60c70723c */ /* 0x040fe80000041870 */
[----:B------:R-:W-:Y:S01]  /*c9f0*/  FADD.FTZ R0, R172, R0 ;  /* 0x00000000ac007221 */ /* 0x000fe20000010000 */
[----:B------:R-:W-:Y:S03]  /*ca00*/  LDSM.16.MT88.4 R164, [R196+0x3100] ;  /* 0x00310000c4a4783b */ /* 0x000fe60000004200 */
[C---:B-1----:R-:W-:Y:S08]  /*ca10*/  HMMA.16816.F32.BF16 R116, R12.reuse, R20, R116 ;  /* 0x000000140c74723c */ /* 0x042ff00000041874 */
[C---:B------:R-:W-:Y:S01]  /*ca20*/  HMMA.16816.F32.BF16 R120, R12.reuse, R22, R120 ;  /* 0x000000160c78723c */ /* 0x040fe20000041878 */
[----:B------:R-:W-:Y:S07]  /*ca30*/  LDSM.16.MT88.4 R20, [R193+0x3100] ;  /* 0x00310000c114783b */ /* 0x000fee0000004200 */
[C---:B------:R-:W-:Y:S08]  /*ca40*/  HMMA.16816.F32.BF16 R124, R12.reuse, R16, R124 ;  /* 0x000000100c7c723c */ /* 0x040ff0000004187c */
[----:B------:R-:W-:Y:S01]  /*ca50*/  HMMA.16816.F32.BF16 R128, R12, R18, R128 ;  /* 0x000000120c80723c */ /* 0x000fe20000041880 */
[----:B------:R-:W1:Y:S06]  /*ca60*/  LDSM.16.MT88.4 R16, [R195+0x1100] ;  /* 0x00110000c310783b */ /* 0x000e6c0000004200 */
[----:B------:R-:W-:Y:S02]  /*ca70*/  F2FP.BF16.PACK_AB R12, R185, R188 ;  /* 0x000000bcb90c723e */ /* 0x000fe400000010ff */
[----:B------:R-:W-:Y:S03]  /*ca80*/  F2FP.BF16.PACK_AB R13, R174, R176 ;  /* 0x000000b0ae0d723e */ /* 0x000fe600000010ff */
[----:B------:R-:W-:Y:S02]  /*ca90*/  F2FP.BF16.PACK_AB R14, R175, R184 ;  /* 0x000000b8af0e723e */ /* 0x000fe400000010ff */
[----:B------:R-:W-:Y:S07]  /*caa0*/  F2FP.BF16.PACK_AB R15, R172, R173 ;  /* 0x000000adac0f723e */ /* 0x000fee00000010ff */
[C---:B---3--:R-:W-:Y:S08]  /*cab0*/  HMMA.16816.F32.BF16 R4, R12.reuse, R160, R4 ;  /* 0x000000a00c04723c */ /* 0x048ff00000041804 */
[C---:B------:R-:W-:Y:S01]  /*cac0*/  HMMA.16816.F32.BF16 R8, R12.reuse, R162, R8 ;  /* 0x000000a20c08723c */ /* 0x040fe20000041808 */
[----:B------:R-:W3:Y:S07]  /*cad0*/  LDSM.16.MT88.4 R160, [R194+0x3100] ;  /* 0x00310000c2a0783b */ /* 0x000eee0000004200 */
[C---:B------:R-:W-:Y:S01]  /*cae0*/  HMMA.16816.F32.BF16 R132, R12.reuse, R168, R132 ;  /* 0x000000a80c84723c */ /* 0x040fe20000041884 */
[----:B------:R-:W4:Y:S07]  /*caf0*/  MUFU.EX2 R169, R28 ;  /* 0x0000001c00a97308 */ /* 0x000f2e0000000800 */
[C---:B------:R-:W-:Y:S03]  /*cb00*/  HMMA.16816.F32.BF16 R136, R12.reuse, R170, R136 ;  /* 0x000000aa0c88723c */ /* 0x040fe60000041888 */
[----:B------:R5:W3:Y:S05]  /*cb10*/  MUFU.EX2 R168, R29 ;  /* 0x0000001d00a87308 */ /* 0x000aea0000000800 */
[C---:B--2---:R-:W-:Y:S08]  /*cb20*/  HMMA.16816.F32.BF16 R140, R12.reuse, R24, R140 ;  /* 0x000000180c8c723c */ /* 0x044ff0000004188c */
[C---:B------:R-:W-:Y:S01]  /*cb30*/  HMMA.16816.F32.BF16 R144, R12.reuse, R26, R144 ;  /* 0x0000001a0c90723c */ /* 0x040fe20000041890 */
[----:B------:R-:W2:Y:S03]  /*cb40*/  LDSM.16.MT88.4 R24, [R195+0x3100] ;  /* 0x00310000c318783b */ /* 0x000ea60000004200 */
[----:B----4-:R-:W-:Y:S04]  /*cb50*/  FADD.FTZ R2, R169, R2 ;  /* 0x00000002a9027221 */ /* 0x010fe80000010000 */
[C---:B-1----:R-:W-:Y:S01]  /*cb60*/  HMMA.16816.F32.BF16 R148, R12.reuse, R16, R148 ;  /* 0x000000100c94723c */ /* 0x042fe20000041894 */
[----:B-----5:R-:W-:Y:S07]  /*cb70*/  LDSM.16.MT88.4 R28, [R195+0x7100] ;  /* 0x00710000c31c783b */ /* 0x020fee0000004200 */
[C---:B------:R-:W-:Y:S01]  /*cb80*/  HMMA.16816.F32.BF16 R152, R12.reuse, R18, R152 ;  /* 0x000000120c98723c */ /* 0x040fe20000041898 */
[----:B------:R-:W1:Y:S07]  /*cb90*/  LDSM.16.MT88.4 R16, [R193+0x5100] ;  /* 0x00510000c110783b */ /* 0x000e6e0000004200 */
        /* <DEDUP_REMOVED lines=8> */
[----:B------:R-:W5:Y:S07]  /*cc20*/  LDSM.16.MT88.4 R164, [R195+0x5100] ;  /* 0x00510000c3a4783b */ /* 0x000f6e0000004200 */
[C---:B--2---:R-:W-:Y:S08]  /*cc30*/  HMMA.16816.F32.BF16 R60, R12.reuse, R24, R60 ;  /* 0x000000180c3c723c */ /* 0x044ff0000004183c */
[C---:B------:R-:W-:Y:S01]  /*cc40*/  HMMA.16816.F32.BF16 R64, R12.reuse, R26, R64 ;  /* 0x0000001a0c40723c */ /* 0x040fe20000041840 */
[----:B------:R-:W-:Y:S07]  /*cc50*/  LDSM.16.MT88.4 R24, [R196+0x7100] ;  /* 0x00710000c418783b */ /* 0x000fee0000004200 */
[C---:B-1----:R-:W-:Y:S08]  /*cc60*/  HMMA.16816.F32.BF16 R68, R12.reuse, R16, R68 ;  /* 0x000000100c44723c */ /* 0x042ff00000041844 */
[C---:B------:R-:W-:Y:S01]  /*cc70*/  HMMA.16816.F32.BF16 R72, R12.reuse, R18, R72 ;  /* 0x000000120c48723c */ /* 0x040fe20000041848 */
[----:B------:R-:W1:Y:S07]  /*cc80*/  LDSM.16.MT88.4 R16, [R193+0x7100] ;  /* 0x00710000c110783b */ /* 0x000e6e0000004200 */
[C---:B----4-:R-:W-:Y:S08]  /*cc90*/  HMMA.16816.F32.BF16 R76, R12.reuse, R20, R76 ;  /* 0x000000140c4c723c */ /* 0x050ff0000004184c */
[C---:B------:R-:W-:Y:S01]  /*cca0*/  HMMA.16816.F32.BF16 R80, R12.reuse, R22, R80 ;  /* 0x000000160c50723c */ /* 0x040fe20000041850 */
[----:B------:R-:W2:Y:S07]  /*ccb0*/  LDSM.16.MT88.4 R20, [R194+0x7100] ;  /* 0x00710000c214783b */ /* 0x000eae0000004200 */
[C---:B---3--:R-:W-:Y:S08]  /*ccc0*/  HMMA.16816.F32.BF16 R84, R12.reuse, R160, R84 ;  /* 0x000000a00c54723c */ /* 0x048ff00000041854 */
[C---:B------:R-:W-:Y:S08]  /*ccd0*/  HMMA.16816.F32.BF16 R88, R12.reuse, R162, R88 ;  /* 0x000000a20c58723c */ /* 0x040ff00000041858 */
[C---:B-----5:R-:W-:Y:S08]  /*cce0*/  HMMA.16816.F32.BF16 R92, R12.reuse, R164, R92 ;  /* 0x000000a40c5c723c */ /* 0x060ff0000004185c */
        /* <DEDUP_REMOVED lines=8> */
[C---:B------:R-:W-:Y:S08]  /*cd70*/  HMMA.16816.F32.BF16 R116, R12.reuse, R24, R116 ;  /* 0x000000180c74723c */ /* 0x040ff00000041874 */
[C---:B------:R-:W-:Y:S01]  /*cd80*/  HMMA.16816.F32.BF16 R120, R12.reuse, R26, R120 ;  /* 0x0000001a0c78723c */ /* 0x040fe20000041878 */
[----:B------:R-:W4:Y:S07]  /*cd90*/  LDSM.16.MT88.4 R24, [R195+0x1900] ;  /* 0x00190000c318783b */ /* 0x000f2e0000004200 */
[C---:B------:R-:W-:Y:S08]  /*cda0*/  HMMA.16816.F32.BF16 R124, R12.reuse, R28, R124 ;  /* 0x0000001c0c7c723c */ /* 0x040ff0000004187c */
[----:B------:R-:W-:Y:S07]  /*cdb0*/  HMMA.16816.F32.BF16 R128, R12, R30, R128 ;  /* 0x0000001e0c80723c */ /* 0x000fee0000041880 */
[----:B------:R-:W-:Y:S02]  /*cdc0*/  F2FP.BF16.PACK_AB R12, R168, R169 ;  /* 0x000000a9a80c723e */ /* 0x000fe400000010ff */
[----:B------:R-:W-:Y:S03]  /*cdd0*/  F2FP.BF16.PACK_AB R13, R158, R159 ;  /* 0x0000009f9e0d723e */ /* 0x000fe600000010ff */
[----:B------:R-:W-:Y:S02]  /*cde0*/  F2FP.BF16.PACK_AB R14, R33, R32 ;  /* 0x00000020210e723e */ /* 0x000fe400000010ff */
[----:B------:R-:W-:Y:S07]  /*cdf0*/  F2FP.BF16.PACK_AB R15, R157, R34 ;  /* 0x000000229d0f723e */ /* 0x000fee00000010ff */
[C---:B---3--:R-:W-:Y:S01]  /*ce00*/  HMMA.16816.F32.BF16 R160, R12.reuse, R164, R4 ;  /* 0x000000a40ca0723c */ /* 0x048fe20000041804 */
[----:B------:R-:W3:Y:S07]  /*ce10*/  LDSM.16.MT88.4 R4, [R193+0x3900] ;  /* 0x00390000c104783b */ /* 0x000eee0000004200 */
[C---:B------:R-:W-:Y:S01]  /*ce20*/  HMMA.16816.F32.BF16 R164, R12.reuse, R166, R8 ;  /* 0x000000a60ca4723c */ /* 0x040fe20000041808 */
[----:B------:R-:W5:Y:S07]  /*ce30*/  LDSM.16.MT88.4 R8, [R194+0x3900] ;  /* 0x00390000c208783b */ /* 0x000f6e0000004200 */
[C---:B-1----:R-:W-:Y:S08]  /*ce40*/  HMMA.16816.F32.BF16 R132, R12.reuse, R16, R132 ;  /* 0x000000100c84723c */ /* 0x042ff00000041884 */
        /* <DEDUP_REMOVED lines=10> */
[----:B------:R-:W3:Y:S07]  /*cef0*/  LDSM.16.MT88.4 R4, [R194+0x5900] ;  /* 0x00590000c204783b */ /* 0x000eee0000004200 */
[C---:B-----5:R-:W-:Y:S08]  /*cf00*/  HMMA.16816.F32.BF16 R44, R12.reuse, R8, R44 ;  /* 0x000000080c2c723c */ /* 0x060ff0000004182c */
        /* <DEDUP_REMOVED lines=18> */
[C---:B------:R-:W-:Y:S08]  /*d030*/  HMMA.16816.F32.BF16 R96, R12.reuse, R18, R96 ;  /* 0x000000120c60723c */ /* 0x040ff00000041860 */
[C---:B--2---:R-:W-:Y:S08]  /*d040*/  HMMA.16816.F32.BF16 R100, R12.reuse, R20, R100 ;  /* 0x000000140c64723c */ /* 0x044ff00000041864 */
[C---:B------:R-:W-:Y:S08]  /*d050*/  HMMA.16816.F32.BF16 R104, R12.reuse, R22, R104 ;  /* 0x000000160c68723c */ /* 0x040ff00000041868 */
[C---:B----4-:R-:W-:Y:S08]  /*d060*/  HMMA.16816.F32.BF16 R108, R12.reuse, R24, R108 ;  /* 0x000000180c6c723c */ /* 0x050ff0000004186c */
[C---:B------:R-:W-:Y:S08]  /*d070*/  HMMA.16816.F32.BF16 R112, R12.reuse, R26, R112 ;  /* 0x0000001a0c70723c */ /* 0x040ff00000041870 */
[C---:B---3--:R-:W-:Y:S07]  /*d080*/  HMMA.16816.F32.BF16 R116, R12.reuse, R4, R116 ;  /* 0x000000040c74723c */ /* 0x048fee0000041874 */
[----:B------:R-:W-:Y:S01]  /*d090*/  FADD.FTZ R4, R159, R0 ;  /* 0x000000009f047221 */ /* 0x000fe20000010000 */
[C---:B------:R-:W-:Y:S04]  /*d0a0*/  HMMA.16816.F32.BF16 R120, R12.reuse, R6, R120 ;  /* 0x000000060c78723c */ /* 0x040fe80000041878 */
[----:B------:R-:W-:Y:S02]  /*d0b0*/  FADD.FTZ R0, R168, R2 ;  /* 0x00000002a8007221 */ /* 0x000fe40000010000 */
[----:B------:R-:W-:Y:S01]  /*d0c0*/  FADD.FTZ R4, R158, R4 ;  /* 0x000000049e047221 */ /* 0x000fe20000010000 */
[----:B------:R-:W-:Y:S01]  /*d0d0*/  MOV R158, R3 ;  /* 0x00000003009e7202 */ /* 0x000fe20000000f00 */
[C---:B-----5:R-:W-:Y:S04]  /*d0e0*/  HMMA.16816.F32.BF16 R124, R12.reuse, R8, R124 ;  /* 0x000000080c7c723c */ /* 0x060fe8000004187c */
[----:B------:R-:W-:Y:S02]  /*d0f0*/  FADD.FTZ R2, R32, R0 ;  /* 0x0000000020027221 */ /* 0x000fe40000010000 */
[----:B------:R-:W-:Y:S02]  /*d100*/  FADD.FTZ R0, R34, R4 ;  /* 0x0000000422007221 */ /* 0x000fe40000010000 */
[----:B------:R-:W-:Y:S04]  /*d110*/  HMMA.16816.F32.BF16 R128, R12, R10, R128 ;  /* 0x0000000a0c80723c */ /* 0x000fe80000041880 */
[----:B------:R-:W-:Y:S02]  /*d120*/  FADD.FTZ R243, R33, R2 ;  /* 0x0000000221f37221 */ /* 0x000fe40000010000 */
[----:B------:R-:W-:Y:S01]  /*d130*/  FADD.FTZ R244, R157, R0 ;  /* 0x000000009df47221 */ /* 0x000fe20000010000 */
[----:B------:R-:W-:Y:S01]  /*d140*/  MOV R157, R156 ;  /* 0x0000009c009d7202 */ /* 0x000fe20000000f00 */
[----:B------:R-:W-:-:S05]  /*d150*/  @P0 BRA `(.L_x_900) ;  /* 0xffffccc000000947 */ /* 0x000fca000383ffff */
.L_x_899:
[----:B------:R-:W-:-:S13]  /*d160*/  ISETP.GE.AND P0, PT, R219, R232, PT ;  /* 0x000000e8db00720c */ /* 0x000fda0003f06270 */
[----:B------:R-:W-:Y:S05]  /*d170*/  @!P0 BRA `(.L_x_901) ;  /* 0x00003f9000008947 */ /* 0x000fea0003800000 */
[----:B------:R-:W2:Y:S01]  /*d180*/  LDL.64 R6, [R1+0x30] ;  /* 0x0000300001067983 */ /* 0x000ea20000100a00 */
[----:B------:R-:W-:-:S03]  /*d190*/  ULDC.64 UR4, c[0x0][0x208] ;  /* 0x0000820000047ab9 */ /* 0x000fc60000000a00 */
[----:B-1----:R-:W3:Y:S04]  /*d1a0*/  LDL.64 R4, [R1+0x8] ;  /* 0x0000080001047983 */ /* 0x002ee80000100a00 */
[----:B------:R-:W4:Y:S04]  /*d1b0*/  LDL.64 R10, [R1+0x28] ;  /* 0x00002800010a7983 */ /* 0x000f280000100a00 */
[----:B------:R-:W5:Y:S04]  /*d1c0*/  LDL.64 R8, [R1+0x20] ;  /* 0x0000200001087983 */ /* 0x000f680000100a00 */
[----:B------:R-:W4:Y:S01]  /*d1d0*/  LDL R0, [R1+0x3c] ;  /* 0x00003c0001007983 */ /* 0x000f220000100800 */
[----:B------:R-:W-:-:S05]  /*d1e0*/  IMAD.MOV.U32 R2, RZ, RZ, c[0x0][0x2c4] ;  /* 0x0000b100ff027624 */ /* 0x000fca00078e00ff */
[----:B------:R-:W-:Y:S01]  /*d1f0*/  ISETP.NE.AND P1, PT, R2, 0x1, PT ;  /* 0x000000010200780c */ /* 0x000fe20003f25270 */
[----:B------:R-:W-:Y:S01]  /*d200*/  IMAD.MOV.U32 R158, RZ, RZ, R3 ;  /* 0x000000ffff9e7224 */ /* 0x000fe200078e0003 */
[----:B------:R-:W-:Y:S01]  /*d210*/  MOV R157, R156 ;  /* 0x0000009c009d7202 */ /* 0x000fe20000000f00 */
[----:B------:R-:W-:Y:S02]  /*d220*/  USHF.L.U64.HI UR5, UR4, 0x5, UR5 ;  /* 0x0000000504057899 */ /* 0x000fe40008010205 */
[----:B------:R-:W-:Y:S01]  /*d230*/  USHF.L.U32 UR4, UR4, 0x5, URZ ;  /* 0x0000000504047899 */ /* 0x000fe2000800063f */
[----:B--2---:R-:W-:-:S05]  /*d240*/  IADD3 R238, P0, R6, 0x40, RZ ;  /* 0x0000004006ee7810 */ /* 0x004fca0007f1e0ff */
[----:B---3--:R-:W-:Y:S01]  /*d250*/  IMAD.X R239, RZ, RZ, R5, P0 ;  /* 0x000000ffffef7224 */ /* 0x008fe200000e0605 */
[----:B------:R-:W-:Y:S02]  /*d260*/  IADD3 R236, P0, R6, 0x80, RZ ;  /* 0x0000008006ec7810 */ /* 0x000fe40007f1e0ff */
[----:B------:R-:W-:-:S03]  /*d270*/  MOV R4, R6 ;  /* 0x0000000600047202 */ /* 0x000fc60000000f00 */
[--C-:B------:R-:W-:Y:S01]  /*d280*/  IMAD.X R237, RZ, RZ, R5.reuse, P0 ;  /* 0x000000ffffed7224 */ /* 0x100fe200000e0605 */
[----:B------:R-:W-:Y:S01]  /*d290*/  IADD3 R234, P0, R6, 0xc0, RZ ;  /* 0x000000c006ea7810 */ /* 0x000fe20007f1e0ff */
[----:B------:R1:W-:Y:S04]  /*d2a0*/  STL.64 [R1+0x8], R4 ;  /* 0x0000080401007387 */ /* 0x0003e80000100a00 */
[----:B------:R-:W-:Y:S01]  /*d2b0*/  IMAD.X R235, RZ, RZ, R5, P0 ;  /* 0x000000ffffeb7224 */ /* 0x000fe200000e0605 */
[----:B----4-:R-:W-:-:S04]  /*d2c0*/  IADD3 R248, P0, R10, 0x40, RZ ;  /* 0x000000400af87810 */ /* 0x010fc80007f1e0ff */
[----:B-----5:R-:W-:Y:S02]  /*d2d0*/  IADD3.X R247, RZ, R9, RZ, P0, !PT ;  /* 0x00000009fff77210 */ /* 0x020fe400007fe4ff */
[----:B------:R-:W-:-:S05]  /*d2e0*/  IADD3 R246, P0, R10, 0x80, RZ ;  /* 0x000000800af67810 */ /* 0x000fca0007f1e0ff */
[----:B------:R-:W-:Y:S01]  /*d2f0*/  IMAD.X R245, RZ, RZ, R9, P0 ;  /* 0x000000fffff57224 */ /* 0x000fe200000e0609 */
[----:B------:R-:W-:Y:S01]  /*d300*/  IADD3 R242, P0, R10, 0xc0, RZ ;  /* 0x000000c00af27810 */ /* 0x000fe20007f1e0ff */
[----:B------:R-:W-:-:S04]  /*d310*/  @P1 IMAD.HI.U32 R249, R0, c[0x0][0x2c8], RZ ;  /* 0x0000b20000f91a27 */ /* 0x000fc800078e00ff */
[----:B------:R-:W-:Y:S02]  /*d320*/  IMAD.X R241, RZ, RZ, R9, P0 ;  /* 0x000000fffff17224 */ /* 0x000fe400000e0609 */
.L_x_910:
[----:B------:R-:W2:Y:S01]  /*d330*/  LDL.64 R8, [R1+0x8] ;  /* 0x0000080001087983 */ /* 0x000ea20000100a00 */
[----:B------:R-:W-:Y:S01]  /*d340*/  IMAD.MOV.U32 R3, RZ, RZ, 0x6 ;  /* 0x00000006ff037424 */ /* 0x000fe200078e00ff */
[----:B------:R-:W-:Y:S01]  /*d350*/  SHF.R.S32.HI R2, RZ, 0x1f, R219 ;  /* 0x0000001fff027819 */ /* 0x000fe200000114db */
[----:B------:R-:W-:Y:S01]  /*d360*/  IMAD.MOV.U32 R0, RZ, RZ, c[0x0][0x208] ;  /* 0x00008200ff007624 */ /* 0x000fe200078e00ff */
[----:B------:R-:W3:Y:S01]  /*d370*/  LDL.64 R10, [R1+0x30] ;  /* 0x00003000010a7983 */ /* 0x000ee20000100a00 */
[----:B------:R-:W-:Y:S01]  /*d380*/  IMAD.MOV.U32 R16, RZ, RZ, c[0x0][0x208] ;  /* 0x00008200ff107624 */ /* 0x000fe200078e00ff */
[----:B------:R-:W-:Y:S04]  /*d390*/  DEPBAR.LE SB0, 0x0 ;  /* 0x000080000000791a */ /* 0x000fe80000000000 */
[----:B------:R-:W-:Y:S01]  /*d3a0*/  SHF.L.U64.HI R0, R0, R3, c[0x0][0x20c] ;  /* 0x0000830000007619 */ /* 0x000fe20000010203 */
[----:B------:R-:W-:Y:S01]  /*d3b0*/  IMAD.SHL.U32 R16, R16, 0x40, RZ ;  /* 0x0000004010107824 */ /* 0x000fe200078e00ff */
[----:B------:R-:W-:Y:S01]  /*d3c0*/  BAR.SYNC.DEFER_BLOCKING 0x0 ;  /* 0x0000000000007b1d */ /* 0x000fe20000010000 */
[----:B------:R-:W-:Y:S02]  /*d3d0*/  IMAD.MOV.U32 R252, RZ, RZ, c[0x0][0x1e0] ;  /* 0x00007800fffc7624 */ /* 0x000fe400078e00ff */
[----:B------:R-:W-:Y:S02]  /*d3e0*/  IMAD R0, R0, R219, RZ ;  /* 0x000000db00007224 */ /* 0x000fe400078e02ff */
[CC--:B------:R-:W-:Y:S04]  /*d3f0*/  IMAD.WIDE.U32 R6, R219.reuse, R16.reuse, R236 ;  /* 0x00000010db067225 */ /* 0x0c0fe800078e00ec */
[-C--:B------:R-:W-:Y:S02]  /*d400*/  IMAD R0, R2, R16.reuse, R0 ;  /* 0x0000001002007224 */ /* 0x080fe400078e0200 */
[----:B------:R-:W-:Y:S04]  /*d410*/  IMAD.WIDE.U32 R2, R219, R16, R238 ;  /* 0x00000010db027225 */ /* 0x000fe800078e00ee */
[----:B------:R-:W-:Y:S02]  /*d420*/  IMAD.IADD R3, R0, 0x1, R3 ;  /* 0x0000000100037824 */ /* 0x000fe400078e0203 */
[----:B------:R-:W-:Y:S02]  /*d430*/  IMAD.MOV.U32 R240, RZ, RZ, 0x5 ;  /* 0x00000005fff07424 */ /* 0x000fe400078e00ff */
[----:B------:R-:W-:Y:S02]  /*d440*/  IMAD.MOV.U32 R159, RZ, RZ, c[0x0][0x1e0] ;  /* 0x00007800ff9f7624 */ /* 0x000fe400078e00ff */
[----:B------:R-:W-:Y:S01]  /*d450*/  IMAD.SHL.U32 R252, R252, 0x20, RZ ;  /* 0x00000020fcfc7824 */ /* 0x000fe200078e00ff */
[----:B------:R-:W-:Y:S02]  /*d460*/  LDSM.16.M88.4 R32, [R199+0x10100] ;  /* 0x01010000c720783b */ /* 0x000fe40000000200 */
[----:B------:R-:W-:Y:S02]  /*d470*/  SHF.L.U64.HI R159, R159, R240, c[0x0][0x1e4] ;  /* 0x000079009f9f7619 */ /* 0x000fe400000102f0 */
[----:B------:R-:W-:Y:S04]  /*d480*/  LDSM.16.M88.4 R24, [R192+0x9100] ;  /* 0x00910000c018783b */ /* 0x000fe80000000200 */
[----:B------:R-:W-:Y:S04]  /*d490*/  LDSM.16.M88.4 R168, [R192+0x9900] ;  /* 0x00990000c0a8783b */ /* 0x000fe80000000200 */
[----:B------:R-:W-:Y:S04]  /*d4a0*/  LDSM.16.M88.4 R172, [R200+0x10100] ;  /* 0x01010000c8ac783b */ /* 0x000fe80000000200 */
[----:B------:R-:W-:Y:S04]  /*d4b0*/  LDSM.16.M88.4 R176, [R203] ;  /* 0x00000000cbb0783b */ /* 0x000fe80000000200 */
[----:B------:R-:W-:Y:S04]  /*d4c0*/  LDSM.16.M88.4 R180, [R218] ;  /* 0x00000000dab4783b */ /* 0x000fe80000000200 */
[----:B------:R-:W-:Y:S04]  /*d4d0*/  LDSM.16.M88.4 R184, [R217] ;  /* 0x00000000d9b8783b */ /* 0x000fe80000000200 */
[----:B------:R-:W-:Y:S04]  /*d4e0*/  LDSM.16.M88.4 R188, [R216] ;  /* 0x00000000d8bc783b */ /* 0x000fe80000000200 */
[----:B------:R-:W4:Y:S01]  /*d4f0*/  LDL.64 R250, [R1+0x20] ;  /* 0x0000200001fa7983 */ /* 0x000f220000100a00 */
[-C--:B-12---:R-:W-:Y:S04]  /*d500*/  IMAD.WIDE.U32 R4, R219, R16.reuse, R8 ;  /* 0x00000010db047225 */ /* 0x086fe800078e0008 */
[----:B------:R-:W-:Y:S01]  /*d510*/  IMAD.IADD R5, R5, 0x1, R0 ;  /* 0x0000000105057824 */ /* 0x000fe200078e0200 */
[C---:B------:R-:W-:Y:S04]  /*d520*/  LEA R14, P0, R4.reuse, c[0x0][0x1f8], 0x1 ;  /* 0x00007e00040e7a11 */ /* 0x040fe800078008ff */
[----:B------:R-:W-:Y:S01]  /*d530*/  LEA.HI.X R15, R4, c[0x0][0x1fc], R5, 0x1, P0 ;  /* 0x00007f00040f7a11 */ /* 0x000fe200000f0c05 */
[----:B------:R-:W-:Y:S01]  /*d540*/  IMAD.IADD R4, R0, 0x1, R7 ;  /* 0x0000000100047824 */ /* 0x000fe200078e0207 */
[C---:B------:R-:W-:Y:S04]  /*d550*/  LEA R12, P0, R2.reuse, c[0x0][0x1f8], 0x1 ;  /* 0x00007e00020c7a11 */ /* 0x040fe800078008ff */
[----:B------:R-:W-:Y:S01]  /*d560*/  LEA.HI.X R13, R2, c[0x0][0x1fc], R3, 0x1, P0 ;  /* 0x00007f00020d7a11 */ /* 0x000fe200000f0c03 */
[CC--:B------:R-:W-:Y:S01]  /*d570*/  IMAD.WIDE.U32 R2, R219.reuse, R16.reuse, R234 ;  /* 0x00000010db027225 */ /* 0x0c0fe200078e00ea */
[----:B------:R-:W-:Y:S03]  /*d580*/  LEA R230, P0, R6, c[0x0][0x1f8], 0x1 ;  /* 0x00007e0006e67a11 */ /* 0x000fe600078008ff */
[----:B------:R-:W-:Y:S01]  /*d590*/  IMAD.IADD R3, R0, 0x1, R3 ;  /* 0x0000000100037824 */ /* 0x000fe200078e0203 */
[----:B------:R-:W-:Y:S01]  /*d5a0*/  LEA.HI.X R231, R6, c[0x0][0x1fc], R4, 0x1, P0 ;  /* 0x00007f0006e77a11 */ /* 0x000fe200000f0c04 */
[C---:B------:R-:W-:Y:S01]  /*d5b0*/  IMAD.WIDE.U32 R4, R219.reuse, R16, UR4 ;  /* 0x00000004db047e25 */ /* 0x040fe2000f8e0010 */
[----:B------:R-:W-:Y:S01]  /*d5c0*/  LEA R228, P0, R2, c[0x0][0x1f8], 0x1 ;  /* 0x00007e0002e47a11 */ /* 0x000fe200078008ff */
[----:B------:R-:W-:Y:S02]  /*d5d0*/  LDSM.16.M88.4 R16, [R192+0x8900] ;  /* 0x00890000c010783b */ /* 0x000fe40000000200 */
[----:B------:R-:W-:Y:S01]  /*d5e0*/  IMAD.IADD R0, R0, 0x1, R5 ;  /* 0x0000000100007824 */ /* 0x000fe200078e0205 */
[----:B------:R-:W-:Y:S02]  /*d5f0*/  LEA.HI.X R229, R2, c[0x0][0x1fc], R3, 0x1, P0 ;  /* 0x00007f0002e57a11 */ /* 0x000fe400000f0c03 */
[-C--:B---3--:R-:W-:Y:S05]  /*d600*/  IADD3 R2, P0, R10, R4.reuse, RZ ;  /* 0x000000040a027210 */ /* 0x088fea0007f1e0ff */
[----:B------:R-:W-:Y:S01]  /*d610*/  IMAD.X R3, R0, 0x1, R9, P0 ;  /* 0x0000000100037824 */ /* 0x000fe200000e0609 */
[C---:B------:R-:W-:Y:S01]  /*d620*/  LEA R226, P0, R2.reuse, c[0x0][0x1f8], 0x1 ;  /* 0x00007e0002e27a11 */ /* 0x040fe200078008ff */
[----:B------:R-:W1:Y:S03]  /*d630*/  LDSM.16.M88.4 R8, [R192+0x8100] ;  /* 0x00810000c008783b */ /* 0x000e660000000200 */
[----:B------:R-:W-:Y:S01]  /*d640*/  LEA.HI.X R227, R2, c[0x0][0x1fc], R3, 0x1, P0 ;  /* 0x00007f0002e37a11 */ /* 0x000fe200000f0c03 */
[----:B------:R-:W-:Y:S01]  /*d650*/  @!PT LDS RZ, [RZ] ;  /* 0x00000000fffff984 */ /* 0x000fe20000000800 */
[----:B------:R-:W-:Y:S01]  /*d660*/  @!PT LDS RZ, [RZ] ;  /* 0x00000000fffff984 */ /* 0x000fe20000000800 */
[----:B------:R-:W-:Y:S01]  /*d670*/  @!PT LDS RZ, [RZ] ;  /* 0x00000000fffff984 */ /* 0x000fe20000000800 */
[----:B------:R2:W-:Y:S01]  /*d680*/  LDGSTS.E.BYPASS.LTC128B.128 [R233+0x100], [R14.64], !P3 ;  /* 0x001000000ee97fae */ /* 0x0005e2000d901d48 */
[-C--:B------:R-:W-:Y:S03]  /*d690*/  IADD3 R2, P0, R238, R4.reuse, RZ ;  /* 0x00000004ee027210 */ /* 0x080fe60007f1e0ff */
[----:B------:R2:W-:Y:S02]  /*d6a0*/  LDGSTS.E.BYPASS.LTC128B.128 [R233+0x2100], [R12.64], !P6 ;  /* 0x021000000ce97fae */ /* 0x0005e4000f101d48 */
[----:B------:R-:W-:Y:S01]  /*d6b0*/  IMAD.X R3, R0, 0x1, R239, P0 ;  /* 0x0000000100037824 */ /* 0x000fe200000e06ef */
[C---:B------:R-:W-:Y:S01]  /*d6c0*/  LEA R224, P0, R2.reuse, c[0x0][0x1f8], 0x1 ;  /* 0x00007e0002e07a11 */ /* 0x040fe200078008ff */
[----:B------:R3:W-:Y:S03]  /*d6d0*/  LDGSTS.E.BYPASS.LTC128B.128 [R233+0x4100], [R230.64], !P5 ;  /* 0x04100000e6e97fae */ /* 0x0007e6000e901d48 */
[----:B------:R-:W-:Y:S01]  /*d6e0*/  LEA.HI.X R225, R2, c[0x0][0x1fc], R3, 0x1, P0 ;  /* 0x00007f0002e17a11 */ /* 0x000fe200000f0c03 */
[----:B------:R3:W-:Y:S01]  /*d6f0*/  LDGSTS.E.BYPASS.LTC128B.128 [R233+0x6100], [R228.64], !P4 ;  /* 0x06100000e4e97fae */ /* 0x0007e2000e101d48 */
[-C--:B------:R-:W-:Y:S03]  /*d700*/  IADD3 R2, P0, R236, R4.reuse, RZ ;  /* 0x00000004ec027210 */ /* 0x080fe60007f1e0ff */
[----:B------:R3:W-:Y:S02]  /*d710*/  LDGSTS.E.BYPASS.LTC128B.128 [R233+0x1100], [R226.64], !P3 ;  /* 0x01100000e2e97fae */ /* 0x0007e4000d901d48 */
[----:B------:R-:W-:Y:S01]  /*d720*/  IMAD.X R3, R0, 0x1, R237, P0 ;  /* 0x0000000100037824 */ /* 0x000fe200000e06ed */
[C---:B------:R-:W-:Y:S01]  /*d730*/  LEA R222, P0, R2.reuse, c[0x0][0x1f8], 0x1 ;  /* 0x00007e0002de7a11 */ /* 0x040fe200078008ff */
[----:B------:R5:W-:Y:S03]  /*d740*/  LDGSTS.E.BYPASS.LTC128B.128 [R233+0x3100], [R224.64], !P6 ;  /* 0x03100000e0e97fae */ /* 0x000be6000f101d48 */
[----:B------:R-:W-:Y:S02]  /*d750*/  LEA.HI.X R223, R2, c[0x0][0x1fc], R3, 0x1, P0 ;  /* 0x00007f0002df7a11 */ /* 0x000fe400000f0c03 */
[----:B------:R-:W-:Y:S03]  /*d760*/  IADD3 R4, P0, R234, R4, RZ ;  /* 0x00000004ea047210 */ /* 0x000fe60007f1e0ff */
[----:B------:R3:W-:Y:S02]  /*d770*/  LDGSTS.E.BYPASS.LTC128B.128 [R233+0x5100], [R222.64], !P5 ;  /* 0x05100000dee97fae */ /* 0x0007e4000e901d48 */
[----:B------:R-:W-:Y:S01]  /*d780*/  IMAD.X R0, R0, 0x1, R235, P0 ;  /* 0x0000000100007824 */ /* 0x000fe200000e06eb */
[C---:B------:R-:W-:Y:S04]  /*d790*/  LEA R220, P0, R4.reuse, c[0x0][0x1f8], 0x1 ;  /* 0x00007e0004dc7a11 */ /* 0x040fe800078008ff */
[----:B------:R-:W-:Y:S02]  /*d7a0*/  LEA.HI.X R221, R4, c[0x0][0x1fc], R0, 0x1, P0 ;  /* 0x00007f0004dd7a11 */ /* 0x000fe400000f0c00 */
[C---:B-1----:R-:W-:Y:S03]  /*d7b0*/  HMMA.16816.F32.BF16 R4, R32.reuse, R8, RZ ;  /* 0x000000082004723c */ /* 0x042fe600000418ff */
[----:B------:R3:W-:Y:S01]  /*d7c0*/  LDGSTS.E.BYPASS.LTC128B.128 [R233+0x7100], [R220.64], !P4 ;  /* 0x07100000dce97fae */ /* 0x0007e2000e101d48 */
[C---:B------:R-:W-:Y:S03]  /*d7d0*/  ISETP.GT.AND P0, PT, R219.reuse, R232, PT ;  /* 0x000000e8db00720c */ /* 0x040fe60003f04270 */
[----:B------:R-:W0:Y:S01]  /*d7e0*/  LDGDEPBAR ;  /* 0x00000000000079af */ /* 0x000e220000000000 */
[C---:B------:R-:W-:Y:S03]  /*d7f0*/  HMMA.16816.F32.BF16 R8, R32.reuse, R10, RZ ;  /* 0x0000000a2008723c */ /* 0x040fe600000418ff */
[----:B-----5:R-:W5:Y:S01]  /*d800*/  LDL R224, [R1+0x4] ;  /* 0x0000040001e07983 */ /* 0x020f620000100800 */
[----:B------:R-:W-:Y:S04]  /*d810*/  IMAD.MOV.U32 R225, RZ, RZ, 0x1 ;  /* 0x00000001ffe17424 */ /* 0x000fe800078e00ff */
[C---:B--2---:R-:W-:Y:S08]  /*d820*/  HMMA.16816.F32.BF16 R12, R32.reuse, R16, RZ ;  /* 0x00000010200c723c */ /* 0x044ff000000418ff */
[C---:B------:R-:W-:Y:S08]  /*d830*/  HMMA.16816.F32.BF16 R16, R32.reuse, R18, RZ ;  /* 0x000000122010723c */ /* 0x040ff000000418ff */
[C---:B------:R-:W-:Y:S08]  /*d840*/  HMMA.16816.F32.BF16 R20, R32.reuse, R24, RZ ;  /* 0x000000182014723c */ /* 0x040ff000000418ff */
[C---:B------:R-:W-:Y:S08]  /*d850*/  HMMA.16816.F32.BF16 R24, R32.reuse, R26, RZ ;  /* 0x0000001a2018723c */ /* 0x040ff000000418ff */
[C---:B------:R-:W-:Y:S07]  /*d860*/  HMMA.16816.F32.BF16 R28, R32.reuse, R168, RZ ;  /* 0x000000a8201c723c */ /* 0x040fee00000418ff */
[----:B------:R-:W-:Y:S01]  /*d870*/  @P0 IADD3 R168, R219, -0x1, RZ ;  /* 0xffffffffdba80810 */ /* 0x000fe20007ffe0ff */
[----:B------:R-:W-:Y:S01]  /*d880*/  HMMA.16816.F32.BF16 R32, R32, R170, RZ ;  /* 0x000000aa2020723c */ /* 0x000fe200000418ff */
[----:B------:R-:W2:Y:S03]  /*d890*/  LDL.64 R170, [R1+0x28] ;  /* 0x0000280001aa7983 */ /* 0x000ea60000100a00 */
[----:B------:R-:W-:Y:S04]  /*d8a0*/  @P0 SHF.R.S32.HI R0, RZ, 0x1f, R168 ;  /* 0x0000001fff000819 */ /* 0x000fe800000114a8 */
[C---:B------:R-:W-:Y:S05]  /*d8b0*/  HMMA.16816.F32.BF16 R4, R172.reuse, R176, R4 ;  /* 0x000000b0ac04723c */ /* 0x040fea0000041804 */
[----:B------:R-:W-:Y:S03]  /*d8c0*/  @P0 IMAD R0, R0, c[0x0][0x1e0], RZ ;  /* 0x0000780000000a24 */ /* 0x000fe600078e02ff */
[C---:B------:R-:W-:Y:S04]  /*d8d0*/  HMMA.16816.F32.BF16 R8, R172.reuse, R178, R8 ;  /* 0x000000b2ac08723c */ /* 0x040fe80000041808 */
[C---:B------:R-:W-:Y:S02]  /*d8e0*/  @P0 IMAD R0, R168.reuse, c[0x0][0x1e4], R0 ;  /* 0x00007900a8000a24 */ /* 0x040fe400078e0200 */
[----:B------:R-:W-:Y:S02]  /*d8f0*/  @P0 IMAD.WIDE.U32 R168, R168, c[0x0][0x1e0], RZ ;  /* 0x00007800a8a80a25 */ /* 0x000fe400078e00ff */
[C---:B------:R-:W-:Y:S04]  /*d900*/  HMMA.16816.F32.BF16 R12, R172.reuse, R180, R12 ;  /* 0x000000b4ac0c723c */ /* 0x040fe8000004180c */
[----:B------:R-:W-:Y:S02]  /*d910*/  @P0 IMAD.IADD R0, R169, 0x1, R0 ;  /* 0x00000001a9000824 */ /* 0x000fe400078e0200 */
[C---:B------:R-:W-:Y:S02]  /*d920*/  @P0 IMAD.SHL.U32 R2, R168.reuse, 0x40, RZ ;  /* 0x00000040a8020824 */ /* 0x040fe400078e00ff */
[C---:B------:R-:W-:Y:S04]  /*d930*/  HMMA.16816.F32.BF16 R16, R172.reuse, R182, R16 ;  /* 0x000000b6ac10723c */ /* 0x040fe80000041810 */
[----:B------:R-:W-:Y:S04]  /*d940*/  @P0 SHF.L.U64.HI R0, R168, 0x6, R0 ;  /* 0x00000006a8000819 */ /* 0x000fe80000010200 */
[C---:B------:R-:W-:Y:S08]  /*d950*/  HMMA.16816.F32.BF16 R20, R172.reuse, R184, R20 ;  /* 0x000000b8ac14723c */ /* 0x040ff00000041814 */
[C---:B------:R-:W-:Y:S08]  /*d960*/  HMMA.16816.F32.BF16 R24, R172.reuse, R186, R24 ;  /* 0x000000baac18723c */ /* 0x040ff00000041818 */
[C---:B------:R-:W-:Y:S08]  /*d970*/  HMMA.16816.F32.BF16 R28, R172.reuse, R188, R28 ;  /* 0x000000bcac1c723c */ /* 0x040ff0000004181c */
[----:B------:R-:W-:Y:S01]  /*d980*/  HMMA.16816.F32.BF16 R32, R172, R190, R32 ;  /* 0x000000beac20723c */ /* 0x000fe20000041820 */
[----:B------:R-:W-:Y:S03]  /*d990*/  LDSM.16.M88.4 R172, [R198+0x8100] ;  /* 0x00810000c6ac783b */ /* 0x000fe60000000200 */
[----:B--2---:R-:W-:Y:S05]  /*d9a0*/  @P0 IADD3 R3, P1, R2, R170, RZ ;  /* 0x000000aa02030210 */ /* 0x004fea0007f3e0ff */
[----:B----4-:R-:W-:Y:S03]  /*d9b0*/  @P0 IMAD.X R156, R0, 0x1, R251, P1 ;  /* 0x00000001009c0824 */ /* 0x010fe600008e06fb */
[C---:B------:R-:W-:Y:S04]  /*d9c0*/  @P0 LEA R176, P1, R3.reuse, c[0x0][0x1c8], 0x1 ;  /* 0x0000720003b00a11 */ /* 0x040fe800078208ff */
[----:B------:R-:W-:Y:S02]  /*d9d0*/  @P0 LEA.HI.X R177, R3, c[0x0][0x1cc], R156, 0x1, P1 ;  /* 0x0000730003b10a11 */ /* 0x000fe400008f0c9c */
[----:B------:R-:W-:Y:S05]  /*d9e0*/  @P0 IADD3 R3, P1, R2, R248, RZ ;  /* 0x000000f802030210 */ /* 0x000fea0007f3e0ff */
[----:B------:R-:W-:Y:S01]  /*d9f0*/  @P0 IMAD.X R156, R0, 0x1, R247, P1 ;  /* 0x00000001009c0824 */ /* 0x000fe200008e06f7 */
        /* <DEDUP_REMOVED lines=12> */
[----:B------:R-:W-:Y:S01]  /*dac0*/  @P0 IADD3 R0, P1, R156, R170, RZ ;  /* 0x000000aa9c000210 */ /* 0x000fe20007f3e0ff */
[----:B------:R-:W-:Y:S01]  /*dad0*/  IMAD.MOV.U32 R159, RZ, RZ, c[0x0][0x2c4] ;  /* 0x0000b100ff9f7624 */ /* 0x000fe200078e00ff */
[----:B------:R-:W1:Y:S03]  /*dae0*/  LDSM.16.M88.4 R168, [R202+0x10100] ;  /* 0x01010000caa8783b */ /* 0x000e660000000200 */
[----:B------:R-:W-:Y:S01]  /*daf0*/  @P0 IMAD.X R2, R3, 0x1, R251, P1 ;  /* 0x0000000103020824 */ /* 0x000fe200008e06fb */
[----:B------:R-:W-:Y:S02]  /*db00*/  ISETP.NE.AND P2, PT, R159, 0x1, PT ;  /* 0x000000019f00780c */ /* 0x000fe40003f45270 */
[----:B------:R3:W2:Y:S01]  /*db10*/  LDL R159, [R1+0x3c] ;  /* 0x00003c00019f7983 */ /* 0x0006a20000100800 */
[C---:B------:R-:W-:Y:S04]  /*db20*/  @P0 LEA R180, P1, R0.reuse, c[0x0][0x1c8], 0x1 ;  /* 0x0000720000b40a11 */ /* 0x040fe800078208ff */
[----:B------:R-:W-:Y:S02]  /*db30*/  @P0 LEA.HI.X R181, R0, c[0x0][0x1cc], R2, 0x1, P1 ;  /* 0x0000730000b50a11 */ /* 0x000fe400008f0c02 */
[----:B------:R-:W-:Y:S05]  /*db40*/  @P0 IADD3 R0, P1, R156, R248, RZ ;  /* 0x000000f89c000210 */ /* 0x000fea0007f3e0ff */
[C---:B------:R-:W-:Y:S01]  /*db50*/  @P0 IMAD.X R2, R3.reuse, 0x1, R247, P1 ;  /* 0x0000000103020824 */ /* 0x040fe200008e06f7 */
[C---:B------:R-:W-:Y:S04]  /*db60*/  @P0 LEA R182, P1, R0.reuse, c[0x0][0x1c8], 0x1 ;  /* 0x0000720000b60a11 */ /* 0x040fe800078208ff */
[----:B------:R-:W-:Y:S02]  /*db70*/  @P0 LEA.HI.X R183, R0, c[0x0][0x1cc], R2, 0x1, P1 ;  /* 0x0000730000b70a11 */ /* 0x000fe400008f0c02 */
[----:B------:R-:W-:Y:S05]  /*db80*/  @P0 IADD3 R0, P1, R156, R246, RZ ;  /* 0x000000f69c000210 */ /* 0x000fea0007f3e0ff */
[----:B------:R-:W-:Y:S01]  /*db90*/  @P0 IMAD.X R2, R3, 0x1, R245, P1 ;  /* 0x0000000103020824 */ /* 0x000fe200008e06f5 */
[C---:B------:R-:W-:Y:S04]  /*dba0*/  @P0 LEA R178, P1, R0.reuse, c[0x0][0x1c8], 0x1 ;  /* 0x0000720000b20a11 */ /* 0x040fe800078208ff */
[----:B------:R-:W-:Y:S02]  /*dbb0*/  @P0 LEA.HI.X R179, R0, c[0x0][0x1cc], R2, 0x1, P1 ;  /* 0x0000730000b30a11 */ /* 0x000fe400008f0c02 */
[----:B------:R-:W-:Y:S01]  /*dbc0*/  @P0 IADD3 R0, P1, R156, R242, RZ ;  /* 0x000000f29c000210 */ /* 0x000fe20007f3e0ff */
[----:B------:R-:W-:Y:S01]  /*dbd0*/  IMAD.SHL.U32 R156, R219, 0x40, RZ ;  /* 0x00000040db9c7824 */ /* 0x000fe200078e00ff */
[C---:B-1----:R-:W-:Y:S05]  /*dbe0*/  HMMA.16816.F32.BF16 R4, R168.reuse, R172, R4 ;  /* 0x000000aca804723c */ /* 0x042fea0000041804 */
[----:B------:R-:W-:Y:S03]  /*dbf0*/  @P0 IMAD.X R2, R3, 0x1, R241, P1 ;  /* 0x0000000103020824 */ /* 0x000fe600008e06f1 */
        /* <DEDUP_REMOVED lines=10> */
[----:B------:R-:W-:Y:S04]  /*dca0*/  LDSM.16.M88.4 R168, [R201+0x10100] ;  /* 0x01010000c9a8783b */ /* 0x000fe80000000200 */
[----:B------:R-:W1:Y:S03]  /*dcb0*/  LDSM.16.M88.4 R172, [R197] ;  /* 0x00000000c5ac783b */ /* 0x000e660000000200 */
[C---:B-1----:R-:W-:Y:S08]  /*dcc0*/  HMMA.16816.F32.BF16 R4, R168.reuse, R172, R4 ;  /* 0x000000aca804723c */ /* 0x042ff00000041804 */
[C---:B------:R-:W-:Y:S01]  /*dcd0*/  HMMA.16816.F32.BF16 R8, R168.reuse, R174, R8 ;  /* 0x000000aea808723c */ /* 0x040fe20000041808 */
[----:B------:R-:W1:Y:S07]  /*dce0*/  LDSM.16.M88.4 R172, [R197+0x800] ;  /* 0x00080000c5ac783b */ /* 0x000e6e0000000200 */
[C---:B-1----:R-:W-:Y:S08]  /*dcf0*/  HMMA.16816.F32.BF16 R12, R168.reuse, R172, R12 ;  /* 0x000000aca80c723c */ /* 0x042ff0000004180c */
[C---:B------:R-:W-:Y:S01]  /*dd00*/  HMMA.16816.F32.BF16 R16, R168.reuse, R174, R16 ;  /* 0x000000aea810723c */ /* 0x040fe20000041810 */
[----:B------:R-:W1:Y:S03]  /*dd10*/  LDSM.16.M88.4 R172, [R197+0x1000] ;  /* 0x00100000c5ac783b */ /* 0x000e660000000200 */
[----:B--2---:R-:W-:Y:S02]  /*dd20*/  @P2 SHF.R.U32.HI R159, RZ, c[0x0][0x2cc], R249 ;  /* 0x0000b300ff9f2a19 */ /* 0x004fe400000116f9 */
[----:B------:R-:W-:Y:S03]  /*dd30*/  ISETP.LE.AND P2, PT, R225, c[0x0][0x32c], PT ;  /* 0x0000cb00e1007a0c */ /* 0x000fe60003f43270 */
[----:B------:R-:W-:Y:S01]  /*dd40*/  SHFL.IDX PT, R3, R159, RZ, 0x1c1f ;  /* 0x001c1fff9f037589 */ /* 0x000fe200000e0000 */
[C---:B-1----:R-:W-:Y:S08]  /*dd50*/  HMMA.16816.F32.BF16 R20, R168.reuse, R172, R20 ;  /* 0x000000aca814723c */ /* 0x042ff00000041814 */
[C---:B------:R-:W-:Y:S01]  /*dd60*/  HMMA.16816.F32.BF16 R24, R168.reuse, R174, R24 ;  /* 0x000000aea818723c */ /* 0x040fe20000041818 */
[----:B------:R-:W1:Y:S07]  /*dd70*/  LDSM.16.M88.4 R172, [R197+0x1800] ;  /* 0x00180000c5ac783b */ /* 0x000e6e0000000200 */
[C---:B-1----:R-:W-:Y:S08]  /*dd80*/  HMMA.16816.F32.BF16 R28, R168.reuse, R172, R28 ;  /* 0x000000aca81c723c */ /* 0x042ff0000004181c */
[----:B------:R-:W-:Y:S01]  /*dd90*/  HMMA.16816.F32.BF16 R32, R168, R174, R32 ;  /* 0x000000aea820723c */ /* 0x000fe20000041820 */
[----:B------:R-:W-:Y:S04]  /*dda0*/  LDSM.16.M88.4 R168, [R199+0x14100] ;  /* 0x01410000c7a8783b */ /* 0x000fe80000000200 */
[----:B------:R-:W1:Y:S03]  /*ddb0*/  LDSM.16.M88.4 R172, [R192+0xa100] ;  /* 0x00a10000c0ac783b */ /* 0x000e660000000200 */
        /* <DEDUP_REMOVED lines=15> */
[----:B------:R-:W1:Y:S07]  /*deb0*/  LDSM.16.M88.4 R172, [R214] ;  /* 0x00000000d6ac783b */ /* 0x000e6e0000000200 */
[C---:B-1----:R-:W-:Y:S08]  /*dec0*/  HMMA.16816.F32.BF16 R12, R168.reuse, R172, R12 ;  /* 0x000000aca80c723c */ /* 0x042ff0000004180c */
[C---:B------:R-:W-:Y:S01]  /*ded0*/  HMMA.16816.F32.BF16 R16, R168.reuse, R174, R16 ;  /* 0x000000aea810723c */ /* 0x040fe20000041810 */
[----:B------:R-:W1:Y:S07]  /*dee0*/  LDSM.16.M88.4 R172, [R213] ;  /* 0x00000000d5ac783b */ /* 0x000e6e0000000200 */
[C---:B-1----:R-:W-:Y:S08]  /*def0*/  HMMA.16816.F32.BF16 R20, R168.reuse, R172, R20 ;  /* 0x000000aca814723c */ /* 0x042ff00000041814 */
[C---:B------:R-:W-:Y:S01]  /*df00*/  HMMA.16816.F32.BF16 R24, R168.reuse, R174, R24 ;  /* 0x000000aea818723c */ /* 0x040fe20000041818 */
[----:B------:R-:W1:Y:S07]  /*df10*/  LDSM.16.M88.4 R172, [R212] ;  /* 0x00000000d4ac783b */ /* 0x000e6e0000000200 */
        /* <DEDUP_REMOVED lines=130> */
[----:B------:R-:W-:Y:S04]  /*e740*/  DEPBAR.LE SB0, 0x0 ;  /* 0x000080000000791a */ /* 0x000fe80000000000 */
[----:B------:R-:W-:Y:S06]  /*e750*/  BAR.SYNC.DEFER_BLOCKING 0x0 ;  /* 0x0000000000007b1d */ /* 0x000fec0000010000 */
[----:B------:R-:W-:Y:S01]  /*e760*/  @!PT LDS RZ, [RZ] ;  /* 0x00000000fffff984 */ /* 0x000fe20000000800 */
[----:B------:R-:W-:Y:S01]  /*e770*/  @!PT LDS RZ, [RZ] ;  /* 0x00000000fffff984 */ /* 0x000fe20000000800 */
[----:B------:R-:W-:Y:S01]  /*e780*/  @!PT LDS RZ, [RZ] ;  /* 0x00000000fffff984 */ /* 0x000fe20000000800 */
[----:B------:R2:W-:Y:S04]  /*e790*/  @P0 LDGSTS.E.BYPASS.LTC128B.128 [R233+0x8100], [R176.64], !P3 ;  /* 0x08100000b0e90fae */ /* 0x0005e8000d901d48 */
[----:B------:R3:W-:Y:S04]  /*e7a0*/  @P0 LDGSTS.E.BYPASS.LTC128B.128 [R233+0xa100], [R188.64], !P6 ;  /* 0x0a100000bce90fae */ /* 0x0007e8000f101d48 */
[----:B------:R3:W-:Y:S01]  /*e7b0*/  @P0 LDGSTS.E.BYPASS.LTC128B.128 [R233+0xc100], [R186.64], !P5 ;  /* 0x0c100000bae90fae */ /* 0x0007e2000e901d48 */
[C---:B-1----:R-:W-:Y:S03]  /*e7c0*/  HMMA.16816.F32.BF16 R28, R168.reuse, R172, R28 ;  /* 0x000000aca81c723c */ /* 0x042fe6000004181c */
[----:B------:R3:W-:Y:S04]  /*e7d0*/  @P0 LDGSTS.E.BYPASS.LTC128B.128 [R233+0xe100], [R184.64], !P4 ;  /* 0x0e100000b8e90fae */ /* 0x0007e8000e101d48 */
[----:B------:R3:W-:Y:S01]  /*e7e0*/  @P0 LDGSTS.E.BYPASS.LTC128B.128 [R233+0x9100], [R180.64], !P3 ;  /* 0x09100000b4e90fae */ /* 0x0007e2000d901d48 */
[----:B------:R-:W-:Y:S03]  /*e7f0*/  HMMA.16816.F32.BF16 R32, R168, R174, R32 ;  /* 0x000000aea820723c */ /* 0x000fe60000041820 */
[----:B------:R3:W-:Y:S04]  /*e800*/  @P0 LDGSTS.E.BYPASS.LTC128B.128 [R233+0xb100], [R182.64], !P6 ;  /* 0x0b100000b6e90fae */ /* 0x0007e8000f101d48 */
[----:B------:R3:W-:Y:S01]  /*e810*/  @P0 LDGSTS.E.BYPASS.LTC128B.128 [R233+0xd100], [R178.64], !P5 ;  /* 0x0d100000b2e90fae */ /* 0x0007e2000e901d48 */
[C---:B--2---:R-:W-:Y:S04]  /*e820*/  @P0 LEA R176, P1, R0.reuse, c[0x0][0x1c8], 0x1 ;  /* 0x0000720000b00a11 */ /* 0x044fe800078208ff */
[----:B------:R-:W-:Y:S02]  /*e830*/  @P0 LEA.HI.X R177, R0, c[0x0][0x1cc], R2, 0x1, P1 ;  /* 0x0000730000b10a11 */ /* 0x000fe400008f0c02 */
[----:B-----5:R-:W-:Y:S03]  /*e840*/  IADD3 R0, -R224, 0x1, -R156 ;  /* 0x00000001e0007810 */ /* 0x020fe60007ffe99c */
[----:B------:R3:W-:Y:S01]  /*e850*/  @P0 LDGSTS.E.BYPASS.LTC128B.128 [R233+0xf100], [R176.64], !P4 ;  /* 0x0f100000b0e90fae */ /* 0x0007e2000e101d48 */
[----:B------:R-:W-:Y:S03]  /*e860*/  IADD3 R0, R0, c[0x0][0x1d0], RZ ;  /* 0x0000740000007a10 */ /* 0x000fe60007ffe0ff */
[----:B------:R-:W0:Y:S01]  /*e870*/  LDGDEPBAR ;  /* 0x00000000000079af */ /* 0x000e220000000000 */
[----:B------:R-:W-:Y:S04]  /*e880*/  IADD3 R0, R0, -c[0x0][0x168], RZ ;  /* 0x80005a0000007a10 */ /* 0x000fe80007ffe0ff */
[C---:B------:R-:W-:Y:S02]  /*e890*/  IADD3 R169, R0.reuse, c[0x0][0x328], RZ ;  /* 0x0000ca0000a97a10 */ /* 0x040fe40007ffe0ff */
[----:B------:R-:W-:Y:S03]  /*e8a0*/  IADD3 R168, R0, UR6, RZ ;  /* 0x0000000600a87c10 */ /* 0x000fe6000fffe0ff */
[--C-:B------:R-:W-:Y:S02]  /*e8b0*/  IMAD.IADD R2, R169, 0x1, R3.reuse ;  /* 0x00000001a9027824 */ /* 0x100fe400078e0203 */
        /* <DEDUP_REMOVED lines=16> */
.L_x_904:
[----:B------:R-:W-:Y:S04]  /*e9c0*/  MOV R170, c[0x0][0x32c] ;  /* 0x0000cb0000aa7a02 */ /* 0x000fe80000000f00 */
[----:B------:R-:W-:Y:S11]  /*e9d0*/  ISETP.NE.AND P0, PT, R170, 0x1, PT ;  /* 0x00000001aa00780c */ /* 0x000ff60003f05270 */
[----:B------:R-:W-:Y:S02]  /*e9e0*/  @!UPT UIADD3 URZ, URZ, URZ, URZ ;  /* 0x0000003f3f3ff290 */ /* 0x000fe4000fffe03f */
[----:B------:R-:W-:Y:S05]  /*e9f0*/  @P0 IMAD.HI.U32 R170, R3, c[0x0][0x330], RZ ;  /* 0x0000cc0003aa0a27 */ /* 0x000fea00078e00ff */
[----:B------:R-:W-:Y:S02]  /*ea00*/  @P0 SHF.R.U32.HI R3, RZ, c[0x0][0x334], R170 ;  /* 0x0000cd00ff030a19 */ /* 0x000fe400000116aa */
.L_x_905:
[----:B------:R-:W-:Y:S05]  /*ea10*/  BSYNC B0 ;  /* 0x0000000000007941 */ /* 0x000fea0003800000 */
.L_x_903:
[----:B------:R-:W-:Y:S04]  /*ea20*/  IMAD R3, R3, c[0x0][0x32c], -R156 ;  /* 0x0000cb0003037a24 */ /* 0x000fe800078e0a9c */
[----:B------:R-:W-:Y:S05]  /*ea30*/  IMAD.IADD R3, R3, 0x1, -R224 ;  /* 0x0000000103037824 */ /* 0x000fea00078e0ae0 */
[----:B------:R-:W-:Y:S02]  /*ea40*/  IADD3 R170, R3, c[0x0][0x32c], RZ ;  /* 0x0000cb0003aa7a10 */ /* 0x000fe40007ffe0ff */
[----:B------:R-:W-:Y:S02]  /*ea50*/  IMNMX R0, R0, R3, !PT ;  /* 0x0000000300007217 */ /* 0x000fe40007800200 */
[----:B------:R-:W-:Y:S02]  /*ea60*/  IMNMX R2, R2, R170, PT ;  /* 0x000000aa02027217 */ /* 0x000fe40003800200 */
.L_x_902:
[----:B------:R-:W-:Y:S01]  /*ea70*/  ISETP.GT.AND P1, PT, R219, -0x1, PT ;  /* 0xffffffffdb00780c */ /* 0x000fe20003f24270 */
[----:B------:R-:W1:Y:S03]  /*ea80*/  SHFL.IDX PT, R3, R159, 0x1, 0x1c1f ;  /* 0x003c1f009f037f89 */ /* 0x000e6600000e0000 */
        /* <DEDUP_REMOVED lines=29> */
[----:B---3--:R-:W-:Y:S02]  /*ec60*/  FSEL R177, R21, -INF , !P0 ;  /* 0xff80000015b17808 */ /* 0x008fe40004000000 */
        /* <DEDUP_REMOVED lines=16> */
[--C-:B-1----:R-:W-:Y:S03]  /*ed70*/  IMAD.IADD R0, R168, 0x1, R3.reuse ;  /* 0x00000001a8007824 */ /* 0x102fe600078e0203 */
        /* <DEDUP_REMOVED lines=18> */
.L_x_908:
[----:B------:R-:W-:Y:S04]  /*eea0*/  MOV R12, c[0x0][0x32c] ;  /* 0x0000cb00000c7a02 */ /* 0x000fe80000000f00 */
[----:B------:R-:W-:Y:S11]  /*eeb0*/  ISETP.NE.AND P0, PT, R12, 0x1, PT ;  /* 0x000000010c00780c */ /* 0x000ff60003f05270 */
[----:B------:R-:W-:Y:S02]  /*eec0*/  @!UPT UIADD3 URZ, URZ, URZ, URZ ;  /* 0x0000003f3f3ff290 */ /* 0x000fe4000fffe03f */
[----:B------:R-:W-:Y:S05]  /*eed0*/  @P0 IMAD.HI.U32 R12, R3, c[0x0][0x330], RZ ;  /* 0x0000cc00030c0a27 */ /* 0x000fea00078e00ff */
[----:B------:R-:W-:Y:S02]  /*eee0*/  @P0 SHF.R.U32.HI R3, RZ, c[0x0][0x334], R12 ;  /* 0x0000cd00ff030a19 */ /* 0x000fe4000001160c */
.L_x_909:
[----:B------:R-:W-:Y:S05]  /*eef0*/  BSYNC B0 ;  /* 0x0000000000007941 */ /* 0x000fea0003800000 */
.L_x_907:
[----:B------:R-:W-:Y:S04]  /*ef00*/  IMAD R156, R3, c[0x0][0x32c], -R156 ;  /* 0x0000cb00039c7a24 */ /* 0x000fe800078e0a9c */
[----:B------:R-:W-:Y:S05]  /*ef10*/  IMAD.IADD R156, R156, 0x1, -R224 ;  /* 0x000000019c9c7824 */ /* 0x000fea00078e0ae0 */
[----:B------:R-:W-:Y:S02]  /*ef20*/  IADD3 R3, R156, c[0x0][0x32c], RZ ;  /* 0x0000cb009c037a10 */ /* 0x000fe40007ffe0ff */
[----:B------:R-:W-:Y:S02]  /*ef30*/  IMNMX R0, R0, R156, !PT ;  /* 0x0000009c00007217 */ /* 0x000fe40007800200 */
[----:B------:R-:W-:Y:S02]  /*ef40*/  IMNMX R2, R2, R3, PT ;  /* 0x0000000302027217 */ /* 0x000fe40003800200 */
.L_x_906:
        /* <DEDUP_REMOVED lines=66> */
[----:B------:R-:W-:Y:S01]  /*f370*/  FSEL R183, R30, -INF , !P0 ;  /* 0xff8000001eb77808 */ /* 0x000fe20004000000 */
[----:B------:R-:W-:Y:S01]  /*f380*/  SHFL.BFLY PT, R13, R3, 0x2, 0x1f ;  /* 0x0c401f00030d7f89 */ /* 0x000fe200000e0000 */
        /* <DEDUP_REMOVED lines=18> */
[----:B------:R-:W-:Y:S05]  /*f4b0*/  FMNMX.FTZ R3, R3, R13, !PT ;  /* 0x0000000d03037209 */ /* 0x000fea0007810000 */
        /* <DEDUP_REMOVED lines=13> */
[--C-:B------:R-:W-:Y:S02]  /*f590*/  FFMA.FTZ R5, R5, c[0x0][0x2d0], -R13.reuse ;  /* 0x0000b40005057a23 */ /* 0x100fe4000001080d */
[--C-:B------:R-:W-:Y:S01]  /*f5a0*/  FFMA.FTZ R15, R170, c[0x0][0x2d0], -R13.reuse ;  /* 0x0000b400aa0f7a23 */ /* 0x100fe2000001080d */
[----:B-1----:R-:W-:Y:S04]  /*f5b0*/  FMNMX.FTZ R3, R2, R3, !PT ;  /* 0x0000000302037209 */ /* 0x002fe80007810000 */
        /* <DEDUP_REMOVED lines=8> */
[----:B------:R-:W-:Y:S02]  /*f640*/  FFMA.FTZ R7, R7, c[0x0][0x2d0], -R14 ;  /* 0x0000b40007077a23 */ /* 0x000fe4000001080e */
[----:B------:R-:W-:Y:S01]  /*f650*/  MUFU.EX2 R191, R10 ;  /* 0x0000000a00bf7308 */ /* 0x000fe20000000800 */
[----:B-1----:R-:W-:Y:S01]  /*f660*/  FSEL R0, R3, RZ, P0 ;  /* 0x000000ff03007208 */ /* 0x002fe20000000000 */
[C---:B--2---:R-:W-:Y:S01]  /*f670*/  FMUL.FTZ R8, R2.reuse, R164 ;  /* 0x000000a402087220 */ /* 0x044fe20000410000 */
[----:B------:R-:W-:Y:S01]  /*f680*/  ISETP.GT.AND P0, PT, R219, R232, PT ;  /* 0x000000e8db00720c */ /* 0x000fe20003f04270 */
        /* <DEDUP_REMOVED lines=36> */
[C---:B------:R-:W-:Y:S02]  /*f8d0*/  FMUL.FTZ R143, R0.reuse, R143 ;  /* 0x0000008f008f7220 */ /* 0x040fe40000410000 */
[----:B------:R-:W-:Y:S01]  /*f8e0*/  FMUL.FTZ R146, R0, R146 ;  /* 0x0000009200927220 */ /* 0x000fe20000410000 */
[----:B-1----:R-:W-:Y:S01]  /*f8f0*/  F2FP.BF16.PACK_AB R16, R240, R229 ;  /* 0x000000e5f010723e */ /* 0x002fe200000010ff */
[----:B------:R-:W-:Y:S02]  /*f900*/  FMUL.FTZ R5, R2, R161 ;  /* 0x000000a102057220 */ /* 0x000fe40000410000 */
[C---:B------:R-:W-:Y:S02]  /*f910*/  FMUL.FTZ R147, R0.reuse, R147 ;  /* 0x0000009300937220 */ /* 0x040fe40000410000 */
[C---:B------:R-:W-:Y:S01]  /*f920*/  FMUL.FTZ R150, R0.reuse, R150 ;  /* 0x0000009600967220 */ /* 0x040fe20000410000 */
[----:B------:R1:W-:Y:S01]  /*f930*/  MUFU.EX2 R228, R15 ;  /* 0x0000000f00e47308 */ /* 0x0003e20000000800 */
        /* <DEDUP_REMOVED lines=8> */
[C---:B------:R-:W-:Y:S02]  /*f9c0*/  FMUL.FTZ R7, R0.reuse, R163 ;  /* 0x000000a300077220 */ /* 0x040fe40000410000 */
[----:B------:R-:W-:Y:S02]  /*f9d0*/  FMUL.FTZ R43, R0, R43 ;  /* 0x0000002b002b7220 */ /* 0x000fe40000410000 */
[C---:B------:R-:W-:Y:S02]  /*f9e0*/  FMUL.FTZ R44, R2.reuse, R44 ;  /* 0x0000002c022c7220 */ /* 0x040fe40000410000 */
[----:B------:R-:W-:Y:S01]  /*f9f0*/  FMUL.FTZ R45, R2, R45 ;  /* 0x0000002d022d7220 */ /* 0x000fe20000410000 */
[C---:B------:R-:W-:Y:S05]  /*fa00*/  HMMA.16816.F32.BF16 R4, R16.reuse, R20, R4 ;  /* 0x000000141004723c */ /* 0x040fea0000041804 */
[C---:B------:R-:W-:Y:S02]  /*fa10*/  FMUL.FTZ R46, R0.reuse, R46 ;  /* 0x0000002e002e7220 */ /* 0x040fe40000410000 */
[----:B------:R-:W-:Y:S01]  /*fa20*/  FMUL.FTZ R47, R0, R47 ;  /* 0x0000002f002f7220 */ /* 0x000fe20000410000 */
[C---:B------:R-:W-:Y:S01]  /*fa30*/  HMMA.16816.F32.BF16 R8, R16.reuse, R22, R8 ;  /* 0x000000161008723c */ /* 0x040fe20000041808 */
[----:B------:R-:W2:Y:S03]  /*fa40*/  LDSM.16.MT88.4 R20, [R195+0x100] ;  /* 0x00010000c314783b */ /* 0x000ea60000004200 */
[C---:B------:R-:W-:Y:S02]  /*fa50*/  FMUL.FTZ R48, R2.reuse, R48 ;  /* 0x0000003002307220 */ /* 0x040fe40000410000 */
[----:B------:R-:W-:Y:S02]  /*fa60*/  FMUL.FTZ R49, R2, R49 ;  /* 0x0000003102317220 */ /* 0x000fe40000410000 */
[C---:B------:R-:W-:Y:S04]  /*fa70*/  HMMA.16816.F32.BF16 R132, R16.reuse, R24, R132 ;  /* 0x000000181084723c */ /* 0x040fe80000041884 */
[C---:B------:R-:W-:Y:S02]  /*fa80*/  FMUL.FTZ R50, R0.reuse, R50 ;  /* 0x0000003200327220 */ /* 0x040fe40000410000 */
[----:B------:R-:W-:Y:S02]  /*fa90*/  FMUL.FTZ R51, R0, R51 ;  /* 0x0000003300337220 */ /* 0x000fe40000410000 */
[C---:B------:R-:W-:Y:S01]  /*faa0*/  HMMA.16816.F32.BF16 R136, R16.reuse, R26, R136 ;  /* 0x0000001a1088723c */ /* 0x040fe20000041888 */
[----:B------:R-:W3:Y:S03]  /*fab0*/  LDSM.16.MT88.4 R24, [R193+0x2100] ;  /* 0x00210000c118783b */ /* 0x000ee60000004200 */
[C---:B------:R-:W-:Y:S02]  /*fac0*/  FMUL.FTZ R52, R2.reuse, R52 ;  /* 0x0000003402347220 */ /* 0x040fe40000410000 */
[----:B------:R-:W-:Y:S02]  /*fad0*/  FMUL.FTZ R53, R2, R53 ;  /* 0x0000003502357220 */ /* 0x000fe40000410000 */
[C---:B------:R-:W-:Y:S04]  /*fae0*/  HMMA.16816.F32.BF16 R140, R16.reuse, R28, R140 ;  /* 0x0000001c108c723c */ /* 0x040fe8000004188c */
[C---:B------:R-:W-:Y:S02]  /*faf0*/  FMUL.FTZ R54, R0.reuse, R54 ;  /* 0x0000003600367220 */ /* 0x040fe40000410000 */
[----:B------:R-:W-:Y:S02]  /*fb00*/  FMUL.FTZ R55, R0, R55 ;  /* 0x0000003700377220 */ /* 0x000fe40000410000 */
[C---:B------:R-:W-:Y:S01]  /*fb10*/  HMMA.16816.F32.BF16 R144, R16.reuse, R30, R144 ;  /* 0x0000001e1090723c */ /* 0x040fe20000041890 */
[----:B------:R-:W4:Y:S03]  /*fb20*/  LDSM.16.MT88.4 R28, [R194+0x2100] ;  /* 0x00210000c21c783b */ /* 0x000f260000004200 */
[C---:B------:R-:W-:Y:S02]  /*fb30*/  FMUL.FTZ R56, R2.reuse, R56 ;  /* 0x0000003802387220 */ /* 0x040fe40000410000 */
[----:B------:R-:W-:Y:S02]  /*fb40*/  FMUL.FTZ R57, R2, R57 ;  /* 0x0000003902397220 */ /* 0x000fe40000410000 */
[C---:B------:R-:W-:Y:S01]  /*fb50*/  FMUL.FTZ R58, R0.reuse, R58 ;  /* 0x0000003a003a7220 */ /* 0x040fe20000410000 */
[C---:B--2---:R-:W-:Y:S03]  /*fb60*/  HMMA.16816.F32.BF16 R148, R16.reuse, R20, R148 ;  /* 0x000000141094723c */ /* 0x044fe60000041894 */
[----:B------:R-:W-:Y:S02]  /*fb70*/  FMUL.FTZ R59, R0, R59 ;  /* 0x0000003b003b7220 */ /* 0x000fe40000410000 */
[C---:B------:R-:W-:Y:S02]  /*fb80*/  FMUL.FTZ R60, R2.reuse, R60 ;  /* 0x0000003c023c7220 */ /* 0x040fe40000410000 */
[----:B------:R-:W-:Y:S01]  /*fb90*/  FMUL.FTZ R61, R2, R61 ;  /* 0x0000003d023d7220 */ /* 0x000fe20000410000 */
[C---:B------:R-:W-:Y:S01]  /*fba0*/  HMMA.16816.F32.BF16 R152, R16.reuse, R22, R152 ;  /* 0x000000161098723c */ /* 0x040fe20000041898 */
[----:B------:R-:W2:Y:S03]  /*fbb0*/  LDSM.16.MT88.4 R20, [R196+0x2100] ;  /* 0x00210000c414783b */ /* 0x000ea60000004200 */
[--C-:B-1----:R-:W-:Y:S02]  /*fbc0*/  FFMA.FTZ R15, R171, c[0x0][0x2d0], -R13.reuse ;  /* 0x0000b400ab0f7a23 */ /* 0x102fe4000001080d */
[C---:B------:R-:W-:Y:S02]  /*fbd0*/  FMUL.FTZ R62, R0.reuse, R62 ;  /* 0x0000003e003e7220 */ /* 0x040fe40000410000 */
[C---:B---3--:R-:W-:Y:S01]  /*fbe0*/  HMMA.16816.F32.BF16 R36, R16.reuse, R24, R36 ;  /* 0x000000181024723c */ /* 0x048fe20000041824 */
[----:B------:R1:W3:Y:S03]  /*fbf0*/  MUFU.EX2 R227, R15 ;  /* 0x0000000f00e37308 */ /* 0x0002e60000000800 */
[----:B------:R-:W-:Y:S02]  /*fc00*/  FMUL.FTZ R63, R0, R63 ;  /* 0x0000003f003f7220 */ /* 0x000fe40000410000 */
[C---:B------:R-:W-:Y:S02]  /*fc10*/  FMUL.FTZ R64, R2.reuse, R64 ;  /* 0x0000004002407220 */ /* 0x040fe40000410000 */
[C---:B------:R-:W-:Y:S01]  /*fc20*/  HMMA.16816.F32.BF16 R40, R16.reuse, R26, R40 ;  /* 0x0000001a1028723c */ /* 0x040fe20000041828 */
[----:B------:R-:W5:Y:S03]  /*fc30*/  LDSM.16.MT88.4 R24, [R195+0x2100] ;  /* 0x00210000c318783b */ /* 0x000f660000004200 */
[----:B------:R-:W-:Y:S02]  /*fc40*/  FMUL.FTZ R65, R2, R65 ;  /* 0x0000004102417220 */ /* 0x000fe40000410000 */
[C---:B------:R-:W-:Y:S02]  /*fc50*/  FMUL.FTZ R66, R0.reuse, R66 ;  /* 0x0000004200427220 */ /* 0x040fe40000410000 */
[C---:B----4-:R-:W-:Y:S04]  /*fc60*/  HMMA.16816.F32.BF16 R44, R16.reuse, R28, R44 ;  /* 0x0000001c102c723c */ /* 0x050fe8000004182c */
[----:B------:R-:W-:Y:S02]  /*fc70*/  FMUL.FTZ R67, R0, R67 ;  /* 0x0000004300437220 */ /* 0x000fe40000410000 */
[----:B------:R-:W-:Y:S02]  /*fc80*/  FMUL.FTZ R68, R2, R68 ;  /* 0x0000004402447220 */ /* 0x000fe40000410000 */
[C---:B------:R-:W-:Y:S01]  /*fc90*/  HMMA.16816.F32.BF16 R48, R16.reuse, R30, R48 ;  /* 0x0000001e1030723c */ /* 0x040fe20000041830 */
[----:B------:R-:W4:Y:S03]  /*fca0*/  LDSM.16.MT88.4 R28, [R193+0x4100] ;  /* 0x00410000c11c783b */ /* 0x000f260000004200 */
[--C-:B-1----:R-:W-:Y:S02]  /*fcb0*/  FFMA.FTZ R15, R172, c[0x0][0x2d0], -R13.reuse ;  /* 0x0000b400ac0f7a23 */ /* 0x102fe4000001080d */
[----:B------:R-:W-:Y:S02]  /*fcc0*/  FMUL.FTZ R69, R2, R69 ;  /* 0x0000004502457220 */ /* 0x000fe40000410000 */
[----:B------:R1:W-:Y:S01]  /*fcd0*/  MUFU.EX2 R226, R15 ;  /* 0x0000000f00e27308 */ /* 0x0003e20000000800 */
[C---:B--2---:R-:W-:Y:S03]  /*fce0*/  HMMA.16816.F32.BF16 R52, R16.reuse, R20, R52 ;  /* 0x000000141034723c */ /* 0x044fe60000041834 */
[C---:B------:R-:W-:Y:S02]  /*fcf0*/  FMUL.FTZ R70, R0.reuse, R70 ;  /* 0x0000004600467220 */ /* 0x040fe40000410000 */
[----:B------:R-:W-:Y:S02]  /*fd00*/  FMUL.FTZ R71, R0, R71 ;  /* 0x0000004700477220 */ /* 0x000fe40000410000 */
[C---:B------:R-:W-:Y:S01]  /*fd10*/  FMUL.FTZ R72, R2.reuse, R72 ;  /* 0x0000004802487220 */ /* 0x040fe20000410000 */
[C---:B------:R-:W-:Y:S01]  /*fd20*/  HMMA.16816.F32.BF16 R56, R16.reuse, R22, R56 ;  /* 0x000000161038723c */ /* 0x040fe20000041838 */
[----:B------:R-:W2:Y:S03]  /*fd30*/  LDSM.16.MT88.4 R20, [R194+0x4100] ;  /* 0x00410000c214783b */ /* 0x000ea60000004200 */
[----:B------:R-:W-:Y:S02]  /*fd40*/  FMUL.FTZ R73, R2, R73 ;  /* 0x0000004902497220 */ /* 0x000fe40000410000 */
[C---:B------:R-:W-:Y:S02]  /*fd50*/  FMUL.FTZ R74, R0.reuse, R74 ;  /* 0x0000004a004a7220 */ /* 0x040fe40000410000 */
[C---:B-----5:R-:W-:Y:S04]  /*fd60*/  HMMA.16816.F32.BF16 R60, R16.reuse, R24, R60 ;  /* 0x00000018103c723c */ /* 0x060fe8000004183c */
[----:B------:R-:W-:Y:S02]  /*fd70*/  FMUL.FTZ R75, R0, R75 ;  /* 0x0000004b004b7220 */ /* 0x000fe40000410000 */
[C---:B------:R-:W-:Y:S02]  /*fd80*/  FMUL.FTZ R76, R2.reuse, R76 ;  /* 0x0000004c024c7220 */ /* 0x040fe40000410000 */
[C---:B------:R-:W-:Y:S01]  /*fd90*/  HMMA.16816.F32.BF16 R64, R16.reuse, R26, R64 ;  /* 0x0000001a1040723c */ /* 0x040fe20000041840 */
[----:B------:R-:W5:Y:S03]  /*fda0*/  LDSM.16.MT88.4 R24, [R196+0x4100] ;  /* 0x00410000c418783b */ /* 0x000f660000004200 */
[--C-:B-1----:R-:W-:Y:S02]  /*fdb0*/  FFMA.FTZ R15, R173, c[0x0][0x2d0], -R13.reuse ;  /* 0x0000b400ad0f7a23 */ /* 0x102fe4000001080d */
[----:B------:R-:W-:Y:S02]  /*fdc0*/  FMUL.FTZ R77, R2, R77 ;  /* 0x0000004d024d7220 */ /* 0x000fe40000410000 */
[C---:B----4-:R-:W-:Y:S01]  /*fdd0*/  HMMA.16816.F32.BF16 R68, R16.reuse, R28, R68 ;  /* 0x0000001c1044723c */ /* 0x050fe20000041844 */
[----:B------:R1:W4:Y:S03]  /*fde0*/  MUFU.EX2 R225, R15 ;  /* 0x0000000f00e17308 */ /* 0x0003260000000800 */
[C---:B------:R-:W-:Y:S02]  /*fdf0*/  FMUL.FTZ R78, R0.reuse, R78 ;  /* 0x0000004e004e7220 */ /* 0x040fe40000410000 */
[----:B------:R-:W-:Y:S02]  /*fe00*/  FMUL.FTZ R79, R0, R79 ;  /* 0x0000004f004f7220 */ /* 0x000fe40000410000 */
[C---:B------:R-:W-:Y:S01]  /*fe10*/  HMMA.16816.F32.BF16 R72, R16.reuse, R30, R72 ;  /* 0x0000001e1048723c */ /* 0x040fe20000041848 */
[----:B------:R-:W3:Y:S03]  /*fe20*/  LDSM.16.MT88.4 R28, [R195+0x4100] ;  /* 0x00410000c31c783b */ /* 0x000ee60000004200 */
[C---:B------:R-:W-:Y:S02]  /*fe30*/  FMUL.FTZ R80, R2.reuse, R80 ;  /* 0x0000005002507220 */ /* 0x040fe40000410000 */
[----:B------:R-:W-:Y:S02]  /*fe40*/  FMUL.FTZ R81, R2, R81 ;  /* 0x0000005102517220 */ /* 0x000fe40000410000 */
[C---:B------:R-:W-:Y:S01]  /*fe50*/  FMUL.FTZ R82, R0.reuse, R82 ;  /* 0x0000005200527220 */ /* 0x040fe20000410000 */
[C---:B--2---:R-:W-:Y:S03]  /*fe60*/  HMMA.16816.F32.BF16 R76, R16.reuse, R20, R76 ;  /* 0x00000014104c723c */ /* 0x044fe6000004184c */
[----:B------:R-:W-:Y:S02]  /*fe70*/  FMUL.FTZ R83, R0, R83 ;  /* 0x0000005300537220 */ /* 0x000fe40000410000 */
[C---:B------:R-:W-:Y:S02]  /*fe80*/  FMUL.FTZ R84, R2.reuse, R84 ;  /* 0x0000005402547220 */ /* 0x040fe40000410000 */
[----:B------:R-:W-:Y:S02]  /*fe90*/  FMUL.FTZ R85, R2, R85 ;  /* 0x0000005502557220 */ /* 0x000fe40000410000 */
[--C-:B-1----:R-:W-:Y:S01]  /*fea0*/  FFMA.FTZ R15, R32, c[0x0][0x2d0], -R14.reuse ;  /* 0x0000b400200f7a23 */ /* 0x102fe2000001080e */
[C---:B------:R-:W-:Y:S01]  /*feb0*/  HMMA.16816.F32.BF16 R80, R16.reuse, R22, R80 ;  /* 0x000000161050723c */ /* 0x040fe20000041850 */
[----:B------:R-:W1:Y:S02]  /*fec0*/  LDSM.16.MT88.4 R20, [R193+0x6100] ;  /* 0x00610000c114783b */ /* 0x000e640000004200 */
[----:B------:R2:W-:Y:S01]  /*fed0*/  MUFU.EX2 R182, R15 ;  /* 0x0000000f00b67308 */ /* 0x0005e20000000800 */
[C---:B------:R-:W-:Y:S02]  /*fee0*/  FMUL.FTZ R86, R0.reuse, R86 ;  /* 0x0000005600567220 */ /* 0x040fe40000410000 */
[----:B------:R-:W-:Y:S02]  /*fef0*/  FMUL.FTZ R87, R0, R87 ;  /* 0x0000005700577220 */ /* 0x000fe40000410000 */
[C---:B------:R-:W-:Y:S04]  /*ff00*/  FMUL.FTZ R88, R2.reuse, R88 ;  /* 0x0000005802587220 */ /* 0x040fe80000410000 */
[----:B------:R-:W-:Y:S01]  /*ff10*/  FMUL.FTZ R89, R2, R89 ;  /* 0x0000005902597220 */ /* 0x000fe20000410000 */
[C---:B-----5:R-:W-:Y:S03]  /*ff20*/  HMMA.16816.F32.BF16 R84, R16.reuse, R24, R84 ;  /* 0x000000181054723c */ /* 0x060fe60000041854 */
[C---:B------:R-:W-:Y:S02]  /*ff30*/  FMUL.FTZ R90, R0.reuse, R90 ;  /* 0x0000005a005a7220 */ /* 0x040fe40000410000 */
[----:B------:R-:W-:Y:S02]  /*ff40*/  FMUL.FTZ R91, R0, R91 ;  /* 0x0000005b005b7220 */ /* 0x000fe40000410000 */
[C---:B------:R-:W-:Y:S02]  /*ff50*/  FMUL.FTZ R92, R2.reuse, R92 ;  /* 0x0000005c025c7220 */ /* 0x040fe40000410000 */
[----:B------:R-:W-:Y:S03]  /*ff60*/  FMUL.FTZ R93, R2, R93 ;  /* 0x0000005d025d7220 */ /* 0x000fe60000410000 */
[C---:B------:R-:W-:Y:S01]  /*ff70*/  HMMA.16816.F32.BF16 R88, R16.reuse, R26, R88 ;  /* 0x0000001a1058723c */ /* 0x040fe20000041858 */
[----:B------:R-:W5:Y:S02]  /*ff80*/  LDSM.16.MT88.4 R24, [R194+0x6100] ;  /* 0x00610000c218783b */ /* 0x000f640000004200 */
[C---:B------:R-:W-:Y:S02]  /*ff90*/  FMUL.FTZ R94, R0.reuse, R94 ;  /* 0x0000005e005e7220 */ /* 0x040fe40000410000 */
[----:B------:R-:W-:Y:S02]  /*ffa0*/  FMUL.FTZ R95, R0, R95 ;  /* 0x0000005f005f7220 */ /* 0x000fe40000410000 */
[--C-:B--2---:R-:W-:Y:S02]  /*ffb0*/  FFMA.FTZ R15, R33, c[0x0][0x2d0], -R14.reuse ;  /* 0x0000b400210f7a23 */ /* 0x104fe4000001080e */
[----:B------:R-:W-:Y:S02]  /*ffc0*/  LDSM.16.MT88.4 R32, [R196+0x900] ;  /* 0x00090000c420783b */ /* 0x000fe40000004200 */
[----:B------:R2:W1:Y:S01]  /*ffd0*/  MUFU.EX2 R181, R15 ;  /* 0x0000000f00b57308 */ /* 0x0004620000000800 */
[C---:B---3--:R-:W-:Y:S03]  /*ffe0*/  HMMA.16816.F32.BF16 R92, R16.reuse, R28, R92 ;  /* 0x0000001c105c723c */ /* 0x048fe6000004185c */
[C---:B------:R-:W-:Y:S02]  /*fff0*/  FMUL.FTZ R96, R2.reuse, R96 ;  /* 0x0000006002607220 */ /* 0x040fe40000410000 */
[----:B------:R-:W-:Y:S02]  /*10000*/  FMUL.FTZ R97, R2, R97 ;  /* 0x0000006102617220 */ /* 0x000fe40000410000 */
[C---:B------:R-:W-:Y:S02]  /*10010*/  FMUL.FTZ R98, R0.reuse, R98 ;  /* 0x0000006200627220 */ /* 0x040fe40000410000 */
[----:B------:R-:W-:Y:S03]  /*10020*/  FMUL.FTZ R99, R0, R99 ;  /* 0x0000006300637220 */ /* 0x000fe60000410000 */
[C---:B------:R-:W-:Y:S02]  /*10030*/  FMUL.FTZ R100, R2.reuse, R100 ;  /* 0x0000006402647220 */ /* 0x040fe40000410000 */
[----:B------:R-:W-:Y:S02]  /*10040*/  FMUL.FTZ R101, R2, R101 ;  /* 0x0000006502657220 */ /* 0x000fe40000410000 */
[C---:B------:R-:W-:Y:S01]  /*10050*/  HMMA.16816.F32.BF16 R96, R16.reuse, R30, R96 ;  /* 0x0000001e1060723c */ /* 0x040fe20000041860 */
[----:B------:R-:W3:Y:S02]  /*10060*/  LDSM.16.MT88.4 R28, [R196+0x6100] ;  /* 0x00610000c41c783b */ /* 0x000ee40000004200 */
[C---:B------:R-:W-:Y:S02]  /*10070*/  FMUL.FTZ R102, R0.reuse, R102 ;  /* 0x0000006600667220 */ /* 0x040fe40000410000 */
[----:B------:R-:W-:Y:S02]  /*10080*/  FMUL.FTZ R103, R0, R103 ;  /* 0x0000006700677220 */ /* 0x000fe40000410000 */
[C---:B------:R-:W-:Y:S02]  /*10090*/  FMUL.FTZ R104, R2.reuse, R104 ;  /* 0x0000006802687220 */ /* 0x040fe40000410000 */
[----:B------:R-:W-:Y:S03]  /*100a0*/  FMUL.FTZ R105, R2, R105 ;  /* 0x0000006902697220 */ /* 0x000fe60000410000 */
[C---:B-1----:R-:W-:Y:S03]  /*100b0*/  HMMA.16816.F32.BF16 R100, R16.reuse, R20, R100 ;  /* 0x000000141064723c */ /* 0x042fe60000041864 */
[C---:B------:R-:W-:Y:S02]  /*100c0*/  FMUL.FTZ R106, R0.reuse, R106 ;  /* 0x0000006a006a7220 */ /* 0x040fe40000410000 */
[----:B------:R-:W-:Y:S02]  /*100d0*/  FMUL.FTZ R107, R0, R107 ;  /* 0x0000006b006b7220 */ /* 0x000fe40000410000 */
[--C-:B--2---:R-:W-:Y:S02]  /*100e0*/  FFMA.FTZ R15, R159, c[0x0][0x2d0], -R14.reuse ;  /* 0x0000b4009f0f7a23 */ /* 0x104fe4000001080e */
[C---:B------:R-:W-:Y:S02]  /*100f0*/  FMUL.FTZ R108, R2.reuse, R108 ;  /* 0x0000006c026c7220 */ /* 0x040fe40000410000 */
[----:B------:R1:W-:Y:S01]  /*10100*/  MUFU.EX2 R173, R15 ;  /* 0x0000000f00ad7308 */ /* 0x0003e20000000800 */
[C---:B------:R-:W-:Y:S01]  /*10110*/  HMMA.16816.F32.BF16 R104, R16.reuse, R22, R104 ;  /* 0x000000161068723c */ /* 0x040fe20000041868 */
[----:B------:R-:W2:Y:S02]  /*10120*/  LDSM.16.MT88.4 R20, [R195+0x6100] ;  /* 0x00610000c314783b */ /* 0x000ea40000004200 */
[----:B------:R-:W-:Y:S02]  /*10130*/  FMUL.FTZ R109, R2, R109 ;  /* 0x0000006d026d7220 */ /* 0x000fe40000410000 */
[C---:B------:R-:W-:Y:S02]  /*10140*/  FMUL.FTZ R110, R0.reuse, R110 ;  /* 0x0000006e006e7220 */ /* 0x040fe40000410000 */
[----:B------:R-:W-:Y:S02]  /*10150*/  FMUL.FTZ R111, R0, R111 ;  /* 0x0000006f006f7220 */ /* 0x000fe40000410000 */
[C---:B------:R-:W-:Y:S03]  /*10160*/  FMUL.FTZ R112, R2.reuse, R112 ;  /* 0x0000007002707220 */ /* 0x040fe60000410000 */
[----:B------:R-:W-:Y:S02]  /*10170*/  FMUL.FTZ R113, R2, R113 ;  /* 0x0000007102717220 */ /* 0x000fe40000410000 */
        /* <DEDUP_REMOVED lines=9> */
[C---:B------:R-:W-:Y:S02]  /*10210*/  FMUL.FTZ R120, R2.reuse, R120 ;  /* 0x0000007802787220 */ /* 0x040fe40000410000 */
[----:B------:R-:W-:Y:S03]  /*10220*/  FMUL.FTZ R121, R2, R121 ;  /* 0x0000007902797220 */ /* 0x000fe60000410000 */
[C---:B---3--:R-:W-:Y:S03]  /*10230*/  HMMA.16816.F32.BF16 R116, R16.reuse, R28, R116 ;  /* 0x0000001c1074723c */ /* 0x048fe60000041874 */
[C---:B------:R-:W-:Y:S02]  /*10240*/  FMUL.FTZ R122, R0.reuse, R122 ;  /* 0x0000007a007a7220 */ /* 0x040fe40000410000 */
[----:B------:R-:W-:Y:S02]  /*10250*/  FMUL.FTZ R123, R0, R123 ;  /* 0x0000007b007b7220 */ /* 0x000fe40000410000 */
[--C-:B-1----:R-:W-:Y:S02]  /*10260*/  FFMA.FTZ R15, R168, c[0x0][0x2d0], -R14.reuse ;  /* 0x0000b400a80f7a23 */ /* 0x102fe4000001080e */
[C---:B------:R-:W-:Y:S02]  /*10270*/  FMUL.FTZ R124, R2.reuse, R124 ;  /* 0x0000007c027c7220 */ /* 0x040fe40000410000 */
[----:B------:R1:W3:Y:S01]  /*10280*/  MUFU.EX2 R172, R15 ;  /* 0x0000000f00ac7308 */ /* 0x0002e20000000800 */
[C---:B------:R-:W-:Y:S01]  /*10290*/  HMMA.16816.F32.BF16 R120, R16.reuse, R30, R120 ;  /* 0x0000001e1078723c */ /* 0x040fe20000041878 */
[----:B------:R-:W5:Y:S02]  /*102a0*/  LDSM.16.MT88.4 R28, [R194+0x900] ;  /* 0x00090000c21c783b */ /* 0x000f640000004200 */
[----:B------:R-:W-:Y:S02]  /*102b0*/  FMUL.FTZ R125, R2, R125 ;  /* 0x0000007d027d7220 */ /* 0x000fe40000410000 */
[C---:B------:R-:W-:Y:S02]  /*102c0*/  FMUL.FTZ R126, R0.reuse, R126 ;  /* 0x0000007e007e7220 */ /* 0x040fe40000410000 */
[----:B------:R-:W-:Y:S02]  /*102d0*/  FMUL.FTZ R127, R0, R127 ;  /* 0x0000007f007f7220 */ /* 0x000fe40000410000 */
[C---:B------:R-:W-:Y:S03]  /*102e0*/  FMUL.FTZ R128, R2.reuse, R128 ;  /* 0x0000008002807220 */ /* 0x040fe60000410000 */
[----:B------:R-:W-:Y:S02]  /*102f0*/  FMUL.FTZ R129, R2, R129 ;  /* 0x0000008102817220 */ /* 0x000fe40000410000 */
[C---:B--2---:R-:W-:Y:S03]  /*10300*/  HMMA.16816.F32.BF16 R124, R16.reuse, R20, R124 ;  /* 0x00000014107c723c */ /* 0x044fe6000004187c */
[C---:B------:R-:W-:Y:S02]  /*10310*/  FMUL.FTZ R130, R0.reuse, R130 ;  /* 0x0000008200827220 */ /* 0x040fe40000410000 */
[----:B------:R-:W-:Y:S02]  /*10320*/  FMUL.FTZ R131, R0, R131 ;  /* 0x0000008300837220 */ /* 0x000fe40000410000 */
[--C-:B-1----:R-:W-:Y:S05]  /*10330*/  FFMA.FTZ R15, R174, c[0x0][0x2d0], -R13.reuse ;  /* 0x0000b400ae0f7a23 */ /* 0x102fea000001080d */
[----:B------:R-:W-:Y:S01]  /*10340*/  HMMA.16816.F32.BF16 R128, R16, R22, R128 ;  /* 0x000000161080723c */ /* 0x000fe20000041880 */
[----:B------:R-:W1:Y:S01]  /*10350*/  LDSM.16.MT88.4 R20, [R195+0x900] ;  /* 0x00090000c314783b */ /* 0x000e620000004200 */
[----:B------:R2:W-:Y:S05]  /*10360*/  MUFU.EX2 R224, R15 ;  /* 0x0000000f00e07308 */ /* 0x0005ea0000000800 */
[----:B------:R-:W-:Y:S02]  /*10370*/  F2FP.BF16.PACK_AB R16, R227, R228 ;  /* 0x000000e4e310723e */ /* 0x000fe400000010ff */
[----:B----4-:R-:W-:Y:S03]  /*10380*/  F2FP.BF16.PACK_AB R18, R225, R226 ;  /* 0x000000e2e112723e */ /* 0x010fe600000010ff */
[----:B------:R-:W-:Y:S02]  /*10390*/  F2FP.BF16.PACK_AB R17, R181, R182 ;  /* 0x000000b6b511723e */ /* 0x000fe400000010ff */
[----:B---3--:R-:W-:Y:S07]  /*103a0*/  F2FP.BF16.PACK_AB R19, R172, R173 ;  /* 0x000000adac13723e */ /* 0x008fee00000010ff */
[C---:B-----5:R-:W-:Y:S03]  /*103b0*/  HMMA.16816.F32.BF16 R4, R16.reuse, R24, R4 ;  /* 0x000000181004723c */ /* 0x060fe60000041804 */
[--C-:B--2---:R-:W-:Y:S05]  /*103c0*/  FFMA.FTZ R15, R177, c[0x0][0x2d0], -R13.reuse ;  /* 0x0000b400b10f7a23 */ /* 0x104fea000001080d */
[C---:B------:R-:W-:Y:S01]  /*103d0*/  HMMA.16816.F32.BF16 R8, R16.reuse, R26, R8 ;  /* 0x0000001a1008723c */ /* 0x040fe20000041808 */
[----:B------:R-:W2:Y:S01]  /*103e0*/  LDSM.16.MT88.4 R24, [R193+0x2900] ;  /* 0x00290000c118783b */ /* 0x000ea20000004200 */
[----:B------:R3:W4:Y:S06]  /*103f0*/  MUFU.EX2 R223, R15 ;  /* 0x0000000f00df7308 */ /* 0x00072c0000000800 */
[C---:B------:R-:W-:Y:S08]  /*10400*/  HMMA.16816.F32.BF16 R132, R16.reuse, R28, R132 ;  /* 0x0000001c1084723c */ /* 0x040ff00000041884 */
[C---:B------:R-:W-:Y:S01]  /*10410*/  HMMA.16816.F32.BF16 R136, R16.reuse, R30, R136 ;  /* 0x0000001e1088723c */ /* 0x040fe20000041888 */
[----:B------:R-:W5:Y:S07]  /*10420*/  LDSM.16.MT88.4 R28, [R194+0x2900] ;  /* 0x00290000c21c783b */ /* 0x000f6e0000004200 */
[C---:B------:R-:W-:Y:S04]  /*10430*/  HMMA.16816.F32.BF16 R140, R16.reuse, R32, R140 ;  /* 0x00000020108c723c */ /* 0x040fe8000004188c */
[--C-:B---3--:R-:W-:Y:S04]  /*10440*/  FFMA.FTZ R15, R178, c[0x0][0x2d0], -R13.reuse ;  /* 0x0000b400b20f7a23 */ /* 0x108fe8000001080d */
[C---:B------:R-:W-:Y:S01]  /*10450*/  HMMA.16816.F32.BF16 R144, R16.reuse, R34, R144 ;  /* 0x000000221090723c */ /* 0x040fe20000041890 */
[----:B------:R-:W3:Y:S01]  /*10460*/  LDSM.16.MT88.4 R32, [R196+0x2900] ;  /* 0x00290000c420783b */ /* 0x000ee20000004200 */
[----:B------:R4:W-:Y:S06]  /*10470*/  MUFU.EX2 R222, R15 ;  /* 0x0000000f00de7308 */ /* 0x0009ec0000000800 */
[C---:B-1----:R-:W-:Y:S08]  /*10480*/  HMMA.16816.F32.BF16 R148, R16.reuse, R20, R148 ;  /* 0x000000141094723c */ /* 0x042ff00000041894 */
[C---:B------:R-:W-:Y:S01]  /*10490*/  HMMA.16816.F32.BF16 R152, R16.reuse, R22, R152 ;  /* 0x000000161098723c */ /* 0x040fe20000041898 */
[----:B------:R-:W1:Y:S07]  /*104a0*/  LDSM.16.MT88.4 R20, [R195+0x2900] ;  /* 0x00290000c314783b */ /* 0x000e6e0000004200 */
[C---:B--2---:R-:W-:Y:S04]  /*104b0*/  HMMA.16816.F32.BF16 R36, R16.reuse, R24, R36 ;  /* 0x000000181024723c */ /* 0x044fe80000041824 */
[--C-:B----4-:R-:W-:Y:S04]  /*104c0*/  FFMA.FTZ R15, R179, c[0x0][0x2d0], -R13.reuse ;  /* 0x0000b400b30f7a23 */ /* 0x110fe8000001080d */
[C---:B------:R-:W-:Y:S01]  /*104d0*/  HMMA.16816.F32.BF16 R40, R16.reuse, R26, R40 ;  /* 0x0000001a1028723c */ /* 0x040fe20000041828 */
[----:B------:R-:W2:Y:S01]  /*104e0*/  LDSM.16.MT88.4 R24, [R193+0x4900] ;  /* 0x00490000c118783b */ /* 0x000ea20000004200 */
[----:B------:R4:W1:Y:S06]  /*104f0*/  MUFU.EX2 R178, R15 ;  /* 0x0000000f00b27308 */ /* 0x00086c0000000800 */
[C---:B-----5:R-:W-:Y:S08]  /*10500*/  HMMA.16816.F32.BF16 R44, R16.reuse, R28, R44 ;  /* 0x0000001c102c723c */ /* 0x060ff0000004182c */
[C---:B------:R-:W-:Y:S01]  /*10510*/  HMMA.16816.F32.BF16 R48, R16.reuse, R30, R48 ;  /* 0x0000001e1030723c */ /* 0x040fe20000041830 */
[----:B------:R-:W5:Y:S07]  /*10520*/  LDSM.16.MT88.4 R28, [R194+0x4900] ;  /* 0x00490000c21c783b */ /* 0x000f6e0000004200 */
[C---:B---3--:R-:W-:Y:S04]  /*10530*/  HMMA.16816.F32.BF16 R52, R16.reuse, R32, R52 ;  /* 0x000000201034723c */ /* 0x048fe80000041834 */
[--C-:B----4-:R-:W-:Y:S04]  /*10540*/  FFMA.FTZ R15, R169, c[0x0][0x2d0], -R14.reuse ;  /* 0x0000b400a90f7a23 */ /* 0x110fe8000001080e */
        /* <DEDUP_REMOVED lines=36> */
[----:B------:R-:W-:Y:S01]  /*10790*/  HMMA.16816.F32.BF16 R128, R16, R22, R128 ;  /* 0x000000161080723c */ /* 0x000fe20000041880 */
[----:B------:R-:W1:Y:S06]  /*107a0*/  LDSM.16.MT88.4 R20, [R195+0x1100] ;  /* 0x00110000c314783b */ /* 0x000e6c0000004200 */
[----:B------:R-:W-:Y:S02]  /*107b0*/  F2FP.BF16.PACK_AB R16, R223, R224 ;  /* 0x000000e0df10723e */ /* 0x000fe400000010ff */
[----:B------:R-:W-:Y:S03]  /*107c0*/  F2FP.BF16.PACK_AB R18, R178, R222 ;  /* 0x000000deb212723e */ /* 0x000fe600000010ff */
[----:B------:R-:W-:Y:S01]  /*107d0*/  F2FP.BF16.PACK_AB R17, R170, R171 ;  /* 0x000000abaa11723e */ /* 0x000fe200000010ff */
[--C-:B----4-:R-:W-:Y:S01]  /*107e0*/  FFMA.FTZ R15, R185, c[0x0][0x2d0], -R13.reuse ;  /* 0x0000b400b90f7a23 */ /* 0x110fe2000001080d */
[----:B------:R-:W-:Y:S03]  /*107f0*/  F2FP.BF16.PACK_AB R19, R168, R169 ;  /* 0x000000a9a813723e */ /* 0x000fe600000010ff */
[----:B------:R4:W1:Y:S04]  /*10800*/  MUFU.EX2 R176, R15 ;  /* 0x0000000f00b07308 */ /* 0x0008680000000800 */
[C---:B--2---:R-:W-:Y:S08]  /*10810*/  HMMA.16816.F32.BF16 R4, R16.reuse, R24, R4 ;  /* 0x000000181004723c */ /* 0x044ff00000041804 */
[C---:B------:R-:W-:Y:S01]  /*10820*/  HMMA.16816.F32.BF16 R8, R16.reuse, R26, R8 ;  /* 0x0000001a1008723c */ /* 0x040fe20000041808 */
[----:B------:R-:W2:Y:S07]  /*10830*/  LDSM.16.MT88.4 R24, [R193+0x3100] ;  /* 0x00310000c118783b */ /* 0x000eae0000004200 */
[C---:B-----5:R-:W-:Y:S04]  /*10840*/  HMMA.16816.F32.BF16 R132, R16.reuse, R28, R132 ;  /* 0x0000001c1084723c */ /* 0x060fe80000041884 */
[--C-:B----4-:R-:W-:Y:S02]  /*10850*/  FFMA.FTZ R15, R188, c[0x0][0x2d0], -R13.reuse ;  /* 0x0000b400bc0f7a23 */ /* 0x110fe4000001080d */
[----:B------:R-:W-:Y:S02]  /*10860*/  FFMA.FTZ R13, R189, c[0x0][0x2d0], -R13 ;  /* 0x0000b400bd0d7a23 */ /* 0x000fe4000001080d */
[C---:B------:R-:W-:Y:S01]  /*10870*/  HMMA.16816.F32.BF16 R136, R16.reuse, R30, R136 ;  /* 0x0000001e1088723c */ /* 0x040fe20000041888 */
[----:B------:R-:W4:Y:S01]  /*10880*/  LDSM.16.MT88.4 R28, [R194+0x3100] ;  /* 0x00310000c21c783b */ /* 0x000f220000004200 */
[----:B------:R5:W-:Y:S06]  /*10890*/  MUFU.EX2 R174, R13 ;  /* 0x0000000d00ae7308 */ /* 0x000bec0000000800 */
[C---:B---3--:R-:W-:Y:S04]  /*108a0*/  HMMA.16816.F32.BF16 R140, R16.reuse, R32, R140 ;  /* 0x00000020108c723c */ /* 0x048fe8000004188c */
[----:B------:R-:W-:Y:S04]  /*108b0*/  MUFU.EX2 R175, R15 ;  /* 0x0000000f00af7308 */ /* 0x000fe80000000800 */
[C---:B------:R-:W-:Y:S01]  /*108c0*/  HMMA.16816.F32.BF16 R144, R16.reuse, R34, R144 ;  /* 0x000000221090723c */ /* 0x040fe20000041890 */
[----:B------:R-:W3:Y:S07]  /*108d0*/  LDSM.16.MT88.4 R32, [R196+0x3100] ;  /* 0x00310000c420783b */ /* 0x000eee0000004200 */
[C---:B-1----:R-:W-:Y:S04]  /*108e0*/  HMMA.16816.F32.BF16 R148, R16.reuse, R20, R148 ;  /* 0x000000141094723c */ /* 0x042fe80000041894 */
[--C-:B-----5:R-:W-:Y:S04]  /*108f0*/  FFMA.FTZ R13, R183, c[0x0][0x2d0], -R14.reuse ;  /* 0x0000b400b70d7a23 */ /* 0x120fe8000001080e */
[C---:B------:R-:W-:Y:S01]  /*10900*/  HMMA.16816.F32.BF16 R152, R16.reuse, R22, R152 ;  /* 0x000000161098723c */ /* 0x040fe20000041898 */
[----:B------:R-:W1:Y:S01]  /*10910*/  LDSM.16.MT88.4 R20, [R195+0x3100] ;  /* 0x00310000c314783b */ /* 0x000e620000004200 */
[----:B------:R5:W-:Y:S06]  /*10920*/  MUFU.EX2 R159, R13 ;  /* 0x0000000d009f7308 */ /* 0x000bec0000000800 */
[C---:B--2---:R-:W-:Y:S08]  /*10930*/  HMMA.16816.F32.BF16 R36, R16.reuse, R24, R36 ;  /* 0x000000181024723c */ /* 0x044ff00000041824 */
[C---:B------:R-:W-:Y:S01]  /*10940*/  HMMA.16816.F32.BF16 R40, R16.reuse, R26, R40 ;  /* 0x0000001a1028723c */ /* 0x040fe20000041828 */
[----:B------:R-:W2:Y:S07]  /*10950*/  LDSM.16.MT88.4 R24, [R193+0x5100] ;  /* 0x00510000c118783b */ /* 0x000eae0000004200 */
[C---:B----4-:R-:W-:Y:S04]  /*10960*/  HMMA.16816.F32.BF16 R44, R16.reuse, R28, R44 ;  /* 0x0000001c102c723c */ /* 0x050fe8000004182c */
[--C-:B-----5:R-:W-:Y:S04]  /*10970*/  FFMA.FTZ R13, R186, c[0x0][0x2d0], -R14.reuse ;  /* 0x0000b400ba0d7a23 */ /* 0x120fe8000001080e */
[C---:B------:R-:W-:Y:S01]  /*10980*/  HMMA.16816.F32.BF16 R48, R16.reuse, R30, R48 ;  /* 0x0000001e1030723c */ /* 0x040fe20000041830 */
[----:B------:R-:W4:Y:S01]  /*10990*/  LDSM.16.MT88.4 R28, [R194+0x5100] ;  /* 0x00510000c21c783b */ /* 0x000f220000004200 */
[----:B------:R5:W2:Y:S06]  /*109a0*/  MUFU.EX2 R158, R13 ;  /* 0x0000000d009e7308 */ /* 0x000aac0000000800 */
[C---:B---3--:R-:W-:Y:S08]  /*109b0*/  HMMA.16816.F32.BF16 R52, R16.reuse, R32, R52 ;  /* 0x000000201034723c */ /* 0x048ff00000041834 */
[C---:B------:R-:W-:Y:S01]  /*109c0*/  HMMA.16816.F32.BF16 R56, R16.reuse, R34, R56 ;  /* 0x000000221038723c */ /* 0x040fe20000041838 */
[----:B------:R-:W3:Y:S07]  /*109d0*/  LDSM.16.MT88.4 R32, [R196+0x5100] ;  /* 0x00510000c420783b */ /* 0x000eee0000004200 */
[C---:B-1----:R-:W-:Y:S04]  /*109e0*/  HMMA.16816.F32.BF16 R60, R16.reuse, R20, R60 ;  /* 0x00000014103c723c */ /* 0x042fe8000004183c */
[--C-:B-----5:R-:W-:Y:S02]  /*109f0*/  FFMA.FTZ R13, R187, c[0x0][0x2d0], -R14.reuse ;  /* 0x0000b400bb0d7a23 */ /* 0x120fe4000001080e */
[----:B------:R-:W-:Y:S01]  /*10a00*/  FFMA.FTZ R14, R12, c[0x0][0x2d0], -R14 ;  /* 0x0000b4000c0e7a23 */ /* 0x000fe2000001080e */
[----:B------:R-:W-:Y:S01]  /*10a10*/  F2FP.BF16.PACK_AB R12, R176, R177 ;  /* 0x000000b1b00c723e */ /* 0x000fe200000010ff */
[C---:B------:R-:W-:Y:S01]  /*10a20*/  HMMA.16816.F32.BF16 R64, R16.reuse, R22, R64 ;  /* 0x000000161040723c */ /* 0x040fe20000041840 */
[----:B------:R-:W1:Y:S01]  /*10a30*/  LDSM.16.MT88.4 R20, [R195+0x5100] ;  /* 0x00510000c314783b */ /* 0x000e620000004200 */
[----:B------:R5:W-:Y:S06]  /*10a40*/  MUFU.EX2 R157, R13 ;  /* 0x0000000d009d7308 */ /* 0x000bec0000000800 */
[C---:B--2---:R-:W-:Y:S08]  /*10a50*/  HMMA.16816.F32.BF16 R68, R16.reuse, R24, R68 ;  /* 0x000000181044723c */ /* 0x044ff00000041844 */
[C---:B------:R-:W-:Y:S01]  /*10a60*/  HMMA.16816.F32.BF16 R72, R16.reuse, R26, R72 ;  /* 0x0000001a1048723c */ /* 0x040fe20000041848 */
[----:B------:R-:W2:Y:S07]  /*10a70*/  LDSM.16.MT88.4 R24, [R193+0x7100] ;  /* 0x00710000c118783b */ /* 0x000eae0000004200 */
[C---:B----4-:R-:W-:Y:S04]  /*10a80*/  HMMA.16816.F32.BF16 R76, R16.reuse, R28, R76 ;  /* 0x0000001c104c723c */ /* 0x050fe8000004184c */
[----:B-----5:R-:W-:Y:S04]  /*10a90*/  F2FP.BF16.PACK_AB R13, R158, R159 ;  /* 0x0000009f9e0d723e */ /* 0x020fe800000010ff */
        /* <DEDUP_REMOVED lines=8> */
[C---:B--2---:R-:W-:Y:S08]  /*10b20*/  HMMA.16816.F32.BF16 R100, R16.reuse, R24, R100 ;  /* 0x000000181064723c */ /* 0x044ff00000041864 */
[C---:B------:R-:W-:Y:S01]  /*10b30*/  HMMA.16816.F32.BF16 R104, R16.reuse, R26, R104 ;  /* 0x0000001a1068723c */ /* 0x040fe20000041868 */
[----:B------:R-:W2:Y:S07]  /*10b40*/  LDSM.16.MT88.4 R24, [R194+0x1900] ;  /* 0x00190000c218783b */ /* 0x000eae0000004200 */
[C---:B----4-:R-:W-:Y:S01]  /*10b50*/  HMMA.16816.F32.BF16 R108, R16.reuse, R28, R108 ;  /* 0x0000001c106c723c */ /* 0x050fe2000004186c */
[----:B------:R3:W4:Y:S07]  /*10b60*/  MUFU.EX2 R28, R14 ;  /* 0x0000000e001c7308 */ /* 0x00072e0000000800 */
[C---:B------:R-:W-:Y:S08]  /*10b70*/  HMMA.16816.F32.BF16 R112, R16.reuse, R30, R112 ;  /* 0x0000001e1070723c */ /* 0x040ff00000041870 */
[C---:B-1----:R-:W-:Y:S08]  /*10b80*/  HMMA.16816.F32.BF16 R116, R16.reuse, R20, R116 ;  /* 0x000000141074723c */ /* 0x042ff00000041874 */
[C---:B------:R-:W-:Y:S01]  /*10b90*/  HMMA.16816.F32.BF16 R120, R16.reuse, R22, R120 ;  /* 0x000000161078723c */ /* 0x040fe20000041878 */
[----:B------:R-:W-:Y:S03]  /*10ba0*/  LDSM.16.MT88.4 R20, [R194+0x3900] ;  /* 0x00390000c214783b */ /* 0x000fe60000004200 */
[----:B---3--:R-:W-:Y:S02]  /*10bb0*/  F2FP.BF16.PACK_AB R14, R174, R175 ;  /* 0x000000afae0e723e */ /* 0x008fe400000010ff */
[----:B----4-:R-:W-:Y:S02]  /*10bc0*/  F2FP.BF16.PACK_AB R15, R28, R157 ;  /* 0x0000009d1c0f723e */ /* 0x010fe400000010ff */
[C---:B------:R-:W-:Y:S08]  /*10bd0*/  HMMA.16816.F32.BF16 R124, R16.reuse, R32, R124 ;  /* 0x00000020107c723c */ /* 0x040ff0000004187c */
[----:B------:R-:W-:Y:S01]  /*10be0*/  HMMA.16816.F32.BF16 R128, R16, R34, R128 ;  /* 0x000000221080723c */ /* 0x000fe20000041880 */
[----:B------:R-:W1:Y:S07]  /*10bf0*/  LDSM.16.MT88.4 R16, [R196+0x1900] ;  /* 0x00190000c410783b */ /* 0x000e6e0000004200 */
[C---:B------:R-:W-:Y:S01]  /*10c00*/  HMMA.16816.F32.BF16 R160, R12.reuse, R164, R4 ;  /* 0x000000a40ca0723c */ /* 0x040fe20000041804 */
[----:B------:R-:W3:Y:S07]  /*10c10*/  LDSM.16.MT88.4 R4, [R195+0x1900] ;  /* 0x00190000c304783b */ /* 0x000eee0000004200 */
[C---:B------:R-:W-:Y:S01]  /*10c20*/  HMMA.16816.F32.BF16 R164, R12.reuse, R166, R8 ;  /* 0x000000a60ca4723c */ /* 0x040fe20000041808 */
[----:B------:R-:W4:Y:S07]  /*10c30*/  LDSM.16.MT88.4 R8, [R193+0x3900] ;  /* 0x00390000c108783b */ /* 0x000f2e0000004200 */
[C---:B--2---:R-:W-:Y:S08]  /*10c40*/  HMMA.16816.F32.BF16 R132, R12.reuse, R24, R132 ;  /* 0x000000180c84723c */ /* 0x044ff00000041884 */
[C---:B------:R-:W-:Y:S08]  /*10c50*/  HMMA.16816.F32.BF16 R136, R12.reuse, R26, R136 ;  /* 0x0000001a0c88723c */ /* 0x040ff00000041888 */
[C---:B-1----:R-:W-:Y:S08]  /*10c60*/  HMMA.16816.F32.BF16 R140, R12.reuse, R16, R140 ;  /* 0x000000100c8c723c */ /* 0x042ff0000004188c */
[C---:B------:R-:W-:Y:S01]  /*10c70*/  HMMA.16816.F32.BF16 R144, R12.reuse, R18, R144 ;  /* 0x000000120c90723c */ /* 0x040fe20000041890 */
[----:B------:R-:W1:Y:S07]  /*10c80*/  LDSM.16.MT88.4 R16, [R196+0x3900] ;  /* 0x00390000c410783b */ /* 0x000e6e0000004200 */
[C---:B---3--:R-:W-:Y:S08]  /*10c90*/  HMMA.16816.F32.BF16 R148, R12.reuse, R4, R148 ;  /* 0x000000040c94723c */ /* 0x048ff00000041894 */
[C---:B------:R-:W-:Y:S01]  /*10ca0*/  HMMA.16816.F32.BF16 R152, R12.reuse, R6, R152 ;  /* 0x000000060c98723c */ /* 0x040fe20000041898 */
[----:B------:R-:W2:Y:S07]  /*10cb0*/  LDSM.16.MT88.4 R4, [R195+0x3900] ;  /* 0x00390000c304783b */ /* 0x000eae0000004200 */
[C---:B----4-:R-:W-:Y:S08]  /*10cc0*/  HMMA.16816.F32.BF16 R36, R12.reuse, R8, R36 ;  /* 0x000000080c24723c */ /* 0x050ff00000041824 */
[C---:B------:R-:W-:Y:S01]  /*10cd0*/  HMMA.16816.F32.BF16 R40, R12.reuse, R10, R40 ;  /* 0x0000000a0c28723c */ /* 0x040fe20000041828 */
[----:B------:R-:W3:Y:S07]  /*10ce0*/  LDSM.16.MT88.4 R8, [R193+0x5900] ;  /* 0x00590000c108783b */ /* 0x000eee0000004200 */
[C---:B------:R-:W-:Y:S08]  /*10cf0*/  HMMA.16816.F32.BF16 R44, R12.reuse, R20, R44 ;  /* 0x000000140c2c723c */ /* 0x040ff0000004182c */
[C---:B------:R-:W-:Y:S01]  /*10d00*/  HMMA.16816.F32.BF16 R48, R12.reuse, R22, R48 ;  /* 0x000000160c30723c */ /* 0x040fe20000041830 */
[----:B------:R-:W4:Y:S07]  /*10d10*/  LDSM.16.MT88.4 R20, [R194+0x5900] ;  /* 0x00590000c214783b */ /* 0x000f2e0000004200 */
        /* <DEDUP_REMOVED lines=18> */
[C---:B---3--:R-:W-:Y:S07]  /*10e40*/  HMMA.16816.F32.BF16 R100, R12.reuse, R8, R100 ;  /* 0x000000080c64723c */ /* 0x048fee0000041864 */
[----:B------:R-:W-:Y:S01]  /*10e50*/  FFMA.FTZ R8, R2, R243, R229 ;  /* 0x000000f302087223 */ /* 0x000fe200000100e5 */
[C---:B------:R-:W-:Y:S04]  /*10e60*/  HMMA.16816.F32.BF16 R104, R12.reuse, R10, R104 ;  /* 0x0000000a0c68723c */ /* 0x040fe80000041868 */
[----:B------:R-:W-:Y:S02]  /*10e70*/  FFMA.FTZ R2, R0, R244, R221 ;  /* 0x000000f400027223 */ /* 0x000fe400000100dd */
[----:B------:R-:W-:Y:S02]  /*10e80*/  FADD.FTZ R0, R240, R8 ;  /* 0x00000008f0007221 */ /* 0x000fe40000010000 */
[----:B------:R-:W-:Y:S01]  /*10e90*/  FADD.FTZ R2, R220, R2 ;  /* 0x00000002dc027221 */ /* 0x000fe20000010000 */
[C---:B----4-:R-:W-:Y:S03]  /*10ea0*/  HMMA.16816.F32.BF16 R108, R12.reuse, R20, R108 ;  /* 0x000000140c6c723c */ /* 0x050fe6000004186c */
        /* <DEDUP_REMOVED lines=15> */
[C---:B--2---:R-:W-:Y:S03]  /*10fa0*/  HMMA.16816.F32.BF16 R124, R12.reuse, R4, R124 ;  /* 0x000000040c7c723c */ /* 0x044fe6000004187c */
        /* <DEDUP_REMOVED lines=15> */
[----:B------:R-:W-:Y:S01]  /*110a0*/  FADD.FTZ R2, R157, R0 ;  /* 0x000000009d027221 */ /* 0x000fe20000010000 */
[----:B------:R-:W-:Y:S01]  /*110b0*/  IADD3 R0, R219, -0x1, RZ ;  /* 0xffffffffdb007810 */ /* 0x000fe20007ffe0ff */
[----:B------:R-:W-:Y:S01]  /*110c0*/  FADD.FTZ R243, R174, R4 ;  /* 0x00000004aef37221 */ /* 0x000fe20000010000 */
[----:B------:R-:W-:Y:S01]  /*110d0*/  MOV R157, R156 ;  /* 0x0000009c009d7202 */ /* 0x000fe20000000f00 */
[----:B------:R-:W-:Y:S01]  /*110e0*/  FADD.FTZ R244, R28, R2 ;  /* 0x000000021cf47221 */ /* 0x000fe20000010000 */
[----:B------:R-:W-:Y:S01]  /*110f0*/  MOV R219, R0 ;  /* 0x0000000000db7202 */ /* 0x000fe20000000f00 */
[----:B------:R-:W-:-:S05]  /*11100*/  @P0 BRA `(.L_x_910) ;  /* 0xffffc22000000947 */ /* 0x000fca000383ffff */
.L_x_901:
[----:B------:R-:W2:Y:S01]  /*11110*/  SHFL.BFLY PT, R6, R243, 0x2, 0x1f ;  /* 0x0c401f00f3067f89 */ /* 0x000ea200000e0000 */
[----:B------:R-:W-:-:S03]  /*11120*/  PLOP3.LUT P2, PT, PT, PT, PT, 0x8, 0x0 ;  /* 0x000000000000781c */ /* 0x000fc60003f4e170 */
[----:B------:R-:W3:Y:S01]  /*11130*/  SHFL.BFLY PT, R0, R244, 0x2, 0x1f ;  /* 0x0c401f00f4007f89 */ /* 0x000ee200000e0000 */
[----:B--2---:R-:W-:Y:S02]  /*11140*/  FADD.FTZ R6, R6, R243 ;  /* 0x000000f306067221 */ /* 0x004fe40000010000 */
[----:B---3--:R-:W-:-:S03]  /*11150*/  FADD.FTZ R0, R0, R244 ;  /* 0x000000f400007221 */ /* 0x008fc60000010000 */
[----:B------:R-:W2:Y:S04]  /*11160*/  SHFL.BFLY PT, R2, R6, 0x1, 0x1f ;  /* 0x0c201f0006027f89 */ /* 0x000ea800000e0000 */
[----:B------:R-:W3:Y:S01]  /*11170*/  SHFL.BFLY PT, R7, R0, 0x1, 0x1f ;  /* 0x0c201f0000077f89 */ /* 0x000ee200000e0000 */
[----:B--2---:R-:W-:Y:S01]  /*11180*/  FADD.FTZ R6, R6, R2 ;  /* 0x0000000206067221 */ /* 0x004fe20000010000 */
[----:B------:R-:W-:Y:S01]  /*11190*/  MOV R2, RZ ;  /* 0x000000ff00027202 */ /* 0x000fe20000000f00 */
[----:B---3--:R-:W-:-:S03]  /*111a0*/  FADD.FTZ R7, R0, R7 ;  /* 0x0000000700077221 */ /* 0x008fc60000010000 */
[----:B------:R-:W-:Y:S02]  /*111b0*/  FSETP.NE.FTZ.AND P1, PT, R6, RZ, PT ;  /* 0x000000ff0600720b */ /* 0x000fe40003f35000 */
[----:B------:R-:W-:Y:S02]  /*111c0*/  MOV R0, RZ ;  /* 0x000000ff00007202 */ /* 0x000fe40000000f00 */
[----:B------:R-:W-:-:S09]  /*111d0*/  FSETP.NE.FTZ.AND P0, PT, R7, RZ, PT ;  /* 0x000000ff0700720b */ /* 0x000fd20003f15000 */
[----:B------:R-:W2:Y:S01]  /*111e0*/  @P1 MUFU.RCP R2, R6 ;  /* 0x0000000600021308 */ /* 0x000ea20000001000 */
[----:B-1----:R-:W-:-:S05]  /*111f0*/  @P1 MOV R4, 0x3f317218 ;  /* 0x3f31721800041802 */ /* 0x002fca0000000f00 */
[----:B------:R-:W-:Y:S02]  /*11200*/  @P1 FMUL.FTZ R5, R4, c[0x0][0x2d0] ;  /* 0x0000b40004051a20 */ /* 0x000fe40000410000 */
[----:B------:R-:W-:Y:S08]  /*11210*/  @P0 MUFU.RCP R0, R7 ;  /* 0x0000000700000308 */ /* 0x000ff00000001000 */
[----:B------:R-:W1:Y:S01]  /*11220*/  @P1 MUFU.LG2 R6, R6 ;  /* 0x0000000600061308 */ /* 0x000e620000000c00 */
[----:B--2---:R-:W-:-:S02]  /*11230*/  FMUL.FTZ R10, R2, R40 ;  /* 0x00000028020a7220 */ /* 0x004fc40000410000 */
[C---:B------:R-:W-:Y:S02]  /*11240*/  FMUL.FTZ R8, R2.reuse, R44 ;  /* 0x0000002c02087220 */ /* 0x040fe40000410000 */
[C---:B------:R-:W-:Y:S02]  /*11250*/  FMUL.FTZ R160, R2.reuse, R160 ;  /* 0x000000a002a07220 */ /* 0x040fe40000410000 */
[C---:B------:R-:W-:Y:S01]  /*11260*/  FMUL.FTZ R161, R2.reuse, R161 ;  /* 0x000000a102a17220 */ /* 0x040fe20000410000 */
[----:B------:R-:W2:Y:S01]  /*11270*/  @P0 MUFU.LG2 R7, R7 ;  /* 0x0000000700070308 */ /* 0x000ea20000000c00 */
        /* <DEDUP_REMOVED lines=61> */
[----:B------:R-:W-:Y:S01]  /*11650*/  FMUL.FTZ R22, R2, R129 ;  /* 0x0000008102167220 */ /* 0x000fe20000410000 */
[----:B------:R-:W-:Y:S01]  /*11660*/  @P0 MOV R2, 0x3f317218 ;  /* 0x3f31721800020802 */ /* 0x000fe20000000f00 */
[----:B-1----:R-:W-:Y:S02]  /*11670*/  @P1 FMUL.FTZ R6, R6, 0.69314718246459960938 ;  /* 0x3f31721806061820 */ /* 0x002fe40000410000 */
[----:B--2---:R-:W-:Y:S02]  /*11680*/  @P0 FMUL.FTZ R4, R7, 0.69314718246459960938 ;  /* 0x3f31721807040820 */ /* 0x004fe40000410000 */
[----:B------:R-:W-:Y:S02]  /*11690*/  @P0 FMUL.FTZ R2, R2, c[0x0][0x2d0] ;  /* 0x0000b40002020a20 */ /* 0x000fe40000410000 */
        /* <DEDUP_REMOVED lines=63> */
[----:B------:R-:W-:Y:S02]  /*11a90*/  FMUL.FTZ R131, R0, R131 ;  /* 0x0000008300837220 */ /* 0x000fe40000410000 */
[----:B------:R-:W-:Y:S02]  /*11aa0*/  @P1 FFMA.FTZ R36, R5, R156, R6 ;  /* 0x0000009c05241223 */ /* 0x000fe40000010006 */
[----:B------:R-:W-:Y:S02]  /*11ab0*/  @P0 FFMA.FTZ R37, R2, R3, R4 ;  /* 0x0000000302250223 */ /* 0x000fe40000010004 */
.L_x_874:
        /* <DEDUP_REMOVED lines=9> */
[----:B------:R-:W-:Y:S01]  /*11b50*/  F2FP.BF16.PACK_AB R34, R34, R80 ;  /* 0x000000502222723e */ /* 0x000fe200000010ff */
[----:B------:R-:W-:Y:S01]  /*11b60*/  IMAD.MOV.U32 R80, RZ, RZ, c[0x0][0x4e8] ;  /* 0x00013a00ff507624 */ /* 0x000fe200078e00ff */
[----:B------:R-:W-:Y:S01]  /*11b70*/  F2FP.BF16.PACK_AB R41, R161, R160 ;  /* 0x000000a0a129723e */ /* 0x000fe200000010ff */
[----:B------:R-:W4:Y:S01]  /*11b80*/  S2R R83, SR_CTAID.X ;  /* 0x0000000000537919 */ /* 0x000f220000002500 */
[----:B------:R-:W-:Y:S02]  /*11b90*/  F2FP.BF16.PACK_AB R162, R163, R162 ;  /* 0x000000a2a3a2723e */ /* 0x000fe400000010ff */
[C---:B------:R-:W-:Y:S01]  /*11ba0*/  ISETP.NE.AND P3, PT, R80.reuse, 0x1, PT ;  /* 0x000000015000780c */ /* 0x040fe20003f65270 */
[----:B------:R-:W-:Y:S01]  /*11bb0*/  IMAD R80, R80, c[0x0][0x388], RZ ;  /* 0x0000e20050507a24 */ /* 0x000fe200078e02ff */
[----:B------:R-:W-:Y:S01]  /*11bc0*/  BAR.SYNC.DEFER_BLOCKING 0x1, 0x100 ;  /* 0x0044000000007b1d */ /* 0x000fe20000010000 */
[----:B------:R-:W-:-:S02]  /*11bd0*/  F2FP.BF16.PACK_AB R53, R165, R164 ;  /* 0x000000a4a535723e */ /* 0x000fc400000010ff */
[----:B------:R-:W-:Y:S02]  /*11be0*/  F2FP.BF16.PACK_AB R166, R167, R166 ;  /* 0x000000a6a7a6723e */ /* 0x000fe400000010ff */
        /* <DEDUP_REMOVED lines=59> */
[C---:B------:R-:W-:Y:S01]  /*11fa0*/  LOP3.LUT R4, R8.reuse, 0x1, RZ, 0xc0, !PT ;  /* 0x0000000108047812 */ /* 0x040fe200078ec0ff */
[----:B------:R-:W-:Y:S01]  /*11fb0*/  IMAD.SHL.U32 R5, R8, 0x40, RZ ;  /* 0x0000004008057824 */ /* 0x000fe200078e00ff */
[----:B------:R-:W-:Y:S01]  /*11fc0*/  LOP3.LUT R10, R2, R3, RZ, 0x3c, !PT ;  /* 0x00000003020a7212 */ /* 0x000fe200078e3cff */
[----:B------:R-:W-:Y:S01]  /*11fd0*/  @P3 IMAD.HI.U32 R3, R7, c[0x0][0x4ec], RZ ;  /* 0x00013b0007033a27 */ /* 0x000fe200078e00ff */
[----:B------:R-:W-:-:S02]  /*11fe0*/  ISETP.NE.U32.AND P4, PT, R4, 0x1, PT ;  /* 0x000000010400780c */ /* 0x000fc40003f85070 */
[----:B------:R-:W-:Y:S01]  /*11ff0*/  SHF.R.S32.HI R4, RZ, 0x2, R15 ;  /* 0x00000002ff047819 */ /* 0x000fe2000001140f */
[----:B------:R-:W-:Y:S01]  /*12000*/  IMAD.MOV.U32 R2, RZ, RZ, R7 ;  /* 0x000000ffff027224 */ /* 0x000fe200078e0007 */
[----:B------:R-:W-:Y:S02]  /*12010*/  @P3 SHF.R.U32.HI R2, RZ, c[0x0][0x4f0], R3 ;  /* 0x00013c00ff023a19 */ /* 0x000fe40000011603 */
[----:B------:R-:W-:Y:S01]  /*12020*/  LOP3.LUT R8, R5, 0x1c0, RZ, 0xc0, !PT ;  /* 0x000001c005087812 */ /* 0x000fe200078ec0ff */
[----:B------:R-:W-:Y:S01]  /*12030*/  IMAD R3, R6, 0x10, R4 ;  /* 0x0000001006037824 */ /* 0x000fe200078e0204 */
[----:B------:R-:W-:Y:S01]  /*12040*/  F2FP.BF16.PACK_AB R141, R141, R140 ;  /* 0x0000008c8d8d723e */ /* 0x000fe200000010ff */
[----:B------:R-:W-:Y:S01]  /*12050*/  IMAD.SHL.U32 R6, R20, 0x8, RZ ;  /* 0x0000000814067824 */ /* 0x000fe200078e00ff */
[----:B------:R-:W-:Y:S01]  /*12060*/  LEA.HI R9, R8, R8, RZ, 0x1d ;  /* 0x0000000808097211 */ /* 0x000fe200078fe8ff */
[----:B------:R-:W-:Y:S01]  /*12070*/  IMAD.IADD R5, R13, 0x1, R18 ;  /* 0x000000010d057824 */ /* 0x000fe200078e0212 */
[----:B------:R-:W-:Y:S01]  /*12080*/  F2FP.BF16.PACK_AB R142, R143, R142 ;  /* 0x0000008e8f8e723e */ /* 0x000fe200000010ff */
[----:B------:R-:W-:Y:S01]  /*12090*/  IMAD.MOV R8, RZ, RZ, -R2 ;  /* 0x000000ffff087224 */ /* 0x000fe200078e0a02 */
[----:B------:R-:W-:Y:S01]  /*120a0*/  LOP3.LUT R18, R10, 0x7ffffe00, R6, 0xf8, !PT ;  /* 0x7ffffe000a127812 */ /* 0x000fe200078ef806 */
[----:B------:R-:W-:Y:S01]  /*120b0*/  IMAD.MOV.U32 R4, RZ, RZ, R12 ;  /* 0x000000ffff047224 */ /* 0x000fe200078e000c */
[----:B------:R-:W-:Y:S01]  /*120c0*/  SHF.R.S32.HI R6, RZ, 0x1f, R2 ;  /* 0x0000001fff067819 */ /* 0x000fe20000011402 */
[----:B------:R-:W-:Y:S01]  /*120d0*/  IMAD R12, R8, c[0x0][0x4e8], R7 ;  /* 0x00013a00080c7a24 */ /* 0x000fe200078e0207 */
[----:B------:R-:W-:Y:S01]  /*120e0*/  F2FP.BF16.PACK_AB R144, R145, R144 ;  /* 0x000000909190723e */ /* 0x000fe200000010ff */
[----:B------:R-:W-:Y:S01]  /*120f0*/  IMAD R8, R11, 0x8, R3 ;  /* 0x000000080b087824 */ /* 0x000fe200078e0203 */
[----:B------:R-:W-:Y:S01]  /*12100*/  F2FP.BF16.PACK_AB R146, R147, R146 ;  /* 0x000000929392723e */ /* 0x000fe200000010ff */
[----:B------:R-:W-:Y:S01]  /*12110*/  IMAD.U32 R10, R14, 0x2, R9 ;  /* 0x000000020e0a7824 */ /* 0x000fe200078e0009 */
[----:B------:R-:W-:Y:S01]  /*12120*/  F2FP.BF16.PACK_AB R148, R149, R148 ;  /* 0x000000949594723e */ /* 0x000fe200000010ff */
[----:B------:R-:W-:Y:S01]  /*12130*/  IMAD R9, R6, c[0x0][0x3e0], RZ ;  /* 0x0000f80006097a24 */ /* 0x000fe200078e02ff */
[----:B------:R-:W-:Y:S01]  /*12140*/  F2FP.BF16.PACK_AB R150, R151, R150 ;  /* 0x000000969796723e */ /* 0x000fe200000010ff */
[----:B------:R-:W-:Y:S01]  /*12150*/  IMAD.WIDE.U32 R6, R2, c[0x0][0x3e0], R4 ;  /* 0x0000f80002067a25 */ /* 0x000fe200078e0004 */
[----:B------:R-:W-:-:S02]  /*12160*/  F2FP.BF16.PACK_AB R152, R153, R152 ;  /* 0x000000989998723e */ /* 0x000fc400000010ff */
[----:B------:R-:W-:Y:S01]  /*12170*/  F2FP.BF16.PACK_AB R154, R155, R154 ;  /* 0x0000009a9b9a723e */ /* 0x000fe200000010ff */
[----:B------:R-:W-:Y:S01]  /*12180*/  IMAD R5, R83, 0x80, R8 ;  /* 0x0000008053057824 */ /* 0x000fe200078e0208 */
[----:B------:R-:W-:Y:S01]  /*12190*/  F2FP.BF16.PACK_AB R81, R39, R38 ;  /* 0x000000262751723e */ /* 0x000fe200000010ff */
[----:B------:R-:W-:Y:S01]  /*121a0*/  IMAD R3, R83, 0x80, R3 ;  /* 0x0000008053037824 */ /* 0x000fe200078e0203 */
[----:B------:R-:W-:Y:S01]  /*121b0*/  F2FP.BF16.PACK_AB R65, R43, R42 ;  /* 0x0000002a2b41723e */ /* 0x000fe200000010ff */
[----:B------:R-:W-:Y:S01]  /*121c0*/  @P3 IMAD.HI.U32 R8, R5, c[0x0][0x4ec], RZ ;  /* 0x00013b0005083a27 */ /* 0x000fe200078e00ff */
[----:B------:R-:W-:Y:S02]  /*121d0*/  F2FP.BF16.PACK_AB R46, R47, R46 ;  /* 0x0000002e2f2e723e */ /* 0x000fe400000010ff */
[CC--:B------:R-:W-:Y:S01]  /*121e0*/  ISETP.GE.OR P6, PT, R3.reuse, R80.reuse, P0 ;  /* 0x000000500300720c */ /* 0x0c0fe200007c6670 */
[----:B------:R-:W-:Y:S01]  /*121f0*/  IMAD.MOV.U32 R4, RZ, RZ, R5 ;  /* 0x000000ffff047224 */ /* 0x000fe200078e0005 */
[----:B------:R-:W-:Y:S01]  /*12200*/  IADD3 R3, R3, 0x8, RZ ;  /* 0x0000000803037810 */ /* 0x000fe20007ffe0ff */
[----:B------:R-:W-:Y:S01]  /*12210*/  IMAD R9, R2, c[0x0][0x3e4], R9 ;  /* 0x0000f90002097a24 */ /* 0x000fe200078e0209 */
[----:B------:R-:W-:Y:S01]  /*12220*/  @P3 SHF.R.U32.HI R4, RZ, c[0x0][0x4f0], R8 ;  /* 0x00013c00ff043a19 */ /* 0x000fe20000011608 */
[----:B------:R-:W-:Y:S01]  /*12230*/  IMAD.SHL.U32 R2, R10, 0x2, RZ ;  /* 0x000000020a027824 */ /* 0x000fe200078e00ff */
[----:B------:R-:W-:Y:S01]  /*12240*/  ISETP.GE.OR P5, PT, R3, R80, P0 ;  /* 0x000000500300720c */ /* 0x000fe200007a6670 */
[----:B------:R-:W-:Y:S01]  /*12250*/  IMAD.IADD R7, R7, 0x1, R9 ;  /* 0x0000000107077824 */ /* 0x000fe200078e0209 */
[--C-:B------:R-:W-:Y:S01]  /*12260*/  SHF.R.S32.HI R8, RZ, 0x1f, R4.reuse ;  /* 0x0000001fff087819 */ /* 0x100fe20000011404 */
[----:B------:R-:W-:Y:S01]  /*12270*/  IMAD.MOV.U32 R14, RZ, RZ, 0x40 ;  /* 0x00000040ff0e7424 */ /* 0x000fe200078e00ff */
[----:B------:R-:W-:Y:S01]  /*12280*/  IADD3 R10, P0, R4, R16, RZ ;  /* 0x00000010040a7210 */ /* 0x000fe20007f1e0ff */
[----:B------:R-:W-:Y:S01]  /*12290*/  IMAD.MOV R4, RZ, RZ, -R4 ;  /* 0x000000ffff047224 */ /* 0x000fe200078e0a04 */
[----:B------:R-:W-:Y:S01]  /*122a0*/  IADD3 R9, R2, 0x80, RZ ;  /* 0x0000008002097810 */ /* 0x000fe20007ffe0ff */
[----:B------:R-:W-:Y:S01]  /*122b0*/  STS [R2+0x80], R41 ;  /* 0x0000802902007388 */ /* 0x000fe20000000800 */
[----:B------:R-:W-:Y:S01]  /*122c0*/  IADD3.X R11, R8, R17, R21, P0, !PT ;  /* 0x00000011080b7210 */ /* 0x000fe200007fe415 */
[----:B------:R-:W-:Y:S01]  /*122d0*/  IMAD.MOV.U32 R8, RZ, RZ, 0x20 ;  /* 0x00000020ff087424 */ /* 0x000fe200078e00ff */
[----:B------:R-:W-:Y:S01]  /*122e0*/  IADD3 R3, R2, 0x70, RZ ;  /* 0x0000007002037810 */ /* 0x000fe20007ffe0ff */
[----:B------:R-:W-:Y:S01]  /*122f0*/  IMAD R5, R4, c[0x0][0x4e8], R5 ;  /* 0x00013a0004057a24 */ /* 0x000fe200078e0205 */
[----:B------:R-:W-:Y:S01]  /*12300*/  @P4 IADD3 R3, R9, 0x10, RZ ;  /* 0x0000001009034810 */ /* 0x000fe20007ffe0ff */
[----:B------:R-:W-:Y:S01]  /*12310*/  STS [R2+0x480], R162 ;  /* 0x000480a202007388 */ /* 0x000fe20000000800 */
[----:B------:R-:W-:-:S02]  /*12320*/  SHF.R.S32.HI R9, RZ, 0x1f, R12 ;  /* 0x0000001fff097819 */ /* 0x000fc4000001140c */
[----:B------:R-:W-:Y:S01]  /*12330*/  SEL R8, R8, 0xffffffe0, !P1 ;  /* 0xffffffe008087807 */ /* 0x000fe20004800000 */
[----:B------:R-:W-:Y:S01]  /*12340*/  STS [R3], R53 ;  /* 0x0000003503007388 */ /* 0x000fe20000000800 */
[----:B------:R-:W-:Y:S01]  /*12350*/  F2FP.BF16.PACK_AB R49, R49, R48 ;  /* 0x000000303131723e */ /* 0x000fe200000010ff */
[----:B------:R-:W-:Y:S01]  /*12360*/  IMAD R9, R9, c[0x0][0x3d8], RZ ;  /* 0x0000f60009097a24 */ /* 0x000fe200078e02ff */
[----:B------:R-:W-:Y:S01]  /*12370*/  F2FP.BF16.PACK_AB R50, R51, R50 ;  /* 0x000000323332723e */ /* 0x000fe200000010ff */
[----:B------:R-:W-:Y:S01]  /*12380*/  IMAD.IADD R4, R2, 0x1, R8 ;  /* 0x0000000102047824 */ /* 0x000fe200078e0208 */
[----:B------:R-:W-:Y:S01]  /*12390*/  STS [R3+0x400], R166 ;  /* 0x000400a603007388 */ /* 0x000fe20000000800 */
[----:B------:R-:W-:Y:S01]  /*123a0*/  IMAD.IADD R15, R8, 0x1, R3 ;  /* 0x00000001080f7824 */ /* 0x000fe200078e0203 */
[----:B------:R-:W-:Y:S01]  /*123b0*/  SHF.R.S32.HI R8, RZ, 0x1f, R5 ;  /* 0x0000001fff087819 */ /* 0x000fe20000011405 */
[C---:B------:R-:W-:Y:S01]  /*123c0*/  IMAD R17, R12.reuse, c[0x0][0x3dc], R9 ;  /* 0x0000f7000c117a24 */ /* 0x040fe200078e0209 */
[----:B------:R-:W-:Y:S01]  /*123d0*/  STS [R4+0x80], R132 ;  /* 0x0000808404007388 */ /* 0x000fe20000000800 */
[----:B------:R-:W-:Y:S01]  /*123e0*/  IMAD.WIDE.U32 R12, R12, c[0x0][0x3d8], R6 ;  /* 0x0000f6000c0c7a25 */ /* 0x000fe200078e0006 */
[----:B------:R-:W-:-:S02]  /*123f0*/  SEL R7, R14, 0xffffffc0, !P2 ;  /* 0xffffffc00e077807 */ /* 0x000fc40005000000 */
[----:B------:R-:W-:Y:S01]  /*12400*/  STS [R4+0x480], R134 ;  /* 0x0004808604007388 */ /* 0x000fe20000000800 */
[----:B------:R-:W-:Y:S01]  /*12410*/  IMAD R14, R8, c[0x0][0x488], RZ ;  /* 0x00012200080e7a24 */ /* 0x000fe200078e02ff */
[----:B------:R-:W-:Y:S01]  /*12420*/  F2FP.BF16.PACK_AB R44, R44, R52 ;  /* 0x000000342c2c723e */ /* 0x000fe200000010ff */
[----:B------:R-:W-:Y:S01]  /*12430*/  IMAD.WIDE.U32 R8, R5, c[0x0][0x488], R10 ;  /* 0x0001220005087a25 */ /* 0x000fe200078e000a */
[----:B------:R-:W-:Y:S01]  /*12440*/  STS [R15], R136 ;  /* 0x000000880f007388 */ /* 0x000fe20000000800 */
[----:B------:R-:W-:Y:S02]  /*12450*/  F2FP.BF16.PACK_AB R54, R55, R54 ;  /* 0x000000363736723e */ /* 0x000fe400000010ff */
[----:B------:R-:W-:Y:S01]  /*12460*/  IMAD.IADD R6, R2, 0x1, R7 ;  /* 0x0000000102067824 */ /* 0x000fe200078e0207 */
[----:B------:R-:W-:Y:S01]  /*12470*/  STS [R15+0x400], R138 ;  /* 0x0004008a0f007388 */ /* 0x000fe20000000800 */
[----:B------:R-:W-:Y:S01]  /*12480*/  IMAD R10, R5, c[0x0][0x48c], R14 ;  /* 0x00012300050a7a24 */ /* 0x000fe200078e020e */
[----:B------:R-:W-:Y:S01]  /*12490*/  F2FP.BF16.PACK_AB R43, R57, R56 ;  /* 0x00000038392b723e */ /* 0x000fe200000010ff */
[C---:B------:R-:W-:Y:S01]  /*124a0*/  IMAD.IADD R14, R7.reuse, 0x1, R3 ;  /* 0x00000001070e7824 */ /* 0x040fe200078e0203 */
[----:B------:R-:W-:Y:S01]  /*124b0*/  STS [R6+0x80], R141 ;  /* 0x0000808d06007388 */ /* 0x000fe20000000800 */
[----:B------:R-:W-:Y:S01]  /*124c0*/  IMAD.IADD R5, R7, 0x1, R4 ;  /* 0x0000000107057824 */ /* 0x000fe200078e0204 */
[----:B------:R-:W-:Y:S01]  /*124d0*/  F2FP.BF16.PACK_AB R58, R59, R58 ;  /* 0x0000003a3b3a723e */ /* 0x000fe200000010ff */
[----:B------:R-:W-:Y:S01]  /*124e0*/  IMAD.IADD R7, R15, 0x1, R7 ;  /* 0x000000010f077824 */ /* 0x000fe200078e0207 */
[----:B------:R-:W-:Y:S01]  /*124f0*/  STS [R6+0x480], R142 ;  /* 0x0004808e06007388 */ /* 0x000fe20000000800 */
[----:B------:R-:W-:Y:S01]  /*12500*/  F2FP.BF16.PACK_AB R42, R61, R60 ;  /* 0x0000003c3d2a723e */ /* 0x000fe200000010ff */
[----:B------:R-:W-:Y:S01]  /*12510*/  IMAD.IADD R9, R9, 0x1, R10 ;  /* 0x0000000109097824 */ /* 0x000fe200078e020a */
        /* <DEDUP_REMOVED lines=41> */
[----:B------:R-:W-:Y:S02]  /*127b0*/  LEA R16, P0, R8, c[0x0][0x450], 0x2 ;  /* 0x0001140008107a11 */ /* 0x000fe400078010ff */
        /* <DEDUP_REMOVED lines=9> */
[----:B------:R-:W-:Y:S01]  /*12850*/  LEA.HI.X R9, R8, c[0x0][0x454], R9, 0x2, P0 ;  /* 0x0001150008097a11 */ /* 0x000fe200000f1409 */
        /* <DEDUP_REMOVED lines=22> */
[----:B------:R2:W-:Y:S04]  /*129c0*/  STS [R2+0xc480], R102 ;  /* 0x00c4806602007388 */ /* 0x0005e80000000800 */
[----:B------:R3:W-:Y:S04]  /*129d0*/  STS [R3+0xc000], R28 ;  /* 0x00c0001c03007388 */ /* 0x0007e80000000800 */
[----:B------:R4:W-:Y:S04]  /*129e0*/  STS [R3+0xc400], R106 ;  /* 0x00c4006a03007388 */ /* 0x0009e80000000800 */
[----:B------:R-:W-:Y:S01]  /*129f0*/  STS [R4+0xc080], R27 ;  /* 0x00c0801b04007388 */ /* 0x000fe20000000800 */
[----:B-1----:R-:W-:-:S03]  /*12a00*/  LEA R30, P0, R12, c[0x0][0x380], 0x1 ;  /* 0x0000e0000c1e7a11 */ /* 0x002fc600078008ff */
[----:B------:R-:W-:Y:S04]  /*12a10*/  STS [R4+0xc480], R110 ;  /* 0x00c4806e04007388 */ /* 0x000fe80000000800 */
[----:B------:R-:W-:Y:S04]  /*12a20*/  STS [R15+0xc000], R26 ;  /* 0x00c0001a0f007388 */ /* 0x000fe80000000800 */
[----:B------:R-:W-:Y:S01]  /*12a30*/  STS [R15+0xc400], R114 ;  /* 0x00c400720f007388 */ /* 0x000fe20000000800 */
[----:B--2---:R-:W-:-:S03]  /*12a40*/  IMAD.SHL.U32 R2, R18, 0x2, RZ ;  /* 0x0000000212027824 */ /* 0x004fc600078e00ff */
[----:B------:R-:W-:Y:S01]  /*12a50*/  STS [R6+0xc080], R25 ;  /* 0x00c0801906007388 */ /* 0x000fe20000000800 */
[----:B---3--:R-:W-:-:S03]  /*12a60*/  IMAD R28, R83, 0x80, R19 ;  /* 0x00000080531c7824 */ /* 0x008fc600078e0213 */
[----:B------:R-:W-:Y:S01]  /*12a70*/  STS [R6+0xc480], R118 ;  /* 0x00c4807606007388 */ /* 0x000fe20000000800 */
[----:B----4-:R-:W-:-:S03]  /*12a80*/  IMAD.IADD R3, R13, 0x1, R17 ;  /* 0x000000010d037824 */ /* 0x010fc600078e0211 */
[----:B------:R-:W-:Y:S02]  /*12a90*/  STS [R14+0xc000], R24 ;  /* 0x00c000180e007388 */ /* 0x000fe40000000800 */
[----:B------:R-:W-:Y:S02]  /*12aa0*/  LEA.HI.X R29, R12, c[0x0][0x384], R3, 0x1, P0 ;  /* 0x0000e1000c1d7a11 */ /* 0x000fe400000f0c03 */
[----:B------:R-:W-:Y:S01]  /*12ab0*/  STS [R14+0xc400], R122 ;  /* 0x00c4007a0e007388 */ /* 0x000fe20000000800 */
[----:B------:R-:W-:-:S03]  /*12ac0*/  ISETP.GE.AND P0, PT, R28, R80, PT ;  /* 0x000000501c00720c */ /* 0x000fc60003f06270 */
        /* <DEDUP_REMOVED lines=9> */
[----:B------:R3:W4:Y:S04]  /*12b60*/  SHFL.IDX PT, R4, R30, RZ, 0x181f ;  /* 0x00181fff1e047589 */ /* 0x00072800000e0000 */
[----:B------:R3:W3:Y:S04]  /*12b70*/  SHFL.IDX PT, R5, R29, RZ, 0x181f ;  /* 0x00181fff1d057589 */ /* 0x0006e800000e0000 */
[----:B-1----:R1:W-:Y:S04]  /*12b80*/  @!P6 ST.E [R10.64], R36 ;  /* 0x000000240a00e985 */ /* 0x0023e8000c101908 */
[----:B--2---:R1:W-:Y:S04]  /*12b90*/  @!P5 ST.E [R8.64], R37 ;  /* 0x000000250800d985 */ /* 0x0043e8000c101908 */
[----:B------:R1:W2:Y:S04]  /*12ba0*/  LDS.128 R44, [R2+0x1080] ;  /* 0x00108000022c7984 */ /* 0x0002a80000000c00 */
        /* <DEDUP_REMOVED lines=40> */
.L_x_913:
[----:B--234-:R-:W-:Y:S05]  /*12e30*/  BSYNC B0 ;  /* 0x0000000000007941 */ /* 0x01cfea0003800000 */
.L_x_912:
[----:B------:R-:W-:Y:S01]  /*12e40*/  IADD3 R4, R28, 0x20, RZ ;  /* 0x000000201c047810 */ /* 0x000fe20007ffe0ff */
[----:B------:R2:W3:Y:S01]  /*12e50*/  SHFL.IDX PT, R3, R29, 0x1, 0x181f ;  /* 0x00381f001d037f89 */ /* 0x0004e200000e0000 */
[----:B------:R-:W-:Y:S02]  /*12e60*/  BSSY B0, `(.L_x_914) ;  /* 0x000001c000007945 */ /* 0x000fe40003800000 */
[----:B------:R-:W-:Y:S01]  /*12e70*/  ISETP.GE.AND P0, PT, R4, R80, PT ;  /* 0x000000500400720c */ /* 0x000fe20003f06270 */
[----:B-1----:R2:W1:-:S12]  /*12e80*/  SHFL.IDX PT, R2, R30, 0x1, 0x181f ;  /* 0x00381f001e027f89 */ /* 0x00245800000e0000 */
        /* <DEDUP_REMOVED lines=14> */
[----:B-1-3--:R-:W-:Y:S01]  /*12f70*/  @!P3 IMAD.WIDE R8, R0, 0x2, R2 ;  /* 0x000000020008b825 */ /* 0x00afe200078e0202 */
        /* <DEDUP_REMOVED lines=10> */
.L_x_915:
[----:B------:R-:W-:Y:S05]  /*13020*/  BSYNC B0 ;  /* 0x0000000000007941 */ /* 0x000fea0003800000 */
.L_x_914:
[----:B-1----:R-:W-:Y:S01]  /*13030*/  IADD3 R4, R28, 0x40, RZ ;  /* 0x000000401c047810 */ /* 0x002fe20007ffe0ff */
[----:B---3--:R1:W3:Y:S01]  /*13040*/  SHFL.IDX PT, R3, R29, 0x2, 0x181f ;  /* 0x00581f001d037f89 */ /* 0x0082e200000e0000 */
        /* <DEDUP_REMOVED lines=28> */
.L_x_917:
[----:B------:R-:W-:Y:S05]  /*13210*/  BSYNC B0 ;  /* 0x0000000000007941 */ /* 0x000fea0003800000 */
.L_x_916:
[----:B---3--:R-:W-:Y:S01]  /*13220*/  IADD3 R4, R28, 0x60, RZ ;  /* 0x000000601c047810 */ /* 0x008fe20007ffe0ff */
[----:B------:R3:W1:Y:S03]  /*13230*/  SHFL.IDX PT, R3, R29, 0x3, 0x181f ;  /* 0x00781f001d037f89 */ /* 0x00066600000e0000 */
[----:B------:R-:W-:Y:S01]  /*13240*/  ISETP.GE.AND P0, PT, R4, R80, PT ;  /* 0x000000500400720c */ /* 0x000fe20003f06270 */
[----:B----4-:R3:W4:-:S12]  /*13250*/  SHFL.IDX PT, R2, R30, 0x3, 0x181f ;  /* 0x00781f001e027f89 */ /* 0x01071800000e0000 */
        /* <DEDUP_REMOVED lines=27> */
.L_x_911:
        /* <DEDUP_REMOVED lines=40> */
.L_x_919:
[----:B------:R-:W-:Y:S05]  /*13690*/  BSYNC B0 ;  /* 0x0000000000007941 */ /* 0x000fea0003800000 */
.L_x_918:
        /* <DEDUP_REMOVED lines=70> */
.L_x_921:
[----:B------:R-:W-:Y:S05]  /*13b00*/  BSYNC B0 ;  /* 0x0000000000007941 */ /* 0x000fea0003800000 */
.L_x_920:
        /* <DEDUP_REMOVED lines=27> */
.L_x_923:
[----:B------:R-:W-:Y:S05]  /*13cc0*/  BSYNC B0 ;  /* 0x0000000000007941 */ /* 0x000fea0003800000 */
.L_x_922:
        /* <DEDUP_REMOVED lines=27> */
.L_x_925:
[----:B------:R-:W-:Y:S05]  /*13e80*/  BSYNC B0 ;  /* 0x0000000000007941 */ /* 0x000fea0003800000 */
.L_x_924:
        /* <DEDUP_REMOVED lines=28> */
.L_x_926:
        /* <DEDUP_REMOVED lines=11> */
.L_x_1542:


//--------------------- .text._ZN7cutlass13device_kernelIN5flash19enable_sm80_to_sm89INS1_16FlashAttnFwdSm80INS1_25CollectiveMainloopFwdSm80ILi8ELi1ELb0EN4cute5tupleIJNS5_1CILi128EEENS7_ILi64EEENS7_ILi256EEEEEELi256ENS_10bfloat16_tEfNS_4arch4Sm80ELb0ELb1ELb0ELb1ELb0ELb0ELb1ELb0EEENS1_21CollectiveEpilogueFwdINS6_IJS8_SA_S9_EEENS6_IJNS7_ILi1EEESI_SI_EEESC_SE_Li256ELb1ELb1ELb0ELb0EEENS1_19SingleTileSchedulerILb1ELb0ELb1ELi128EEEEEEEEEvNT_6ParamsE --------------------------
	.section	.text._ZN7cutlass13device_kernelIN5flash19enable_sm80_to_sm89INS1_16FlashAttnFwdSm80INS1_25CollectiveMainloopFwdSm80ILi8ELi1ELb0EN4cute5tupleIJNS5_1CILi128EEENS7_ILi64EEENS7_ILi256EEEEEELi256ENS_10bfloat16_tEfNS_4arch4Sm80ELb0ELb1ELb0ELb1ELb0ELb0ELb1ELb0EEENS1_21CollectiveEpilogueFwdINS6_IJS8_SA_S9_EEENS6_IJNS7_ILi1EEESI_SI_EEESC_SE_Li256ELb1ELb1ELb0ELb0EEENS1_19SingleTileSchedulerILb1ELb0ELb1ELi128EEEEEEEEEvNT_6ParamsE,"ax",@progbits
	.sectioninfo	@"SHI_REGISTERS=255"
	.align	128
.text._ZN7cutlass13device_kernelIN5flash19enable_sm80_to_sm89INS1_16FlashAttnFwdSm80INS1_25CollectiveMainloopFwdSm80ILi8ELi1ELb0EN4cute5tupleIJNS5_1CILi128EEENS7_ILi64EEENS7_ILi256EEEEEELi256ENS_10bfloat16_tEfNS_4arch4Sm80ELb0ELb1ELb0ELb1ELb0ELb0ELb1ELb0EEENS1_21CollectiveEpilogueFwdINS6_IJS8_SA_S9_EEENS6_IJNS7_ILi1EEESI_SI_EEESC_SE_Li256ELb1ELb1ELb0ELb0EEENS1_19SingleTileSchedulerILb1ELb0ELb1ELi128EEEEEEEEEvNT_6ParamsE:
        .type           _ZN7cutlass13device_kernelIN5flash19enable_sm80_to_sm89INS1_16FlashAttnFwdSm80INS1_25CollectiveMainloopFwdSm80ILi8ELi1ELb0EN4cute5tupleIJNS5_1CILi128EEENS7_ILi64EEENS7_ILi256EEEEEELi256ENS_10bfloat16_tEfNS_4arch4Sm80ELb0ELb1ELb0ELb1ELb0ELb0ELb1ELb0EEENS1_21CollectiveEpilogueFwdINS6_IJS8_SA_S9_EEENS6_IJNS7_ILi1EEESI_SI_EEESC_SE_Li256ELb1ELb1ELb0ELb0EEENS1_19SingleTileSchedulerILb1ELb0ELb1ELi128EEEEEEEEEvNT_6ParamsE,@function
        .size           _ZN7cutlass13device_kernelIN5flash19enable_sm80_to_sm89INS1_16FlashAttnFwdSm80INS1_25CollectiveMainloopFwdSm80ILi8ELi1ELb0EN4cute5tupleIJNS5_1CILi128EEENS7_ILi64EEENS7_ILi256EEEEEELi256ENS_10bfloat16_tEfNS_4arch4Sm80ELb0ELb1ELb0ELb1ELb0ELb0ELb1ELb0EEENS1_21CollectiveEpilogueFwdINS6_IJS8_SA_S9_EEENS6_IJNS7_ILi1EEESI_SI_EEESC_SE_Li256ELb1ELb1ELb0ELb0EEENS1_19SingleTileSchedulerILb1ELb0ELb1ELi128EEEEEEEEEvNT_6ParamsE,(.L_x_1543 - _ZN7cutlass13device_kernelIN5flash19enable_sm80_to_sm89INS1_16FlashAttnFwdSm80INS1_25CollectiveMainloopFwdSm80ILi8ELi1ELb0EN4cute5tupleIJNS5_1CILi128EEENS7_ILi64EEENS7_ILi256EEEEEELi256ENS_10bfloat16_tEfNS_4arch4Sm80ELb0ELb1ELb0ELb1ELb0ELb0ELb1ELb0EEENS1_21CollectiveEpilogueFwdINS6_IJS8_SA_S9_EEENS6_IJNS7_ILi1EEESI_SI_EEESC_SE_Li256ELb1ELb1ELb0ELb0EEENS1_19SingleTileSchedulerILb1ELb0ELb1ELi128EEEEEEEEEvNT_6ParamsE)
        .other          _ZN7cutlass13device_kernelIN5flash19enable_sm80_to_sm89INS1_16FlashAttnFwdSm80INS1_25CollectiveMainloopFwdSm80ILi8ELi1ELb0EN4cute5tupleIJNS5_1CILi128EEENS7_ILi64EEENS7_ILi256EEEEEELi256ENS_10bfloat16_tEfNS_4arch4Sm80ELb0ELb1ELb0ELb1ELb0ELb0ELb1ELb0EEENS1_21CollectiveEpilogueFwdINS6_IJS8_SA_S9_EEENS6_IJNS7_ILi1EEESI_SI_EEESC_SE_Li256ELb1ELb1ELb0ELb0EEENS1_19SingleTileSchedulerILb1ELb0ELb1ELi128EEEEEEEEEvNT_6ParamsE,@"STO_CUDA_ENTRY STV_DEFAULT"
_ZN7cutlass13device_kernelIN5flash19enable_sm80_to_sm89INS1_16FlashAttnFwdSm80INS1_25CollectiveMainloopFwdSm80ILi8ELi1ELb0EN4cute5tupleIJNS5_1CILi128EEENS7_ILi64EEENS7_ILi256EEEEEELi256ENS_10bfloat16_tEfNS_4arch4Sm80ELb0ELb1ELb0ELb1ELb0ELb0ELb1ELb0EEENS1_21CollectiveEpilogueFwdINS6_IJS8_SA_S9_EEENS6_IJNS7_ILi1EEESI_SI_EEESC_SE_Li256ELb1ELb1ELb0ELb0EEENS1_19SingleTileSchedulerILb1ELb0ELb1ELi128EEEEEEEEEvNT_6ParamsE:
        /* <DEDUP_REMOVED lines=17> */
.L_x_928:
        /* <DEDUP_REMOVED lines=8> */
.L_x_930:
[----:B------:R-:W-:-:S04]  /*0190*/  MOV R0, c[0x0][0x54c] ;  /* 0x0001530000007a02 */ /* 0x000fc80000000f00 */
.L_x_929:
[----:B------:R-:W-:Y:S01]  /*01a0*/  USHF.L.U32 UR7, UR7, 0x7, URZ ;  /* 0x0000000707077899 */ /* 0x000fe2000800063f */
[----:B-----5:R-:W-:-:S05]  /*01b0*/  IMAD R0, R0, c[0x0][0x548], RZ ;  /* 0x0001520000007a24 */ /* 0x020fca00078e02ff */
[----:B------:R-:W-:-:S04]  /*01c0*/  ISETP.LE.AND P0, PT, R0, UR7, PT ;  /* 0x0000000700007c0c */ /* 0x000fc8000bf03270 */
[----:B------:R-:W-:Y:S01]  /*01d0*/  SEL R232, R232, 0xffffffff, !P0 ;  /* 0xffffffffe8e87807 */ /* 0x000fe20004000000 */
[----:B------:R-:W-:Y:S05]  /*01e0*/  BRA `(.L_x_931) ;  /* 0x0000012000007947 */ /* 0x000fea0003800000 */
.L_x_927:
[----:B------:R-:W-:-:S04]  /*01f0*/  ISETP.NE.U32.AND P0, PT, RZ, c[0x0][0x568], PT ;  /* 0x00015a00ff007a0c */ /* 0x000fc80003f05070 */
[----:B------:R-:W-:-:S13]  /*0200*/  ISETP.NE.AND.EX P0, PT, RZ, c[0x0][0x56c], PT, P0 ;  /* 0x00015b00ff007a0c */ /* 0x000fda0003f05300 */
[----:B------:R-:W-:Y:S05]  /*0210*/  @!P0 BRA `(.L_x_932) ;  /* 0x0000002000008947 */ /* 0x000fea0003800000 */
[----:B------:R1:W5:Y:S01]  /*0220*/  LDG.E R0, [R2.64] ;  /* 0x0000001202007981 */ /* 0x000362000c1e1900 */
[----:B------:R-:W-:Y:S05]  /*0230*/  BRA `(.L_x_933) ;  /* 0x0000009000007947 */ /* 0x000fea0003800000 */
.L_x_932:
        /* <DEDUP_REMOVED lines=8> */
.L_x_934:
[----:B------:R-:W-:-:S04]  /*02c0*/  MOV R0, c[0x0][0x54c] ;  /* 0x0001530000007a02 */ /* 0x000fc80000000f00 */
.L_x_933:
[----:B------:R-:W-:Y:S01]  /*02d0*/  USHF.L.U32 UR7, UR7, 0x7, URZ ;  /* 0x0000000707077899 */ /* 0x000fe2000800063f */
[----:B-----5:R-:W-:-:S05]  /*02e0*/  IMAD R0, R0, c[0x0][0x548], RZ ;  /* 0x0001520000007a24 */ /* 0x020fca00078e02ff */
[----:B------:R-:W-:-:S04]  /*02f0*/  ISETP.LE.AND P0, PT, R0, UR7, PT ;  /* 0x0000000700007c0c */ /* 0x000fc8000bf03270 */
[----:B------:R-:W-:-:S04]  /*0300*/  SEL R232, R232, 0xffffffff, !P0 ;  /* 0xffffffffe8e87807 */ /* 0x000fc80004000000 */
.L_x_931:
[----:B------:R-:W-:-:S13]  /*0310*/  ISETP.GE.AND P0, PT, R232, RZ, PT ;  /* 0x000000ffe800720c */ /* 0x000fda0003f06270 */
        /* <DEDUP_REMOVED lines=10> */
[----:B------:R-:W-:Y:S01]  /*03c0*/  @P0 IMAD.WIDE R12, R232, R5, c[0x0][0x360] ;  /* 0x0000d800e80c0625 */ /* 0x000fe200078e0205 */
[----:B------:R-:W2:Y:S01]  /*03d0*/  @P1 LDG.E R4, [R14.64] ;  /* 0x000000120e041981 */ /* 0x000ea2000c1e1900 */
[----:B-1----:R-:W-:-:S03]  /*03e0*/  CS2R R2, SRZ ;  /* 0x0000000000027805 */ /* 0x002fc6000001ff00 */
[----:B------:R-:W3:Y:S01]  /*03f0*/  @P0 LDG.E R0, [R12.64] ;  /* 0x000000120c000981 */ /* 0x000ee2000c1e1900 */
[----:B------:R-:W-:-:S04]  /*0400*/  IMAD.WIDE R10, R232, R5, c[0x0][0x348] ;  /* 0x0000d200e80a7625 */ /* 0x000fc800078e0205 */
[----:B------:R-:W-:Y:S01]  /*0410*/  IMAD.WIDE R8, R232, R5, c[0x0][0x350] ;  /* 0x0000d400e8087625 */ /* 0x000fe200078e0205 */
[----:B------:R1:W5:Y:S04]  /*0420*/  @P2 LDG.E R2, [R10.64] ;  /* 0x000000120a022981 */ /* 0x000368000c1e1900 */
[----:B------:R1:W5:Y:S01]  /*0430*/  @P4 LDG.E R3, [R8.64] ;  /* 0x0000001208034981 */ /* 0x000362000c1e1900 */
[----:B------:R-:W-:Y:S02]  /*0440*/  UMOV UR6, URZ ;  /* 0x0000003f00067c82 */ /* 0x000fe40008000000 */
[----:B------:R-:W-:Y:S02]  /*0450*/  ULDC UR16, c[0x0][0x168] ;  /* 0x00005a0000107ab9 */ /* 0x000fe40000000800 */
[----:B------:R-:W-:Y:S01]  /*0460*/  ULDC UR9, c[0x0][0x1d0] ;  /* 0x0000740000097ab9 */ /* 0x000fe20000000800 */
[----:B--2---:R1:W2:Y:S08]  /*0470*/  @P1 R2UR UR6, R4 ;  /* 0x00000000040613c2 */ /* 0x0042b000000e0000 */
[----:B---3--:R1:W3:Y:S02]  /*0480*/  @P0 R2UR UR16, R0 ;  /* 0x00000000001003c2 */ /* 0x0082e400000e0000 */
[----:B-12---:R-:W-:Y:S05]  /*0490*/  @P0 BRA `(.L_x_935) ;  /* 0x0000006000000947 */ /* 0x006fea0003800000 */
[----:B------:R-:W-:Y:S05]  /*04a0*/  @!P2 BRA `(.L_x_935) ;  /* 0x000000500000a947 */ /* 0x000fea0003800000 */
[----:B------:R-:W2:Y:S04]  /*04b0*/  LDG.E R0, [R10.64] ;  /* 0x000000120a007981 */ /* 0x000ea8000c1e1900 */
[----:B------:R-:W4:Y:S01]  /*04c0*/  LDG.E R4, [R10.64+0x4] ;  /* 0x000004120a047981 */ /* 0x000f22000c1e1900 */
[----:B--23--:R-:W1:Y:S08]  /*04d0*/  R2UR UR16, R0 ;  /* 0x00000000001073c2 */ /* 0x00ce7000000e0000 */
[----:B----4-:R-:W1:Y:S02]  /*04e0*/  R2UR UR4, R4 ;  /* 0x00000000040473c2 */ /* 0x010e6400000e0000 */
[----:B-1----:R-:W-:-:S06]  /*04f0*/  UIADD3 UR16, -UR16, UR4, URZ ;  /* 0x0000000410107290 */ /* 0x002fcc000fffe13f */
.L_x_935:
[----:B------:R-:W-:-:S04]  /*0500*/  ISETP.NE.U32.AND P0, PT, RZ, c[0x0][0x368], PT ;  /* 0x0000da00ff007a0c */ /* 0x000fc80003f05070 */
[----:B------:R-:W-:-:S13]  /*0510*/  ISETP.NE.AND.EX P0, PT, RZ, c[0x0][0x36c], PT, P0 ;  /* 0x0000db00ff007a0c */ /* 0x000fda0003f05300 */
[----:B------:R-:W-:Y:S05]  /*0520*/  @!P0 BRA `(.L_x_936) ;  /* 0x0000004000008947 */ /* 0x000fea0003800000 */
[----:B------:R-:W-:-:S05]  /*0530*/  IMAD.WIDE R8, R232, R5, c[0x0][0x368] ;  /* 0x0000da00e8087625 */ /* 0x000fca00078e0205 */
[----:B------:R-:W2:Y:S02]  /*0540*/  LDG.E R0, [R8.64] ;  /* 0x0000001208007981 */ /* 0x000ea4000c1e1900 */
[----:B--2---:R1:W2:Y:S02]  /*0550*/  R2UR UR9, R0 ;  /* 0x00000000000973c2 */ /* 0x0042a400000e0000 */
[----:B-12---:R-:W-:Y:S05]  /*0560*/  BRA `(.L_x_937) ;  /* 0x0000006000007947 */ /* 0x006fea0003800000 */
.L_x_936:
[----:B------:R-:W-:Y:S05]  /*0570*/  @!P4 BRA `(.L_x_937) ;  /* 0x000000500000c947 */ /* 0x000fea0003800000 */
[----:B------:R-:W2:Y:S04]  /*0580*/  LDG.E R0, [R8.64] ;  /* 0x0000001208007981 */ /* 0x000ea8000c1e1900 */
[----:B------:R-:W4:Y:S01]  /*0590*/  LDG.E R4, [R8.64+0x4] ;  /* 0x0000041208047981 */ /* 0x000f22000c1e1900 */
[----:B--2---:R-:W1:Y:S08]  /*05a0*/  R2UR UR9, R0 ;  /* 0x00000000000973c2 */ /* 0x004e7000000e0000 */
[----:B----4-:R-:W1:Y:S02]  /*05b0*/  R2UR UR4, R4 ;  /* 0x00000000040473c2 */ /* 0x010e6400000e0000 */
[----:B-1----:R-:W-:-:S06]  /*05c0*/  UIADD3 UR9, -UR9, UR4, URZ ;  /* 0x0000000409097290 */ /* 0x002fcc000fffe13f */
.L_x_937:
[----:B------:R-:W-:Y:S01]  /*05d0*/  ULDC UR4, c[0x0][0x2c4] ;  /* 0x0000b10000047ab9 */ /* 0x000fe20000000800 */
[----:B-----5:R-:W-:Y:S01]  /*05e0*/  IADD3 R0, R3, UR6, RZ ;  /* 0x0000000603007c10 */ /* 0x020fe2000fffe0ff */
[----:B------:R-:W-:-:S02]  /*05f0*/  UISETP.NE.AND UP2, UPT, UR4, 0x1, UPT ;  /* 0x000000010400788c */ /* 0x000fc4000bf45270 */
[----:B------:R-:W-:Y:S02]  /*0600*/  ULDC.64 UR10, c[0x0][0x2c8] ;  /* 0x0000b200000a7ab9 */ /* 0x000fe40000000a00 */
[----:B------:R-:W-:Y:S02]  /*0610*/  ULDC.64 UR4, c[0x0][0x328] ;  /* 0x0000ca0000047ab9 */ /* 0x000fe40000000a00 */
[----:B------:R-:W-:Y:S02]  /*0620*/  UISETP.GE.AND UP1, UPT, UR5, 0x1, UPT ;  /* 0x000000010500788c */ /* 0x000fe4000bf26270 */
[----:B------:R-:W-:-:S03]  /*0630*/  UIADD3 UR9, -UR6, UR9, URZ ;  /* 0x0000000906097290 */ /* 0x000fc6000fffe13f */
[----:B------:R-:W-:Y:S01]  /*0640*/  @UP2 UIADD3 UR12, UR7, 0x7f, URZ ;  /* 0x0000007f070c2890 */ /* 0x000fe2000fffe03f */
[----:B------:R-:W-:Y:S01]  /*0650*/  PLOP3.LUT P0, PT, PT, PT, UP1, 0x40, 0x0 ;  /* 0x000000000000781c */ /* 0x000fe20003f0e818 */
[----:B---3--:R-:W-:Y:S02]  /*0660*/  UIADD3 UR8, UR9, 0x1, -UR16 ;  /* 0x0000000109087890 */ /* 0x008fe4000fffe810 */
[----:B------:R-:W-:Y:S02]  /*0670*/  UIMAD.WIDE.U32 UR12, UR12, UR10, URZ ;  /* 0x0000000a0c0c72a5 */ /* 0x000fe4000f8e003f */
[----:B------:R-:W-:Y:S02]  /*0680*/  UIADD3 UR10, UR7, 0x7f, URZ ;  /* 0x0000007f070a7890 */ /* 0x000fe4000fffe03f */
[----:B------:R-:W-:-:S04]  /*0690*/  @UP2 USHF.R.U32.HI UR10, URZ, UR11, UR13 ;  /* 0x0000000b3f0a2299 */ /* 0x000fc8000801160d */
[----:B------:R-:W-:-:S04]  /*06a0*/  UIADD3 UR8, UR8, UR10, URZ ;  /* 0x0000000a08087290 */ /* 0x000fc8000fffe03f */
[----:B------:R-:W-:Y:S01]  /*06b0*/  UIADD3 UR4, UR8, UR4, URZ ;  /* 0x0000000408047290 */ /* 0x000fe2000fffe03f */
[----:B------:R-:W-:Y:S05]  /*06c0*/  @P0 BRA `(.L_x_938) ;  /* 0x0000012000000947 */ /* 0x000fea0003800000 */
[----:B------:R-:W-:Y:S01]  /*06d0*/  ISETP.LT.AND P0, PT, RZ, UR8, PT ;  /* 0x00000008ff007c0c */ /* 0x000fe2000bf01270 */
[----:B------:R-:W-:-:S12]  /*06e0*/  UIADD3 UR6, UR8, -0x1, URZ ;  /* 0xffffffff08067890 */ /* 0x000fd8000fffe03f */
        /* <DEDUP_REMOVED lines=8> */
.L_x_939:
[----:B------:R-:W-:Y:S02]  /*0770*/  UISETP.NE.AND UP0, UPT, UR5, 0x1, UPT ;  /* 0x000000010500788c */ /* 0x000fe4000bf05270 */
[----:B------:R-:W-:Y:S02]  /*0780*/  ULDC.64 UR10, c[0x0][0x330] ;  /* 0x0000cc00000a7ab9 */ /* 0x000fe40000000a00 */
[----:B------:R-:W-:-:S07]  /*0790*/  UIMAD.WIDE.U32 UR12, UR6, UR10, URZ ;  /* 0x0000000a060c72a5 */ /* 0x000fce000f8e003f */
[----:B------:R-:W-:Y:S02]  /*07a0*/  @UP0 USHF.R.U32.HI UR6, URZ, UR11, UR13 ;  /* 0x0000000b3f060299 */ /* 0x000fe4000801160d */
.L_x_940:
[----:B------:R-:W-:Y:S02]  /*07b0*/  ULDC UR8, c[0x0][0x32c] ;  /* 0x0000cb0000087ab9 */ /* 0x000fe40000000800 */
[----:B------:R-:W-:-:S04]  /*07c0*/  UIMAD UR8, UR6, UR5, UR8 ;  /* 0x00000005060872a4 */ /* 0x000fc8000f8e0208 */
[----:B------:R-:W-:-:S04]  /*07d0*/  UISETP.LT.AND UP0, UPT, UR4, UR8, UPT ;  /* 0x000000080400728c */ /* 0x000fc8000bf01270 */
[----:B------:R-:W-:Y:S02]  /*07e0*/  USEL UR4, UR4, UR8, UP0 ;  /* 0x0000000804047287 */ /* 0x000fe40008000000 */
.L_x_938:
[----:B------:R-:W-:Y:S01]  /*07f0*/  UIADD3 UR12, UR9, 0x3f, URZ ;  /* 0x0000003f090c7890 */ /* 0x000fe2000fffe03f */
[----:B------:R-:W-:Y:S01]  /*0800*/  PLOP3.LUT P0, PT, PT, PT, UP1, 0x40, 0x0 ;  /* 0x000000000000781c */ /* 0x000fe20003f0e818 */
[----:B------:R-:W-:Y:S02]  /*0810*/  UIADD3 UR6, UR4, 0x3f, URZ ;  /* 0x0000003f04067890 */ /* 0x000fe4000fffe03f */
[----:B------:R-:W-:Y:S02]  /*0820*/  ULDC.64 UR10, c[0x0][0x2c8] ;  /* 0x0000b200000a7ab9 */ /* 0x000fe40000000a00 */
[----:B------:R-:W-:Y:S02]  /*0830*/  UIMAD.WIDE.U32 UR14, UR7, UR10, URZ ;  /* 0x0000000a070e72a5 */ /* 0x000fe4000f8e003f */
[----:B------:R-:W-:Y:S02]  /*0840*/  USHF.R.S32.HI UR8, URZ, 0x1f, UR12 ;  /* 0x0000001f3f087899 */ /* 0x000fe4000801140c */
[----:B------:R-:W-:-:S02]  /*0850*/  USHF.R.S32.HI UR10, URZ, 0x1f, UR6 ;  /* 0x0000001f3f0a7899 */ /* 0x000fc40008011406 */
[----:B------:R-:W-:Y:S02]  /*0860*/  ULEA.HI UR8, UR8, UR12, URZ, 0x6 ;  /* 0x0000000c08087291 */ /* 0x000fe4000f8f303f */
[----:B------:R-:W-:Y:S02]  /*0870*/  ULEA.HI UR10, UR10, UR6, URZ, 0x6 ;  /* 0x000000060a0a7291 */ /* 0x000fe4000f8f303f */
[----:B------:R-:W-:Y:S02]  /*0880*/  UMOV UR4, UR7 ;  /* 0x0000000700047c82 */ /* 0x000fe40008000000 */
[----:B------:R-:W-:Y:S02]  /*0890*/  @UP2 USHF.R.U32.HI UR4, URZ, UR11, UR15 ;  /* 0x0000000b3f042299 */ /* 0x000fe4000801160f */
[----:B------:R-:W-:Y:S02]  /*08a0*/  USHF.R.S32.HI UR14, URZ, 0x6, UR8 ;  /* 0x000000063f0e7899 */ /* 0x000fe40008011408 */
[----:B------:R-:W-:-:S02]  /*08b0*/  USHF.R.S32.HI UR11, URZ, 0x6, UR10 ;  /* 0x000000063f0b7899 */ /* 0x000fc4000801140a */
[----:B------:R-:W-:Y:S02]  /*08c0*/  UIADD3 UR6, UR9, -UR16, URZ ;  /* 0x8000001009067290 */ /* 0x000fe4000fffe03f */
[----:B------:R-:W-:Y:S02]  /*08d0*/  UISETP.LT.AND UP0, UPT, UR14, UR11, UPT ;  /* 0x0000000b0e00728c */ /* 0x000fe4000bf01270 */
[----:B------:R-:W-:Y:S02]  /*08e0*/  UIADD3 UR10, UR6, UR4, URZ ;  /* 0x00000004060a7290 */ /* 0x000fe4000fffe03f */
[----:B------:R-:W-:Y:S02]  /*08f0*/  ULDC UR8, c[0x0][0x324] ;  /* 0x0000c90000087ab9 */ /* 0x000fe40000000800 */
[----:B------:R-:W-:Y:S02]  /*0900*/  USEL UR14, UR14, UR11, UP0 ;  /* 0x0000000b0e0e7287 */ /* 0x000fe40008000000 */
        /* <DEDUP_REMOVED lines=13> */
.L_x_942:
[----:B------:R-:W-:-:S03]  /*09e0*/  UISETP.NE.AND UP0, UPT, UR5, 0x1, UPT ;  /* 0x000000010500788c */ /* 0x000fc6000bf05270 */
[----:B------:R-:W-:Y:S02]  /*09f0*/  ULDC.64 UR4, c[0x0][0x330] ;  /* 0x0000cc0000047ab9 */ /* 0x000fe40000000a00 */
[----:B------:R-:W-:-:S07]  /*0a00*/  UIMAD.WIDE.U32 UR12, UR10, UR4, URZ ;  /* 0x000000040a0c72a5 */ /* 0x000fce000f8e003f */
[----:B------:R-:W-:Y:S02]  /*0a10*/  @UP0 UMOV UR11, UR13 ;  /* 0x0000000d000b0c82 */ /* 0x000fe40008000000 */
[----:B------:R-:W-:Y:S02]  /*0a20*/  @UP0 USHF.R.U32.HI UR10, URZ, UR5, UR11 ;  /* 0x000000053f0a0299 */ /* 0x000fe4000801160b */
.L_x_943:
[----:B------:R-:W-:Y:S02]  /*0a30*/  ULDC UR4, c[0x0][0x32c] ;  /* 0x0000cb0000047ab9 */ /* 0x000fe40000000800 */
[----:B------:R-:W-:-:S04]  /*0a40*/  UIMAD UR4, UR10, UR4, URZ ;  /* 0x000000040a0472a4 */ /* 0x000fc8000f8e023f */
[----:B------:R-:W-:-:S04]  /*0a50*/  UISETP.LT.AND UP0, UPT, UR8, UR4, UPT ;  /* 0x000000040800728c */ /* 0x000fc8000bf01270 */
[----:B------:R-:W-:-:S04]  /*0a60*/  USEL UR8, UR8, UR4, !UP0 ;  /* 0x0000000408087287 */ /* 0x000fc8000c000000 */
.L_x_941:
        /* <DEDUP_REMOVED lines=76> */
[----:B------:R-:W-:-:S04]  /*0f30*/  ISETP.NE.U32.AND P3, PT, RZ, c[0x0][0x340], PT ;  /* 0x0000d000ff007a0c */ /* 0x000fc80003f65070 */
[----:B------:R-:W-:-:S13]  /*0f40*/  ISETP.NE.AND.EX P3, PT, RZ, c[0x0][0x344], PT, P3 ;  /* 0x0000d100ff007a0c */ /* 0x000fda0003f65330 */
[----:B------:R-:W-:-:S06]  /*0f50*/  @P3 IMAD.WIDE R4, R232, R5, c[0x0][0x340] ;  /* 0x0000d000e8043625 */ /* 0x000fcc00078e0205 */
[----:B------:R1:W2:Y:S01]  /*0f60*/  @P3 LDG.E R4, [R4.64] ;  /* 0x0000001204043981 */ /* 0x0002a2000c1e1900 */
[----:B------:R-:W-:Y:S01]  /*0f70*/  SHF.R.S32.HI R3, RZ, 0x1f, R2 ;  /* 0x0000001fff037819 */ /* 0x000fe20000011402 */
[----:B------:R-:W-:Y:S01]  /*0f80*/  ULDC UR4, c[0x0][0x2c4] ;  /* 0x0000b10000047ab9 */ /* 0x000fe20000000800 */
[----:B------:R-:W-:Y:S01]  /*0f90*/  SHF.R.S32.HI R85, RZ, 0x1f, R6 ;  /* 0x0000001fff557819 */ /* 0x000fe20000011406 */
[----:B------:R-:W3:Y:S01]  /*0fa0*/  S2R R22, SR_CTAID.Y ;  /* 0x0000000000167919 */ /* 0x000ee20000002600 */
[----:B------:R-:W-:Y:S01]  /*0fb0*/  PLOP3.LUT P1, PT, PT, PT, UP2, 0x80, 0x0 ;  /* 0x000000000000781c */ /* 0x000fe20003f2f028 */
[----:B------:R-:W-:Y:S01]  /*0fc0*/  IMAD R3, R3, c[0x0][0x178], RZ ;  /* 0x00005e0003037a24 */ /* 0x000fe200078e02ff */
[-C--:B------:R-:W-:Y:S01]  /*0fd0*/  LEA.HI R12, R85, R6.reuse, RZ, 0x3 ;  /* 0x00000006550c7211 */ /* 0x080fe200078f18ff */
[----:B------:R-:W-:Y:S01]  /*0fe0*/  UIMAD UR4, UR16, UR4, URZ ;  /* 0x00000004100472a4 */ /* 0x000fe2000f8e023f */
[----:B------:R-:W-:Y:S01]  /*0ff0*/  PLOP3.LUT P0, PT, PT, PT, UP2, 0x80, 0x0 ;  /* 0x000000000000781c */ /* 0x000fe20003f0f028 */
[----:B------:R-:W-:Y:S01]  /*1000*/  IMAD R14, R2, c[0x0][0x17c], R3 ;  /* 0x00005f00020e7a24 */ /* 0x000fe200078e0203 */
[----:B------:R-:W-:Y:S01]  /*1010*/  LOP3.LUT R9, R12, 0xfffffff8, RZ, 0xc0, !PT ;  /* 0xfffffff80c097812 */ /* 0x000fe200078ec0ff */
[----:B------:R-:W-:Y:S01]  /*1020*/  IMAD.WIDE.U32 R2, R2, c[0x0][0x178], RZ ;  /* 0x00005e0002027a25 */ /* 0x000fe200078e00ff */
[----:B------:R-:W-:Y:S01]  /*1030*/  SHF.R.S32.HI R12, RZ, 0x3, R12 ;  /* 0x00000003ff0c7819 */ /* 0x000fe2000001140c */
[----:B------:R-:W-:Y:S01]  /*1040*/  BSSY B0, `(.L_x_945) ;  /* 0x00000b0000007945 */ /* 0x000fe20003800000 */
[----:B------:R-:W-:Y:S01]  /*1050*/  SHF.R.S32.HI R11, RZ, 0x1f, R232 ;  /* 0x0000001fff0b7819 */ /* 0x000fe200000114e8 */
[----:B------:R-:W-:Y:S01]  /*1060*/  IMAD.IADD R15, R3, 0x1, R14 ;  /* 0x00000001030f7824 */ /* 0x000fe200078e020e */
[----:B------:R-:W-:Y:S01]  /*1070*/  SEL R24, R232, RZ, !P2 ;  /* 0x000000ffe8187207 */ /* 0x000fe20005000000 */
[----:B------:R-:W-:Y:S01]  /*1080*/  IMAD.IADD R9, R6, 0x1, -R9 ;  /* 0x0000000106097824 */ /* 0x000fe200078e0a09 */
[----:B------:R-:W-:Y:S01]  /*1090*/  SEL R17, R11, RZ, !P2 ;  /* 0x000000ff0b117207 */ /* 0x000fe20005000000 */
[----:B------:R-:W-:Y:S01]  /*10a0*/  IMAD.MOV.U32 R14, RZ, RZ, R2 ;  /* 0x000000ffff0e7224 */ /* 0x000fe200078e0002 */
[----:B------:R-:W-:Y:S01]  /*10b0*/  LEA.HI R7, R85, R6, RZ, 0x4 ;  /* 0x0000000655077211 */ /* 0x000fe200078f20ff */
[----:B------:R-:W-:-:S02]  /*10c0*/  IMAD R2, R9, 0x20, R12 ;  /* 0x0000002009027824 */ /* 0x000fc400078e020c */
[----:B------:R-:W-:Y:S01]  /*10d0*/  IMAD R17, R17, c[0x0][0x1c0], RZ ;  /* 0x0000700011117a24 */ /* 0x000fe200078e02ff */
[----:B------:R-:W-:Y:S01]  /*10e0*/  SHF.R.S32.HI R8, RZ, 0x4, R7 ;  /* 0x00000004ff087819 */ /* 0x000fe20000011407 */
[----:B------:R-:W-:Y:S01]  /*10f0*/  IMAD.SHL.U32 R231, R12, 0x40, RZ ;  /* 0x000000400ce77824 */ /* 0x000fe200078e00ff */
[----:B------:R-:W-:Y:S01]  /*1100*/  IADD3 R2, R2, UR7, RZ ;  /* 0x0000000702027c10 */ /* 0x000fe2000fffe0ff */
[----:B---3--:R-:W-:Y:S01]  /*1110*/  IMAD.WIDE.U32 R14, R22, c[0x0][0x1b8], R14 ;  /* 0x00006e00160e7a25 */ /* 0x008fe200078e000e */
[----:B------:R-:W-:Y:S02]  /*1120*/  SHF.R.S32.HI R3, RZ, 0x1f, R22 ;  /* 0x0000001fff037819 */ /* 0x000fe40000011416 */
[----:B------:R-:W-:Y:S01]  /*1130*/  LEA.HI R229, R7, R8, RZ, 0x1 ;  /* 0x0000000807e57211 */ /* 0x000fe200078f08ff */
[----:B------:R-:W-:Y:S01]  /*1140*/  IMAD.MOV.U32 R18, RZ, RZ, R2 ;  /* 0x000000ffff127224 */ /* 0x000fe200078e0002 */
[----:B------:R-:W-:Y:S01]  /*1150*/  LOP3.LUT R231, R231, 0x1c0, RZ, 0xc0, !PT ;  /* 0x000001c0e7e77812 */ /* 0x000fe200078ec0ff */
[----:B-1----:R-:W-:Y:S01]  /*1160*/  IMAD R5, R3, c[0x0][0x1b8], RZ ;  /* 0x00006e0003057a24 */ /* 0x002fe200078e02ff */
[----:B------:R-:W-:Y:S01]  /*1170*/  LOP3.LUT R7, R7, 0xfffffff0, RZ, 0xc0, !PT ;  /* 0xfffffff007077812 */ /* 0x000fe200078ec0ff */
[----:B------:R-:W-:Y:S01]  /*1180*/  IMAD R17, R24, c[0x0][0x1c4], R17 ;  /* 0x0000710018117a24 */ /* 0x000fe200078e0211 */
[----:B------:R-:W-:Y:S01]  /*1190*/  LOP3.LUT R229, R229, 0xfffffffe, RZ, 0xc0, !PT ;  /* 0xfffffffee5e57812 */ /* 0x000fe200078ec0ff */
[----:B------:R-:W-:-:S02]  /*11a0*/  IMAD R5, R22, c[0x0][0x1bc], R5 ;  /* 0x00006f0016057a24 */ /* 0x000fc400078e0205 */
[----:B------:R-:W-:Y:S02]  /*11b0*/  IMAD.SHL.U32 R20, R9, 0x8, RZ ;  /* 0x0000000809147824 */ /* 0x000fe400078e00ff */
[----:B------:R-:W-:Y:S02]  /*11c0*/  IMAD.IADD R15, R15, 0x1, R5 ;  /* 0x000000010f0f7824 */ /* 0x000fe400078e0205 */
[----:B------:R-:W-:Y:S01]  /*11d0*/  @P1 IMAD.HI.U32 R5, R2, c[0x0][0x2c8], RZ ;  /* 0x0000b20002051a27 */ /* 0x000fe200078e00ff */
[----:B------:R-:W-:Y:S02]  /*11e0*/  IADD3 R31, P1, R0, R12, RZ ;  /* 0x0000000c001f7210 */ /* 0x000fe40007f3e0ff */
[----:B------:R-:W-:Y:S01]  /*11f0*/  LOP3.LUT R10, R231, 0x38, R20, 0xf8, !PT ;  /* 0x00000038e70a7812 */ /* 0x000fe200078ef814 */
[----:B------:R-:W-:Y:S01]  /*1200*/  IMAD.WIDE.U32 R24, R24, c[0x0][0x1c0], R14 ;  /* 0x0000700018187a25 */ /* 0x000fe200078e000e */
[----:B------:R-:W-:Y:S02]  /*1210*/  @P0 SHF.R.U32.HI R18, RZ, c[0x0][0x2cc], R5 ;  /* 0x0000b300ff120a19 */ /* 0x000fe40000011605 */
[----:B------:R-:W-:Y:S01]  /*1220*/  IADD3 R5, R12, UR7, RZ ;  /* 0x000000070c057c10 */ /* 0x000fe2000fffe0ff */
[----:B------:R-:W-:Y:S01]  /*1230*/  IMAD.IADD R25, R25, 0x1, R17 ;  /* 0x0000000119197824 */ /* 0x000fe200078e0211 */
[--C-:B------:R-:W-:Y:S01]  /*1240*/  SHF.R.S32.HI R15, RZ, 0x1f, R18.reuse ;  /* 0x0000001fff0f7819 */ /* 0x100fe20000011412 */
[----:B------:R-:W-:Y:S01]  /*1250*/  IMAD.MOV R13, RZ, RZ, -R18 ;  /* 0x000000ffff0d7224 */ /* 0x000fe200078e0a12 */
[----:B------:R-:W-:Y:S01]  /*1260*/  SHF.R.U32.HI R231, RZ, 0x3, R231 ;  /* 0x00000003ffe77819 */ /* 0x000fe200000116e7 */
[----:B------:R-:W-:Y:S01]  /*1270*/  IMAD.IADD R229, R8, 0x1, -R229 ;  /* 0x0000000108e57824 */ /* 0x000fe200078e0ae5 */
[----:B------:R-:W-:Y:S01]  /*1280*/  IADD3 R8, R5, 0x20, RZ ;  /* 0x0000002005087810 */ /* 0x000fe20007ffe0ff */
[----:B------:R-:W-:Y:S01]  /*1290*/  IMAD R16, R13, c[0x0][0x2c4], R2 ;  /* 0x0000b1000d107a24 */ /* 0x000fe200078e0202 */
[----:B------:R-:W-:Y:S01]  /*12a0*/  SHF.R.S32.HI R13, RZ, 0x1f, R0 ;  /* 0x0000001fff0d7819 */ /* 0x000fe20000011400 */
[----:B------:R-:W-:Y:S01]  /*12b0*/  IMAD R15, R15, c[0x0][0x1b0], RZ ;  /* 0x00006c000f0f7a24 */ /* 0x000fe200078e02ff */
[----:B------:R-:W-:-:S02]  /*12c0*/  LOP3.LUT R231, R10, R231, RZ, 0x3c, !PT ;  /* 0x000000e70ae77212 */ /* 0x000fc400078e3cff */
[----:B------:R-:W-:Y:S01]  /*12d0*/  SHF.R.S32.HI R2, RZ, 0x1f, R16 ;  /* 0x0000001fff027819 */ /* 0x000fe20000011410 */
[----:B------:R-:W-:Y:S01]  /*12e0*/  IMAD R15, R18, c[0x0][0x1b4], R15 ;  /* 0x00006d00120f7a24 */ /* 0x000fe200078e020f */
[----:B------:R-:W-:Y:S01]  /*12f0*/  LEA.HI.X.SX32 R0, R12, R13, 0x1, P1 ;  /* 0x0000000d0c007211 */ /* 0x000fe200008f0eff */
[----:B------:R-:W-:Y:S01]  /*1300*/  IMAD.WIDE.U32 R18, R18, c[0x0][0x1b0], R24 ;  /* 0x00006c0012127a25 */ /* 0x000fe200078e0018 */
[----:B------:R-:W-:Y:S02]  /*1310*/  ISETP.GE.AND P1, PT, R5, UR4, PT ;  /* 0x0000000405007c0c */ /* 0x000fe4000bf26270 */
[----:B------:R-:W-:Y:S01]  /*1320*/  ISETP.GE.AND P0, PT, R8, UR4, PT ;  /* 0x0000000408007c0c */ /* 0x000fe2000bf06270 */
[----:B------:R-:W-:Y:S01]  /*1330*/  IMAD.IADD R19, R19, 0x1, R15 ;  /* 0x0000000113137824 */ /* 0x000fe200078e020f */
[----:B------:R-:W-:Y:S01]  /*1340*/  IADD3 R8, R20, 0x80, RZ ;  /* 0x0000008014087810 */ /* 0x000fe20007ffe0ff */
[----:B------:R-:W-:Y:S01]  /*1350*/  IMAD R15, R2, c[0x0][0x1a8], RZ ;  /* 0x00006a00020f7a24 */ /* 0x000fe200078e02ff */
[----:B------:R-:W-:Y:S01]  /*1360*/  SHF.R.S32.HI R21, RZ, 0x1f, R20 ;  /* 0x0000001fff157819 */ /* 0x000fe20000011414 */
[----:B------:R-:W-:Y:S01]  /*1370*/  IMAD R24, R0, c[0x0][0x1e0], RZ ;  /* 0x0000780000187a24 */ /* 0x000fe200078e02ff */
[----:B------:R-:W-:Y:S01]  /*1380*/  ISETP.GE.AND P2, PT, R8, c[0x0][0x1d4], PT ;  /* 0x0000750008007a0c */ /* 0x000fe20003f46270 */
[----:B------:R-:W-:-:S02]  /*1390*/  IMAD R15, R16, c[0x0][0x1ac], R15 ;  /* 0x00006b00100f7a24 */ /* 0x000fc400078e020f */
[----:B------:R-:W-:-:S04]  /*13a0*/  IMAD.WIDE.U32 R16, R16, c[0x0][0x1a8], R18 ;  /* 0x00006a0010107a25 */ /* 0x000fc800078e0012 */
[----:B------:R-:W-:Y:S01]  /*13b0*/  IMAD.IADD R14, R17, 0x1, R15 ;  /* 0x00000001110e7824 */ /* 0x000fe200078e020f */
[----:B------:R-:W-:Y:S01]  /*13c0*/  LEA R15, P5, R16, c[0x0][0x160], 0x1 ;  /* 0x00005800100f7a11 */ /* 0x000fe200078a08ff */
[----:B------:R-:W-:Y:S01]  /*13d0*/  IMAD R18, R0, c[0x0][0x208], RZ ;  /* 0x0000820000127a24 */ /* 0x000fe200078e02ff */
[----:B------:R-:W-:Y:S01]  /*13e0*/  LEA.HI R0, R85, R6, RZ, 0x6 ;  /* 0x0000000655007211 */ /* 0x000fe200078f30ff */
[----:B------:R-:W-:Y:S01]  /*13f0*/  IMAD.IADD R2, R6, 0x1, -R7 ;  /* 0x0000000106027824 */ /* 0x000fe200078e0a07 */
[----:B------:R-:W-:Y:S01]  /*1400*/  LEA.HI.X R14, R16, c[0x0][0x164], R14, 0x1, P5 ;  /* 0x00005900100e7a11 */ /* 0x000fe200028f0c0e */
[----:B------:R-:W-:Y:S01]  /*1410*/  SHFL.IDX PT, R26, R15, RZ, 0x181f ;  /* 0x00181fff0f1a7589 */ /* 0x000fe200000e0000 */
[----:B------:R-:W-:Y:S01]  /*1420*/  IMAD.SHL.U32 R13, R9, 0x8, RZ ;  /* 0x00000008090d7824 */ /* 0x000fe200078e00ff */
[----:B------:R-:W-:Y:S01]  /*1430*/  IADD3 R16, R20, 0x40, RZ ;  /* 0x0000004014107810 */ /* 0x000fe20007ffe0ff */
[----:B------:R-:W-:Y:S01]  /*1440*/  IMAD.SHL.U32 R0, R0, 0x8, RZ ;  /* 0x0000000800007824 */ /* 0x000fe200078e00ff */
[----:B------:R-:W1:Y:S01]  /*1450*/  SHFL.IDX PT, R27, R14, RZ, 0x181f ;  /* 0x00181fff0e1b7589 */ /* 0x000e6200000e0000 */
[----:B------:R-:W-:Y:S01]  /*1460*/  SHF.R.S32.HI R7, RZ, 0x1f, R2 ;  /* 0x0000001fff077819 */ /* 0x000fe20000011402 */
[----:B------:R-:W-:Y:S01]  /*1470*/  IMAD R24, R31, c[0x0][0x1e4], R24 ;  /* 0x000079001f187a24 */ /* 0x000fe200078e0218 */
[----:B------:R-:W-:Y:S01]  /*1480*/  IADD3 R10, R13, 0x80, RZ ;  /* 0x000000800d0a7810 */ /* 0x000fe20007ffe0ff */
[----:B------:R-:W-:Y:S01]  /*1490*/  IMAD R18, R31, c[0x0][0x20c], R18 ;  /* 0x000083001f127a24 */ /* 0x000fe200078e0212 */
[----:B------:R-:W-:Y:S01]  /*14a0*/  LOP3.LUT R231, R231, 0xfffffe00, R0, 0xf8, !PT ;  /* 0xfffffe00e7e77812 */ /* 0x000fe200078ef800 */
[----:B------:R-:W-:Y:S01]  /*14b0*/  IMAD.WIDE.U32 R32, R31, c[0x0][0x1e0], R20 ;  /* 0x000078001f207a25 */ /* 0x000fe200078e0014 */
[----:B------:R-:W-:-:S02]  /*14c0*/  LEA.HI R0, R7, R2, RZ, 0x3 ;  /* 0x0000000207007211 */ /* 0x000fc400078f18ff */
[----:B------:R-:W-:Y:S01]  /*14d0*/  @!P1 SHF.R.S32.HI R17, RZ, 0x1f, R10 ;  /* 0x0000001fff119819 */ /* 0x000fe2000001140a */
[----:B------:R-:W-:Y:S01]  /*14e0*/  IMAD.WIDE.U32 R30, R31, c[0x0][0x208], R20 ;  /* 0x000082001f1e7a25 */ /* 0x000fe200078e0014 */
[----:B------:R-:W-:Y:S02]  /*14f0*/  LOP3.LUT R7, R0, 0xfffffff8, RZ, 0xc0, !PT ;  /* 0xfffffff800077812 */ /* 0x000fe400078ec0ff */
[----:B------:R-:W-:Y:S01]  /*1500*/  IADD3 R8, R13, 0xc0, RZ ;  /* 0x000000c00d087810 */ /* 0x000fe20007ffe0ff */
[----:B------:R-:W-:Y:S01]  /*1510*/  IMAD.IADD R25, R33, 0x1, R24 ;  /* 0x0000000121197824 */ /* 0x000fe200078e0218 */
[----:B------:R-:W-:Y:S01]  /*1520*/  ISETP.GE.AND P6, PT, R10, c[0x0][0x198], PT ;  /* 0x000066000a007a0c */ /* 0x000fe20003fc6270 */
[----:B------:R-:W-:Y:S01]  /*1530*/  IMAD.IADD R7, R2, 0x1, -R7 ;  /* 0x0000000102077824 */ /* 0x000fe200078e0a07 */
[----:B------:R-:W-:Y:S01]  /*1540*/  @!P1 LEA.HI R10, R17, R10, RZ, 0x3 ;  /* 0x0000000a110a9211 */ /* 0x000fe200078f18ff */
[----:B------:R-:W-:Y:S01]  /*1550*/  IMAD.IADD R19, R31, 0x1, R18 ;  /* 0x000000011f137824 */ /* 0x000fe200078e0212 */
[----:B------:R-:W-:Y:S01]  /*1560*/  @!P1 SHF.R.S32.HI R17, RZ, 0x1f, R8 ;  /* 0x0000001fff119819 */ /* 0x000fe20000011408 */
[----:B------:R-:W-:Y:S01]  /*1570*/  IMAD.MOV.U32 R24, RZ, RZ, R32 ;  /* 0x000000ffff187224 */ /* 0x000fe200078e0020 */
[----:B------:R-:W-:Y:S01]  /*1580*/  ISETP.GE.AND P5, PT, R8, c[0x0][0x198], PT ;  /* 0x0000660008007a0c */ /* 0x000fe20003fa6270 */
[----:B------:R-:W-:Y:S01]  /*1590*/  IMAD.MOV.U32 R18, RZ, RZ, R30 ;  /* 0x000000ffff127224 */ /* 0x000fe200078e001e */
[----:B------:R-:W-:Y:S01]  /*15a0*/  @!P1 LEA.HI R8, R17, R8, RZ, 0x3 ;  /* 0x0000000811089211 */ /* 0x000fe200078f18ff */
[----:B------:R-:W-:Y:S01]  /*15b0*/  IMAD.WIDE.U32 R24, R22, c[0x0][0x1e8], R24 ;  /* 0x00007a0016187a25 */ /* 0x000fe200078e0018 */
[----:B------:R-:W-:-:S02]  /*15c0*/  @!P1 LOP3.LUT R10, R10, 0xfffffff8, RZ, 0xc0, !PT ;  /* 0xfffffff80a0a9812 */ /* 0x000fc400078ec0ff */
[----:B------:R-:W-:-:S03]  /*15d0*/  @!P1 LOP3.LUT R8, R8, 0xfffffff8, RZ, 0xc0, !PT ;  /* 0xfffffff808089812 */ /* 0x000fc600078ec0ff */
[----:B-1----:R-:W-:-:S04]  /*15e0*/  @!P1 IMAD.WIDE R32, R10, 0x2, R26 ;  /* 0x000000020a209825 */ /* 0x002fc800078e021a */
[----:B------:R-:W-:Y:S01]  /*15f0*/  IMAD.MOV.U32 R10, RZ, RZ, 0x10 ;  /* 0x00000010ff0a7424 */ /* 0x000fe200078e00ff */
[--C-:B--2---:R-:W-:Y:S01]  /*1600*/  @P3 SHF.R.S32.HI R29, RZ, 0x1f, R4.reuse ;  /* 0x0000001fff1d3819 */ /* 0x104fe20000011404 */
[----:B------:R-:W-:Y:S02]  /*1610*/  @P3 IMAD.MOV.U32 R28, RZ, RZ, R4 ;  /* 0x000000ffff1c3224 */ /* 0x000fe400078e0004 */
[----:B------:R-:W-:Y:S02]  /*1620*/  @!P3 IMAD.MOV.U32 R29, RZ, RZ, R11 ;  /* 0x000000ffff1db224 */ /* 0x000fe400078e000b */
[----:B------:R-:W-:Y:S02]  /*1630*/  @!P3 IMAD.MOV.U32 R28, RZ, RZ, R232 ;  /* 0x000000ffff1cb224 */ /* 0x000fe400078e00e8 */
[----:B------:R-:W-:Y:S01]  /*1640*/  IMAD R11, R3, c[0x0][0x1e8], RZ ;  /* 0x00007a00030b7a24 */ /* 0x000fe200078e02ff */
[----:B------:R-:W-:Y:S01]  /*1650*/  SEL R4, R29, RZ, !P4 ;  /* 0x000000ff1d047207 */ /* 0x000fe20006000000 */
[----:B------:R-:W-:Y:S01]  /*1660*/  IMAD R3, R3, c[0x0][0x210], RZ ;  /* 0x0000840003037a24 */ /* 0x000fe200078e02ff */
[----:B------:R-:W-:Y:S01]  /*1670*/  SEL R234, R28, RZ, !P4 ;  /* 0x000000ff1cea7207 */ /* 0x000fe20006000000 */
[C---:B------:R-:W-:Y:S01]  /*1680*/  IMAD R2, R22.reuse, c[0x0][0x1ec], R11 ;  /* 0x00007b0016027a24 */ /* 0x040fe200078e020b */
[----:B------:R-:W-:Y:S01]  /*1690*/  @!P1 SHF.R.S32.HI R11, RZ, 0x1f, R16 ;  /* 0x0000001fff0b9819 */ /* 0x000fe20000011410 */
[C---:B------:R-:W-:Y:S01]  /*16a0*/  IMAD R3, R22.reuse, c[0x0][0x214], R3 ;  /* 0x0000850016037a24 */ /* 0x040fe200078e0203 */
[----:B------:R-:W-:Y:S01]  /*16b0*/  @!P1 LEA R28, P3, R13, R26, 0x1 ;  /* 0x0000001a0d1c9211 */ /* 0x000fe200078608ff */
[----:B------:R-:W-:Y:S01]  /*16c0*/  IMAD.WIDE.U32 R22, R22, c[0x0][0x210], R18 ;  /* 0x0000840016167a25 */ /* 0x000fe200078e0012 */
[----:B------:R-:W-:-:S02]  /*16d0*/  @!P1 LEA.HI R11, R11, R16, RZ, 0x3 ;  /* 0x000000100b0b9211 */ /* 0x000fc400078f18ff */
[----:B------:R-:W-:Y:S01]  /*16e0*/  @!P1 LEA.HI.X R29, R13, R27, R21, 0x1, P3 ;  /* 0x0000001b0d1d9211 */ /* 0x000fe200018f0c15 */
[----:B------:R-:W-:Y:S01]  /*16f0*/  @!P1 IMAD.SHL.U32 R18, R231, 0x2, RZ ;  /* 0x00000002e7129824 */ /* 0x000fe200078e00ff */
[----:B------:R-:W-:Y:S01]  /*1700*/  ISETP.GE.AND P4, PT, R13, c[0x0][0x198], PT ;  /* 0x000066000d007a0c */ /* 0x000fe20003f86270 */
[----:B------:R-:W-:Y:S01]  /*1710*/  IMAD.IADD R25, R25, 0x1, R2 ;  /* 0x0000000119197824 */ /* 0x000fe200078e0202 */
[----:B------:R-:W-:Y:S01]  /*1720*/  ISETP.GE.AND P3, PT, R13, c[0x0][0x198], PT ;  /* 0x000066000d007a0c */ /* 0x000fe20003f66270 */
[----:B------:R-:W-:Y:S01]  /*1730*/  IMAD R243, R4, c[0x0][0x1f0], RZ ;  /* 0x00007c0004f37a24 */ /* 0x000fe200078e02ff */
[----:B------:R-:W-:Y:S01]  /*1740*/  ISETP.GE.AND P4, PT, R16, c[0x0][0x198], PT ;  /* 0x0000660010007a0c */ /* 0x000fe20003f86270 */
[----:B------:R-:W-:Y:S01]  /*1750*/  IMAD R239, R4, c[0x0][0x218], RZ ;  /* 0x0000860004ef7a24 */ /* 0x000fe200078e02ff */
[----:B------:R-:W-:Y:S01]  /*1760*/  @!P1 LOP3.LUT R11, R11, 0xfffffff8, RZ, 0xc0, !PT ;  /* 0xfffffff80b0b9812 */ /* 0x000fe200078ec0ff */
[C---:B------:R-:W-:Y:S01]  /*1770*/  IMAD R243, R234.reuse, c[0x0][0x1f4], R243 ;  /* 0x00007d00eaf37a24 */ /* 0x040fe200078e02f3 */
[----:B------:R-:W-:Y:S01]  /*1780*/  P2R R17, PR, RZ, 0x10 ;  /* 0x00000010ff117803 */ /* 0x000fe20000000000 */
[----:B------:R-:W-:-:S02]  /*1790*/  IMAD R239, R234, c[0x0][0x21c], R239 ;  /* 0x00008700eaef7a24 */ /* 0x000fc400078e02ef */
[----:B------:R-:W-:-:S04]  /*17a0*/  @!P1 IMAD.WIDE R30, R11, 0x2, R26 ;  /* 0x000000020b1e9825 */ /* 0x000fc800078e021a */
[----:B------:R-:W-:Y:S01]  /*17b0*/  @!P1 IMAD.WIDE R26, R8, 0x2, R26 ;  /* 0x00000002081a9825 */ /* 0x000fe200078e021a */
[----:B------:R-:W-:Y:S01]  /*17c0*/  @!PT LDS RZ, [RZ] ;  /* 0x00000000fffff984 */ /* 0x000fe20000000800 */
[----:B------:R1:W-:Y:S01]  /*17d0*/  @!P1 LDGSTS.E.BYPASS.LTC128B.128 [R18+0x10100], [R28.64], !P3 ;  /* 0x101000001c129fae */ /* 0x0003e2000d901d52 */
[----:B------:R-:W-:Y:S02]  /*17e0*/  ISETP.GE.AND P3, PT, R16, c[0x0][0x1d4], PT ;  /* 0x0000750010007a0c */ /* 0x000fe40003f66270 */
[----:B------:R-:W-:Y:S01]  /*17f0*/  IMAD.SHL.U32 R8, R7, 0x40, RZ ;  /* 0x0000004007087824 */ /* 0x000fe200078e00ff */
[----:B------:R2:W-:Y:S01]  /*1800*/  @!P1 LDGSTS.E.BYPASS.LTC128B.128 [R18+0x14100], [R30.64], !P4 ;  /* 0x141000001e129fae */ /* 0x0005e2000e101d52 */
[----:B------:R-:W-:Y:S01]  /*1810*/  IMAD.SHL.U32 R11, R229, 0x8, RZ ;  /* 0x00000008e50b7824 */ /* 0x000fe200078e00ff */
[----:B------:R-:W-:Y:S01]  /*1820*/  ISETP.GE.AND P4, PT, R20, c[0x0][0x1d4], PT ;  /* 0x0000750014007a0c */ /* 0x000fe20003f86270 */
[----:B------:R-:W-:Y:S01]  /*1830*/  IMAD.WIDE.U32 R236, R234, c[0x0][0x1f0], R24 ;  /* 0x00007c00eaec7a25 */ /* 0x000fe200078e0018 */
[----:B------:R-:W-:Y:S01]  /*1840*/  LOP3.LUT R8, R8, 0x1c0, RZ, 0xc0, !PT ;  /* 0x000001c008087812 */ /* 0x000fe200078ec0ff */
[----:B------:R2:W-:Y:S02]  /*1850*/  @!P1 LDGSTS.E.BYPASS.LTC128B.128 [R18+0x18100], [R32.64], !P6 ;  /* 0x1810000020129fae */ /* 0x0005e4000f101d52 */
[----:B------:R-:W-:Y:S01]  /*1860*/  IMAD.SHL.U32 R4, R0, 0x40, RZ ;  /* 0x0000004000047824 */ /* 0x000fe200078e00ff */
[----:B------:R-:W-:Y:S01]  /*1870*/  LOP3.LUT R11, R8, 0x8, R11, 0xf8, !PT ;  /* 0x00000008080b7812 */ /* 0x000fe200078ef80b */
[----:B------:R2:W-:Y:S01]  /*1880*/  @!P1 LDGSTS.E.BYPASS.LTC128B.128 [R18+0x1c100], [R26.64], !P5 ;  /* 0x1c1000001a129fae */ /* 0x0005e2000e901d52 */
[----:B------:R-:W-:Y:S01]  /*1890*/  LOP3.LUT P1, RZ, R7, 0x2, RZ, 0xc0, !PT ;  /* 0x0000000207ff7812 */ /* 0x000fe2000782c0ff */
[----:B------:R-:W-:Y:S01]  /*18a0*/  IMAD.IADD R243, R237, 0x1, R243 ;  /* 0x00000001edf37824 */ /* 0x000fe200078e02f3 */
[----:B------:R-:W-:-:S02]  /*18b0*/  SHF.R.U32.HI R8, RZ, 0x3, R8 ;  /* 0x00000003ff087819 */ /* 0x000fc40000011608 */
[----:B------:R-:W-:Y:S02]  /*18c0*/  SEL R2, R10, 0xfffffff0, !P1 ;  /* 0xfffffff00a027807 */ /* 0x000fe40004800000 */
[----:B------:R-:W-:Y:S02]  /*18d0*/  LOP3.LUT P1, RZ, R7, 0x4, RZ, 0xc0, !PT ;  /* 0x0000000407ff7812 */ /* 0x000fe4000782c0ff */
[----:B------:R-:W-:Y:S02]  /*18e0*/  LOP3.LUT R7, R11, R8, RZ, 0x3c, !PT ;  /* 0x000000080b077212 */ /* 0x000fe400078e3cff */
[----:B------:R-:W-:Y:S02]  /*18f0*/  IADD3 R0, R20, 0xc0, RZ ;  /* 0x000000c014007810 */ /* 0x000fe40007ffe0ff */
[----:B------:R-:W-:Y:S01]  /*1900*/  LOP3.LUT R4, R7, 0xfffffe00, R4, 0xf8, !PT ;  /* 0xfffffe0007047812 */ /* 0x000fe200078ef804 */
[----:B-1----:R-:W-:Y:S02]  /*1910*/  IMAD.IADD R29, R23, 0x1, R3 ;  /* 0x00000001171d7824 */ /* 0x002fe400078e0203 */
[----:B------:R-:W-:Y:S01]  /*1920*/  IMAD.MOV.U32 R28, RZ, RZ, R22 ;  /* 0x000000ffff1c7224 */ /* 0x000fe200078e0016 */
[----:B------:R2:W1:Y:S01]  /*1930*/  SHFL.IDX PT, R23, R14, 0x1, 0x181f ;  /* 0x00381f000e177f89 */ /* 0x00046200000e0000 */
[----:B------:R-:W-:-:S02]  /*1940*/  IMAD.MOV.U32 R3, RZ, RZ, 0x20 ;  /* 0x00000020ff037424 */ /* 0x000fc400078e00ff */
[----:B------:R-:W-:Y:S01]  /*1950*/  IMAD.WIDE.U32 R234, R234, c[0x0][0x218], R28 ;  /* 0x00008600eaea7a25 */ /* 0x000fe200078e001c */
[----:B------:R2:W3:Y:S02]  /*1960*/  SHFL.IDX PT, R22, R15, 0x1, 0x181f ;  /* 0x00381f000f167f89 */ /* 0x0004e400000e0000 */
[----:B------:R-:W-:Y:S01]  /*1970*/  SEL R3, R3, 0xffffffe0, !P1 ;  /* 0xffffffe003037807 */ /* 0x000fe20004800000 */
[----:B------:R-:W-:Y:S01]  /*1980*/  IMAD.IADD R239, R235, 0x1, R239 ;  /* 0x00000001ebef7824 */ /* 0x000fe200078e02ef */
[----:B------:R-:W-:Y:S01]  /*1990*/  ISETP.GE.AND P1, PT, R0, c[0x0][0x1d4], PT ;  /* 0x0000750000007a0c */ /* 0x000fe20003f26270 */
[----:B------:R-:W-:Y:S07]  /*19a0*/  @P0 BRA `(.L_x_946) ;  /* 0x0000019000000947 */ /* 0x000fee0003800000 */
[C---:B------:R-:W-:Y:S02]  /*19b0*/  IADD3 R11, R13.reuse, 0x80, RZ ;  /* 0x000000800d0b7810 */ /* 0x040fe40007ffe0ff */
[C---:B------:R-:W-:Y:S02]  /*19c0*/  IADD3 R7, R13.reuse, 0xc0, RZ ;  /* 0x000000c00d077810 */ /* 0x040fe40007ffe0ff */
[----:B---3--:R-:W-:-:S02]  /*19d0*/  LEA R24, P0, R13, R22, 0x1 ;  /* 0x000000160d187211 */ /* 0x008fc400078008ff */
[----:B------:R-:W-:Y:S02]  /*19e0*/  SHF.R.S32.HI R19, RZ, 0x1f, R16 ;  /* 0x0000001fff137819 */ /* 0x000fe40000011410 */
[----:B------:R-:W-:Y:S02]  /*19f0*/  SHF.R.S32.HI R8, RZ, 0x1f, R11 ;  /* 0x0000001fff087819 */ /* 0x000fe4000001140b */
[----:B------:R-:W-:Y:S02]  /*1a00*/  SHF.R.S32.HI R0, RZ, 0x1f, R7 ;  /* 0x0000001fff007819 */ /* 0x000fe40000011407 */
[----:B--2---:R-:W-:Y:S02]  /*1a10*/  P2R R18, PR, RZ, 0x2 ;  /* 0x00000002ff127803 */ /* 0x004fe40000000000 */
[----:B-1----:R-:W-:Y:S02]  /*1a20*/  LEA.HI.X R25, R13, R23, R21, 0x1, P0 ;  /* 0x000000170d197211 */ /* 0x002fe400000f0c15 */
[----:B------:R-:W-:Y:S01]  /*1a30*/  LEA.HI R10, R19, R16, RZ, 0x3 ;  /* 0x00000010130a7211 */ /* 0x000fe200078f18ff */
[----:B------:R-:W-:Y:S01]  /*1a40*/  IMAD.SHL.U32 R19, R231, 0x2, RZ ;  /* 0x00000002e7137824 */ /* 0x000fe200078e00ff */
[----:B------:R-:W-:-:S02]  /*1a50*/  ISETP.GE.AND P1, PT, R13, c[0x0][0x198], PT ;  /* 0x000066000d007a0c */ /* 0x000fc40003f26270 */
[----:B------:R-:W-:Y:S02]  /*1a60*/  ISETP.NE.AND P0, PT, R17, RZ, PT ;  /* 0x000000ff1100720c */ /* 0x000fe40003f05270 */
[----:B------:R-:W-:Y:S02]  /*1a70*/  LEA.HI R8, R8, R11, RZ, 0x3 ;  /* 0x0000000b08087211 */ /* 0x000fe400078f18ff */
[----:B------:R-:W-:Y:S02]  /*1a80*/  LEA.HI R0, R0, R7, RZ, 0x3 ;  /* 0x0000000700007211 */ /* 0x000fe400078f18ff */
[----:B------:R-:W-:Y:S02]  /*1a90*/  LOP3.LUT R10, R10, 0xfffffff8, RZ, 0xc0, !PT ;  /* 0xfffffff80a0a7812 */ /* 0x000fe400078ec0ff */
[----:B------:R-:W-:Y:S02]  /*1aa0*/  LOP3.LUT R7, R8, 0xfffffff8, RZ, 0xc0, !PT ;  /* 0xfffffff808077812 */ /* 0x000fe400078ec0ff */
[----:B------:R-:W-:Y:S01]  /*1ab0*/  LOP3.LUT R11, R0, 0xfffffff8, RZ, 0xc0, !PT ;  /* 0xfffffff8000b7812 */ /* 0x000fe200078ec0ff */
[----:B------:R-:W-:Y:S01]  /*1ac0*/  IMAD.WIDE R26, R10, 0x2, R22 ;  /* 0x000000020a1a7825 */ /* 0x000fe200078e0216 */
[----:B------:R1:W-:Y:S01]  /*1ad0*/  LDGSTS.E.BYPASS.LTC128B.128 [R19+0x11100], [R24.64], !P1 ;  /* 0x1110000018137fae */ /* 0x0003e2000c901d52 */
[----:B------:R-:W-:-:S02]  /*1ae0*/  ISETP.NE.AND P1, PT, R18, RZ, PT ;  /* 0x000000ff1200720c */ /* 0x000fc40003f25270 */
[--C-:B------:R-:W-:Y:S01]  /*1af0*/  IMAD.WIDE R28, R7, 0x2, R22.reuse ;  /* 0x00000002071c7825 */ /* 0x100fe200078e0216 */
[----:B------:R1:W-:Y:S03]  /*1b00*/  LDGSTS.E.BYPASS.LTC128B.128 [R19+0x15100], [R26.64], !P0 ;  /* 0x151000001a137fae */ /* 0x0003e6000c101d52 */
[----:B------:R-:W-:Y:S01]  /*1b10*/  IMAD.WIDE R22, R11, 0x2, R22 ;  /* 0x000000020b167825 */ /* 0x000fe200078e0216 */
[----:B------:R1:W-:Y:S04]  /*1b20*/  LDGSTS.E.BYPASS.LTC128B.128 [R19+0x19100], [R28.64], !P6 ;  /* 0x191000001c137fae */ /* 0x0003e8000f101d52 */
[----:B------:R1:W-:Y:S02]  /*1b30*/  LDGSTS.E.BYPASS.LTC128B.128 [R19+0x1d100], [R22.64], !P5 ;  /* 0x1d10000016137fae */ /* 0x0003e4000e901d52 */
.L_x_946:
[----:B------:R-:W-:Y:S05]  /*1b40*/  BSYNC B0 ;  /* 0x0000000000007941 */ /* 0x000fea0003800000 */
.L_x_945:
[----:B------:R-:W-:Y:S01]  /*1b50*/  IADD3 R0, R5, 0x40, RZ ;  /* 0x0000004005007810 */ /* 0x000fe20007ffe0ff */
[----:B-1----:R1:W4:Y:S01]  /*1b60*/  SHFL.IDX PT, R23, R14, 0x2, 0x181f ;  /* 0x00581f000e177f89 */ /* 0x00232200000e0000 */
[----:B------:R-:W-:Y:S02]  /*1b70*/  BSSY B0, `(.L_x_947) ;  /* 0x000001e000007945 */ /* 0x000fe40003800000 */
[----:B------:R-:W-:Y:S01]  /*1b80*/  ISETP.GE.AND P0, PT, R0, UR4, PT ;  /* 0x0000000400007c0c */ /* 0x000fe2000bf06270 */
[----:B---3--:R1:W3:-:S12]  /*1b90*/  SHFL.IDX PT, R22, R15, 0x2, 0x181f ;  /* 0x00581f000f167f89 */ /* 0x0082d800000e0000 */
[----:B------:R-:W-:Y:S05]  /*1ba0*/  @P0 BRA `(.L_x_948) ;  /* 0x000001a000000947 */ /* 0x000fea0003800000 */
[C---:B------:R-:W-:Y:S02]  /*1bb0*/  IADD3 R11, R13.reuse, 0x80, RZ ;  /* 0x000000800d0b7810 */ /* 0x040fe40007ffe0ff */
[C---:B------:R-:W-:Y:S02]  /*1bc0*/  IADD3 R7, R13.reuse, 0xc0, RZ ;  /* 0x000000c00d077810 */ /* 0x040fe40007ffe0ff */
[----:B---3--:R-:W-:Y:S02]  /*1bd0*/  LEA R24, P0, R13, R22, 0x1 ;  /* 0x000000160d187211 */ /* 0x008fe400078008ff */
[----:B------:R-:W-:Y:S02]  /*1be0*/  SHF.R.S32.HI R19, RZ, 0x1f, R16 ;  /* 0x0000001fff137819 */ /* 0x000fe40000011410 */
[----:B------:R-:W-:Y:S02]  /*1bf0*/  SHF.R.S32.HI R8, RZ, 0x1f, R11 ;  /* 0x0000001fff087819 */ /* 0x000fe4000001140b */
[----:B------:R-:W-:-:S02]  /*1c00*/  SHF.R.S32.HI R0, RZ, 0x1f, R7 ;  /* 0x0000001fff007819 */ /* 0x000fc40000011407 */
[----:B--2---:R-:W-:Y:S02]  /*1c10*/  P2R R18, PR, RZ, 0x2 ;  /* 0x00000002ff127803 */ /* 0x004fe40000000000 */
[----:B----4-:R-:W-:Y:S02]  /*1c20*/  LEA.HI.X R25, R13, R23, R21, 0x1, P0 ;  /* 0x000000170d197211 */ /* 0x010fe400000f0c15 */
[----:B------:R-:W-:Y:S01]  /*1c30*/  LEA.HI R10, R19, R16, RZ, 0x3 ;  /* 0x00000010130a7211 */ /* 0x000fe200078f18ff */
[----:B------:R-:W-:Y:S01]  /*1c40*/  IMAD.SHL.U32 R19, R231, 0x2, RZ ;  /* 0x00000002e7137824 */ /* 0x000fe200078e00ff */
[----:B------:R-:W-:Y:S02]  /*1c50*/  ISETP.GE.AND P1, PT, R13, c[0x0][0x198], PT ;  /* 0x000066000d007a0c */ /* 0x000fe40003f26270 */
[----:B------:R-:W-:Y:S02]  /*1c60*/  ISETP.NE.AND P0, PT, R17, RZ, PT ;  /* 0x000000ff1100720c */ /* 0x000fe40003f05270 */
[----:B------:R-:W-:-:S02]  /*1c70*/  LEA.HI R8, R8, R11, RZ, 0x3 ;  /* 0x0000000b08087211 */ /* 0x000fc400078f18ff */
[----:B------:R-:W-:Y:S02]  /*1c80*/  LEA.HI R0, R0, R7, RZ, 0x3 ;  /* 0x0000000700007211 */ /* 0x000fe400078f18ff */
[----:B------:R-:W-:Y:S02]  /*1c90*/  LOP3.LUT R10, R10, 0xfffffff8, RZ, 0xc0, !PT ;  /* 0xfffffff80a0a7812 */ /* 0x000fe400078ec0ff */
[----:B------:R-:W-:Y:S02]  /*1ca0*/  LOP3.LUT R7, R8, 0xfffffff8, RZ, 0xc0, !PT ;  /* 0xfffffff808077812 */ /* 0x000fe400078ec0ff */
[----:B------:R-:W-:Y:S01]  /*1cb0*/  LOP3.LUT R11, R0, 0xfffffff8, RZ, 0xc0, !PT ;  /* 0xfffffff8000b7812 */ /* 0x000fe200078ec0ff */
[--C-:B------:R-:W-:Y:S01]  /*1cc0*/  IMAD.WIDE R26, R10, 0x2, R22.reuse ;  /* 0x000000020a1a7825 */ /* 0x100fe200078e0216 */
[----:B------:R-:W-:Y:S01]  /*1cd0*/  @!PT LDS RZ, [RZ] ;  /* 0x00000000fffff984 */ /* 0x000fe20000000800 */
[----:B------:R2:W-:Y:S01]  /*1ce0*/  LDGSTS.E.BYPASS.LTC128B.128 [R19+0x12100], [R24.64], !P1 ;  /* 0x1210000018137fae */ /* 0x0005e2000c901d52 */
[----:B------:R-:W-:Y:S02]  /*1cf0*/  ISETP.NE.AND P1, PT, R18, RZ, PT ;  /* 0x000000ff1200720c */ /* 0x000fe40003f25270 */
[--C-:B------:R-:W-:Y:S01]  /*1d00*/  IMAD.WIDE R28, R7, 0x2, R22.reuse ;  /* 0x00000002071c7825 */ /* 0x100fe200078e0216 */
[----:B------:R2:W-:Y:S03]  /*1d10*/  LDGSTS.E.BYPASS.LTC128B.128 [R19+0x16100], [R26.64], !P0 ;  /* 0x161000001a137fae */ /* 0x0005e6000c101d52 */
[----:B------:R-:W-:Y:S01]  /*1d20*/  IMAD.WIDE R22, R11, 0x2, R22 ;  /* 0x000000020b167825 */ /* 0x000fe200078e0216 */
[----:B------:R2:W-:Y:S04]  /*1d30*/  LDGSTS.E.BYPASS.LTC128B.128 [R19+0x1a100], [R28.64], !P6 ;  /* 0x1a1000001c137fae */ /* 0x0005e8000f101d52 */
[----:B------:R2:W-:Y:S02]  /*1d40*/  LDGSTS.E.BYPASS.LTC128B.128 [R19+0x1e100], [R22.64], !P5 ;  /* 0x1e10000016137fae */ /* 0x0005e4000e901d52 */
.L_x_948:
[----:B------:R-:W-:Y:S05]  /*1d50*/  BSYNC B0 ;  /* 0x0000000000007941 */ /* 0x000fea0003800000 */
.L_x_947:
[----:B------:R-:W-:Y:S01]  /*1d60*/  IADD3 R5, R5, 0x60, RZ ;  /* 0x0000006005057810 */ /* 0x000fe20007ffe0ff */
[----:B------:R-:W-:Y:S01]  /*1d70*/  UMOV UR10, 0x6 ;  /* 0x00000006000a7882 */ /* 0x000fe20000000000 */
[----:B--2---:R2:W1:Y:S01]  /*1d80*/  SHFL.IDX PT, R19, R14, 0x3, 0x181f ;  /* 0x00781f000e137f89 */ /* 0x00446200000e0000 */
[----:B------:R-:W-:Y:S01]  /*1d90*/  ULDC.64 UR12, c[0x0][0x1e0] ;  /* 0x00007800000c7ab9 */ /* 0x000fe20000000a00 */
[----:B------:R-:W-:Y:S01]  /*1da0*/  ISETP.GE.AND P0, PT, R5, UR4, PT ;  /* 0x0000000405007c0c */ /* 0x000fe2000bf06270 */
[----:B------:R-:W-:Y:S01]  /*1db0*/  UIADD3 UR15, UR14, -0x1, URZ ;  /* 0xffffffff0e0f7890 */ /* 0x000fe2000fffe03f */
[----:B------:R2:W4:Y:S01]  /*1dc0*/  SHFL.IDX PT, R18, R15, 0x3, 0x181f ;  /* 0x00781f000f127f89 */ /* 0x00052200000e0000 */
[----:B------:R-:W-:Y:S01]  /*1dd0*/  USHF.L.U64.HI UR20, UR12, UR10, UR13 ;  /* 0x0000000a0c147299 */ /* 0x000fe2000801020d */
[----:B------:R-:W-:Y:S01]  /*1de0*/  BSSY B0, `(.L_x_949) ;  /* 0x000001d000007945 */ /* 0x000fe20003800000 */
[----:B------:R-:W-:-:S08]  /*1df0*/  USHF.L.U32 UR21, UR12, 0x6, URZ ;  /* 0x000000060c157899 */ /* 0x000fd0000800063f */
[----:B------:R-:W-:Y:S05]  /*1e00*/  @P0 BRA `(.L_x_950) ;  /* 0x000001a000000947 */ /* 0x000fea0003800000 */
[----:B------:R-:W-:Y:S01]  /*1e10*/  P2R R0, PR, RZ, 0x2 ;  /* 0x00000002ff007803 */ /* 0x000fe20000000000 */
[----:B------:R-:W-:Y:S01]  /*1e20*/  IMAD.SHL.U32 R5, R231, 0x2, RZ ;  /* 0x00000002e7057824 */ /* 0x000fe200078e00ff */
[C---:B------:R-:W-:Y:S02]  /*1e30*/  ISETP.GE.AND P1, PT, R13.reuse, c[0x0][0x198], PT ;  /* 0x000066000d007a0c */ /* 0x040fe40003f26270 */
[C---:B-12-4-:R-:W-:Y:S02]  /*1e40*/  LEA R14, P0, R13.reuse, R18, 0x1 ;  /* 0x000000120d0e7211 */ /* 0x056fe400078008ff */
[C---:B------:R-:W-:Y:S02]  /*1e50*/  IADD3 R8, R13.reuse, 0xc0, RZ ;  /* 0x000000c00d087810 */ /* 0x040fe40007ffe0ff */
[----:B------:R-:W-:Y:S02]  /*1e60*/  LEA.HI.X R15, R13, R19, R21, 0x1, P0 ;  /* 0x000000130d0f7211 */ /* 0x000fe400000f0c15 */
[----:B------:R-:W-:-:S02]  /*1e70*/  SHF.R.S32.HI R7, RZ, 0x1f, R8 ;  /* 0x0000001fff077819 */ /* 0x000fc40000011408 */
[----:B------:R-:W-:Y:S02]  /*1e80*/  ISETP.NE.AND P0, PT, R17, RZ, PT ;  /* 0x000000ff1100720c */ /* 0x000fe40003f05270 */
[----:B------:R-:W-:Y:S01]  /*1e90*/  LEA.HI R7, R7, R8, RZ, 0x3 ;  /* 0x0000000807077211 */ /* 0x000fe200078f18ff */
[----:B------:R-:W-:Y:S01]  /*1ea0*/  @!PT LDS RZ, [RZ] ;  /* 0x00000000fffff984 */ /* 0x000fe20000000800 */
[----:B------:R1:W-:Y:S01]  /*1eb0*/  LDGSTS.E.BYPASS.LTC128B.128 [R5+0x13100], [R14.64], !P1 ;  /* 0x131000000e057fae */ /* 0x0003e2000c901d52 */
[----:B------:R-:W-:Y:S02]  /*1ec0*/  ISETP.NE.AND P1, PT, R0, RZ, PT ;  /* 0x000000ff0000720c */ /* 0x000fe40003f25270 */
[----:B------:R-:W-:Y:S02]  /*1ed0*/  IADD3 R0, R13, 0x80, RZ ;  /* 0x000000800d007810 */ /* 0x000fe40007ffe0ff */
[----:B------:R-:W-:Y:S02]  /*1ee0*/  SHF.R.S32.HI R13, RZ, 0x1f, R16 ;  /* 0x0000001fff0d7819 */ /* 0x000fe40000011410 */
[----:B------:R-:W-:-:S02]  /*1ef0*/  SHF.R.S32.HI R11, RZ, 0x1f, R0 ;  /* 0x0000001fff0b7819 */ /* 0x000fc40000011400 */
[----:B------:R-:W-:Y:S02]  /*1f00*/  LEA.HI R13, R13, R16, RZ, 0x3 ;  /* 0x000000100d0d7211 */ /* 0x000fe400078f18ff */
[----:B------:R-:W-:Y:S02]  /*1f10*/  LEA.HI R11, R11, R0, RZ, 0x3 ;  /* 0x000000000b0b7211 */ /* 0x000fe400078f18ff */
[----:B------:R-:W-:Y:S02]  /*1f20*/  LOP3.LUT R13, R13, 0xfffffff8, RZ, 0xc0, !PT ;  /* 0xfffffff80d0d7812 */ /* 0x000fe400078ec0ff */
[----:B------:R-:W-:Y:S02]  /*1f30*/  LOP3.LUT R11, R11, 0xfffffff8, RZ, 0xc0, !PT ;  /* 0xfffffff80b0b7812 */ /* 0x000fe400078ec0ff */
[----:B------:R-:W-:-:S03]  /*1f40*/  LOP3.LUT R7, R7, 0xfffffff8, RZ, 0xc0, !PT ;  /* 0xfffffff807077812 */ /* 0x000fc600078ec0ff */
[----:B------:R-:W-:-:S04]  /*1f50*/  IMAD.WIDE R10, R11, 0x2, R18 ;  /* 0x000000020b0a7825 */ /* 0x000fc800078e0212 */
[----:B-1----:R-:W-:-:S04]  /*1f60*/  IMAD.WIDE R14, R13, 0x2, R18 ;  /* 0x000000020d0e7825 */ /* 0x002fc800078e0212 */
[----:B------:R-:W-:Y:S01]  /*1f70*/  IMAD.WIDE R18, R7, 0x2, R18 ;  /* 0x0000000207127825 */ /* 0x000fe200078e0212 */
[----:B------:R1:W-:Y:S04]  /*1f80*/  LDGSTS.E.BYPASS.LTC128B.128 [R5+0x17100], [R14.64], !P0 ;  /* 0x171000000e057fae */ /* 0x0003e8000c101d52 */
[----:B------:R1:W-:Y:S04]  /*1f90*/  LDGSTS.E.BYPASS.LTC128B.128 [R5+0x1b100], [R10.64], !P6 ;  /* 0x1b1000000a057fae */ /* 0x0003e8000f101d52 */
[----:B------:R1:W-:Y:S02]  /*1fa0*/  LDGSTS.E.BYPASS.LTC128B.128 [R5+0x1f100], [R18.64], !P5 ;  /* 0x1f10000012057fae */ /* 0x0003e4000e901d52 */
.L_x_950:
[----:B------:R-:W-:Y:S05]  /*1fb0*/  BSYNC B0 ;  /* 0x0000000000007941 */ /* 0x000fea0003800000 */
.L_x_949:
[----:B------:R-:W-:Y:S01]  /*1fc0*/  USHF.L.U32 UR17, UR15, 0x6, URZ ;  /* 0x000000060f117899 */ /* 0x000fe2000800063f */
[----:B------:R-:W0:Y:S01]  /*1fd0*/  LDGDEPBAR ;  /* 0x00000000000079af */ /* 0x000e220000000000 */
[----:B------:R-:W-:Y:S01]  /*1fe0*/  USHF.R.S32.HI UR11, URZ, 0x1f, UR15 ;  /* 0x0000001f3f0b7899 */ /* 0x000fe2000801140f */
[----:B------:R-:W-:Y:S01]  /*1ff0*/  IMAD.U32 R7, RZ, RZ, UR21 ;  /* 0x00000015ff077e24 */ /* 0x000fe2000f8e00ff */
[----:B------:R-:W-:Y:S01]  /*2000*/  UIMAD UR4, UR20, UR15, URZ ;  /* 0x0000000f140472a4 */ /* 0x000fe2000f8e023f */
[----:B------:R-:W-:Y:S01]  /*2010*/  IMAD.MOV.U32 R242, RZ, RZ, R236 ;  /* 0x000000fffff27224 */ /* 0x000fe200078e00ec */
[----:B------:R-:W-:Y:S01]  /*2020*/  USHF.L.U32 UR13, UR12, 0x5, URZ ;  /* 0x000000050c0d7899 */ /* 0x000fe2000800063f */
[----:B-1----:R-:W-:Y:S01]  /*2030*/  IMAD.U32 R5, RZ, RZ, UR17 ;  /* 0x00000011ff057e24 */ /* 0x002fe2000f8e00ff */
[----:B------:R-:W-:Y:S01]  /*2040*/  UIMAD UR4, UR11, UR21, UR4 ;  /* 0x000000150b0472a4 */ /* 0x000fe2000f8e0204 */
[----:B--2---:R-:W-:Y:S01]  /*2050*/  IMAD.SHL.U32 R14, R9, 0x40, RZ ;  /* 0x00000040090e7824 */ /* 0x004fe200078e00ff */
[----:B------:R-:W-:Y:S01]  /*2060*/  SEL R13, RZ, 0x1, P4 ;  /* 0x00000001ff0d7807 */ /* 0x000fe20002000000 */
[----:B----4-:R-:W-:Y:S01]  /*2070*/  IMAD.WIDE.U32 R18, R7, UR15, R242 ;  /* 0x0000000f07127c25 */ /* 0x010fe2000f8e00f2 */
[----:B------:R-:W-:Y:S01]  /*2080*/  IADD3 R0, -R5, UR9, -R12 ;  /* 0x0000000905007c10 */ /* 0x000fe2000fffe90c */
[----:B------:R-:W-:Y:S01]  /*2090*/  UMOV UR22, 0x5 ;  /* 0x0000000500167882 */ /* 0x000fe20000000000 */
[----:B------:R-:W-:Y:S01]  /*20a0*/  LOP3.LUT R14, R14, 0x1c0, RZ, 0xc0, !PT ;  /* 0x000001c00e0e7812 */ /* 0x000fe200078ec0ff */
[----:B------:R-:W-:Y:S01]  /*20b0*/  IMAD.SHL.U32 R11, R12, 0x8, RZ ;  /* 0x000000080c0b7824 */ /* 0x000fe200078e00ff */
[C---:B------:R-:W-:Y:S01]  /*20c0*/  ISETP.GE.AND P6, PT, R0.reuse, 0x1, PT ;  /* 0x000000010000780c */ /* 0x040fe20003fc6270 */
[----:B------:R-:W-:Y:S01]  /*20d0*/  ULDC UR5, c[0x0][0x1e4] ;  /* 0x0000790000057ab9 */ /* 0x000fe20000000800 */
[----:B------:R-:W-:Y:S01]  /*20e0*/  ISETP.GE.AND P5, PT, R0, 0x21, PT ;  /* 0x000000210000780c */ /* 0x000fe20003fa6270 */
[----:B------:R-:W-:Y:S01]  /*20f0*/  USHF.L.U64.HI UR12, UR12, UR22, UR5 ;  /* 0x000000160c0c7299 */ /* 0x000fe20008010205 */
[----:B------:R-:W-:Y:S01]  /*2100*/  SEL R8, RZ, 0x2, P3 ;  /* 0x00000002ff087807 */ /* 0x000fe20001800000 */
[----:B------:R-:W-:Y:S01]  /*2110*/  IMAD.SHL.U32 R231, R231, 0x2, RZ ;  /* 0x00000002e7e77824 */ /* 0x000fe200078e00ff */
[----:B------:R-:W-:Y:S01]  /*2120*/  SEL R0, RZ, 0x4, P2 ;  /* 0x00000004ff007807 */ /* 0x000fe20001000000 */
[----:B------:R-:W-:Y:S01]  /*2130*/  UISETP.GT.AND UP0, UPT, UR15, UR8, UPT ;  /* 0x000000080f00728c */ /* 0x000fe2000bf04270 */
[----:B------:R-:W-:Y:S01]  /*2140*/  IADD3 R10, R19, UR4, RZ ;  /* 0x00000004130a7c10 */ /* 0x000fe2000fffe0ff */
[----:B------:R-:W-:Y:S01]  /*2150*/  ULDC.64 UR4, c[0x0][0x208] ;  /* 0x0000820000047ab9 */ /* 0x000fe20000000a00 */
[----:B------:R-:W-:Y:S01]  /*2160*/  LOP3.LUT R11, R14, 0x8, R11, 0xf8, !PT ;  /* 0x000000080e0b7812 */ /* 0x000fe200078ef80b */
[----:B------:R-:W-:Y:S01]  /*2170*/  UIMAD UR11, UR11, UR4, URZ ;  /* 0x000000040b0b72a4 */ /* 0x000fe2000f8e023f */
[----:B------:R-:W-:Y:S01]  /*2180*/  IADD3 R13, R0, R8, R13 ;  /* 0x00000008000d7210 */ /* 0x000fe20007ffe00d */
[----:B------:R-:W-:Y:S01]  /*2190*/  UIMAD.WIDE.U32 UR22, UR15, UR4, URZ ;  /* 0x000000040f1672a5 */ /* 0x000fe2000f8e003f */
[C---:B------:R-:W-:Y:S01]  /*21a0*/  @P6 LEA R16, P0, R18.reuse, c[0x0][0x1c8], 0x1 ;  /* 0x0000720012106a11 */ /* 0x040fe200078008ff */
[----:B------:R-:W-:Y:S01]  /*21b0*/  UIMAD UR11, UR15, UR5, UR11 ;  /* 0x000000050f0b72a4 */ /* 0x000fe2000f8e020b */
[----:B------:R-:W-:Y:S01]  /*21c0*/  SHF.R.U32.HI R14, RZ, 0x3, R14 ;  /* 0x00000003ff0e7819 */ /* 0x000fe2000001160e */
[----:B------:R-:W-:Y:S01]  /*21d0*/  USHF.L.U64.HI UR10, UR4, UR10, UR5 ;  /* 0x0000000a040a7299 */ /* 0x000fe20008010205 */
[C---:B------:R-:W-:Y:S01]  /*21e0*/  @P6 LEA.HI.X R17, R18.reuse, c[0x0][0x1cc], R10, 0x1, P0 ;  /* 0x0000730012116a11 */ /* 0x040fe200000f0c0a */
[----:B------:R-:W-:Y:S01]  /*21f0*/  BAR.SYNC.DEFER_BLOCKING 0x0 ;  /* 0x0000000000007b1d */ /* 0x000fe20000010000 */
[----:B------:R-:W-:Y:S01]  /*2200*/  @P5 IADD3 R0, P0, R18, UR13, RZ ;  /* 0x0000000d12005c10 */ /* 0x000fe2000ff1e0ff */
[----:B------:R-:W-:Y:S01]  /*2210*/  UIADD3 UR11, UR23, UR11, URZ ;  /* 0x0000000b170b7290 */ /* 0x000fe2000fffe03f */
[----:B------:R-:W-:Y:S01]  /*2220*/  LOP3.LUT R14, R11, R14, RZ, 0x3c, !PT ;  /* 0x0000000e0b0e7212 */ /* 0x000fe200078e3cff */
[----:B------:R-:W-:Y:S01]  /*2230*/  IMAD.U32 R15, RZ, RZ, UR23 ;  /* 0x00000017ff0f7e24 */ /* 0x000fe2000f8e00ff */
[----:B------:R-:W-:Y:S01]  /*2240*/  @P5 IADD3.X R11, R10, UR12, RZ, P0, !PT ;  /* 0x0000000c0a0b5c10 */ /* 0x000fe200087fe4ff */
[----:B------:R-:W-:Y:S01]  /*2250*/  @UP0 UIADD3 UR5, UR14, -0x2, URZ ;  /* 0xfffffffe0e050890 */ /* 0x000fe2000fffe03f */
[C---:B------:R-:W-:Y:S01]  /*2260*/  @P5 LEA R18, P0, R0.reuse, c[0x0][0x1c8], 0x1 ;  /* 0x0000720000125a11 */ /* 0x040fe200078008ff */
[----:B------:R-:W-:Y:S01]  /*2270*/  IMAD R229, R229, 0x200, R14 ;  /* 0x00000200e5e57824 */ /* 0x000fe200078e020e */
[----:B------:R-:W-:Y:S01]  /*2280*/  SEL R8, RZ, 0x8, P1 ;  /* 0x00000008ff087807 */ /* 0x000fe20000800000 */
[----:B------:R-:W-:Y:S01]  /*2290*/  IMAD.U32 R14, RZ, RZ, UR22 ;  /* 0x00000016ff0e7e24 */ /* 0x000fe2000f8e00ff */
[----:B------:R-:W-:Y:S01]  /*22a0*/  @P5 LEA.HI.X R19, R0, c[0x0][0x1cc], R11, 0x1, P0 ;  /* 0x0000730000135a11 */ /* 0x000fe200000f0c0b */
[----:B------:R-:W-:Y:S01]  /*22b0*/  IMAD.U32 R11, RZ, RZ, UR11 ;  /* 0x0000000bff0b7e24 */ /* 0x000fe2000f8e00ff */
[----:B------:R-:W-:Y:S01]  /*22c0*/  LEA.HI R84, R85, R6, RZ, 0x5 ;  /* 0x0000000655547211 */ /* 0x000fe200078f28ff */
[----:B------:R-:W-:Y:S01]  /*22d0*/  IMAD.SHL.U32 R229, R229, 0x2, RZ ;  /* 0x00000002e5e57824 */ /* 0x000fe200078e00ff */
[C---:B------:R-:W-:Y:S01]  /*22e0*/  LEA R0, P0, R14.reuse, R234, 0x6 ;  /* 0x000000ea0e007211 */ /* 0x040fe200078030ff */
[----:B------:R-:W-:Y:S01]  /*22f0*/  USHF.L.U32 UR11, UR4, 0x6, URZ ;  /* 0x00000006040b7899 */ /* 0x000fe2000800063f */
[----:B------:R-:W-:Y:S01]  /*2300*/  IMAD.IADD R8, R13, 0x1, R8 ;  /* 0x000000010d087824 */ /* 0x000fe200078e0208 */
[----:B------:R-:W-:Y:S01]  /*2310*/  SHF.R.S32.HI R87, RZ, 0x5, R84 ;  /* 0x00000005ff577819 */ /* 0x000fe20000011454 */
[----:B------:R-:W-:Y:S01]  /*2320*/  @UP0 USHF.R.S32.HI UR4, URZ, 0x1f, UR5 ;  /* 0x0000001f3f040899 */ /* 0x000fe20008011405 */
[----:B------:R-:W-:Y:S01]  /*2330*/  LEA.HI.X R11, R14, R239, R11, 0x6, P0 ;  /* 0x000000ef0e0b7211 */ /* 0x000fe200000f340b */
[----:B------:R-:W-:Y:S01]  /*2340*/  @UP0 UIMAD UR20, UR20, UR5, URZ ;  /* 0x00000005141402a4 */ /* 0x000fe2000f8e023f */
[----:B------:R-:W-:Y:S01]  /*2350*/  IADD3 R13, R229, 0x8100, RZ ;  /* 0x00008100e50d7810 */ /* 0x000fe20007ffe0ff */
[----:B------:R-:W-:Y:S01]  /*2360*/  IMAD R230, R87, 0x400, R4 ;  /* 0x0000040057e67824 */ /* 0x000fe200078e0204 */
[----:B------:R-:W-:Y:S01]  /*2370*/  @!PT LDS RZ, [RZ] ;  /* 0x00000000fffff984 */ /* 0x000fe20000000800 */
[----:B------:R-:W-:Y:S01]  /*2380*/  @!PT LDS RZ, [RZ] ;  /* 0x00000000fffff984 */ /* 0x000fe20000000800 */
[----:B------:R-:W-:Y:S01]  /*2390*/  @!PT LDS RZ, [RZ] ;  /* 0x00000000fffff984 */ /* 0x000fe20000000800 */
[----:B------:R1:W-:Y:S01]  /*23a0*/  @P6 LDGSTS.E.BYPASS.LTC128B.128 [R231+0x8100], [R16.64], !P4 ;  /* 0x0810000010e76fae */ /* 0x0003e2000e101d52 */
[----:B------:R-:W-:Y:S01]  /*23b0*/  IADD3 R228, R229, 0x8120, RZ ;  /* 0x00008120e5e47810 */ /* 0x000fe20007ffe0ff */
[----:B------:R-:W-:Y:S01]  /*23c0*/  @UP0 UIMAD UR4, UR4, UR21, UR20 ;  /* 0x00000015040402a4 */ /* 0x000fe2000f8e0214 */
[----:B------:R-:W-:Y:S01]  /*23d0*/  IMAD.SHL.U32 R230, R230, 0x2, RZ ;  /* 0x00000002e6e67824 */ /* 0x000fe200078e00ff */
[----:B------:R1:W-:Y:S01]  /*23e0*/  @P6 LDGSTS.E.BYPASS.LTC128B.128 [R231+0xa100], [R16.64+0x80], !P3 ;  /* 0x0a10008010e76fae */ /* 0x0003e2000d901d52 */
[----:B------:R-:W-:Y:S01]  /*23f0*/  P2R R10, PR, RZ, 0x8 ;  /* 0x00000008ff0a7803 */ /* 0x000fe20000000000 */
[----:B------:R-:W-:Y:S01]  /*2400*/  UIADD3 UR17, UR9, 0x1, -UR17 ;  /* 0x0000000109117890 */ /* 0x000fe2000fffe811 */
[--C-:B------:R-:W-:Y:S01]  /*2410*/  IMAD R226, R2, 0x2, R230.reuse ;  /* 0x0000000202e27824 */ /* 0x100fe200078e02e6 */
[----:B------:R1:W-:Y:S01]  /*2420*/  @P6 LDGSTS.E.BYPASS.LTC128B.128 [R231+0xc100], [R16.64+0x100], !P2 ;  /* 0x0c10010010e76fae */ /* 0x0003e2000d101d52 */
[----:B------:R-:W-:Y:S01]  /*2430*/  IMAD R225, R3, 0x2, R230 ;  /* 0x0000000203e17824 */ /* 0x000fe200078e02e6 */
[----:B------:R-:W-:Y:S01]  /*2440*/  LEA.HI R85, R85, R6, RZ, 0x2 ;  /* 0x0000000655557211 */ /* 0x000fe200078f10ff */
[----:B------:R-:W-:Y:S01]  /*2450*/  IMAD R223, R3, 0x2, R226 ;  /* 0x0000000203df7824 */ /* 0x000fe200078e02e2 */
[----:B------:R1:W-:Y:S01]  /*2460*/  @P6 LDGSTS.E.BYPASS.LTC128B.128 [R231+0xe100], [R16.64+0x180], !P1 ;  /* 0x0e10018010e76fae */ /* 0x0003e2000c901d52 */
[----:B------:R-:W-:Y:S01]  /*2470*/  LOP3.LUT P6, RZ, R9, 0x2, RZ, 0xc0, !PT ;  /* 0x0000000209ff7812 */ /* 0x000fe200078cc0ff */
[----:B------:R-:W-:Y:S01]  /*2480*/  ULDC UR15, c[0x0][0x324] ;  /* 0x0000c900000f7ab9 */ /* 0x000fe20000000800 */
[----:B------:R-:W-:Y:S01]  /*2490*/  LOP3.LUT R85, R85, 0xfffffffc, RZ, 0xc0, !PT ;  /* 0xfffffffc55557812 */ /* 0x000fe200078ec0ff */
[----:B------:R2:W-:Y:S01]  /*24a0*/  @P5 LDGSTS.E.BYPASS.LTC128B.128 [R231+0x9100], [R18.64], !P4 ;  /* 0x0910000012e75fae */ /* 0x0005e2000e101d52 */
[----:B------:R-:W-:-:S03]  /*24b0*/  ULOP3.LUT UR15, URZ, UR15, URZ, 0x33, !UPT ;  /* 0x0000000f3f0f7292 */ /* 0x000fc6000f8e333f */
[----:B------:R2:W-:Y:S04]  /*24c0*/  @P5 LDGSTS.E.BYPASS.LTC128B.128 [R231+0xb100], [R18.64+0x80], !P3 ;  /* 0x0b10008012e75fae */ /* 0x0005e8000d901d52 */
[----:B------:R2:W-:Y:S02]  /*24d0*/  @P5 LDGSTS.E.BYPASS.LTC128B.128 [R231+0xd100], [R18.64+0x100], !P2 ;  /* 0x0d10010012e75fae */ /* 0x0005e4000d101d52 */
[----:B------:R-:W-:Y:S02]  /*24e0*/  @P6 IADD3 R228, R13, -0x20, RZ ;  /* 0xffffffe00de46810 */ /* 0x000fe40007ffe0ff */
[----:B------:R2:W-:Y:S01]  /*24f0*/  @P5 LDGSTS.E.BYPASS.LTC128B.128 [R231+0xf100], [R18.64+0x180], !P1 ;  /* 0x0f10018012e75fae */ /* 0x0005e2000c901d52 */
[----:B------:R-:W-:Y:S02]  /*2500*/  LOP3.LUT P6, RZ, R8, 0x2, RZ, 0xc0, !PT ;  /* 0x0000000208ff7812 */ /* 0x000fe400078cc0ff */
[C---:B------:R-:W-:Y:S01]  /*2510*/  IADD3 R219, R228.reuse, 0x800, RZ ;  /* 0x00000800e4db7810 */ /* 0x040fe20007ffe0ff */
[----:B------:R-:W0:Y:S01]  /*2520*/  LDGDEPBAR ;  /* 0x00000000000079af */ /* 0x000e220000000000 */
[----:B------:R-:W-:-:S02]  /*2530*/  IADD3 R218, R228, 0x1000, RZ ;  /* 0x00001000e4da7810 */ /* 0x000fc40007ffe0ff */
[C---:B------:R-:W-:Y:S02]  /*2540*/  IADD3 R217, R228.reuse, 0x1800, RZ ;  /* 0x00001800e4d97810 */ /* 0x040fe40007ffe0ff */
[----:B------:R-:W-:Y:S02]  /*2550*/  IADD3 R215, R228, 0x2000, RZ ;  /* 0x00002000e4d77810 */ /* 0x000fe40007ffe0ff */
[----:B-1----:R-:W-:Y:S02]  /*2560*/  LEA R16, P0, R0, c[0x0][0x1f8], 0x1 ;  /* 0x00007e0000107a11 */ /* 0x002fe400078008ff */
[----:B------:R-:W-:Y:S02]  /*2570*/  IADD3 R214, R228, 0x2800, RZ ;  /* 0x00002800e4d67810 */ /* 0x000fe40007ffe0ff */
[----:B------:R-:W-:Y:S01]  /*2580*/  LEA.HI.X R17, R0, c[0x0][0x1fc], R11, 0x1, P0 ;  /* 0x00007f0000117a11 */ /* 0x000fe200000f0c0b */
[----:B------:R-:W-:Y:S01]  /*2590*/  IMAD.MOV.U32 R0, RZ, RZ, 0x40 ;  /* 0x00000040ff007424 */ /* 0x000fe200078e00ff */
[----:B------:R-:W-:-:S02]  /*25a0*/  IADD3 R11, -R12, UR9, -R5 ;  /* 0x000000090c0b7c10 */ /* 0x000fc4000fffe905 */
[----:B------:R-:W-:Y:S02]  /*25b0*/  IADD3 R68, P0, R16, UR11, RZ ;  /* 0x0000000b10447c10 */ /* 0x000fe4000ff1e0ff */
[----:B------:R-:W-:Y:S02]  /*25c0*/  ISETP.LT.OR P5, PT, R11, 0x1, P4 ;  /* 0x000000010b00780c */ /* 0x000fe400027a1670 */
[----:B------:R-:W-:Y:S02]  /*25d0*/  IADD3.X R69, R17, UR10, RZ, P0, !PT ;  /* 0x0000000a11457c10 */ /* 0x000fe400087fe4ff */
[C---:B------:R-:W-:Y:S02]  /*25e0*/  ISETP.LT.OR P0, PT, R11.reuse, 0x1, !P6 ;  /* 0x000000010b00780c */ /* 0x040fe40007701670 */
[----:B------:R-:W-:Y:S01]  /*25f0*/  ISETP.LT.OR P6, PT, R11, 0x21, !P6 ;  /* 0x000000210b00780c */ /* 0x000fe200077c1670 */
[----:B------:R-:W-:-:S04]  /*2600*/  DEPBAR.LE SB0, 0x1 ;  /* 0x000080400000791a */ /* 0x000fc80000000000 */
[----:B------:R-:W-:-:S04]  /*2610*/  DEPBAR.LE SB0, 0x0 ;  /* 0x000080000000791a */ /* 0x000fc80000000000 */
[----:B------:R-:W-:Y:S01]  /*2620*/  BAR.SYNC.DEFER_BLOCKING 0x0 ;  /* 0x0000000000007b1d */ /* 0x000fe20000010000 */
[C---:B------:R-:W-:Y:S02]  /*2630*/  IADD3 R213, R228.reuse, 0x3000, RZ ;  /* 0x00003000e4d57810 */ /* 0x040fe40007ffe0ff */
[C---:B------:R-:W-:Y:S02]  /*2640*/  IADD3 R212, R228.reuse, 0x3800, RZ ;  /* 0x00003800e4d47810 */ /* 0x040fe40007ffe0ff */
[C---:B------:R-:W-:Y:S02]  /*2650*/  IADD3 R211, R228.reuse, 0x4000, RZ ;  /* 0x00004000e4d37810 */ /* 0x040fe40007ffe0ff */
[C---:B------:R-:W-:Y:S02]  /*2660*/  IADD3 R210, R228.reuse, 0x4800, RZ ;  /* 0x00004800e4d27810 */ /* 0x040fe40007ffe0ff */
[C---:B------:R-:W-:Y:S02]  /*2670*/  IADD3 R209, R228.reuse, 0x5000, RZ ;  /* 0x00005000e4d17810 */ /* 0x040fe40007ffe0ff */
[----:B------:R-:W-:-:S02]  /*2680*/  IADD3 R208, R228, 0x5800, RZ ;  /* 0x00005800e4d07810 */ /* 0x000fc40007ffe0ff */
[C---:B------:R-:W-:Y:S02]  /*2690*/  IADD3 R207, R228.reuse, 0x6000, RZ ;  /* 0x00006000e4cf7810 */ /* 0x040fe40007ffe0ff */
[C---:B------:R-:W-:Y:S02]  /*26a0*/  IADD3 R206, R228.reuse, 0x6800, RZ ;  /* 0x00006800e4ce7810 */ /* 0x040fe40007ffe0ff */
[C---:B------:R-:W-:Y:S02]  /*26b0*/  IADD3 R205, R228.reuse, 0x7000, RZ ;  /* 0x00007000e4cd7810 */ /* 0x040fe40007ffe0ff */
[----:B------:R-:W-:Y:S01]  /*26c0*/  IADD3 R204, R228, 0x7800, RZ ;  /* 0x00007800e4cc7810 */ /* 0x000fe20007ffe0ff */
[----:B------:R-:W-:Y:S04]  /*26d0*/  LDSM.16.M88.4 R72, [R229+0x8100] ;  /* 0x00810000e548783b */ /* 0x000fe80000000200 */
[----:B------:R-:W-:Y:S04]  /*26e0*/  LDSM.16.M88.4 R40, [R229+0x8900] ;  /* 0x00890000e528783b */ /* 0x000fe80000000200 */
[----:B------:R-:W-:Y:S04]  /*26f0*/  LDSM.16.M88.4 R32, [R229+0x9100] ;  /* 0x00910000e520783b */ /* 0x000fe80000000200 */
[----:B------:R-:W-:Y:S04]  /*2700*/  LDSM.16.M88.4 R12, [R229+0x9900] ;  /* 0x00990000e50c783b */ /* 0x000fe80000000200 */
[----:B------:R-:W-:Y:S04]  /*2710*/  LDSM.16.M88.4 R64, [R228] ;  /* 0x00000000e440783b */ /* 0x000fe80000000200 */
[----:B------:R-:W-:Y:S04]  /*2720*/  LDSM.16.M88.4 R56, [R228+0x800] ;  /* 0x00080000e438783b */ /* 0x000fe80000000200 */
[----:B------:R-:W-:Y:S04]  /*2730*/  LDSM.16.M88.4 R52, [R228+0x1000] ;  /* 0x00100000e434783b */ /* 0x000fe80000000200 */
[----:B------:R-:W-:Y:S04]  /*2740*/  LDSM.16.M88.4 R48, [R228+0x1800] ;  /* 0x00180000e430783b */ /* 0x000fe80000000200 */
[----:B------:R-:W1:Y:S04]  /*2750*/  LDSM.16.M88.4 R24, [R230+0x10100] ;  /* 0x01010000e618783b */ /* 0x000e680000000200 */
[----:B------:R-:W4:Y:S04]  /*2760*/  LDSM.16.M88.4 R60, [R226+0x10100] ;  /* 0x01010000e23c783b */ /* 0x000f280000000200 */
[----:B------:R-:W-:Y:S01]  /*2770*/  @!PT LDS RZ, [RZ] ;  /* 0x00000000fffff984 */ /* 0x000fe20000000800 */
[----:B------:R-:W-:Y:S01]  /*2780*/  @!PT LDS RZ, [RZ] ;  /* 0x00000000fffff984 */ /* 0x000fe20000000800 */
[----:B------:R-:W-:Y:S01]  /*2790*/  @!PT LDS RZ, [RZ] ;  /* 0x00000000fffff984 */ /* 0x000fe20000000800 */
[----:B------:R2:W-:Y:S01]  /*27a0*/  LDGSTS.E.BYPASS.LTC128B.128 [R231+0x100], [R16.64], !P5 ;  /* 0x0010000010e77fae */ /* 0x0005e2000e901d52 */
[----:B------:R-:W-:-:S03]  /*27b0*/  LOP3.LUT P5, RZ, R8, 0x4, RZ, 0xc0, !PT ;  /* 0x0000000408ff7812 */ /* 0x000fc600078ac0ff */
[----:B------:R2:W-:Y:S01]  /*27c0*/  LDGSTS.E.BYPASS.LTC128B.128 [R231+0x2100], [R16.64+0x80], !P0 ;  /* 0x0210008010e77fae */ /* 0x0005e2000c101d52 */
[C---:B------:R-:W-:Y:S02]  /*27d0*/  ISETP.LT.OR P0, PT, R11.reuse, 0x1, !P5 ;  /* 0x000000010b00780c */ /* 0x040fe40006f01670 */
[----:B------:R-:W-:-:S11]  /*27e0*/  ISETP.LT.OR P5, PT, R11, 0x21, !P5 ;  /* 0x000000210b00780c */ /* 0x000fd60006fa1670 */
[----:B------:R2:W-:Y:S01]  /*27f0*/  LDGSTS.E.BYPASS.LTC128B.128 [R231+0x4100], [R16.64+0x100], !P0 ;  /* 0x0410010010e77fae */ /* 0x0005e2000c101d52 */
[----:B------:R-:W-:-:S04]  /*2800*/  LOP3.LUT P0, RZ, R9, 0x4, RZ, 0xc0, !PT ;  /* 0x0000000409ff7812 */ /* 0x000fc8000780c0ff */
[----:B------:R-:W-:Y:S02]  /*2810*/  SEL R0, R0, 0xffffffc0, !P0 ;  /* 0xffffffc000007807 */ /* 0x000fe40004000000 */
[----:B------:R-:W-:-:S03]  /*2820*/  LOP3.LUT P0, RZ, R8, 0x8, RZ, 0xc0, !PT ;  /* 0x0000000808ff7812 */ /* 0x000fc6000780c0ff */
[----:B------:R-:W-:Y:S01]  /*2830*/  IMAD.IADD R224, R229, 0x1, R0 ;  /* 0x00000001e5e07824 */ /* 0x000fe200078e0200 */
[C---:B------:R-:W-:Y:S01]  /*2840*/  ISETP.LT.OR P3, PT, R11.reuse, 0x1, !P0 ;  /* 0x000000010b00780c */ /* 0x040fe20004761670 */
[----:B------:R-:W-:Y:S01]  /*2850*/  IMAD.IADD R216, R0, 0x1, R228 ;  /* 0x0000000100d87824 */ /* 0x000fe200078e02e4 */
[C---:B------:R-:W-:Y:S01]  /*2860*/  ISETP.LT.OR P0, PT, R11.reuse, 0x21, !P0 ;  /* 0x000000210b00780c */ /* 0x040fe20004701670 */
[C---:B-1----:R-:W-:Y:S08]  /*2870*/  HMMA.16816.F32.BF16 R44, R24.reuse, R40, RZ ;  /* 0x00000028182c723c */ /* 0x042ff000000418ff */
[----:B------:R-:W-:Y:S02]  /*2880*/  HMMA.16816.F32.BF16 R36, R24, R32, RZ ;  /* 0x000000201824723c */ /* 0x000fe400000418ff */
[----:B------:R2:W-:Y:S01]  /*2890*/  LDGSTS.E.BYPASS.LTC128B.128 [R231+0x6100], [R16.64+0x180], !P3 ;  /* 0x0610018010e77fae */ /* 0x0005e2000d901d52 */
[----:B------:R-:W-:-:S05]  /*28a0*/  ISETP.LT.OR P3, PT, R11, 0x21, P4 ;  /* 0x000000210b00780c */ /* 0x000fca0002761670 */
[C---:B------:R-:W-:Y:S08]  /*28b0*/  HMMA.16816.F32.BF16 R40, R24.reuse, R42, RZ ;  /* 0x0000002a1828723c */ /* 0x040ff000000418ff */
[----:B------:R1:W-:Y:S01]  /*28c0*/  LDGSTS.E.BYPASS.LTC128B.128 [R231+0x1100], [R68.64], !P3 ;  /* 0x0110000044e77fae */ /* 0x0003e2000d901d52 */
[----:B------:R-:W-:Y:S01]  /*28d0*/  ISETP.NE.AND P3, PT, R10, RZ, PT ;  /* 0x000000ff0a00720c */ /* 0x000fe20003f65270 */
[----:B------:R-:W-:Y:S02]  /*28e0*/  HMMA.16816.F32.BF16 R32, R24, R34, RZ ;  /* 0x000000221820723c */ /* 0x000fe400000418ff */
[----:B------:R1:W-:Y:S01]  /*28f0*/  LDGSTS.E.BYPASS.LTC128B.128 [R231+0x3100], [R68.64+0x80], !P6 ;  /* 0x0310008044e77fae */ /* 0x0003e2000f101d52 */
[----:B------:R-:W-:-:S03]  /*2900*/  PLOP3.LUT P6, PT, PT, PT, UP0, 0x80, 0x0 ;  /* 0x000000000000781c */ /* 0x000fc60003fcf008 */
[----:B------:R1:W-:Y:S01]  /*2910*/  LDGSTS.E.BYPASS.LTC128B.128 [R231+0x5100], [R68.64+0x100], !P5 ;  /* 0x0510010044e77fae */ /* 0x0003e2000e901d52 */
[----:B------:R-:W-:Y:S01]  /*2920*/  PLOP3.LUT P5, PT, PT, PT, UP0, 0x80, 0x0 ;  /* 0x000000000000781c */ /* 0x000fe20003faf008 */
[----:B------:R-:W-:Y:S02]  /*2930*/  HMMA.16816.F32.BF16 R8, R24, R72, RZ ;  /* 0x000000481808723c */ /* 0x000fe400000418ff */
[----:B------:R1:W-:Y:S01]  /*2940*/  LDGSTS.E.BYPASS.LTC128B.128 [R231+0x7100], [R68.64+0x180], !P0 ;  /* 0x0710018044e77fae */ /* 0x0003e2000c101d52 */
[----:B------:R-:W-:-:S03]  /*2950*/  PLOP3.LUT P0, PT, PT, PT, UP0, 0x80, 0x0 ;  /* 0x000000000000781c */ /* 0x000fc60003f0f008 */
[----:B---3--:R-:W-:Y:S02]  /*2960*/  LDSM.16.M88.4 R20, [R225+0x10100] ;  /* 0x01010000e114783b */ /* 0x008fe40000000200 */
[C---:B------:R-:W-:Y:S02]  /*2970*/  HMMA.16816.F32.BF16 R72, R24.reuse, R74, RZ ;  /* 0x0000004a1848723c */ /* 0x040fe400000418ff */
[----:B--2---:R-:W2:Y:S04]  /*2980*/  LDSM.16.M88.4 R16, [R224+0x8100] ;  /* 0x00810000e010783b */ /* 0x004ea80000000200 */
[----:B------:R-:W-:Y:S02]  /*2990*/  LDSM.16.M88.4 R80, [R224+0x9100] ;  /* 0x00910000e050783b */ /* 0x000fe40000000200 */
[C---:B------:R-:W-:Y:S02]  /*29a0*/  HMMA.16816.F32.BF16 R28, R24.reuse, R12, RZ ;  /* 0x0000000c181c723c */ /* 0x040fe400000418ff */
[----:B------:R-:W-:Y:S04]  /*29b0*/  LDSM.16.M88.4 R76, [R224+0x9900] ;  /* 0x00990000e04c783b */ /* 0x000fe80000000200 */
[----:B------:R-:W0:Y:S02]  /*29c0*/  LDGDEPBAR ;  /* 0x00000000000079af */ /* 0x000e240000000000 */
[----:B------:R-:W-:Y:S02]  /*29d0*/  HMMA.16816.F32.BF16 R24, R24, R14, RZ ;  /* 0x0000000e1818723c */ /* 0x000fe400000418ff */
[----:B------:R-:W3:Y:S04]  /*29e0*/  LDSM.16.M88.4 R12, [R224+0x8900] ;  /* 0x00890000e00c783b */ /* 0x000ee80000000200 */
[----:B-1----:R-:W-:Y:S02]  /*29f0*/  LDSM.16.M88.4 R68, [R223+0x10100] ;  /* 0x01010000df44783b */ /* 0x002fe40000000200 */
[C---:B----4-:R-:W-:Y:S08]  /*2a00*/  HMMA.16816.F32.BF16 R8, R60.reuse, R64, R8 ;  /* 0x000000403c08723c */ /* 0x050ff00000041808 */
[C---:B------:R-:W-:Y:S01]  /*2a10*/  HMMA.16816.F32.BF16 R72, R60.reuse, R66, R72 ;  /* 0x000000423c48723c */ /* 0x040fe20000041848 */
[----:B------:R-:W1:Y:S07]  /*2a20*/  LDSM.16.M88.4 R64, [R216] ;  /* 0x00000000d840783b */ /* 0x000e6e0000000200 */
[C---:B------:R-:W-:Y:S08]  /*2a30*/  HMMA.16816.F32.BF16 R44, R60.reuse, R56, R44 ;  /* 0x000000383c2c723c */ /* 0x040ff0000004182c */
[C---:B------:R-:W-:Y:S01]  /*2a40*/  HMMA.16816.F32.BF16 R40, R60.reuse, R58, R40 ;  /* 0x0000003a3c28723c */ /* 0x040fe20000041828 */
[----:B------:R-:W-:Y:S07]  /*2a50*/  LDSM.16.M88.4 R56, [R230+0x14100] ;  /* 0x01410000e638783b */ /* 0x000fee0000000200 */
[C---:B------:R-:W-:Y:S08]  /*2a60*/  HMMA.16816.F32.BF16 R36, R60.reuse, R52, R36 ;  /* 0x000000343c24723c */ /* 0x040ff00000041824 */
[C---:B------:R-:W-:Y:S01]  /*2a70*/  HMMA.16816.F32.BF16 R32, R60.reuse, R54, R32 ;  /* 0x000000363c20723c */ /* 0x040fe20000041820 */
[----:B------:R-:W4:Y:S07]  /*2a80*/  LDSM.16.M88.4 R52, [R216+0x800] ;  /* 0x00080000d834783b */ /* 0x000f2e0000000200 */
[C---:B------:R-:W-:Y:S08]  /*2a90*/  HMMA.16816.F32.BF16 R28, R60.reuse, R48, R28 ;  /* 0x000000303c1c723c */ /* 0x040ff0000004181c */
[----:B------:R-:W-:Y:S01]  /*2aa0*/  HMMA.16816.F32.BF16 R24, R60, R50, R24 ;  /* 0x000000323c18723c */ /* 0x000fe20000041818 */
[----:B------:R-:W5:Y:S04]  /*2ab0*/  LDSM.16.M88.4 R48, [R216+0x1000] ;  /* 0x00100000d830783b */ /* 0x000f680000000200 */
[----:B------:R-:W-:Y:S03]  /*2ac0*/  LDSM.16.M88.4 R60, [R216+0x1800] ;  /* 0x00180000d83c783b */ /* 0x000fe60000000200 */
[C---:B--2---:R-:W-:Y:S08]  /*2ad0*/  HMMA.16816.F32.BF16 R8, R20.reuse, R16, R8 ;  /* 0x000000101408723c */ /* 0x044ff00000041808 */
        /* <DEDUP_REMOVED lines=13> */
[----:B------:R-:W-:Y:S04]  /*2bb0*/  LDSM.16.M88.4 R72, [R226+0x14100] ;  /* 0x01410000e248783b */ /* 0x000fe80000000200 */
[----:B------:R-:W1:Y:S03]  /*2bc0*/  LDSM.16.M88.4 R64, [R228+0x2000] ;  /* 0x00200000e440783b */ /* 0x000e660000000200 */
[C---:B----4-:R-:W-:Y:S08]  /*2bd0*/  HMMA.16816.F32.BF16 R44, R68.reuse, R52, R44 ;  /* 0x00000034442c723c */ /* 0x050ff0000004182c */
[C---:B------:R-:W-:Y:S01]  /*2be0*/  HMMA.16816.F32.BF16 R40, R68.reuse, R54, R40 ;  /* 0x000000364428723c */ /* 0x040fe20000041828 */
[----:B------:R-:W4:Y:S07]  /*2bf0*/  LDSM.16.M88.4 R52, [R228+0x2800] ;  /* 0x00280000e434783b */ /* 0x000f2e0000000200 */
[C---:B-----5:R-:W-:Y:S08]  /*2c00*/  HMMA.16816.F32.BF16 R36, R68.reuse, R48, R36 ;  /* 0x000000304424723c */ /* 0x060ff00000041824 */
[----:B------:R-:W-:Y:S01]  /*2c10*/  HMMA.16816.F32.BF16 R32, R68, R50, R32 ;  /* 0x000000324420723c */ /* 0x000fe20000041820 */
[----:B------:R-:W5:Y:S07]  /*2c20*/  LDSM.16.M88.4 R48, [R228+0x3000] ;  /* 0x00300000e430783b */ /* 0x000f6e0000000200 */
[C---:B--2---:R-:W-:Y:S08]  /*2c30*/  HMMA.16816.F32.BF16 R8, R56.reuse, R16, R8 ;  /* 0x000000103808723c */ /* 0x044ff00000041808 */
[----:B------:R-:W-:Y:S01]  /*2c40*/  HMMA.16816.F32.BF16 R76, R56, R18, R76 ;  /* 0x00000012384c723c */ /* 0x000fe2000004184c */
[----:B------:R-:W-:Y:S07]  /*2c50*/  LDSM.16.M88.4 R16, [R224+0xa100] ;  /* 0x00a10000e010783b */ /* 0x000fee0000000200 */
[C---:B------:R-:W-:Y:S08]  /*2c60*/  HMMA.16816.F32.BF16 R28, R68.reuse, R60, R28 ;  /* 0x0000003c441c723c */ /* 0x040ff0000004181c */
[----:B------:R-:W-:Y:S01]  /*2c70*/  HMMA.16816.F32.BF16 R24, R68, R62, R24 ;  /* 0x0000003e4418723c */ /* 0x000fe20000041818 */
[----:B------:R-:W2:Y:S04]  /*2c80*/  LDSM.16.M88.4 R60, [R225+0x14100] ;  /* 0x01410000e13c783b */ /* 0x000ea80000000200 */
[----:B------:R-:W2:Y:S03]  /*2c90*/  LDSM.16.M88.4 R68, [R228+0x3800] ;  /* 0x00380000e444783b */ /* 0x000ea60000000200 */
[C---:B---3--:R-:W-:Y:S08]  /*2ca0*/  HMMA.16816.F32.BF16 R44, R56.reuse, R20, R44 ;  /* 0x00000014382c723c */ /* 0x048ff0000004182c */
[C---:B------:R-:W-:Y:S01]  /*2cb0*/  HMMA.16816.F32.BF16 R40, R56.reuse, R22, R40 ;  /* 0x000000163828723c */ /* 0x040fe20000041828 */
[----:B------:R-:W3:Y:S07]  /*2cc0*/  LDSM.16.M88.4 R20, [R224+0xa900] ;  /* 0x00a90000e014783b */ /* 0x000eee0000000200 */
[C---:B------:R-:W-:Y:S08]  /*2cd0*/  HMMA.16816.F32.BF16 R36, R56.reuse, R12, R36 ;  /* 0x0000000c3824723c */ /* 0x040ff00000041824 */
[----:B------:R-:W-:Y:S01]  /*2ce0*/  HMMA.16816.F32.BF16 R32, R56, R14, R32 ;  /* 0x0000000e3820723c */ /* 0x000fe20000041820 */
[----:B------:R-:W2:Y:S07]  /*2cf0*/  LDSM.16.M88.4 R12, [R224+0xb100] ;  /* 0x00b10000e00c783b */ /* 0x000eae0000000200 */
[C---:B-1----:R-:W-:Y:S08]  /*2d00*/  HMMA.16816.F32.BF16 R8, R72.reuse, R64, R8 ;  /* 0x000000404808723c */ /* 0x042ff00000041808 */
[----:B------:R-:W-:Y:S01]  /*2d10*/  HMMA.16816.F32.BF16 R76, R72, R66, R76 ;  /* 0x00000042484c723c */ /* 0x000fe2000004184c */
[----:B------:R-:W-:Y:S07]  /*2d20*/  LDSM.16.M88.4 R64, [R223+0x14100] ;  /* 0x01410000df40783b */ /* 0x000fee0000000200 */
[C---:B------:R-:W-:Y:S08]  /*2d30*/  HMMA.16816.F32.BF16 R28, R56.reuse, R80, R28 ;  /* 0x00000050381c723c */ /* 0x040ff0000004181c */
[----:B------:R-:W-:Y:S01]  /*2d40*/  HMMA.16816.F32.BF16 R24, R56, R82, R24 ;  /* 0x000000523818723c */ /* 0x000fe20000041818 */
[----:B------:R-:W1:Y:S04]  /*2d50*/  LDSM.16.M88.4 R80, [R224+0xb900] ;  /* 0x00b90000e050783b */ /* 0x000e680000000200 */
[----:B------:R-:W1:Y:S03]  /*2d60*/  LDSM.16.M88.4 R56, [R216+0x2000] ;  /* 0x00200000d838783b */ /* 0x000e660000000200 */
[C---:B----4-:R-:W-:Y:S08]  /*2d70*/  HMMA.16816.F32.BF16 R44, R72.reuse, R52, R44 ;  /* 0x00000034482c723c */ /* 0x050ff0000004182c */
[C---:B------:R-:W-:Y:S01]  /*2d80*/  HMMA.16816.F32.BF16 R40, R72.reuse, R54, R40 ;  /* 0x000000364828723c */ /* 0x040fe20000041828 */
[----:B------:R-:W-:Y:S07]  /*2d90*/  LDSM.16.M88.4 R52, [R230+0x18100] ;  /* 0x01810000e634783b */ /* 0x000fee0000000200 */
[C---:B-----5:R-:W-:Y:S08]  /*2da0*/  HMMA.16816.F32.BF16 R36, R72.reuse, R48, R36 ;  /* 0x000000304824723c */ /* 0x060ff00000041824 */
[----:B------:R-:W-:Y:S01]  /*2db0*/  HMMA.16816.F32.BF16 R32, R72, R50, R32 ;  /* 0x000000324820723c */ /* 0x000fe20000041820 */
[----:B------:R-:W4:Y:S07]  /*2dc0*/  LDSM.16.M88.4 R48, [R216+0x2800] ;  /* 0x00280000d830783b */ /* 0x000f2e0000000200 */
[C---:B--2---:R-:W-:Y:S08]  /*2dd0*/  HMMA.16816.F32.BF16 R8, R60.reuse, R16, R8 ;  /* 0x000000103c08723c */ /* 0x044ff00000041808 */
[----:B------:R-:W-:Y:S01]  /*2de0*/  HMMA.16816.F32.BF16 R76, R60, R18, R76 ;  /* 0x000000123c4c723c */ /* 0x000fe2000004184c */
[----:B------:R-:W2:Y:S07]  /*2df0*/  LDSM.16.M88.4 R16, [R216+0x3000] ;  /* 0x00300000d810783b */ /* 0x000eae0000000200 */
[C---:B------:R-:W-:Y:S08]  /*2e00*/  HMMA.16816.F32.BF16 R28, R72.reuse, R68, R28 ;  /* 0x00000044481c723c */ /* 0x040ff0000004181c */
[----:B------:R-:W-:Y:S08]  /*2e10*/  HMMA.16816.F32.BF16 R24, R72, R70, R24 ;  /* 0x000000464818723c */ /* 0x000ff00000041818 */
[C---:B---3--:R-:W-:Y:S08]  /*2e20*/  HMMA.16816.F32.BF16 R44, R60.reuse, R20, R44 ;  /* 0x000000143c2c723c */ /* 0x048ff0000004182c */
[C---:B------:R-:W-:Y:S01]  /*2e30*/  HMMA.16816.F32.BF16 R40, R60.reuse, R22, R40 ;  /* 0x000000163c28723c */ /* 0x040fe20000041828 */
[----:B------:R-:W-:Y:S07]  /*2e40*/  LDSM.16.M88.4 R20, [R229+0xc100] ;  /* 0x00c10000e514783b */ /* 0x000fee0000000200 */
[C---:B------:R-:W-:Y:S08]  /*2e50*/  HMMA.16816.F32.BF16 R36, R60.reuse, R12, R36 ;  /* 0x0000000c3c24723c */ /* 0x040ff00000041824 */
[C---:B------:R-:W-:Y:S01]  /*2e60*/  HMMA.16816.F32.BF16 R32, R60.reuse, R14, R32 ;  /* 0x0000000e3c20723c */ /* 0x040fe20000041820 */
[----:B------:R-:W3:Y:S07]  /*2e70*/  LDSM.16.M88.4 R12, [R216+0x3800] ;  /* 0x00380000d80c783b */ /* 0x000eee0000000200 */
[C---:B-1----:R-:W-:Y:S08]  /*2e80*/  HMMA.16816.F32.BF16 R28, R60.reuse, R80, R28 ;  /* 0x000000503c1c723c */ /* 0x042ff0000004181c */
[----:B------:R-:W-:Y:S01]  /*2e90*/  HMMA.16816.F32.BF16 R24, R60, R82, R24 ;  /* 0x000000523c18723c */ /* 0x000fe20000041818 */
[----:B------:R-:W-:Y:S07]  /*2ea0*/  LDSM.16.M88.4 R60, [R229+0xd100] ;  /* 0x00d10000e53c783b */ /* 0x000fee0000000200 */
[C---:B------:R-:W-:Y:S08]  /*2eb0*/  HMMA.16816.F32.BF16 R8, R64.reuse, R56, R8 ;  /* 0x000000384008723c */ /* 0x040ff00000041808 */
[C---:B------:R-:W-:Y:S01]  /*2ec0*/  HMMA.16816.F32.BF16 R76, R64.reuse, R58, R76 ;  /* 0x0000003a404c723c */ /* 0x040fe2000004184c */
[----:B------:R-:W1:Y:S07]  /*2ed0*/  LDSM.16.M88.4 R56, [R229+0xc900] ;  /* 0x00c90000e538783b */ /* 0x000e6e0000000200 */
[C---:B----4-:R-:W-:Y:S08]  /*2ee0*/  HMMA.16816.F32.BF16 R44, R64.reuse, R48, R44 ;  /* 0x00000030402c723c */ /* 0x050ff0000004182c */
[C---:B------:R-:W-:Y:S01]  /*2ef0*/  HMMA.16816.F32.BF16 R40, R64.reuse, R50, R40 ;  /* 0x000000324028723c */ /* 0x040fe20000041828 */
[----:B------:R-:W4:Y:S07]  /*2f00*/  LDSM.16.M88.4 R48, [R229+0xd900] ;  /* 0x00d90000e530783b */ /* 0x000f2e0000000200 */
[C---:B--2---:R-:W-:Y:S08]  /*2f10*/  HMMA.16816.F32.BF16 R36, R64.reuse, R16, R36 ;  /* 0x000000104024723c */ /* 0x044ff00000041824 */
[C---:B------:R-:W-:Y:S01]  /*2f20*/  HMMA.16816.F32.BF16 R68, R64.reuse, R18, R32 ;  /* 0x000000124044723c */ /* 0x040fe20000041820 */
[----:B------:R-:W-:Y:S04]  /*2f30*/  LDSM.16.M88.4 R32, [R226+0x18100] ;  /* 0x01810000e220783b */ /* 0x000fe80000000200 */
[----:B------:R-:W2:Y:S03]  /*2f40*/  LDSM.16.M88.4 R16, [R228+0x4000] ;  /* 0x00400000e410783b */ /* 0x000ea60000000200 */
[C---:B---3--:R-:W-:Y:S08]  /*2f50*/  HMMA.16816.F32.BF16 R28, R64.reuse, R12, R28 ;  /* 0x0000000c401c723c */ /* 0x048ff0000004181c */
[----:B------:R-:W-:Y:S01]  /*2f60*/  HMMA.16816.F32.BF16 R24, R64, R14, R24 ;  /* 0x0000000e4018723c */ /* 0x000fe20000041818 */
[----:B------:R-:W3:Y:S04]  /*2f70*/  LDSM.16.M88.4 R12, [R228+0x4800] ;  /* 0x00480000e40c783b */ /* 0x000ee80000000200 */
[----:B------:R-:W-:Y:S03]  /*2f80*/  LDSM.16.M88.4 R64, [R223+0x18100] ;  /* 0x01810000df40783b */ /* 0x000fe60000000200 */
[C---:B------:R-:W-:Y:S08]  /*2f90*/  HMMA.16816.F32.BF16 R8, R52.reuse, R20, R8 ;  /* 0x000000143408723c */ /* 0x040ff00000041808 */
[C---:B------:R-:W-:Y:S01]  /*2fa0*/  HMMA.16816.F32.BF16 R76, R52.reuse, R22, R76 ;  /* 0x00000016344c723c */ /* 0x040fe2000004184c */
[----:B------:R-:W5:Y:S07]  /*2fb0*/  LDSM.16.M88.4 R20, [R228+0x5000] ;  /* 0x00500000e414783b */ /* 0x000f6e0000000200 */
[C---:B-1----:R-:W-:Y:S08]  /*2fc0*/  HMMA.16816.F32.BF16 R44, R52.reuse, R56, R44 ;  /* 0x00000038342c723c */ /* 0x042ff0000004182c */
[C---:B------:R-:W-:Y:S01]  /*2fd0*/  HMMA.16816.F32.BF16 R40, R52.reuse, R58, R40 ;  /* 0x0000003a3428723c */ /* 0x040fe20000041828 */
[----:B------:R-:W1:Y:S07]  /*2fe0*/  LDSM.16.M88.4 R56, [R228+0x5800] ;  /* 0x00580000e438783b */ /* 0x000e6e0000000200 */
[C---:B------:R-:W-:Y:S08]  /*2ff0*/  HMMA.16816.F32.BF16 R36, R52.reuse, R60, R36 ;  /* 0x0000003c3424723c */ /* 0x040ff00000041824 */
[C---:B------:R-:W-:Y:S01]  /*3000*/  HMMA.16816.F32.BF16 R68, R52.reuse, R62, R68 ;  /* 0x0000003e3444723c */ /* 0x040fe20000041844 */
[----:B------:R-:W-:Y:S07]  /*3010*/  LDSM.16.M88.4 R60, [R224+0xc900] ;  /* 0x00c90000e03c783b */ /* 0x000fee0000000200 */
[C---:B----4-:R-:W-:Y:S08]  /*3020*/  HMMA.16816.F32.BF16 R28, R52.reuse, R48, R28 ;  /* 0x00000030341c723c */ /* 0x050ff0000004181c */
[----:B------:R-:W-:Y:S01]  /*3030*/  HMMA.16816.F32.BF16 R52, R52, R50, R24 ;  /* 0x000000323434723c */ /* 0x000fe20000041818 */
[----:B------:R-:W4:Y:S04]  /*3040*/  LDSM.16.M88.4 R48, [R225+0x18100] ;  /* 0x01810000e130783b */ /* 0x000f280000000200 */
[----:B------:R-:W1:Y:S03]  /*3050*/  LDSM.16.M88.4 R24, [R224+0xc100] ;  /* 0x00c10000e018783b */ /* 0x000e660000000200 */
[C---:B--2---:R-:W-:Y:S08]  /*3060*/  HMMA.16816.F32.BF16 R8, R32.reuse, R16, R8 ;  /* 0x000000102008723c */ /* 0x044ff00000041808 */
[C---:B------:R-:W-:Y:S01]  /*3070*/  HMMA.16816.F32.BF16 R76, R32.reuse, R18, R76 ;  /* 0x00000012204c723c */ /* 0x040fe2000004184c */
[----:B------:R-:W2:Y:S07]  /*3080*/  LDSM.16.M88.4 R16, [R224+0xd100] ;  /* 0x00d10000e010783b */ /* 0x000eae0000000200 */
[C---:B---3--:R-:W-:Y:S08]  /*3090*/  HMMA.16816.F32.BF16 R44, R32.reuse, R12, R44 ;  /* 0x0000000c202c723c */ /* 0x048ff0000004182c */
[C---:B------:R-:W-:Y:S01]  /*30a0*/  HMMA.16816.F32.BF16 R40, R32.reuse, R14, R40 ;  /* 0x0000000e2028723c */ /* 0x040fe20000041828 */
[----:B------:R-:W3:Y:S07]  /*30b0*/  LDSM.16.M88.4 R12, [R224+0xd900] ;  /* 0x00d90000e00c783b */ /* 0x000eee0000000200 */
[C---:B-----5:R-:W-:Y:S01]  /*30c0*/  HMMA.16816.F32.BF16 R72, R32.reuse, R20, R36 ;  /* 0x000000142048723c */ /* 0x060fe20000041824 */
[----:B------:R-:W-:Y:S07]  /*30d0*/  LDSM.16.M88.4 R36, [R216+0x4000] ;  /* 0x00400000d824783b */ /* 0x000fee0000000200 */
[C---:B------:R-:W-:Y:S01]  /*30e0*/  HMMA.16816.F32.BF16 R68, R32.reuse, R22, R68 ;  /* 0x000000162044723c */ /* 0x040fe20000041844 */
[----:B------:R-:W5:Y:S07]  /*30f0*/  LDSM.16.M88.4 R20, [R216+0x4800] ;  /* 0x00480000d814783b */ /* 0x000f6e0000000200 */
[C---:B-1----:R-:W-:Y:S08]  /*3100*/  HMMA.16816.F32.BF16 R28, R32.reuse, R56, R28 ;  /* 0x00000038201c723c */ /* 0x042ff0000004181c */
[----:B------:R-:W-:Y:S01]  /*3110*/  HMMA.16816.F32.BF16 R52, R32, R58, R52 ;  /* 0x0000003a2034723c */ /* 0x000fe20000041834 */
[----:B------:R-:W1:Y:S04]  /*3120*/  LDSM.16.M88.4 R32, [R216+0x5000] ;  /* 0x00500000d820783b */ /* 0x000e680000000200 */
[----:B------:R-:W-:Y:S03]  /*3130*/  LDSM.16.M88.4 R56, [R229+0xe100] ;  /* 0x00e10000e538783b */ /* 0x000fe60000000200 */
[C---:B----4-:R-:W-:Y:S08]  /*3140*/  HMMA.16816.F32.BF16 R44, R48.reuse, R60, R44 ;  /* 0x0000003c302c723c */ /* 0x050ff0000004182c */
[C---:B------:R-:W-:Y:S01]  /*3150*/  HMMA.16816.F32.BF16 R40, R48.reuse, R62, R40 ;  /* 0x0000003e3028723c */ /* 0x040fe20000041828 */
[----:B------:R-:W-:Y:S07]  /*3160*/  LDSM.16.M88.4 R60, [R230+0x1c100] ;  /* 0x01c10000e63c783b */ /* 0x000fee0000000200 */
[C---:B------:R-:W-:Y:S08]  /*3170*/  HMMA.16816.F32.BF16 R8, R48.reuse, R24, R8 ;  /* 0x000000183008723c */ /* 0x040ff00000041808 */
[C---:B------:R-:W-:Y:S01]  /*3180*/  HMMA.16816.F32.BF16 R76, R48.reuse, R26, R76 ;  /* 0x0000001a304c723c */ /* 0x040fe2000004184c */
[----:B------:R-:W4:Y:S07]  /*3190*/  LDSM.16.M88.4 R24, [R216+0x5800] ;  /* 0x00580000d818783b */ /* 0x000f2e0000000200 */
[C---:B--2---:R-:W-:Y:S08]  /*31a0*/  HMMA.16816.F32.BF16 R72, R48.reuse, R16, R72 ;  /* 0x000000103048723c */ /* 0x044ff00000041848 */
[C---:B------:R-:W-:Y:S01]  /*31b0*/  HMMA.16816.F32.BF16 R68, R48.reuse, R18, R68 ;  /* 0x000000123044723c */ /* 0x040fe20000041844 */
[----:B------:R-:W2:Y:S07]  /*31c0*/  LDSM.16.M88.4 R16, [R229+0xe900] ;  /* 0x00e90000e510783b */ /* 0x000eae0000000200 */
[C---:B---3--:R-:W-:Y:S08]  /*31d0*/  HMMA.16816.F32.BF16 R28, R48.reuse, R12, R28 ;  /* 0x0000000c301c723c */ /* 0x048ff0000004181c */
[----:B------:R-:W-:Y:S01]  /*31e0*/  HMMA.16816.F32.BF16 R52, R48, R14, R52 ;  /* 0x0000000e3034723c */ /* 0x000fe20000041834 */
[----:B------:R-:W3:Y:S04]  /*31f0*/  LDSM.16.M88.4 R12, [R229+0xf100] ;  /* 0x00f10000e50c783b */ /* 0x000ee80000000200 */
[----:B------:R-:W-:Y:S03]  /*3200*/  LDSM.16.M88.4 R48, [R228+0x7800] ;  /* 0x00780000e430783b */ /* 0x000fe60000000200 */
[C---:B-----5:R-:W-:Y:S08]  /*3210*/  HMMA.16816.F32.BF16 R44, R64.reuse, R20, R44 ;  /* 0x00000014402c723c */ /* 0x060ff0000004182c */
[C---:B------:R-:W-:Y:S01]  /*3220*/  HMMA.16816.F32.BF16 R40, R64.reuse, R22, R40 ;  /* 0x000000164028723c */ /* 0x040fe20000041828 */
[----:B------:R-:W5:Y:S07]  /*3230*/  LDSM.16.M88.4 R20, [R229+0xf900] ;  /* 0x00f90000e514783b */ /* 0x000f6e0000000200 */
[C---:B------:R-:W-:Y:S08]  /*3240*/  HMMA.16816.F32.BF16 R8, R64.reuse, R36, R8 ;  /* 0x000000244008723c */ /* 0x040ff00000041808 */
[C---:B-1----:R-:W-:Y:S08]  /*3250*/  HMMA.16816.F32.BF16 R72, R64.reuse, R32, R72 ;  /* 0x000000204048723c */ /* 0x042ff00000041848 */
[C---:B------:R-:W-:Y:S01]  /*3260*/  HMMA.16816.F32.BF16 R68, R64.reuse, R34, R68 ;  /* 0x000000224044723c */ /* 0x040fe20000041844 */
[----:B------:R-:W-:Y:S07]  /*3270*/  LDSM.16.M88.4 R32, [R226+0x1c100] ;  /* 0x01c10000e220783b */ /* 0x000fee0000000200 */
[C---:B------:R-:W-:Y:S01]  /*3280*/  HMMA.16816.F32.BF16 R76, R64.reuse, R38, R76 ;  /* 0x00000026404c723c */ /* 0x040fe2000004184c */
[----:B------:R-:W-:Y:S07]  /*3290*/  LDSM.16.M88.4 R36, [R228+0x6800] ;  /* 0x00680000e424783b */ /* 0x000fee0000000200 */
[C---:B----4-:R-:W-:Y:S08]  /*32a0*/  HMMA.16816.F32.BF16 R28, R64.reuse, R24, R28 ;  /* 0x00000018401c723c */ /* 0x050ff0000004181c */
[----:B------:R-:W-:Y:S01]  /*32b0*/  HMMA.16816.F32.BF16 R52, R64, R26, R52 ;  /* 0x0000001a4034723c */ /* 0x000fe20000041834 */
[----:B------:R-:W1:Y:S04]  /*32c0*/  LDSM.16.M88.4 R24, [R228+0x6000] ;  /* 0x00600000e418783b */ /* 0x000e680000000200 */
[----:B------:R-:W-:Y:S03]  /*32d0*/  LDSM.16.M88.4 R64, [R225+0x1c100] ;  /* 0x01c10000e140783b */ /* 0x000fe60000000200 */
[C---:B--2---:R-:W-:Y:S08]  /*32e0*/  HMMA.16816.F32.BF16 R44, R60.reuse, R16, R44 ;  /* 0x000000103c2c723c */ /* 0x044ff0000004182c */
[C---:B------:R-:W-:Y:S01]  /*32f0*/  HMMA.16816.F32.BF16 R40, R60.reuse, R18, R40 ;  /* 0x000000123c28723c */ /* 0x040fe20000041828 */
[----:B------:R-:W2:Y:S07]  /*3300*/  LDSM.16.M88.4 R16, [R228+0x7000] ;  /* 0x00700000e410783b */ /* 0x000eae0000000200 */
[C---:B------:R-:W-:Y:S08]  /*3310*/  HMMA.16816.F32.BF16 R8, R60.reuse, R56, R8 ;  /* 0x000000383c08723c */ /* 0x040ff00000041808 */
[C---:B---3--:R-:W-:Y:S08]  /*3320*/  HMMA.16816.F32.BF16 R72, R60.reuse, R12, R72 ;  /* 0x0000000c3c48723c */ /* 0x048ff00000041848 */
[C---:B------:R-:W-:Y:S01]  /*3330*/  HMMA.16816.F32.BF16 R68, R60.reuse, R14, R68 ;  /* 0x0000000e3c44723c */ /* 0x040fe20000041844 */
[----:B------:R-:W-:Y:S07]  /*3340*/  LDSM.16.M88.4 R12, [R224+0xe900] ;  /* 0x00e90000e00c783b */ /* 0x000fee0000000200 */
[C---:B------:R-:W-:Y:S01]  /*3350*/  HMMA.16816.F32.BF16 R76, R60.reuse, R58, R76 ;  /* 0x0000003a3c4c723c */ /* 0x040fe2000004184c */
[----:B------:R-:W3:Y:S07]  /*3360*/  LDSM.16.M88.4 R56, [R224+0xe100] ;  /* 0x00e10000e038783b */ /* 0x000eee0000000200 */
[C---:B-----5:R-:W-:Y:S08]  /*3370*/  HMMA.16816.F32.BF16 R28, R60.reuse, R20, R28 ;  /* 0x000000143c1c723c */ /* 0x060ff0000004181c */
[----:B------:R-:W-:Y:S01]  /*3380*/  HMMA.16816.F32.BF16 R52, R60, R22, R52 ;  /* 0x000000163c34723c */ /* 0x000fe20000041834 */
[----:B------:R-:W4:Y:S07]  /*3390*/  LDSM.16.M88.4 R20, [R224+0xf100] ;  /* 0x00f10000e014783b */ /* 0x000f2e0000000200 */
[C---:B-1----:R-:W-:Y:S08]  /*33a0*/  HMMA.16816.F32.BF16 R8, R32.reuse, R24, R8 ;  /* 0x000000182008723c */ /* 0x042ff00000041808 */
[C---:B--2---:R-:W-:Y:S08]  /*33b0*/  HMMA.16816.F32.BF16 R72, R32.reuse, R16, R72 ;  /* 0x000000102048723c */ /* 0x044ff00000041848 */
[C---:B------:R-:W-:Y:S01]  /*33c0*/  HMMA.16816.F32.BF16 R68, R32.reuse, R18, R68 ;  /* 0x000000122044723c */ /* 0x040fe20000041844 */
[----:B------:R-:W1:Y:S07]  /*33d0*/  LDSM.16.M88.4 R16, [R224+0xf900] ;  /* 0x00f90000e010783b */ /* 0x000e6e0000000200 */
[C---:B------:R-:W-:Y:S01]  /*33e0*/  HMMA.16816.F32.BF16 R76, R32.reuse, R26, R76 ;  /* 0x0000001a204c723c */ /* 0x040fe2000004184c */
[----:B------:R-:W-:Y:S07]  /*33f0*/  LDSM.16.M88.4 R24, [R223+0x1c100] ;  /* 0x01c10000df18783b */ /* 0x000fee0000000200 */
[C---:B------:R-:W-:Y:S08]  /*3400*/  HMMA.16816.F32.BF16 R44, R32.reuse, R36, R44 ;  /* 0x00000024202c723c */ /* 0x040ff0000004182c */
[C---:B------:R-:W-:Y:S08]  /*3410*/  HMMA.16816.F32.BF16 R40, R32.reuse, R38, R40 ;  /* 0x000000262028723c */ /* 0x040ff00000041828 */
[C---:B------:R-:W-:Y:S08]  /*3420*/  HMMA.16816.F32.BF16 R28, R32.reuse, R48, R28 ;  /* 0x00000030201c723c */ /* 0x040ff0000004181c */
[----:B------:R-:W-:Y:S01]  /*3430*/  HMMA.16816.F32.BF16 R52, R32, R50, R52 ;  /* 0x000000322034723c */ /* 0x000fe20000041834 */
[----:B------:R-:W2:Y:S07]  /*3440*/  LDSM.16.M88.4 R32, [R216+0x6000] ;  /* 0x00600000d820783b */ /* 0x000eae0000000200 */
[C---:B---3--:R-:W-:Y:S08]  /*3450*/  HMMA.16816.F32.BF16 R8, R64.reuse, R56, R8 ;  /* 0x000000384008723c */ /* 0x048ff00000041808 */
[C---:B----4-:R-:W-:Y:S07]  /*3460*/  HMMA.16816.F32.BF16 R72, R64.reuse, R20, R72 ;  /* 0x000000144048723c */ /* 0x050fee0000041848 */
[----:B------:R-:W-:Y:S01]  /*3470*/  @P0 IMAD.WIDE.U32 R20, R7, UR5, R242 ;  /* 0x0000000507140c25 */ /* 0x000fe2000f8e00f2 */
[----:B------:R-:W-:Y:S01]  /*3480*/  PLOP3.LUT P0, PT, PT, PT, UP0, 0x80, 0x0 ;  /* 0x000000000000781c */ /* 0x000fe20003f0f008 */
[----:B------:R-:W-:Y:S03]  /*3490*/  HMMA.16816.F32.BF16 R44, R64, R12, R44 ;  /* 0x0000000c402c723c */ /* 0x000fe6000004182c */
[----:B------:R-:W-:-:S02]  /*34a0*/  @P6 LEA R0, P6, R20, c[0x0][0x1c8], 0x1 ;  /* 0x0000720014006a11 */ /* 0x000fc400078c08ff */
[----:B------:R-:W-:Y:S02]  /*34b0*/  @P5 IADD3 R7, R21, UR4, RZ ;  /* 0x0000000415075c10 */ /* 0x000fe4000fffe0ff */
[----:B------:R-:W-:Y:S01]  /*34c0*/  PLOP3.LUT P5, PT, PT, PT, UP0, 0x80, 0x0 ;  /* 0x000000000000781c */ /* 0x000fe20003faf008 */
[C---:B------:R-:W-:Y:S01]  /*34d0*/  HMMA.16816.F32.BF16 R40, R64.reuse, R14, R40 ;  /* 0x0000000e4028723c */ /* 0x040fe20000041828 */
[----:B------:R-:W3:Y:S07]  /*34e0*/  LDSM.16.M88.4 R12, [R216+0x6800] ;  /* 0x00680000d80c783b */ /* 0x000eee0000000200 */
[----:B-1----:R-:W-:Y:S01]  /*34f0*/  HMMA.16816.F32.BF16 R28, R64, R16, R28 ;  /* 0x00000010401c723c */ /* 0x002fe2000004181c */
[----:B------:R-:W-:Y:S01]  /*3500*/  @P0 LEA.HI.X R7, R20, c[0x0][0x1cc], R7, 0x1, P6 ;  /* 0x0000730014070a11 */ /* 0x000fe200030f0c07 */
[----:B------:R-:W-:Y:S01]  /*3510*/  IMAD.U32 R20, RZ, RZ, UR12 ;  /* 0x0000000cff147e24 */ /* 0x000fe2000f8e00ff */
[----:B------:R-:W-:-:S02]  /*3520*/  PLOP3.LUT P0, PT, PT, PT, UP0, 0x80, 0x0 ;  /* 0x000000000000781c */ /* 0x000fc40003f0f008 */
[----:B------:R-:W-:Y:S02]  /*3530*/  PLOP3.LUT P6, PT, PT, PT, UP0, 0x80, 0x0 ;  /* 0x000000000000781c */ /* 0x000fe40003fcf008 */
[----:B------:R-:W-:Y:S01]  /*3540*/  IMAD.U32 R17, RZ, RZ, UR13 ;  /* 0x0000000dff117e24 */ /* 0x000fe2000f8e00ff */
[----:B--2---:R-:W-:Y:S07]  /*3550*/  HMMA.16816.F32.BF16 R8, R24, R32, R8 ;  /* 0x000000201808723c */ /* 0x004fee0000041808 */
[----:B------:R-:W-:Y:S01]  /*3560*/  @P5 LEA R32, P5, R17, R0, 0x1 ;  /* 0x0000000011205211 */ /* 0x000fe200078a08ff */
[----:B------:R-:W-:Y:S01]  /*3570*/  IMAD.U32 R33, RZ, RZ, UR13 ;  /* 0x0000000dff217e24 */ /* 0x000fe2000f8e00ff */
[C---:B------:R-:W-:Y:S08]  /*3580*/  HMMA.16816.F32.BF16 R68, R64.reuse, R22, R68 ;  /* 0x000000164044723c */ /* 0x040ff00000041844 */
[----:B------:R-:W-:Y:S01]  /*3590*/  HMMA.16816.F32.BF16 R52, R64, R18, R52 ;  /* 0x000000124034723c */ /* 0x000fe20000041834 */
[----:B------:R-:W1:Y:S02]  /*35a0*/  LDSM.16.M88.4 R16, [R216+0x7000] ;  /* 0x00700000d810783b */ /* 0x000e640000000200 */
[----:B------:R-:W-:-:S02]  /*35b0*/  @P0 LEA.HI.X R33, R33, R7, R20, 0x1, P5 ;  /* 0x0000000721210211 */ /* 0x000fc400028f0c14 */
[----:B------:R-:W2:Y:S01]  /*35c0*/  LDSM.16.M88.4 R20, [R216+0x7800] ;  /* 0x00780000d814783b */ /* 0x000ea20000000200 */
[----:B------:R-:W-:-:S04]  /*35d0*/  DEPBAR.LE SB0, 0x0 ;  /* 0x000080000000791a */ /* 0x000fc80000000000 */
[----:B------:R-:W-:Y:S01]  /*35e0*/  PLOP3.LUT P0, PT, PT, PT, UP0, 0x80, 0x0 ;  /* 0x000000000000781c */ /* 0x000fe20003f0f008 */
[----:B---3--:R-:W-:Y:S01]  /*35f0*/  HMMA.16816.F32.BF16 R44, R24, R12, R44 ;  /* 0x0000000c182c723c */ /* 0x008fe2000004182c */
[----:B------:R-:W-:-:S06]  /*3600*/  PLOP3.LUT P5, PT, PT, PT, UP0, 0x80, 0x0 ;  /* 0x000000000000781c */ /* 0x000fcc0003faf008 */
[----:B------:R-:W-:Y:S01]  /*3610*/  @P6 IMAD.MOV.U32 R12, RZ, RZ, R0 ;  /* 0x000000ffff0c6224 */ /* 0x000fe200078e0000 */
[----:B------:R-:W-:Y:S01]  /*3620*/  SHF.R.S32.HI R0, RZ, 0x1f, R87 ;  /* 0x0000001fff007819 */ /* 0x000fe20000011457 */
[----:B------:R-:W-:Y:S01]  /*3630*/  @P6 IMAD.MOV.U32 R13, RZ, RZ, R7 ;  /* 0x000000ffff0d6224 */ /* 0x000fe200078e0007 */
[----:B------:R-:W-:Y:S01]  /*3640*/  BAR.SYNC.DEFER_BLOCKING 0x0 ;  /* 0x0000000000007b1d */ /* 0x000fe20000010000 */
[----:B------:R-:W-:Y:S01]  /*3650*/  PLOP3.LUT P6, PT, PT, PT, UP0, 0x80, 0x0 ;  /* 0x000000000000781c */ /* 0x000fe20003fcf008 */
[----:B------:R-:W-:Y:S01]  /*3660*/  HMMA.16816.F32.BF16 R40, R24, R14, R40 ;  /* 0x0000000e1828723c */ /* 0x000fe20000041828 */
[----:B------:R-:W-:Y:S02]  /*3670*/  LOP3.LUT R7, R84, 0xffffffe0, RZ, 0xc0, !PT ;  /* 0xffffffe054077812 */ /* 0x000fe400078ec0ff */
[----:B------:R-:W-:-:S03]  /*3680*/  LEA.HI R0, R0, R87, RZ, 0x3 ;  /* 0x0000005700007211 */ /* 0x000fc600078f18ff */
[----:B------:R-:W-:Y:S01]  /*3690*/  IMAD.IADD R7, R6, 0x1, -R7 ;  /* 0x0000000106077824 */ /* 0x000fe200078e0a07 */
[----:B------:R-:W-:Y:S01]  /*36a0*/  LOP3.LUT R14, R0, 0xffffff8, RZ, 0xc0, !PT ;  /* 0x0ffffff8000e7812 */ /* 0x000fe200078ec0ff */
[----:B------:R-:W-:Y:S01]  /*36b0*/  IMAD.IADD R0, R6, 0x1, -R85 ;  /* 0x0000000106007824 */ /* 0x000fe200078e0a55 */
[----:B------:R-:W-:Y:S02]  /*36c0*/  HMMA.16816.F32.BF16 R76, R64, R58, R76 ;  /* 0x0000003a404c723c */ /* 0x000fe4000004184c */
[----:B------:R-:W-:Y:S01]  /*36d0*/  SHF.R.S32.HI R6, RZ, 0x1f, R7 ;  /* 0x0000001fff067819 */ /* 0x000fe20000011407 */
[----:B------:R-:W-:Y:S01]  /*36e0*/  IMAD.IADD R87, R87, 0x1, -R14 ;  /* 0x0000000157577824 */ /* 0x000fe200078e0a0e */
[----:B------:R-:W-:Y:S02]  /*36f0*/  LEA.HI R15, R0, R0, RZ, 0x1 ;  /* 0x00000000000f7211 */ /* 0x000fe400078f08ff */
[----:B------:R-:W-:Y:S02]  /*3700*/  LEA.HI R6, R6, R7, RZ, 0x2 ;  /* 0x0000000706067211 */ /* 0x000fe400078f10ff */
[----:B------:R-:W-:Y:S01]  /*3710*/  LOP3.LUT R15, R15, 0x1ffffffe, RZ, 0xc0, !PT ;  /* 0x1ffffffe0f0f7812 */ /* 0x000fe200078ec0ff */
[----:B-1----:R-:W-:Y:S01]  /*3720*/  HMMA.16816.F32.BF16 R72, R24, R16, R72 ;  /* 0x000000101848723c */ /* 0x002fe20000041848 */
[----:B------:R-:W-:-:S02]  /*3730*/  LEA.HI.SX32 R14, R6, UR7, 0x1e ;  /* 0x00000007060e7c11 */ /* 0x000fc4000f8ff2ff */
[----:B------:R-:W-:Y:S01]  /*3740*/  LOP3.LUT R240, R6, 0x7ffffffc, RZ, 0xc0, !PT ;  /* 0x7ffffffc06f07812 */ /* 0x000fe200078ec0ff */
[----:B------:R-:W-:Y:S01]  /*3750*/  @!PT LDS RZ, [RZ] ;  /* 0x00000000fffff984 */ /* 0x000fe20000000800 */
[----:B------:R-:W-:Y:S01]  /*3760*/  @!PT LDS RZ, [RZ] ;  /* 0x00000000fffff984 */ /* 0x000fe20000000800 */
[----:B------:R-:W-:Y:S01]  /*3770*/  @!PT LDS RZ, [RZ] ;  /* 0x00000000fffff984 */ /* 0x000fe20000000800 */
[----:B------:R1:W-:Y:S01]  /*3780*/  @P0 LDGSTS.E.BYPASS.LTC128B.128 [R231+0x8100], [R12.64], !P4 ;  /* 0x081000000ce70fae */ /* 0x0003e2000e101d52 */
[----:B------:R-:W-:Y:S01]  /*3790*/  PLOP3.LUT P0, PT, PT, PT, UP0, 0x80, 0x0 ;  /* 0x000000000000781c */ /* 0x000fe20003f0f008 */
[----:B------:R-:W-:Y:S02]  /*37a0*/  IMAD.IADD R15, R0, 0x1, -R15 ;  /* 0x00000001000f7824 */ /* 0x000fe400078e0a0f */
[----:B------:R1:W-:Y:S01]  /*37b0*/  @P5 LDGSTS.E.BYPASS.LTC128B.128 [R231+0xa100], [R12.64+0x80], !P3 ;  /* 0x0a1000800ce75fae */ /* 0x0003e2000d901d52 */
[----:B------:R-:W-:Y:S01]  /*37c0*/  PLOP3.LUT P5, PT, PT, PT, UP0, 0x80, 0x0 ;  /* 0x000000000000781c */ /* 0x000fe20003faf008 */
[----:B------:R-:W-:Y:S01]  /*37d0*/  IMAD R14, R87, 0x10, R14 ;  /* 0x00000010570e7824 */ /* 0x000fe200078e020e */
[----:B------:R-:W-:Y:S01]  /*37e0*/  PLOP3.LUT P5, PT, PT, PT, UP2, 0x80, 0x0 ;  /* 0x000000000000781c */ /* 0x000fe20003faf028 */
[----:B------:R1:W-:Y:S01]  /*37f0*/  @P6 LDGSTS.E.BYPASS.LTC128B.128 [R231+0xc100], [R12.64+0x100], !P2 ;  /* 0x0c1001000ce76fae */ /* 0x0003e2000d101d52 */
[----:B------:R-:W-:Y:S01]  /*3800*/  PLOP3.LUT P6, PT, PT, PT, UP0, 0x80, 0x0 ;  /* 0x000000000000781c */ /* 0x000fe20003fcf008 */
[----:B------:R-:W-:Y:S01]  /*3810*/  IMAD R233, R15, 0x8, R14 ;  /* 0x000000080fe97824 */ /* 0x000fe200078e020e */
[----:B------:R-:W-:Y:S01]  /*3820*/  HMMA.16816.F32.BF16 R76, R24, R34, R76 ;  /* 0x00000022184c723c */ /* 0x000fe2000004184c */
[----:B------:R-:W-:-:S02]  /*3830*/  IMAD.IADD R240, R7, 0x1, -R240 ;  /* 0x0000000107f07824 */ /* 0x000fc400078e0af0 */
[----:B------:R1:W-:Y:S01]  /*3840*/  @P0 LDGSTS.E.BYPASS.LTC128B.128 [R231+0xe100], [R12.64+0x180], !P1 ;  /* 0x0e1001800ce70fae */ /* 0x0003e2000c901d52 */
[----:B------:R-:W-:Y:S01]  /*3850*/  PLOP3.LUT P0, PT, PT, PT, UP0, 0x80, 0x0 ;  /* 0x000000000000781c */ /* 0x000fe20003f0f008 */
[----:B------:R-:W-:Y:S02]  /*3860*/  IMAD.MOV.U32 R0, RZ, RZ, R233 ;  /* 0x000000ffff007224 */ /* 0x000fe400078e00e9 */
[----:B------:R-:W-:Y:S01]  /*3870*/  IMAD.SHL.U32 R240, R240, 0x2, RZ ;  /* 0x00000002f0f07824 */ /* 0x000fe200078e00ff */
[----:B------:R-:W-:Y:S04]  /*3880*/  HMMA.16816.F32.BF16 R68, R24, R18, R68 ;  /* 0x000000121844723c */ /* 0x000fe80000041844 */
[----:B------:R-:W-:-:S04]  /*3890*/  IADD3 R6, -R240, UR9, -R5 ;  /* 0x00000009f0067c10 */ /* 0x000fc8000fffe905 */
[----:B--2---:R-:W-:Y:S01]  /*38a0*/  HMMA.16816.F32.BF16 R28, R24, R20, R28 ;  /* 0x00000014181c723c */ /* 0x004fe2000004181c */
[----:B------:R2:W-:Y:S01]  /*38b0*/  @P0 LDGSTS.E.BYPASS.LTC128B.128 [R231+0x9100], [R32.64], !P4 ;  /* 0x0910000020e70fae */ /* 0x0005e2000e101d52 */
[----:B------:R-:W-:-:S03]  /*38c0*/  PLOP3.LUT P0, PT, PT, PT, UP2, 0x80, 0x0 ;  /* 0x000000000000781c */ /* 0x000fc60003f0f028 */
[----:B------:R2:W-:Y:S01]  /*38d0*/  @P6 LDGSTS.E.BYPASS.LTC128B.128 [R231+0xb100], [R32.64+0x80], !P3 ;  /* 0x0b10008020e76fae */ /* 0x0005e2000d901d52 */
[----:B------:R-:W-:Y:S02]  /*38e0*/  PLOP3.LUT P6, PT, PT, PT, UP0, 0x80, 0x0 ;  /* 0x000000000000781c */ /* 0x000fe40003fcf008 */
[----:B------:R-:W-:Y:S01]  /*38f0*/  HMMA.16816.F32.BF16 R52, R24, R22, R52 ;  /* 0x000000161834723c */ /* 0x000fe20000041834 */
[----:B-1----:R-:W-:Y:S01]  /*3900*/  @P5 IMAD.HI.U32 R12, R233, c[0x0][0x2c8], RZ ;  /* 0x0000b200e90c5a27 */ /* 0x002fe200078e00ff */
[----:B------:R-:W-:-:S03]  /*3910*/  PLOP3.LUT P5, PT, PT, PT, UP0, 0x80, 0x0 ;  /* 0x000000000000781c */ /* 0x000fc60003faf008 */
[----:B------:R-:W-:Y:S02]  /*3920*/  IMAD.U32 R13, RZ, RZ, UR17 ;  /* 0x00000011ff0d7e24 */ /* 0x000fe4000f8e00ff */
[----:B------:R-:W-:-:S04]  /*3930*/  @P0 SHF.R.U32.HI R0, RZ, c[0x0][0x2cc], R12 ;  /* 0x0000b300ff000a19 */ /* 0x000fc8000001160c */
[----:B------:R2:W-:Y:S01]  /*3940*/  @P6 LDGSTS.E.BYPASS.LTC128B.128 [R231+0xd100], [R32.64+0x100], !P2 ;  /* 0x0d10010020e76fae */ /* 0x0005e2000d101d52 */
[----:B------:R-:W-:Y:S02]  /*3950*/  PLOP3.LUT P0, PT, PT, PT, UP1, 0x40, 0x0 ;  /* 0x000000000000781c */ /* 0x000fe40003f0e818 */
[----:B------:R-:W-:Y:S01]  /*3960*/  IADD3 R14, R13, -UR16, -R240 ;  /* 0x800000100d0e7c10 */ /* 0x000fe2000fffe8f0 */
[----:B------:R-:W1:Y:S03]  /*3970*/  SHFL.IDX PT, R7, R0, RZ, 0x1c1f ;  /* 0x001c1fff00077589 */ /* 0x000e6600000e0000 */
[C---:B------:R-:W-:Y:S01]  /*3980*/  IADD3 R16, R14.reuse, c[0x0][0x328], RZ ;  /* 0x0000ca000e107a10 */ /* 0x040fe20007ffe0ff */
[----:B------:R2:W-:Y:S01]  /*3990*/  @P5 LDGSTS.E.BYPASS.LTC128B.128 [R231+0xf100], [R32.64+0x180], !P1 ;  /* 0x0f10018020e75fae */ /* 0x0005e2000c901d52 */
[----:B------:R-:W-:-:S03]  /*39a0*/  IADD3 R14, R14, UR15, RZ ;  /* 0x0000000f0e0e7c10 */ /* 0x000fc6000fffe0ff */
[----:B------:R-:W0:Y:S01]  /*39b0*/  LDGDEPBAR ;  /* 0x00000000000079af */ /* 0x000e220000000000 */
[--C-:B-1----:R-:W-:Y:S02]  /*39c0*/  IMAD.IADD R13, R16, 0x1, R7.reuse ;  /* 0x00000001100d7824 */ /* 0x102fe400078e0207 */
[----:B------:R-:W-:-:S03]  /*39d0*/  IMAD.IADD R18, R14, 0x1, R7 ;  /* 0x000000010e127824 */ /* 0x000fc600078e0207 */
[----:B------:R-:W-:Y:S01]  /*39e0*/  IMNMX R20, R13, R6, PT ;  /* 0x000000060d147217 */ /* 0x000fe20003800200 */
        /* <DEDUP_REMOVED lines=13> */
.L_x_953:
[----:B------:R-:W-:-:S04]  /*3ac0*/  MOV R7, c[0x0][0x32c] ;  /* 0x0000cb0000077a02 */ /* 0x000fc80000000f00 */
[----:B------:R-:W-:-:S13]  /*3ad0*/  ISETP.NE.AND P0, PT, R7, 0x1, PT ;  /* 0x000000010700780c */ /* 0x000fda0003f05270 */
[----:B------:R-:W-:-:S05]  /*3ae0*/  @P0 IMAD.HI.U32 R7, R12, c[0x0][0x330], RZ ;  /* 0x0000cc000c070a27 */ /* 0x000fca00078e00ff */
[----:B------:R-:W-:Y:S02]  /*3af0*/  @P0 SHF.R.U32.HI R12, RZ, c[0x0][0x334], R7 ;  /* 0x0000cd00ff0c0a19 */ /* 0x000fe40000011607 */
.L_x_954:
[----:B------:R-:W-:Y:S05]  /*3b00*/  BSYNC B0 ;  /* 0x0000000000007941 */ /* 0x000fea0003800000 */
.L_x_952:
[----:B------:R-:W-:-:S04]  /*3b10*/  IMAD R13, R12, c[0x0][0x32c], -R5 ;  /* 0x0000cb000c0d7a24 */ /* 0x000fc800078e0a05 */
[----:B------:R-:W-:-:S05]  /*3b20*/  IMAD.IADD R13, R13, 0x1, -R240 ;  /* 0x000000010d0d7824 */ /* 0x000fca00078e0af0 */
[----:B------:R-:W-:Y:S02]  /*3b30*/  IADD3 R7, R13, c[0x0][0x32c], RZ ;  /* 0x0000cb000d077a10 */ /* 0x000fe40007ffe0ff */
[----:B------:R-:W-:Y:S02]  /*3b40*/  IMNMX R18, R18, R13, !PT ;  /* 0x0000000d12127217 */ /* 0x000fe40007800200 */
[----:B------:R-:W-:Y:S02]  /*3b50*/  IMNMX R20, R20, R7, PT ;  /* 0x0000000714147217 */ /* 0x000fe40003800200 */
.L_x_951:
[----:B------:R-:W-:Y:S01]  /*3b60*/  ISETP.LT.AND P0, PT, RZ, UR14, PT ;  /* 0x0000000eff007c0c */ /* 0x000fe2000bf01270 */
[----:B------:R-:W1:Y:S03]  /*3b70*/  SHFL.IDX PT, R21, R0, 0x1, 0x1c1f ;  /* 0x003c1f0000157f89 */ /* 0x000e6600000e0000 */
[C---:B------:R-:W-:Y:S02]  /*3b80*/  ISETP.GT.AND P5, PT, R18.reuse, RZ, P0 ;  /* 0x000000ff1200720c */ /* 0x040fe400007a4270 */
[----:B------:R-:W-:-:S02]  /*3b90*/  ISETP.GT.AND P6, PT, R18, 0x1, P0 ;  /* 0x000000011200780c */ /* 0x000fc400007c4270 */
[C---:B------:R-:W-:Y:S02]  /*3ba0*/  ISETP.LT.OR P5, PT, R20.reuse, 0x1, P5 ;  /* 0x000000011400780c */ /* 0x040fe40002fa1670 */
[----:B------:R-:W-:Y:S02]  /*3bb0*/  ISETP.LT.OR P6, PT, R20, 0x2, P6 ;  /* 0x000000021400780c */ /* 0x000fe400037c1670 */
[----:B------:R-:W-:Y:S02]  /*3bc0*/  FSEL R12, R8, -INF , !P5 ;  /* 0xff800000080c7808 */ /* 0x000fe40006800000 */
[----:B------:R-:W-:Y:S02]  /*3bd0*/  ISETP.GT.AND P5, PT, R18, 0x8, P0 ;  /* 0x000000081200780c */ /* 0x000fe400007a4270 */
[----:B------:R-:W-:Y:S02]  /*3be0*/  FSEL R19, R9, -INF , !P6 ;  /* 0xff80000009137808 */ /* 0x000fe40007000000 */
[----:B------:R-:W-:-:S02]  /*3bf0*/  ISETP.LT.OR P5, PT, R20, 0x9, P5 ;  /* 0x000000091400780c */ /* 0x000fc40002fa1670 */
[----:B------:R-:W-:Y:S02]  /*3c00*/  ISETP.GT.AND P6, PT, R18, 0x9, P0 ;  /* 0x000000091200780c */ /* 0x000fe400007c4270 */
[----:B------:R-:W-:Y:S02]  /*3c10*/  FSEL R15, R76, -INF , !P5 ;  /* 0xff8000004c0f7808 */ /* 0x000fe40006800000 */
[----:B------:R-:W-:Y:S01]  /*3c20*/  ISETP.GT.AND P5, PT, R18, 0x10, P0 ;  /* 0x000000101200780c */ /* 0x000fe200007a4270 */
[----:B-1----:R-:W-:Y:S01]  /*3c30*/  IMAD.IADD R23, R16, 0x1, R21 ;  /* 0x0000000110177824 */ /* 0x002fe200078e0215 */
[C---:B------:R-:W-:Y:S02]  /*3c40*/  ISETP.LT.OR P6, PT, R20.reuse, 0xa, P6 ;  /* 0x0000000a1400780c */ /* 0x040fe400037c1670 */
[----:B------:R-:W-:Y:S02]  /*3c50*/  ISETP.LT.OR P5, PT, R20, 0x11, P5 ;  /* 0x000000111400780c */ /* 0x000fe40002fa1670 */
[----:B------:R-:W-:-:S02]  /*3c60*/  FSEL R77, R77, -INF , !P6 ;  /* 0xff8000004d4d7808 */ /* 0x000fc40007000000 */
[----:B------:R-:W-:Y:S02]  /*3c70*/  FSEL R17, R44, -INF , !P5 ;  /* 0xff8000002c117808 */ /* 0x000fe40006800000 */
[C---:B------:R-:W-:Y:S02]  /*3c80*/  ISETP.GT.AND P5, PT, R18.reuse, 0x18, P0 ;  /* 0x000000181200780c */ /* 0x040fe400007a4270 */
[----:B------:R-:W-:Y:S02]  /*3c90*/  ISETP.GT.AND P6, PT, R18, 0x11, P0 ;  /* 0x000000111200780c */ /* 0x000fe400007c4270 */
[C---:B------:R-:W-:Y:S02]  /*3ca0*/  ISETP.LT.OR P5, PT, R20.reuse, 0x19, P5 ;  /* 0x000000191400780c */ /* 0x040fe40002fa1670 */
[----:B------:R-:W-:Y:S02]  /*3cb0*/  ISETP.LT.OR P6, PT, R20, 0x12, P6 ;  /* 0x000000121400780c */ /* 0x000fe400037c1670 */
[----:B------:R-:W-:-:S02]  /*3cc0*/  FSEL R13, R40, -INF , !P5 ;  /* 0xff800000280d7808 */ /* 0x000fc40006800000 */
[----:B------:R-:W-:Y:S02]  /*3cd0*/  ISETP.GT.AND P5, PT, R18, 0x20, P0 ;  /* 0x000000201200780c */ /* 0x000fe400007a4270 */
[----:B------:R-:W-:Y:S02]  /*3ce0*/  FSEL R7, R45, -INF , !P6 ;  /* 0xff8000002d077808 */ /* 0x000fe40007000000 */
[----:B------:R-:W-:Y:S02]  /*3cf0*/  ISETP.LT.OR P5, PT, R20, 0x21, P5 ;  /* 0x000000211400780c */ /* 0x000fe40002fa1670 */
[----:B------:R-:W-:Y:S02]  /*3d00*/  ISETP.GT.AND P6, PT, R18, 0x19, P0 ;  /* 0x000000191200780c */ /* 0x000fe400007c4270 */
[----:B------:R-:W-:Y:S02]  /*3d10*/  FSEL R191, R72, -INF , !P5 ;  /* 0xff80000048bf7808 */ /* 0x000fe40006800000 */
[----:B------:R-:W-:-:S02]  /*3d20*/  ISETP.GT.AND P5, PT, R18, 0x28, P0 ;  /* 0x000000281200780c */ /* 0x000fc400007a4270 */
        /* <DEDUP_REMOVED lines=17> */
[----:B------:R-:W-:-:S02]  /*3e40*/  PLOP3.LUT P5, PT, PT, PT, UP1, 0x40, 0x0 ;  /* 0x000000000000781c */ /* 0x000fc40003fae818 */
[----:B------:R-:W-:Y:S02]  /*3e50*/  ISETP.LT.OR P6, PT, R20, 0x32, P6 ;  /* 0x000000321400780c */ /* 0x000fe400037c1670 */
[----:B------:R-:W-:Y:S02]  /*3e60*/  IMNMX R0, R23, R6, PT ;  /* 0x0000000617007217 */ /* 0x000fe40003800200 */
[----:B------:R-:W-:Y:S02]  /*3e70*/  FSEL R197, R29, -INF , !P6 ;  /* 0xff8000001dc57808 */ /* 0x000fe40007000000 */
[----:B------:R-:W-:-:S04]  /*3e80*/  ISETP.GT.AND P6, PT, R18, 0x39, P0 ;  /* 0x000000391200780c */ /* 0x000fc800007c4270 */
[----:B------:R-:W-:Y:S01]  /*3e90*/  ISETP.LT.OR P6, PT, R20, 0x3a, P6 ;  /* 0x0000003a1400780c */ /* 0x000fe200037c1670 */
[----:B------:R-:W-:-:S03]  /*3ea0*/  IMAD.IADD R20, R14, 0x1, R21 ;  /* 0x000000010e147824 */ /* 0x000fc600078e0215 */
[----:B------:R-:W-:Y:S01]  /*3eb0*/  FSEL R193, R53, -INF , !P6 ;  /* 0xff80000035c17808 */ /* 0x000fe20007000000 */
        /* <DEDUP_REMOVED lines=13> */
.L_x_957:
[----:B------:R-:W-:-:S04]  /*3f90*/  MOV R6, c[0x0][0x32c] ;  /* 0x0000cb0000067a02 */ /* 0x000fc80000000f00 */
[----:B------:R-:W-:-:S13]  /*3fa0*/  ISETP.NE.AND P5, PT, R6, 0x1, PT ;  /* 0x000000010600780c */ /* 0x000fda0003fa5270 */
[----:B------:R-:W-:-:S05]  /*3fb0*/  @P5 IMAD.HI.U32 R6, R8, c[0x0][0x330], RZ ;  /* 0x0000cc0008065a27 */ /* 0x000fca00078e00ff */
[----:B------:R-:W-:Y:S02]  /*3fc0*/  @P5 SHF.R.U32.HI R8, RZ, c[0x0][0x334], R6 ;  /* 0x0000cd00ff085a19 */ /* 0x000fe40000011606 */
.L_x_958:
[----:B------:R-:W-:Y:S05]  /*3fd0*/  BSYNC B0 ;  /* 0x0000000000007941 */ /* 0x000fea0003800000 */
.L_x_956:
[----:B------:R-:W-:-:S04]  /*3fe0*/  IMAD R21, R8, c[0x0][0x32c], -R5 ;  /* 0x0000cb0008157a24 */ /* 0x000fc800078e0a05 */
[----:B------:R-:W-:-:S05]  /*3ff0*/  IMAD.IADD R21, R21, 0x1, -R240 ;  /* 0x0000000115157824 */ /* 0x000fca00078e0af0 */
[----:B------:R-:W-:Y:S02]  /*4000*/  IADD3 R5, R21, c[0x0][0x32c], RZ ;  /* 0x0000cb0015057a10 */ /* 0x000fe40007ffe0ff */
[----:B------:R-:W-:Y:S02]  /*4010*/  IMNMX R20, R20, R21, !PT ;  /* 0x0000001514147217 */ /* 0x000fe40007800200 */
[----:B------:R-:W-:Y:S02]  /*4020*/  IMNMX R0, R0, R5, PT ;  /* 0x0000000500007217 */ /* 0x000fe40003800200 */
.L_x_955:
[----:B------:R-:W-:Y:S01]  /*4030*/  ISETP.GT.AND P6, PT, R20, 0x8, P0 ;  /* 0x000000081400780c */ /* 0x000fe200007c4270 */
[----:B------:R-:W-:Y:S01]  /*4040*/  IMAD.SHL.U32 R227, R4, 0x2, RZ ;  /* 0x0000000204e37824 */ /* 0x000fe200078e00ff */
[----:B------:R-:W-:Y:S01]  /*4050*/  ISETP.GT.AND P5, PT, R20, 0x1, P0 ;  /* 0x000000011400780c */ /* 0x000fe200007a4270 */
[----:B------:R-:W-:Y:S01]  /*4060*/  ULDC.64 UR4, c[0x0][0x2c8] ;  /* 0x0000b20000047ab9 */ /* 0x000fe20000000a00 */
[----:B------:R-:W-:Y:S01]  /*4070*/  ISETP.LT.OR P6, PT, R0, 0x9, P6 ;  /* 0x000000090000780c */ /* 0x000fe200037c1670 */
[--C-:B------:R-:W-:Y:S01]  /*4080*/  IMAD R222, R2, 0x2, R227.reuse ;  /* 0x0000000202de7824 */ /* 0x100fe200078e02e3 */
[----:B------:R-:W-:Y:S01]  /*4090*/  ISETP.LT.OR P5, PT, R0, 0x2, P5 ;  /* 0x000000020000780c */ /* 0x000fe20002fa1670 */
[C---:B------:R-:W-:Y:S01]  /*40a0*/  IMAD R221, R3.reuse, 0x2, R227 ;  /* 0x0000000203dd7824 */ /* 0x040fe200078e02e3 */
[----:B------:R-:W-:Y:S01]  /*40b0*/  FSEL R78, R78, -INF , !P6 ;  /* 0xff8000004e4e7808 */ /* 0x000fe20007000000 */
[----:B------:R-:W-:Y:S01]  /*40c0*/  IMAD R220, R3, 0x2, R222 ;  /* 0x0000000203dc7824 */ /* 0x000fe200078e02de */
[----:B------:R-:W-:Y:S01]  /*40d0*/  ISETP.GT.AND P6, PT, R20, 0x10, P0 ;  /* 0x000000101400780c */ /* 0x000fe200007c4270 */
[----:B------:R-:W-:Y:S01]  /*40e0*/  LDSM.16.MT88.4 R136, [R222+0x100] ;  /* 0x00010000de88783b */ /* 0x000fe20000004200 */
[----:B------:R-:W-:Y:S01]  /*40f0*/  FMNMX.FTZ R16, R12, R19, !PT ;  /* 0x000000130c107209 */ /* 0x000fe20007810000 */
[----:B------:R-:W-:Y:S01]  /*4100*/  UIMAD.WIDE.U32 UR20, UR7, UR4, URZ ;  /* 0x00000004071472a5 */ /* 0x000fe2000f8e003f */
[----:B------:R-:W-:Y:S01]  /*4110*/  ISETP.LT.OR P6, PT, R0, 0x11, P6 ;  /* 0x000000110000780c */ /* 0x000fe200037c1670 */
[----:B------:R-:W-:Y:S01]  /*4120*/  LDSM.16.MT88.4 R156, [R227+0x100] ;  /* 0x00010000e39c783b */ /* 0x000fe20000004200 */
[----:B------:R-:W-:Y:S01]  /*4130*/  FSEL R14, R11, -INF , !P5 ;  /* 0xff8000000b0e7808 */ /* 0x000fe20006800000 */
[----:B------:R-:W-:Y:S01]  /*4140*/  UIADD3 UR14, UR14, -0x2, URZ ;  /* 0xfffffffe0e0e7890 */ /* 0x000fe2000fffe03f */
[----:B------:R-:W-:Y:S01]  /*4150*/  ISETP.GT.AND P5, PT, R20, 0x9, P0 ;  /* 0x000000091400780c */ /* 0x000fe200007a4270 */
[----:B------:R-:W-:Y:S01]  /*4160*/  LDSM.16.MT88.4 R144, [R221+0x100] ;  /* 0x00010000dd90783b */ /* 0x000fe20000004200 */
[----:B------:R-:W-:Y:S01]  /*4170*/  FSEL R8, R46, -INF , !P6 ;  /* 0xff8000002e087808 */ /* 0x000fe20007000000 */
[----:B------:R-:W-:Y:S01]  /*4180*/  @UP2 UMOV UR17, UR21 ;  /* 0x0000001500112c82 */ /* 0x000fe20008000000 */
[----:B------:R-:W-:Y:S01]  /*4190*/  FMNMX.FTZ R16, R15, R16, !PT ;  /* 0x000000100f107209 */ /* 0x000fe20007810000 */
[----:B------:R-:W-:Y:S01]  /*41a0*/  LDSM.16.MT88.4 R152, [R220+0x100] ;  /* 0x00010000dc98783b */ /* 0x000fe20000004200 */
[----:B------:R-:W-:Y:S01]  /*41b0*/  ISETP.GT.AND P6, PT, R20, RZ, P0 ;  /* 0x000000ff1400720c */ /* 0x000fe200007c4270 */
[----:B------:R-:W-:Y:S01]  /*41c0*/  @UP2 USHF.R.U32.HI UR7, URZ, UR5, UR17 ;  /* 0x000000053f072299 */ /* 0x000fe20008011611 */
[C---:B------:R-:W-:Y:S01]  /*41d0*/  ISETP.LT.OR P5, PT, R0.reuse, 0xa, P5 ;  /* 0x0000000a0000780c */ /* 0x040fe20002fa1670 */
[----:B------:R-:W-:Y:S01]  /*41e0*/  LDSM.16.MT88.4 R48, [R222+0x2100] ;  /* 0x00210000de30783b */ /* 0x000fe20000004200 */
[----:B------:R-:W-:Y:S01]  /*41f0*/  FMNMX.FTZ R16, R77, R16, !PT ;  /* 0x000000104d107209 */ /* 0x000fe20007810000 */
[----:B------:R-:W-:Y:S01]  /*4200*/  UIADD3 UR4, UR6, UR7, URZ ;  /* 0x0000000706047290 */ /* 0x000fe2000fffe03f */
[----:B------:R-:W-:Y:S01]  /*4210*/  ISETP.LT.OR P6, PT, R0, 0x1, P6 ;  /* 0x000000010000780c */ /* 0x000fe200037c1670 */
[----:B------:R-:W-:Y:S01]  /*4220*/  LDSM.16.MT88.4 R56, [R221+0x2100] ;  /* 0x00210000dd38783b */ /* 0x000fe20000004200 */
[----:B------:R-:W-:Y:S01]  /*4230*/  FSEL R6, R79, -INF , !P5 ;  /* 0xff8000004f067808 */ /* 0x000fe20006800000 */
[----:B------:R-:W-:Y:S01]  /*4240*/  ULDC UR7, c[0x0][0x328] ;  /* 0x0000ca0000077ab9 */ /* 0x000fe20000000800 */
[----:B------:R-:W-:Y:S01]  /*4250*/  ISETP.GT.AND P5, PT, R20, 0x11, P0 ;  /* 0x000000111400780c */ /* 0x000fe200007a4270 */
[----:B------:R-:W-:Y:S01]  /*4260*/  LDSM.16.MT88.4 R64, [R220+0x2100] ;  /* 0x00210000dc40783b */ /* 0x000fe20000004200 */
[----:B------:R-:W-:Y:S01]  /*4270*/  FMNMX.FTZ R16, R17, R16, !PT ;  /* 0x0000001011107209 */ /* 0x000fe20007810000 */
[----:B------:R-:W-:Y:S01]  /*4280*/  UIADD3 UR7, UR4, UR7, URZ ;  /* 0x0000000704077290 */ /* 0x000fe2000fffe03f */
[----:B------:R-:W-:Y:S01]  /*4290*/  FSEL R10, R10, -INF , !P6 ;  /* 0xff8000000a0a7808 */ /* 0x000fe20007000000 */
[----:B------:R-:W-:Y:S01]  /*42a0*/  LDSM.16.MT88.4 R80, [R222+0x4100] ;  /* 0x00410000de50783b */ /* 0x000fe20000004200 */
[----:B------:R-:W-:-:S02]  /*42b0*/  ISETP.LT.OR P5, PT, R0, 0x12, P5 ;  /* 0x000000120000780c */ /* 0x000fc40002fa1670 */
[----:B------:R-:W-:Y:S01]  /*42c0*/  FMNMX.FTZ R16, R7, R16, !PT ;  /* 0x0000001007107209 */ /* 0x000fe20007810000 */
[----:B------:R-:W-:Y:S01]  /*42d0*/  LDSM.16.MT88.4 R88, [R221+0x4100] ;  /* 0x00410000dd58783b */ /* 0x000fe20000004200 */
[----:B------:R-:W-:Y:S02]  /*42e0*/  FMNMX.FTZ R5, R10, R14, !PT ;  /* 0x0000000e0a057209 */ /* 0x000fe40007810000 */
[----:B------:R-:W-:Y:S01]  /*42f0*/  FSEL R24, R47, -INF , !P5 ;  /* 0xff8000002f187808 */ /* 0x000fe20006800000 */
[----:B------:R-:W-:Y:S01]  /*4300*/  LDSM.16.MT88.4 R96, [R220+0x4100] ;  /* 0x00410000dc60783b */ /* 0x000fe20000004200 */
[----:B------:R-:W-:Y:S02]  /*4310*/  FMNMX.FTZ R16, R13, R16, !PT ;  /* 0x000000100d107209 */ /* 0x000fe40007810000 */
[----:B------:R-:W-:Y:S01]  /*4320*/  ISETP.GT.AND P5, PT, R20, 0x19, P0 ;  /* 0x000000191400780c */ /* 0x000fe200007a4270 */
[----:B------:R-:W-:Y:S01]  /*4330*/  LDSM.16.MT88.4 R104, [R227+0x6100] ;  /* 0x00610000e368783b */ /* 0x000fe20000004200 */
[----:B------:R-:W-:-:S02]  /*4340*/  FMNMX.FTZ R5, R78, R5, !PT ;  /* 0x000000054e057209 */ /* 0x000fc40007810000 */
[----:B------:R-:W-:Y:S01]  /*4350*/  ISETP.GT.AND P6, PT, R20, 0x18, P0 ;  /* 0x000000181400780c */ /* 0x000fe200007c4270 */
[----:B------:R-:W-:Y:S01]  /*4360*/  LDSM.16.MT88.4 R112, [R222+0x6100] ;  /* 0x00610000de70783b */ /* 0x000fe20000004200 */
[----:B------:R-:W-:Y:S02]  /*4370*/  FMNMX.FTZ R22, R9, R16, !PT ;  /* 0x0000001009167209 */ /* 0x000fe40007810000 */
[----:B------:R-:W-:Y:S01]  /*4380*/  ISETP.LT.OR P5, PT, R0, 0x1a, P5 ;  /* 0x0000001a0000780c */ /* 0x000fe20002fa1670 */
[----:B------:R-:W-:Y:S01]  /*4390*/  LDSM.16.MT88.4 R120, [R221+0x6100] ;  /* 0x00610000dd78783b */ /* 0x000fe20000004200 */
[----:B------:R-:W-:Y:S02]  /*43a0*/  FMNMX.FTZ R5, R6, R5, !PT ;  /* 0x0000000506057209 */ /* 0x000fe40007810000 */
[----:B------:R-:W-:Y:S01]  /*43b0*/  ISETP.LT.OR P6, PT, R0, 0x19, P6 ;  /* 0x000000190000780c */ /* 0x000fe200037c1670 */
[----:B--2---:R-:W-:Y:S01]  /*43c0*/  LDSM.16.MT88.4 R32, [R227+0x4900] ;  /* 0x00490000e320783b */ /* 0x004fe20000004200 */
[----:B------:R-:W-:-:S02]  /*43d0*/  FMNMX.FTZ R22, R191, R22, !PT ;  /* 0x00000016bf167209 */ /* 0x000fc40007810000 */
[----:B------:R-:W-:Y:S01]  /*43e0*/  FSEL R16, R43, -INF , !P5 ;  /* 0xff8000002b107808 */ /* 0x000fe20006800000 */
[----:B------:R-:W-:Y:S01]  /*43f0*/  LDSM.16.MT88.4 R168, [R227+0x2900] ;  /* 0x00290000e3a8783b */ /* 0x000fe20000004200 */
[----:B------:R-:W-:Y:S02]  /*4400*/  FMNMX.FTZ R5, R8, R5, !PT ;  /* 0x0000000508057209 */ /* 0x000fe40007810000 */
[----:B------:R-:W-:Y:S01]  /*4410*/  ISETP.GT.AND P5, PT, R20, 0x21, P0 ;  /* 0x000000211400780c */ /* 0x000fe200007a4270 */
[----:B------:R-:W-:Y:S01]  /*4420*/  LDSM.16.MT88.4 R164, [R221+0x2900] ;  /* 0x00290000dda4783b */ /* 0x000fe20000004200 */
[----:B------:R-:W-:Y:S02]  /*4430*/  FSEL R18, R42, -INF , !P6 ;  /* 0xff8000002a127808 */ /* 0x000fe40007000000 */
[----:B------:R-:W-:Y:S01]  /*4440*/  FMNMX.FTZ R22, R183, R22, !PT ;  /* 0x00000016b7167209 */ /* 0x000fe20007810000 */
[----:B------:R-:W-:Y:S01]  /*4450*/  LDSM.16.MT88.4 R40, [R227+0x2100] ;  /* 0x00210000e328783b */ /* 0x000fe20000004200 */
[----:B------:R-:W-:-:S02]  /*4460*/  ISETP.GT.AND P6, PT, R20, 0x20, P0 ;  /* 0x000000201400780c */ /* 0x000fc400007c4270 */
[----:B------:R-:W-:Y:S02]  /*4470*/  FMNMX.FTZ R5, R24, R5, !PT ;  /* 0x0000000518057209 */ /* 0x000fe40007810000 */
[C---:B------:R-:W-:Y:S02]  /*4480*/  ISETP.LT.OR P5, PT, R0.reuse, 0x22, P5 ;  /* 0x000000220000780c */ /* 0x040fe40002fa1670 */
[----:B------:R-:W-:Y:S02]  /*4490*/  FMNMX.FTZ R22, R185, R22, !PT ;  /* 0x00000016b9167209 */ /* 0x000fe40007810000 */
[----:B------:R-:W-:Y:S02]  /*44a0*/  ISETP.LT.OR P6, PT, R0, 0x21, P6 ;  /* 0x000000210000780c */ /* 0x000fe400037c1670 */
[----:B------:R-:W-:Y:S02]  /*44b0*/  FMNMX.FTZ R5, R18, R5, !PT ;  /* 0x0000000512057209 */ /* 0x000fe40007810000 */
[----:B------:R-:W-:-:S02]  /*44c0*/  FSEL R192, R75, -INF , !P5 ;  /* 0xff8000004bc07808 */ /* 0x000fc40006800000 */
[----:B------:R-:W-:Y:S02]  /*44d0*/  ISETP.GT.AND P5, PT, R20, 0x28, P0 ;  /* 0x000000281400780c */ /* 0x000fe400007a4270 */
[----:B------:R-:W-:Y:S02]  /*44e0*/  FMNMX.FTZ R22, R189, R22, !PT ;  /* 0x00000016bd167209 */ /* 0x000fe40007810000 */
[----:B------:R-:W-:Y:S02]  /*44f0*/  FSEL R244, R74, -INF , !P6 ;  /* 0xff8000004af47808 */ /* 0x000fe40007000000 */
[----:B------:R-:W-:Y:S01]  /*4500*/  FMNMX.FTZ R11, R16, R5, !PT ;  /* 0x00000005100b7209 */ /* 0x000fe20007810000 */
[----:B------:R-:W-:Y:S01]  /*4510*/  LDSM.16.MT88.4 R72, [R227+0x4100] ;  /* 0x00410000e348783b */ /* 0x000fe20000004200 */
[----:B------:R-:W-:Y:S02]  /*4520*/  ISETP.LT.OR P5, PT, R0, 0x29, P5 ;  /* 0x000000290000780c */ /* 0x000fe40002fa1670 */
[----:B------:R-:W-:-:S02]  /*4530*/  ISETP.GT.AND P6, PT, R20, 0x29, P0 ;  /* 0x000000291400780c */ /* 0x000fc400007c4270 */
[----:B------:R-:W-:Y:S02]  /*4540*/  FMNMX.FTZ R22, R199, R22, !PT ;  /* 0x00000016c7167209 */ /* 0x000fe40007810000 */
[----:B------:R-:W-:Y:S02]  /*4550*/  FMNMX.FTZ R11, R244, R11, !PT ;  /* 0x0000000bf40b7209 */ /* 0x000fe40007810000 */
[----:B------:R-:W-:Y:S02]  /*4560*/  FSEL R202, R70, -INF , !P5 ;  /* 0xff80000046ca7808 */ /* 0x000fe40006800000 */
[----:B------:R-:W-:Y:S02]  /*4570*/  ISETP.LT.OR P6, PT, R0, 0x2a, P6 ;  /* 0x0000002a0000780c */ /* 0x000fe400037c1670 */
[----:B------:R-:W-:Y:S02]  /*4580*/  ISETP.GT.AND P5, PT, R20, 0x30, P0 ;  /* 0x000000301400780c */ /* 0x000fe400007a4270 */
[----:B------:R-:W-:-:S02]  /*4590*/  FMNMX.FTZ R22, R197, R22, !PT ;  /* 0x00000016c5167209 */ /* 0x000fc40007810000 */
[----:B------:R-:W-:Y:S02]  /*45a0*/  FMNMX.FTZ R11, R192, R11, !PT ;  /* 0x0000000bc00b7209 */ /* 0x000fe40007810000 */
[----:B------:R-:W-:Y:S02]  /*45b0*/  FSEL R194, R71, -INF , !P6 ;  /* 0xff80000047c27808 */ /* 0x000fe40007000000 */
[----:B------:R-:W-:Y:S02]  /*45c0*/  ISETP.LT.OR P5, PT, R0, 0x31, P5 ;  /* 0x000000310000780c */ /* 0x000fe40002fa1670 */
[----:B------:R-:W-:Y:S02]  /*45d0*/  FMNMX.FTZ R22, R195, R22, !PT ;  /* 0x00000016c3167209 */ /* 0x000fe40007810000 */
[----:B------:R-:W-:Y:S02]  /*45e0*/  ISETP.GT.AND P6, PT, R20, 0x31, P0 ;  /* 0x000000311400780c */ /* 0x000fe400007c4270 */
[----:B------:R-:W-:-:S02]  /*45f0*/  FMNMX.FTZ R11, R202, R11, !PT ;  /* 0x0000000bca0b7209 */ /* 0x000fc40007810000 */
[----:B------:R-:W-:Y:S02]  /*4600*/  FSEL R198, R30, -INF , !P5 ;  /* 0xff8000001ec67808 */ /* 0x000fe40006800000 */
[----:B------:R-:W-:Y:S02]  /*4610*/  FMNMX.FTZ R5, R193, R22, !PT ;  /* 0x00000016c1057209 */ /* 0x000fe40007810000 */
[----:B------:R-:W-:Y:S02]  /*4620*/  ISETP.LT.OR P6, PT, R0, 0x32, P6 ;  /* 0x000000320000780c */ /* 0x000fe400037c1670 */
[----:B------:R-:W-:Y:S01]  /*4630*/  ISETP.GT.AND P5, PT, R20, 0x38, P0 ;  /* 0x000000381400780c */ /* 0x000fe200007a4270 */
[----:B------:R-:W1:Y:S01]  /*4640*/  SHFL.BFLY PT, R22, R5, 0x2, 0x1f ;  /* 0x0c401f0005167f89 */ /* 0x000e6200000e0000 */
[----:B------:R-:W-:Y:S02]  /*4650*/  FMNMX.FTZ R11, R194, R11, !PT ;  /* 0x0000000bc20b7209 */ /* 0x000fe40007810000 */
[----:B------:R-:W-:-:S02]  /*4660*/  ISETP.GT.AND P0, PT, R20, 0x39, P0 ;  /* 0x000000391400780c */ /* 0x000fc40000704270 */
[----:B------:R-:W-:Y:S02]  /*4670*/  FSEL R196, R31, -INF , !P6 ;  /* 0xff8000001fc47808 */ /* 0x000fe40007000000 */
[----:B------:R-:W-:Y:S01]  /*4680*/  ISETP.LT.OR P5, PT, R0, 0x39, P5 ;  /* 0x000000390000780c */ /* 0x000fe20002fa1670 */
[----:B------:R-:W-:Y:S01]  /*4690*/  LDSM.16.MT88.4 R28, [R222+0x4900] ;  /* 0x00490000de1c783b */ /* 0x000fe20000004200 */
[----:B------:R-:W-:Y:S02]  /*46a0*/  FMNMX.FTZ R11, R198, R11, !PT ;  /* 0x0000000bc60b7209 */ /* 0x000fe40007810000 */
[----:B------:R-:W-:Y:S02]  /*46b0*/  ISETP.LT.OR P0, PT, R0, 0x3a, P0 ;  /* 0x0000003a0000780c */ /* 0x000fe40000701670 */
[----:B------:R-:W-:Y:S02]  /*46c0*/  FSEL R190, R54, -INF , !P5 ;  /* 0xff80000036be7808 */ /* 0x000fe40006800000 */
[----:B------:R-:W-:-:S02]  /*46d0*/  FMNMX.FTZ R11, R196, R11, !PT ;  /* 0x0000000bc40b7209 */ /* 0x000fc40007810000 */
[----:B------:R-:W-:Y:S02]  /*46e0*/  FSEL R188, R55, -INF , !P0 ;  /* 0xff80000037bc7808 */ /* 0x000fe40004000000 */
        /* <DEDUP_REMOVED lines=13> */
[--C-:B------:R-:W-:Y:S02]  /*47c0*/  FFMA.FTZ R181, R19, c[0x0][0x2d0], -R200.reuse ;  /* 0x0000b40013b57a23 */ /* 0x100fe400000108c8 */
[--C-:B------:R-:W-:Y:S01]  /*47d0*/  FFMA.FTZ R175, R77, c[0x0][0x2d0], -R200.reuse ;  /* 0x0000b4004daf7a23 */ /* 0x100fe200000108c8 */
[----:B------:R-:W-:Y:S01]  /*47e0*/  MUFU.EX2 R182, R182 ;  /* 0x000000b600b67308 */ /* 0x000fe20000000800 */
[--C-:B------:R-:W-:Y:S01]  /*47f0*/  FFMA.FTZ R174, R7, c[0x0][0x2d0], -R200.reuse ;  /* 0x0000b40007ae7a23 */ /* 0x100fe200000108c8 */
[----:B-1----:R-:W-:Y:S01]  /*4800*/  FMNMX.FTZ R12, R20, R5, !PT ;  /* 0x00000005140c7209 */ /* 0x002fe20007810000 */
[--C-:B------:R-:W-:Y:S01]  /*4810*/  FFMA.FTZ R173, R13, c[0x0][0x2d0], -R200.reuse ;  /* 0x0000b4000dad7a23 */ /* 0x100fe200000108c8 */
[----:B------:R-:W-:Y:S01]  /*4820*/  LDSM.16.MT88.4 R20, [R227+0x900] ;  /* 0x00090000e314783b */ /* 0x000fe20000004200 */
[--C-:B------:R-:W-:Y:S01]  /*4830*/  FFMA.FTZ R179, R17, c[0x0][0x2d0], -R200.reuse ;  /* 0x0000b40011b37a23 */ /* 0x100fe200000108c8 */
[C---:B------:R-:W-:Y:S01]  /*4840*/  FSETP.NEU.FTZ.AND P0, PT, R12.reuse, -INF , PT ;  /* 0xff8000000c00780b */ /* 0x040fe20003f1d000 */
[----:B------:R-:W-:Y:S01]  /*4850*/  FMUL.FTZ R187, R12, c[0x0][0x2d0] ;  /* 0x0000b4000cbb7a20 */ /* 0x000fe20000410000 */
[----:B------:R-:W1:Y:S01]  /*4860*/  MUFU.EX2 R181, R181 ;  /* 0x000000b500b57308 */ /* 0x000e620000000800 */
[----:B------:R-:W-:-:S02]  /*4870*/  FFMA.FTZ R184, R191, c[0x0][0x2d0], -R200 ;  /* 0x0000b400bfb87a23 */ /* 0x000fc400000108c8 */
[--C-:B------:R-:W-:Y:S01]  /*4880*/  FFMA.FTZ R186, R189, c[0x0][0x2d0], -R200.reuse ;  /* 0x0000b400bdba7a23 */ /* 0x100fe200000108c8 */
[----:B------:R-:W-:Y:S01]  /*4890*/  FSEL R187, R187, RZ, P0 ;  /* 0x000000ffbbbb7208 */ /* 0x000fe20000000000 */
[--C-:B------:R-:W-:Y:S01]  /*48a0*/  FFMA.FTZ R183, R183, c[0x0][0x2d0], -R200.reuse ;  /* 0x0000b400b7b77a23 */ /* 0x100fe200000108c8 */
[----:B------:R-:W-:Y:S01]  /*48b0*/  PLOP3.LUT P0, PT, PT, PT, UP1, 0x40, 0x0 ;  /* 0x000000000000781c */ /* 0x000fe20003f0e818 */
[----:B------:R-:W-:Y:S01]  /*48c0*/  FFMA.FTZ R185, R185, c[0x0][0x2d0], -R200 ;  /* 0x0000b400b9b97a23 */ /* 0x000fe200000108c8 */
[----:B------:R-:W-:Y:S01]  /*48d0*/  MUFU.EX2 R180, R180 ;  /* 0x000000b400b47308 */ /* 0x000fe20000000800 */
[--C-:B------:R-:W-:Y:S02]  /*48e0*/  FFMA.FTZ R177, R10, c[0x0][0x2d0], -R187.reuse ;  /* 0x0000b4000ab17a23 */ /* 0x100fe400000108bb */
[--C-:B------:R-:W-:Y:S02]  /*48f0*/  FFMA.FTZ R176, R14, c[0x0][0x2d0], -R187.reuse ;  /* 0x0000b4000eb07a23 */ /* 0x100fe400000108bb */
[----:B------:R-:W-:-:S02]  /*4900*/  FFMA.FTZ R178, R78, c[0x0][0x2d0], -R187 ;  /* 0x0000b4004eb27a23 */ /* 0x000fc400000108bb */
[--C-:B------:R-:W-:Y:S01]  /*4910*/  FFMA.FTZ R15, R6, c[0x0][0x2d0], -R187.reuse ;  /* 0x0000b400060f7a23 */ /* 0x100fe200000108bb */
[----:B------:R-:W2:Y:S01]  /*4920*/  MUFU.EX2 R175, R175 ;  /* 0x000000af00af7308 */ /* 0x000ea20000000800 */
[----:B------:R-:W3:Y:S01]  /*4930*/  LDSM.16.MT88.4 R4, [R220+0x6100] ;  /* 0x00610000dc04783b */ /* 0x000ee20000004200 */
[----:B------:R-:W-:Y:S01]  /*4940*/  FFMA.FTZ R14, R9, c[0x0][0x2d0], -R200 ;  /* 0x0000b400090e7a23 */ /* 0x000fe200000108c8 */
[----:B-1----:R-:W-:Y:S01]  /*4950*/  F2FP.BF16.PACK_AB R128, R181, R182 ;  /* 0x000000b6b580723e */ /* 0x002fe200000010ff */
[--C-:B------:R-:W-:Y:S02]  /*4960*/  FFMA.FTZ R172, R8, c[0x0][0x2d0], -R187.reuse ;  /* 0x0000b40008ac7a23 */ /* 0x100fe400000108bb */
[----:B------:R-:W1:Y:S01]  /*4970*/  LDSM.16.MT88.4 R8, [R222+0x900] ;  /* 0x00090000de08783b */ /* 0x000e620000004200 */
[--C-:B------:R-:W-:Y:S01]  /*4980*/  FFMA.FTZ R13, R24, c[0x0][0x2d0], -R187.reuse ;  /* 0x0000b400180d7a23 */ /* 0x100fe200000108bb */
[----:B------:R-:W-:Y:S01]  /*4990*/  MUFU.EX2 R177, R177 ;  /* 0x000000b100b17308 */ /* 0x000fe20000000800 */
[--C-:B------:R-:W-:Y:S01]  /*49a0*/  FFMA.FTZ R3, R18, c[0x0][0x2d0], -R187.reuse ;  /* 0x0000b40012037a23 */ /* 0x100fe200000108bb */
[----:B------:R-:W-:Y:S01]  /*49b0*/  LDSM.16.MT88.4 R24, [R221+0x900] ;  /* 0x00090000dd18783b */ /* 0x000fe20000004200 */
[----:B------:R-:W-:-:S02]  /*49c0*/  FFMA.FTZ R2, R16, c[0x0][0x2d0], -R187 ;  /* 0x0000b40010027a23 */ /* 0x000fc400000108bb */
[--C-:B------:R-:W-:Y:S01]  /*49d0*/  FFMA.FTZ R189, R244, c[0x0][0x2d0], -R187.reuse ;  /* 0x0000b400f4bd7a23 */ /* 0x100fe200000108bb */
[----:B------:R-:W4:Y:S01]  /*49e0*/  LDSM.16.MT88.4 R16, [R220+0x900] ;  /* 0x00090000dc10783b */ /* 0x000f220000004200 */
[--C-:B------:R-:W-:Y:S01]  /*49f0*/  FFMA.FTZ R192, R192, c[0x0][0x2d0], -R187.reuse ;  /* 0x0000b400c0c07a23 */ /* 0x100fe200000108bb */
[----:B------:R-:W5:Y:S01]  /*4a00*/  MUFU.EX2 R176, R176 ;  /* 0x000000b000b07308 */ /* 0x000f620000000800 */
[----:B--2---:R-:W-:Y:S01]  /*4a10*/  F2FP.BF16.PACK_AB R130, R175, R180 ;  /* 0x000000b4af82723e */ /* 0x004fe200000010ff */
[--C-:B------:R-:W-:Y:S02]  /*4a20*/  FFMA.FTZ R191, R202, c[0x0][0x2d0], -R187.reuse ;  /* 0x0000b400cabf7a23 */ /* 0x100fe400000108bb */
[----:B------:R-:W-:Y:S02]  /*4a30*/  FFMA.FTZ R194, R194, c[0x0][0x2d0], -R187 ;  /* 0x0000b400c2c27a23 */ /* 0x000fe400000108bb */
[--C-:B------:R-:W-:Y:S02]  /*4a40*/  FFMA.FTZ R244, R193, c[0x0][0x2d0], -R200.reuse ;  /* 0x0000b400c1f47a23 */ /* 0x100fe400000108c8 */
[----:B------:R-:W-:Y:S01]  /*4a50*/  MUFU.EX2 R178, R178 ;  /* 0x000000b200b27308 */ /* 0x000fe20000000800 */
[----:B------:R-:W-:-:S02]  /*4a60*/  FFMA.FTZ R199, R199, c[0x0][0x2d0], -R200 ;  /* 0x0000b400c7c77a23 */ /* 0x000fc400000108c8 */
[--C-:B------:R-:W-:Y:S02]  /*4a70*/  FFMA.FTZ R202, R197, c[0x0][0x2d0], -R200.reuse ;  /* 0x0000b400c5ca7a23 */ /* 0x100fe400000108c8 */
[----:B------:R-:W-:Y:S02]  /*4a80*/  FFMA.FTZ R195, R195, c[0x0][0x2d0], -R200 ;  /* 0x0000b400c3c37a23 */ /* 0x000fe400000108c8 */
[--C-:B------:R-:W-:Y:S01]  /*4a90*/  FFMA.FTZ R193, R198, c[0x0][0x2d0], -R187.reuse ;  /* 0x0000b400c6c17a23 */ /* 0x100fe200000108bb */
[----:B------:R-:W2:Y:S01]  /*4aa0*/  MUFU.EX2 R15, R15 ;  /* 0x0000000f000f7308 */ /* 0x000ea20000000800 */
[----:B-----5:R-:W-:Y:S01]  /*4ab0*/  F2FP.BF16.PACK_AB R129, R176, R177 ;  /* 0x000000b1b081723e */ /* 0x020fe200000010ff */
[--C-:B------:R-:W-:Y:S02]  /*4ac0*/  FFMA.FTZ R196, R196, c[0x0][0x2d0], -R187.reuse ;  /* 0x0000b400c4c47a23 */ /* 0x100fe400000108bb */
[--C-:B------:R-:W-:Y:S02]  /*4ad0*/  FFMA.FTZ R190, R190, c[0x0][0x2d0], -R187.reuse ;  /* 0x0000b400bebe7a23 */ /* 0x100fe400000108bb */
[----:B------:R-:W-:-:S02]  /*4ae0*/  FFMA.FTZ R241, R188, c[0x0][0x2d0], -R187 ;  /* 0x0000b400bcf17a23 */ /* 0x000fc400000108bb */
[----:B------:R-:W-:Y:S01]  /*4af0*/  MUFU.EX2 R179, R179 ;  /* 0x000000b300b37308 */ /* 0x000fe20000000800 */
[----:B------:R-:W-:Y:S02]  /*4b00*/  FADD.FTZ R181, R182, R181 ;  /* 0x000000b5b6b57221 */ /* 0x000fe40000010000 */
[----:B------:R-:W-:Y:S02]  /*4b10*/  FADD.FTZ R177, R177, R176 ;  /* 0x000000b0b1b17221 */ /* 0x000fe40000010000 */
[----:B------:R-:W-:Y:S01]  /*4b20*/  FADD.FTZ R180, R180, R181 ;  /* 0x000000b5b4b47221 */ /* 0x000fe20000010000 */
[----:B--2---:R-:W-:Y:S02]  /*4b30*/  F2FP.BF16.PACK_AB R131, R15, R178 ;  /* 0x000000b20f83723e */ /* 0x004fe400000010ff */
[----:B------:R-:W2:Y:S01]  /*4b40*/  MUFU.EX2 R174, R174 ;  /* 0x000000ae00ae7308 */ /* 0x000ea20000000800 */
[----:B------:R-:W-:Y:S02]  /*4b50*/  FADD.FTZ R178, R178, R177 ;  /* 0x000000b1b2b27221 */ /* 0x000fe40000010000 */
[----:B------:R-:W-:-:S02]  /*4b60*/  FADD.FTZ R180, R175, R180 ;  /* 0x000000b4afb47221 */ /* 0x000fc40000010000 */
        /* <DEDUP_REMOVED lines=53> */
[C---:B---3--:R-:W-:Y:S07]  /*4ec0*/  HMMA.16816.F32.BF16 R124, R128.reuse, R4, RZ ;  /* 0x00000004807c723c */ /* 0x048fee00000418ff */
[----:B--2---:R-:W-:Y:S01]  /*4ed0*/  F2FP.BF16.PACK_AB R4, R174, R179 ;  /* 0x000000b3ae04723e */ /* 0x004fe200000010ff */
        /* <DEDUP_REMOVED lines=17> */
[----:B------:R-:W2:Y:S07]  /*4ff0*/  LDSM.16.MT88.4 R20, [R222+0x2900] ;  /* 0x00290000de14783b */ /* 0x000eae0000004200 */
[C---:B----4-:R-:W-:Y:S08]  /*5000*/  HMMA.16816.F32.BF16 R148, R4.reuse, R16, R148 ;  /* 0x000000100494723c */ /* 0x050ff00000041894 */
[C---:B------:R-:W-:Y:S01]  /*5010*/  HMMA.16816.F32.BF16 R152, R4.reuse, R18, R152 ;  /* 0x000000120498723c */ /* 0x040fe20000041898 */
[----:B------:R-:W3:Y:S07]  /*5020*/  LDSM.16.MT88.4 R16, [R220+0x4900] ;  /* 0x00490000dc10783b */ /* 0x000eee0000004200 */
[C---:B------:R-:W-:Y:S08]  /*5030*/  HMMA.16816.F32.BF16 R140, R4.reuse, R24, R140 ;  /* 0x00000018048c723c */ /* 0x040ff0000004188c */
[C---:B-1----:R-:W-:Y:S08]  /*5040*/  HMMA.16816.F32.BF16 R60, R4.reuse, R8, R60 ;  /* 0x00000008043c723c */ /* 0x042ff0000004183c */
[C---:B------:R-:W-:Y:S01]  /*5050*/  HMMA.16816.F32.BF16 R64, R4.reuse, R10, R64 ;  /* 0x0000000a0440723c */ /* 0x040fe20000041840 */
[----:B------:R-:W1:Y:S07]  /*5060*/  LDSM.16.MT88.4 R8, [R222+0x6900] ;  /* 0x00690000de08783b */ /* 0x000e6e0000004200 */
        /* <DEDUP_REMOVED lines=25> */
[----:B------:R-:W-:Y:S07]  /*5200*/  LDSM.16.MT88.4 R24, [R222+0x1100] ;  /* 0x00110000de18783b */ /* 0x000fee0000004200 */
[C---:B--2---:R-:W-:Y:S08]  /*5210*/  HMMA.16816.F32.BF16 R100, R4.reuse, R20, R100 ;  /* 0x000000140464723c */ /* 0x044ff00000041864 */
[C---:B------:R-:W-:Y:S01]  /*5220*/  HMMA.16816.F32.BF16 R104, R4.reuse, R22, R104 ;  /* 0x000000160468723c */ /* 0x040fe20000041868 */
[----:B------:R-:W-:Y:S07]  /*5230*/  LDSM.16.MT88.4 R20, [R220+0x1100] ;  /* 0x00110000dc14783b */ /* 0x000fee0000004200 */
[C---:B---3--:R-:W-:Y:S08]  /*5240*/  HMMA.16816.F32.BF16 R116, R4.reuse, R16, R116 ;  /* 0x000000100474723c */ /* 0x048ff00000041874 */
[C---:B------:R-:W-:Y:S01]  /*5250*/  HMMA.16816.F32.BF16 R120, R4.reuse, R18, R120 ;  /* 0x000000120478723c */ /* 0x040fe20000041878 */
[----:B------:R-:W2:Y:S07]  /*5260*/  LDSM.16.MT88.4 R16, [R227+0x3100] ;  /* 0x00310000e310783b */ /* 0x000eae0000004200 */
        /* <DEDUP_REMOVED lines=18> */
[C---:B--2---:R-:W-:Y:S08]  /*5390*/  HMMA.16816.F32.BF16 R36, R4.reuse, R16, R36 ;  /* 0x000000100424723c */ /* 0x044ff00000041824 */
[C---:B------:R-:W-:Y:S01]  /*53a0*/  HMMA.16816.F32.BF16 R40, R4.reuse, R18, R40 ;  /* 0x000000120428723c */ /* 0x040fe20000041828 */
[----:B------:R-:W2:Y:S07]  /*53b0*/  LDSM.16.MT88.4 R16, [R220+0x5100] ;  /* 0x00510000dc10783b */ /* 0x000eae0000004200 */
[C---:B------:R-:W-:Y:S08]  /*53c0*/  HMMA.16816.F32.BF16 R148, R4.reuse, R20, R148 ;  /* 0x000000140494723c */ /* 0x040ff00000041894 */
        /* <DEDUP_REMOVED lines=8> */
[C---:B------:R-:W-:Y:S08]  /*5450*/  HMMA.16816.F32.BF16 R132, R4.reuse, R24, R132 ;  /* 0x000000180484723c */ /* 0x040ff00000041884 */
[C---:B------:R-:W-:Y:S01]  /*5460*/  HMMA.16816.F32.BF16 R136, R4.reuse, R26, R136 ;  /* 0x0000001a0488723c */ /* 0x040fe20000041888 */
[----:B------:R-:W5:Y:S07]  /*5470*/  LDSM.16.MT88.4 R24, [R221+0x5100] ;  /* 0x00510000dd18783b */ /* 0x000f6e0000004200 */
[C---:B------:R-:W-:Y:S08]  /*5480*/  HMMA.16816.F32.BF16 R52, R4.reuse, R164, R52 ;  /* 0x000000a40434723c */ /* 0x040ff00000041834 */
[C---:B------:R-:W-:Y:S01]  /*5490*/  HMMA.16816.F32.BF16 R56, R4.reuse, R166, R56 ;  /* 0x000000a60438723c */ /* 0x040fe20000041838 */
[----:B------:R-:W-:Y:S07]  /*54a0*/  LDSM.16.MT88.4 R164, [R220+0x7100] ;  /* 0x00710000dca4783b */ /* 0x000fee0000004200 */
[C---:B--2---:R-:W-:Y:S08]  /*54b0*/  HMMA.16816.F32.BF16 R92, R4.reuse, R16, R92 ;  /* 0x00000010045c723c */ /* 0x044ff0000004185c */
        /* <DEDUP_REMOVED lines=13> */
[----:B------:R-:W3:Y:S07]  /*5590*/  LDSM.16.MT88.4 R32, [R227+0x1900] ;  /* 0x00190000e320783b */ /* 0x000eee0000004200 */
[C---:B----4-:R-:W-:Y:S08]  /*55a0*/  HMMA.16816.F32.BF16 R76, R4.reuse, R28, R76 ;  /* 0x0000001c044c723c */ /* 0x050ff0000004184c */
[C---:B------:R-:W-:Y:S01]  /*55b0*/  HMMA.16816.F32.BF16 R80, R4.reuse, R30, R80 ;  /* 0x0000001e0450723c */ /* 0x040fe20000041850 */
[----:B------:R-:W4:Y:S07]  /*55c0*/  LDSM.16.MT88.4 R28, [R222+0x1900] ;  /* 0x00190000de1c783b */ /* 0x000f2e0000004200 */
[C---:B-----5:R-:W-:Y:S08]  /*55d0*/  HMMA.16816.F32.BF16 R84, R4.reuse, R24, R84 ;  /* 0x000000180454723c */ /* 0x060ff00000041854 */
[C---:B------:R-:W-:Y:S01]  /*55e0*/  HMMA.16816.F32.BF16 R88, R4.reuse, R26, R88 ;  /* 0x0000001a0458723c */ /* 0x040fe20000041858 */
[----:B------:R-:W5:Y:S07]  /*55f0*/  LDSM.16.MT88.4 R24, [R221+0x1900] ;  /* 0x00190000dd18783b */ /* 0x000f6e0000004200 */
[C---:B--2---:R-:W-:Y:S08]  /*5600*/  HMMA.16816.F32.BF16 R116, R4.reuse, R16, R116 ;  /* 0x000000100474723c */ /* 0x044ff00000041874 */
        /* <DEDUP_REMOVED lines=40> */
[----:B------:R-:W1:Y:S07]  /*5890*/  LDSM.16.MT88.4 R20, [R220+0x7900] ;  /* 0x00790000dc14783b */ /* 0x000e6e0000004200 */
[C---:B------:R-:W-:Y:S08]  /*58a0*/  HMMA.16816.F32.BF16 R52, R4.reuse, R168, R52 ;  /* 0x000000a80434723c */ /* 0x040ff00000041834 */
[C---:B------:R-:W-:Y:S08]  /*58b0*/  HMMA.16816.F32.BF16 R56, R4.reuse, R170, R56 ;  /* 0x000000aa0438723c */ /* 0x040ff00000041838 */
[C---:B------:R-:W-:Y:S08]  /*58c0*/  HMMA.16816.F32.BF16 R60, R4.reuse, R164, R60 ;  /* 0x000000a4043c723c */ /* 0x040ff0000004183c */
[C---:B------:R-:W-:Y:S08]  /*58d0*/  HMMA.16816.F32.BF16 R64, R4.reuse, R166, R64 ;  /* 0x000000a60440723c */ /* 0x040ff00000041840 */
[C---:B---3--:R-:W-:Y:S08]  /*58e0*/  HMMA.16816.F32.BF16 R76, R4.reuse, R32, R76 ;  /* 0x00000020044c723c */ /* 0x048ff0000004184c */
[C---:B------:R-:W-:Y:S08]  /*58f0*/  HMMA.16816.F32.BF16 R80, R4.reuse, R34, R80 ;  /* 0x000000220450723c */ /* 0x040ff00000041850 */
[C---:B----4-:R-:W-:Y:S08]  /*5900*/  HMMA.16816.F32.BF16 R84, R4.reuse, R28, R84 ;  /* 0x0000001c0454723c */ /* 0x050ff00000041854 */
[C---:B------:R-:W-:Y:S08]  /*5910*/  HMMA.16816.F32.BF16 R88, R4.reuse, R30, R88 ;  /* 0x0000001e0458723c */ /* 0x040ff00000041858 */
[C---:B-----5:R-:W-:Y:S08]  /*5920*/  HMMA.16816.F32.BF16 R92, R4.reuse, R24, R92 ;  /* 0x00000018045c723c */ /* 0x060ff0000004185c */
[C---:B------:R-:W-:Y:S08]  /*5930*/  HMMA.16816.F32.BF16 R96, R4.reuse, R26, R96 ;  /* 0x0000001a0460723c */ /* 0x040ff00000041860 */
[C---:B--2---:R-:W-:Y:S08]  /*5940*/  HMMA.16816.F32.BF16 R108, R4.reuse, R16, R108 ;  /* 0x00000010046c723c */ /* 0x044ff0000004186c */
[C---:B------:R-:W-:Y:S08]  /*5950*/  HMMA.16816.F32.BF16 R112, R4.reuse, R18, R112 ;  /* 0x000000120470723c */ /* 0x040ff00000041870 */
[C---:B-1----:R-:W-:Y:S08]  /*5960*/  HMMA.16816.F32.BF16 R116, R4.reuse, R8, R116 ;  /* 0x000000080474723c */ /* 0x042ff00000041874 */
[C---:B------:R-:W-:Y:S08]  /*5970*/  HMMA.16816.F32.BF16 R120, R4.reuse, R10, R120 ;  /* 0x0000000a0478723c */ /* 0x040ff00000041878 */
[C---:B------:R-:W-:Y:S08]  /*5980*/  HMMA.16816.F32.BF16 R124, R4.reuse, R20, R124 ;  /* 0x00000014047c723c */ /* 0x040ff0000004187c */
[----:B------:R-:W-:Y:S01]  /*5990*/  HMMA.16816.F32.BF16 R128, R4, R22, R128 ;  /* 0x000000160480723c */ /* 0x000fe20000041880 */
[----:B------:R-:W-:Y:S07]  /*59a0*/  @P0 BRA `(.L_x_959) ;  /* 0x0000013000000947 */ /* 0x000fee0003800000 */
[----:B------:R-:W-:Y:S01]  /*59b0*/  ISETP.LT.AND P0, PT, RZ, UR4, PT ;  /* 0x00000004ff007c0c */ /* 0x000fe2000bf01270 */
[----:B------:R-:W-:-:S02]  /*59c0*/  UIADD3 UR17, UR4, -0x1, URZ ;  /* 0xffffffff04117890 */ /* 0x000fc4000fffe03f */
[----:B------:R-:W-:-:S10]  /*59d0*/  ULDC UR6, c[0x0][0x32c] ;  /* 0x0000cb0000067ab9 */ /* 0x000fd40000000800 */
        /* <DEDUP_REMOVED lines=8> */
.L_x_960:
[----:B------:R-:W-:Y:S02]  /*5a60*/  UISETP.NE.AND UP0, UPT, UR6, 0x1, UPT ;  /* 0x000000010600788c */ /* 0x000fe4000bf05270 */
[----:B------:R-:W-:Y:S02]  /*5a70*/  ULDC.64 UR4, c[0x0][0x330] ;  /* 0x0000cc0000047ab9 */ /* 0x000fe40000000a00 */
[----:B------:R-:W-:-:S07]  /*5a80*/  UIMAD.WIDE.U32 UR20, UR17, UR4, URZ ;  /* 0x00000004111472a5 */ /* 0x000fce000f8e003f */
[----:B------:R-:W-:Y:S02]  /*5a90*/  @UP0 USHF.R.U32.HI UR17, URZ, UR5, UR21 ;  /* 0x000000053f110299 */ /* 0x000fe40008011615 */
.L_x_961:
[----:B------:R-:W-:Y:S02]  /*5aa0*/  ULDC UR4, c[0x0][0x32c] ;  /* 0x0000cb0000047ab9 */ /* 0x000fe40000000800 */
[----:B------:R-:W-:-:S04]  /*5ab0*/  UIMAD UR4, UR17, UR6, UR4 ;  /* 0x00000006110472a4 */ /* 0x000fc8000f8e0204 */
[----:B------:R-:W-:-:S04]  /*5ac0*/  UISETP.LT.AND UP0, UPT, UR7, UR4, UPT ;  /* 0x000000040700728c */ /* 0x000fc8000bf01270 */
[----:B------:R-:W-:-:S04]  /*5ad0*/  USEL UR7, UR7, UR4, UP0 ;  /* 0x0000000407077287 */ /* 0x000fc80008000000 */
.L_x_959:
        /* <DEDUP_REMOVED lines=9> */
[----:B------:R-:W-:Y:S01]  /*5b70*/  ULDC.64 UR6, c[0x0][0x208] ;  /* 0x0000820000067ab9 */ /* 0x000fe20000000a00 */
[C---:B------:R-:W-:Y:S01]  /*5b80*/  IADD3 R3, P6, R234.reuse, 0x40, RZ ;  /* 0x00000040ea037810 */ /* 0x040fe20007fde0ff */
[----:B------:R-:W-:Y:S01]  /*5b90*/  ULDC.64 UR4, c[0x0][0x1e0] ;  /* 0x0000780000047ab9 */ /* 0x000fe20000000a00 */
[----:B------:R-:W-:-:S03]  /*5ba0*/  IADD3 R2, P5, R234, 0x80, RZ ;  /* 0x00000080ea027810 */ /* 0x000fc60007fbe0ff */
[----:B------:R1:W-:Y:S04]  /*5bb0*/  STL [R1+0x10], R3 ;  /* 0x0000100301007387 */ /* 0x0003e80000100800 */
[----:B------:R2:W-:Y:S02]  /*5bc0*/  STL [R1+0x8], R2 ;  /* 0x0000080201007387 */ /* 0x0005e40000100800 */
[----:B------:R-:W-:Y:S01]  /*5bd0*/  @P0 IMAD.HI.U32 R245, R233, c[0x0][0x2c8], RZ ;  /* 0x0000b200e9f50a27 */ /* 0x000fe200078e00ff */
[----:B------:R-:W-:-:S13]  /*5be0*/  PLOP3.LUT P0, PT, PT, PT, UP2, 0x80, 0x0 ;  /* 0x000000000000781c */ /* 0x000fda0003f0f028 */
[----:B------:R-:W-:Y:S01]  /*5bf0*/  @P0 SHF.R.U32.HI R245, RZ, c[0x0][0x2cc], R245 ;  /* 0x0000b300fff50a19 */ /* 0x000fe200000116f5 */
[----:B-1----:R-:W-:Y:S01]  /*5c00*/  IMAD.X R3, RZ, RZ, R239, P6 ;  /* 0x000000ffff037224 */ /* 0x002fe200030e06ef */
[----:B--2---:R-:W-:-:S05]  /*5c10*/  IADD3 R2, P6, R234, 0xc0, RZ ;  /* 0x000000c0ea027810 */ /* 0x004fca0007fde0ff */
[----:B------:R1:W-:Y:S01]  /*5c20*/  STL [R1], R2 ;  /* 0x0000000201007387 */ /* 0x0003e20000100800 */
[----:B------:R-:W-:Y:S01]  /*5c30*/  IMAD.X R252, RZ, RZ, R239, P6 ;  /* 0x000000fffffc7224 */ /* 0x000fe200030e06ef */
[C---:B------:R-:W-:Y:S02]  /*5c40*/  IADD3 R249, P6, R236.reuse, 0x80, RZ ;  /* 0x00000080ecf97810 */ /* 0x040fe40007fde0ff */
[----:B------:R2:W-:Y:S03]  /*5c50*/  STL [R1+0xc], R3 ;  /* 0x00000c0301007387 */ /* 0x0005e60000100800 */
[----:B------:R-:W-:Y:S02]  /*5c60*/  IMAD.X R248, RZ, RZ, R243, P6 ;  /* 0x000000fffff87224 */ /* 0x000fe400030e06f3 */
[----:B-1----:R-:W-:Y:S02]  /*5c70*/  IMAD.MOV.U32 R2, RZ, RZ, R12 ;  /* 0x000000ffff027224 */ /* 0x002fe400078e000c */
[----:B--2---:R-:W-:Y:S01]  /*5c80*/  IMAD.X R3, RZ, RZ, R239, P5 ;  /* 0x000000ffff037224 */ /* 0x004fe200028e06ef */
[----:B------:R-:W-:-:S04]  /*5c90*/  IADD3 R251, P5, R236, 0x40, RZ ;  /* 0x00000040ecfb7810 */ /* 0x000fc80007fbe0ff */
[----:B------:R1:W-:Y:S01]  /*5ca0*/  STL [R1+0x4], R3 ;  /* 0x0000040301007387 */ /* 0x0003e20000100800 */
[----:B------:R-:W-:Y:S01]  /*5cb0*/  IMAD.X R250, RZ, RZ, R243, P5 ;  /* 0x000000fffffa7224 */ /* 0x000fe200028e06f3 */
[----:B------:R-:W-:-:S05]  /*5cc0*/  IADD3 R247, P5, R236, 0xc0, RZ ;  /* 0x000000c0ecf77810 */ /* 0x000fca0007fbe0ff */
[----:B------:R-:W-:Y:S02]  /*5cd0*/  IMAD.X R246, RZ, RZ, R243, P5 ;  /* 0x000000fffff67224 */ /* 0x000fe400028e06f3 */
[----:B-1----:R-:W-:Y:S02]  /*5ce0*/  IMAD.MOV.U32 R3, RZ, RZ, R0 ;  /* 0x000000ffff037224 */ /* 0x002fe400078e0000 */
.L_x_971:
[----:B------:R-:W2:Y:S01]  /*5cf0*/  LDL R13, [R1+0x10] ;  /* 0x00001000010d7983 */ /* 0x000ea20000100800 */
[----:B------:R-:W-:Y:S01]  /*5d00*/  UISETP.GT.AND UP3, UPT, UR8, UR14, UPT ;  /* 0x0000000e0800728c */ /* 0x000fe2000bf64270 */
[----:B------:R-:W-:Y:S04]  /*5d10*/  DEPBAR.LE SB0, 0x0 ;  /* 0x000080000000791a */ /* 0x000fe80000000000 */
[----:B------:R-:W3:Y:S01]  /*5d20*/  LDL R12, [R1+0xc] ;  /* 0x00000c00010c7983 */ /* 0x000ee20000100800 */
[----:B------:R-:W-:Y:S04]  /*5d30*/  PLOP3.LUT P5, PT, PT, PT, UP3, 0x80, 0x0 ;  /* 0x000000000000781c */ /* 0x000fe80003faf038 */
[----:B------:R-:W-:Y:S01]  /*5d40*/  BAR.SYNC.DEFER_BLOCKING 0x0 ;  /* 0x0000000000007b1d */ /* 0x000fe20000010000 */
[----:B------:R-:W-:Y:S01]  /*5d50*/  @!UP3 UIMAD.WIDE.U32 UR22, UR14, UR6, URZ ;  /* 0x000000060e16b2a5 */ /* 0x000fe2000f8e003f */
[----:B------:R-:W-:Y:S01]  /*5d60*/  PLOP3.LUT P0, PT, PT, PT, UP3, 0x80, 0x0 ;  /* 0x000000000000781c */ /* 0x000fe20003f0f038 */
[----:B------:R-:W-:Y:S01]  /*5d70*/  @!UP3 USHF.R.S32.HI UR20, URZ, 0x1f, UR14 ;  /* 0x0000001f3f14b899 */ /* 0x000fe2000801140e */
[----:B------:R-:W-:Y:S01]  /*5d80*/  PLOP3.LUT P6, PT, PT, PT, UP3, 0x80, 0x0 ;  /* 0x000000000000781c */ /* 0x000fe20003fcf038 */
[----:B------:R-:W-:Y:S02]  /*5d90*/  @!UP3 USHF.L.U32 UR21, UR22, 0x6, URZ ;  /* 0x000000061615b899 */ /* 0x000fe4000800063f */
[----:B------:R-:W-:Y:S04]  /*5da0*/  @!UP3 UIMAD UR20, UR20, UR6, URZ ;  /* 0x000000061414b2a4 */ /* 0x000fe8000f8e023f */
[----:B------:R-:W-:Y:S01]  /*5db0*/  @!UP3 UIMAD UR20, UR14, UR7, UR20 ;  /* 0x000000070e14b2a4 */ /* 0x000fe2000f8e0214 */
[----:B------:R-:W-:Y:S03]  /*5dc0*/  @!P5 IADD3 R6, P5, R234, UR21, RZ ;  /* 0x00000015ea06dc10 */ /* 0x000fe6000ffbe0ff */
[----:B------:R-:W-:Y:S04]  /*5dd0*/  @!UP3 UIADD3 UR20, UR23, UR20, URZ ;  /* 0x000000141714b290 */ /* 0x000fe8000fffe03f */
[----:B------:R-:W-:Y:S01]  /*5de0*/  @!UP3 USHF.L.U64.HI UR20, UR22, 0x6, UR20 ;  /* 0x000000061614b899 */ /* 0x000fe20008010214 */
[----:B------:R-:W-:Y:S05]  /*5df0*/  LDSM.16.M88.4 R164, [R230+0x10100] ;  /* 0x01010000e6a4783b */ /* 0x000fea0000000200 */
[----:B------:R-:W-:Y:S02]  /*5e00*/  @!P0 IADD3.X R15, R239, UR20, RZ, P5, !PT ;  /* 0x00000014ef0f8c10 */ /* 0x000fe4000affe4ff */
[----:B------:R-:W-:Y:S01]  /*5e10*/  PLOP3.LUT P5, PT, PT, PT, UP3, 0x80, 0x0 ;  /* 0x000000000000781c */ /* 0x000fe20003faf038 */
[----:B------:R-:W4:Y:S01]  /*5e20*/  LDL R18, [R1+0x8] ;  /* 0x0000080001127983 */ /* 0x000f220000100800 */
[----:B------:R-:W-:Y:S04]  /*5e30*/  PLOP3.LUT P0, PT, PT, PT, UP3, 0x80, 0x0 ;  /* 0x000000000000781c */ /* 0x000fe80003f0f038 */
[----:B------:R-:W5:Y:S05]  /*5e40*/  LDL R17, [R1+0x4] ;  /* 0x0000040001117983 */ /* 0x000f6a0000100800 */
[----:B------:R-:W5:Y:S02]  /*5e50*/  LDL R16, [R1] ;  /* 0x0000000001107983 */ /* 0x000f640000100800 */
[----:B------:R-:W-:Y:S03]  /*5e60*/  @!P5 LEA R14, P5, R6, c[0x0][0x1f8], 0x1 ;  /* 0x00007e00060eda11 */ /* 0x000fe600078a08ff */
[----:B------:R-:W1:Y:S05]  /*5e70*/  LDSM.16.M88.4 R168, [R229+0x8100] ;  /* 0x00810000e5a8783b */ /* 0x000e6a0000000200 */
[----:B------:R-:W1:Y:S05]  /*5e80*/  LDSM.16.M88.4 R172, [R229+0x8900] ;  /* 0x00890000e5ac783b */ /* 0x000e6a0000000200 */
[----:B------:R-:W1:Y:S05]  /*5e90*/  LDSM.16.M88.4 R176, [R229+0x9100] ;  /* 0x00910000e5b0783b */ /* 0x000e6a0000000200 */
[----:B------:R-:W1:Y:S05]  /*5ea0*/  LDSM.16.M88.4 R180, [R229+0x9900] ;  /* 0x00990000e5b4783b */ /* 0x000e6a0000000200 */
[----:B------:R-:W-:Y:S05]  /*5eb0*/  LDSM.16.M88.4 R184, [R226+0x10100] ;  /* 0x01010000e2b8783b */ /* 0x000fea0000000200 */
[----:B------:R-:W1:Y:S05]  /*5ec0*/  LDSM.16.M88.4 R188, [R228] ;  /* 0x00000000e4bc783b */ /* 0x000e6a0000000200 */
[----:B------:R-:W1:Y:S05]  /*5ed0*/  LDSM.16.M88.4 R192, [R219] ;  /* 0x00000000dbc0783b */ /* 0x000e6a0000000200 */
[----:B------:R-:W1:Y:S05]  /*5ee0*/  LDSM.16.M88.4 R196, [R218] ;  /* 0x00000000dac4783b */ /* 0x000e6a0000000200 */
[----:B------:R-:W1:Y:S01]  /*5ef0*/  LDSM.16.M88.4 R200, [R217] ;  /* 0x00000000d9c8783b */ /* 0x000e620000000200 */
[----:B--2---:R-:W-:Y:S11]  /*5f00*/  @!P6 IADD3 R5, P6, R13, UR21, RZ ;  /* 0x000000150d05ec10 */ /* 0x004ff6000ffde0ff */
[----:B------:R-:W-:Y:S02]  /*5f10*/  @!UPT UIADD3 URZ, URZ, URZ, URZ ;  /* 0x0000003f3f3ff290 */ /* 0x000fe4000fffe03f */
[----:B---3--:R-:W-:Y:S02]  /*5f20*/  @!P0 IADD3.X R0, R12, UR20, RZ, P6, !PT ;  /* 0x000000140c008c10 */ /* 0x008fe4000b7fe4ff */
[----:B------:R-:W-:Y:S02]  /*5f30*/  PLOP3.LUT P0, PT, PT, PT, UP3, 0x80, 0x0 ;  /* 0x000000000000781c */ /* 0x000fe40003f0f038 */
[----:B------:R-:W-:Y:S11]  /*5f40*/  PLOP3.LUT P6, PT, PT, PT, UP3, 0x80, 0x0 ;  /* 0x000000000000781c */ /* 0x000ff60003fcf038 */
[----:B------:R-:W-:Y:S02]  /*5f50*/  @!P0 LEA.HI.X R15, R6, c[0x0][0x1fc], R15, 0x1, P5 ;  /* 0x00007f00060f8a11 */ /* 0x000fe400028f0c0f */
[C---:B------:R-:W-:Y:S02]  /*5f60*/  @!P6 LEA R4, P6, R5.reuse, c[0x0][0x1f8], 0x1 ;  /* 0x00007e000504ea11 */ /* 0x040fe400078c08ff */
[----:B------:R-:W-:Y:S02]  /*5f70*/  PLOP3.LUT P0, PT, PT, PT, UP3, 0x80, 0x0 ;  /* 0x000000000000781c */ /* 0x000fe40003f0f038 */
[----:B------:R-:W-:Y:S11]  /*5f80*/  PLOP3.LUT P5, PT, PT, PT, UP3, 0x80, 0x0 ;  /* 0x000000000000781c */ /* 0x000ff60003faf038 */
[----:B------:R-:W-:Y:S02]  /*5f90*/  @!P0 LEA.HI.X R5, R5, c[0x0][0x1fc], R0, 0x1, P6 ;  /* 0x00007f0005058a11 */ /* 0x000fe400030f0c00 */
[----:B----4-:R-:W-:Y:S02]  /*5fa0*/  @!P5 IADD3 R7, P5, R18, UR21, RZ ;  /* 0x000000151207dc10 */ /* 0x010fe4000ffbe0ff */
[----:B------:R-:W-:Y:S02]  /*5fb0*/  PLOP3.LUT P6, PT, PT, PT, UP3, 0x80, 0x0 ;  /* 0x000000000000781c */ /* 0x000fe40003fcf038 */
[----:B------:R-:W-:Y:S11]  /*5fc0*/  PLOP3.LUT P0, PT, PT, PT, UP3, 0x80, 0x0 ;  /* 0x000000000000781c */ /* 0x000ff60003f0f038 */
[----:B------:R-:W-:Y:S02]  /*5fd0*/  @!P6 LEA R6, P6, R7, c[0x0][0x1f8], 0x1 ;  /* 0x00007e000706ea11 */ /* 0x000fe400078c08ff */
[----:B-----5:R-:W-:Y:S02]  /*5fe0*/  @!P0 IADD3.X R0, R17, UR20, RZ, P5, !PT ;  /* 0x0000001411008c10 */ /* 0x020fe4000affe4ff */
[----:B------:R-:W-:Y:S02]  /*5ff0*/  PLOP3.LUT P0, PT, PT, PT, UP3, 0x80, 0x0 ;  /* 0x000000000000781c */ /* 0x000fe40003f0f038 */
[----:B------:R-:W-:Y:S11]  /*6000*/  PLOP3.LUT P5, PT, PT, PT, UP3, 0x80, 0x0 ;  /* 0x000000000000781c */ /* 0x000ff60003faf038 */
[----:B------:R-:W-:Y:S02]  /*6010*/  @!P0 LEA.HI.X R7, R7, c[0x0][0x1fc], R0, 0x1, P6 ;  /* 0x00007f0007078a11 */ /* 0x000fe400030f0c00 */
[----:B------:R-:W-:Y:S01]  /*6020*/  @!P5 IADD3 R9, P5, R16, UR21, RZ ;  /* 0x000000151009dc10 */ /* 0x000fe2000ffbe0ff */
[----:B------:R-:W-:Y:S01]  /*6030*/  @!UP3 ULEA UR21, UP0, UR6, UR21, 0x5 ;  /* 0x000000150615b291 */ /* 0x000fe2000f80283f */
[----:B------:R-:W-:Y:S02]  /*6040*/  PLOP3.LUT P6, PT, PT, PT, UP3, 0x80, 0x0 ;  /* 0x000000000000781c */ /* 0x000fe40003fcf038 */
[----:B------:R-:W-:Y:S11]  /*6050*/  PLOP3.LUT P0, PT, PT, PT, UP3, 0x80, 0x0 ;  /* 0x000000000000781c */ /* 0x000ff60003f0f038 */
[C---:B------:R-:W-:Y:S02]  /*6060*/  @!P6 LEA R8, P6, R9.reuse, c[0x0][0x1f8], 0x1 ;  /* 0x00007e000908ea11 */ /* 0x040fe400078c08ff */
[----:B------:R-:W-:Y:S01]  /*6070*/  @!P0 IADD3.X R0, R252, UR20, RZ, P5, !PT ;  /* 0x00000014fc008c10 */ /* 0x000fe2000affe4ff */
[----:B------:R-:W-:Y:S01]  /*6080*/  @!UP3 ULEA.HI.X UR20, UR6, UR20, UR7, 0x5, UP0 ;  /* 0x000000140614b291 */ /* 0x000fe200080f2c07 */
[----:B------:R-:W-:Y:S02]  /*6090*/  PLOP3.LUT P0, PT, PT, PT, UP3, 0x80, 0x0 ;  /* 0x000000000000781c */ /* 0x000fe40003f0f038 */
[----:B------:R-:W-:Y:S11]  /*60a0*/  PLOP3.LUT P5, PT, PT, PT, UP3, 0x80, 0x0 ;  /* 0x000000000000781c */ /* 0x000ff60003faf038 */
[----:B------:R-:W-:Y:S02]  /*60b0*/  @!P0 LEA.HI.X R9, R9, c[0x0][0x1fc], R0, 0x1, P6 ;  /* 0x00007f0009098a11 */ /* 0x000fe400030f0c00 */
[----:B------:R-:W-:Y:S02]  /*60c0*/  @!P5 IADD3 R11, P5, R234, UR21, RZ ;  /* 0x00000015ea0bdc10 */ /* 0x000fe4000ffbe0ff */
[----:B------:R-:W-:Y:S02]  /*60d0*/  PLOP3.LUT P6, PT, PT, PT, UP3, 0x80, 0x0 ;  /* 0x000000000000781c */ /* 0x000fe40003fcf038 */
[----:B------:R-:W-:Y:S11]  /*60e0*/  PLOP3.LUT P0, PT, PT, PT, UP3, 0x80, 0x0 ;  /* 0x000000000000781c */ /* 0x000ff60003f0f038 */
[----:B------:R-:W-:Y:S02]  /*60f0*/  @!P6 LEA R10, P6, R11, c[0x0][0x1f8], 0x1 ;  /* 0x00007e000b0aea11 */ /* 0x000fe400078c08ff */
[----:B------:R-:W-:Y:S02]  /*6100*/  @!P0 IADD3.X R0, R239, UR20, RZ, P5, !PT ;  /* 0x00000014ef008c10 */ /* 0x000fe4000affe4ff */
[----:B------:R-:W-:Y:S02]  /*6110*/  PLOP3.LUT P0, PT, PT, PT, UP3, 0x80, 0x0 ;  /* 0x000000000000781c */ /* 0x000fe40003f0f038 */
[----:B------:R-:W-:Y:S11]  /*6120*/  PLOP3.LUT P5, PT, PT, PT, UP3, 0x80, 0x0 ;  /* 0x000000000000781c */ /* 0x000ff60003faf038 */
[----:B------:R-:W-:Y:S02]  /*6130*/  @!P0 LEA.HI.X R11, R11, c[0x0][0x1fc], R0, 0x1, P6 ;  /* 0x00007f000b0b8a11 */ /* 0x000fe400030f0c00 */
[----:B------:R-:W-:Y:S02]  /*6140*/  @!P5 IADD3 R13, P5, R13, UR21, RZ ;  /* 0x000000150d0ddc10 */ /* 0x000fe4000ffbe0ff */
[----:B------:R-:W-:Y:S02]  /*6150*/  PLOP3.LUT P6, PT, PT, PT, UP3, 0x80, 0x0 ;  /* 0x000000000000781c */ /* 0x000fe40003fcf038 */
[----:B------:R-:W-:Y:S11]  /*6160*/  PLOP3.LUT P0, PT, PT, PT, UP3, 0x80, 0x0 ;  /* 0x000000000000781c */ /* 0x000ff60003f0f038 */
[----:B------:R-:W-:Y:S02]  /*6170*/  @!UPT UIADD3 URZ, URZ, URZ, URZ ;  /* 0x0000003f3f3ff290 */ /* 0x000fe4000fffe03f */
[----:B------:R-:W-:Y:S02]  /*6180*/  @!P0 IADD3.X R0, R12, UR20, RZ, P5, !PT ;  /* 0x000000140c008c10 */ /* 0x000fe4000affe4ff */
[C---:B------:R-:W-:Y:S02]  /*6190*/  @!P6 LEA R12, P6, R13.reuse, c[0x0][0x1f8], 0x1 ;  /* 0x00007e000d0cea11 */ /* 0x040fe400078c08ff */
        /* <DEDUP_REMOVED lines=14> */
[----:B------:R-:W-:Y:S02]  /*6280*/  @!P0 IADD3.X R0, R252, UR20, RZ, P5, !PT ;  /* 0x00000014fc008c10 */ /* 0x000fe4000affe4ff */
[C---:B------:R-:W-:Y:S02]  /*6290*/  @!P6 LEA R29, P6, R17.reuse, c[0x0][0x1f8], 0x1 ;  /* 0x00007e00111dea11 */ /* 0x040fe400078c08ff */
[----:B------:R-:W-:Y:S02]  /*62a0*/  PLOP3.LUT P5, PT, PT, PT, UP3, 0x80, 0x0 ;  /* 0x000000000000781c */ /* 0x000fe40003faf038 */
[----:B------:R-:W-:Y:S02]  /*62b0*/  PLOP3.LUT P0, PT, PT, PT, UP3, 0x80, 0x0 ;  /* 0x000000000000781c */ /* 0x000fe40003f0f038 */
[----:B------:R-:W-:Y:S09]  /*62c0*/  PLOP3.LUT P0, PT, PT, PT, UP3, 0x80, 0x0 ;  /* 0x000000000000781c */ /* 0x000ff20003f0f038 */
[----:B------:R-:W-:Y:S02]  /*62d0*/  @!P5 LEA.HI.X R0, R17, c[0x0][0x1fc], R0, 0x1, P6 ;  /* 0x00007f001100da11 */ /* 0x000fe400030f0c00 */
[----:B------:R-:W-:Y:S02]  /*62e0*/  PLOP3.LUT P6, PT, PT, PT, UP3, 0x80, 0x0 ;  /* 0x000000000000781c */ /* 0x000fe40003fcf038 */
[----:B------:R-:W-:Y:S02]  /*62f0*/  PLOP3.LUT P5, PT, PT, PT, UP3, 0x80, 0x0 ;  /* 0x000000000000781c */ /* 0x000fe40003faf038 */
[----:B------:R-:W-:Y:S09]  /*6300*/  PLOP3.LUT P5, PT, PT, PT, UP3, 0x80, 0x0 ;  /* 0x000000000000781c */ /* 0x000ff20003faf038 */
[----:B------:R-:W-:Y:S01]  /*6310*/  @!PT LDS RZ, [RZ] ;  /* 0x00000000fffff984 */ /* 0x000fe20000000800 */
[----:B------:R-:W-:Y:S01]  /*6320*/  @!PT LDS RZ, [RZ] ;  /* 0x00000000fffff984 */ /* 0x000fe20000000800 */
[----:B------:R-:W-:Y:S01]  /*6330*/  @!PT LDS RZ, [RZ] ;  /* 0x00000000fffff984 */ /* 0x000fe20000000800 */
[----:B------:R2:W-:Y:S01]  /*6340*/  @!P6 LDGSTS.E.BYPASS.LTC128B.128 [R231+0x100], [R14.64], !P4 ;  /* 0x001000000ee7efae */ /* 0x0005e2000e101d52 */
[----:B------:R-:W-:Y:S02]  /*6350*/  PLOP3.LUT P6, PT, PT, PT, UP3, 0x80, 0x0 ;  /* 0x000000000000781c */ /* 0x000fe40003fcf038 */
[----:B------:R-:W-:Y:S02]  /*6360*/  PLOP3.LUT P6, PT, PT, PT, UP3, 0x80, 0x0 ;  /* 0x000000000000781c */ /* 0x000fe40003fcf038 */
[----:B------:R1:W-:Y:S01]  /*6370*/  @!P0 LDGSTS.E.BYPASS.LTC128B.128 [R231+0x2100], [R4.64], !P3 ;  /* 0x0210000004e78fae */ /* 0x0003e2000d901d52 */
[----:B------:R-:W-:Y:S02]  /*6380*/  PLOP3.LUT P0, PT, PT, PT, UP3, 0x80, 0x0 ;  /* 0x000000000000781c */ /* 0x000fe40003f0f038 */
[----:B------:R-:W-:Y:S02]  /*6390*/  PLOP3.LUT P0, PT, PT, PT, UP3, 0x80, 0x0 ;  /* 0x000000000000781c */ /* 0x000fe40003f0f038 */
[----:B------:R1:W-:Y:S01]  /*63a0*/  @!P5 LDGSTS.E.BYPASS.LTC128B.128 [R231+0x4100], [R6.64], !P2 ;  /* 0x0410000006e7dfae */ /* 0x0003e2000d101d52 */
[----:B------:R-:W-:Y:S02]  /*63b0*/  PLOP3.LUT P5, PT, PT, PT, UP3, 0x80, 0x0 ;  /* 0x000000000000781c */ /* 0x000fe40003faf038 */
[----:B------:R-:W-:Y:S03]  /*63c0*/  PLOP3.LUT P5, PT, PT, PT, UP3, 0x80, 0x0 ;  /* 0x000000000000781c */ /* 0x000fe60003faf038 */
[----:B------:R3:W-:Y:S01]  /*63d0*/  @!P6 LDGSTS.E.BYPASS.LTC128B.128 [R231+0x6100], [R8.64], !P1 ;  /* 0x0610000008e7efae */ /* 0x0007e2000c901d52 */
[----:B------:R-:W-:Y:S02]  /*63e0*/  PLOP3.LUT P6, PT, PT, PT, UP3, 0x80, 0x0 ;  /* 0x000000000000781c */ /* 0x000fe40003fcf038 */
[----:B------:R-:W-:Y:S02]  /*63f0*/  PLOP3.LUT P6, PT, PT, PT, UP3, 0x80, 0x0 ;  /* 0x000000000000781c */ /* 0x000fe40003fcf038 */
[----:B------:R3:W-:Y:S01]  /*6400*/  @!P0 LDGSTS.E.BYPASS.LTC128B.128 [R231+0x1100], [R10.64], !P4 ;  /* 0x011000000ae78fae */ /* 0x0007e2000e101d52 */
[----:B------:R-:W-:Y:S02]  /*6410*/  PLOP3.LUT P0, PT, PT, PT, UP3, 0x80, 0x0 ;  /* 0x000000000000781c */ /* 0x000fe40003f0f038 */
[----:B------:R-:W-:Y:S02]  /*6420*/  PLOP3.LUT P0, PT, PT, PT, UP3, 0x80, 0x0 ;  /* 0x000000000000781c */ /* 0x000fe40003f0f038 */
[----:B------:R2:W-:Y:S01]  /*6430*/  @!P5 LDGSTS.E.BYPASS.LTC128B.128 [R231+0x3100], [R12.64], !P3 ;  /* 0x031000000ce7dfae */ /* 0x0005e2000d901d52 */
[----:B------:R-:W-:Y:S01]  /*6440*/  PLOP3.LUT P5, PT, PT, PT, UP3, 0x80, 0x0 ;  /* 0x000000000000781c */ /* 0x000fe20003faf038 */
[----:B------:R-:W-:Y:S04]  /*6450*/  UISETP.GT.AND UP3, UPT, UR14, UR8, UPT ;  /* 0x000000080e00728c */ /* 0x000fe8000bf64270 */
[----:B------:R4:W-:Y:S02]  /*6460*/  @!P6 LDGSTS.E.BYPASS.LTC128B.128 [R231+0x5100], [R30.64], !P2 ;  /* 0x051000001ee7efae */ /* 0x0009e4000d101d52 */
[----:B------:R-:W-:Y:S01]  /*6470*/  PLOP3.LUT P6, PT, PT, PT, UP3, 0x80, 0x0 ;  /* 0x000000000000781c */ /* 0x000fe20003fcf038 */
[C---:B-1----:R-:W-:Y:S04]  /*6480*/  HMMA.16816.F32.BF16 R4, R164.reuse, R168, RZ ;  /* 0x000000a8a404723c */ /* 0x042fe800000418ff */
[----:B------:R-:W-:Y:S04]  /*6490*/  @UP3 UIADD3 UR22, UR14, -0x1, URZ ;  /* 0xffffffff0e163890 */ /* 0x000fe8000fffe03f */
[----:B------:R-:W-:Y:S02]  /*64a0*/  @UP3 UIMAD.WIDE.U32 UR24, UR22, UR4, URZ ;  /* 0x00000004161832a5 */ /* 0x000fe4000f8e003f */
[----:B------:R-:W-:Y:S02]  /*64b0*/  @UP3 USHF.R.S32.HI UR20, URZ, 0x1f, UR22 ;  /* 0x0000001f3f143899 */ /* 0x000fe40008011416 */
[----:B------:R-:W-:Y:S01]  /*64c0*/  @UP3 USHF.L.U32 UR21, UR24, 0x6, URZ ;  /* 0x0000000618153899 */ /* 0x000fe2000800063f */
[C---:B---3--:R-:W-:Y:S01]  /*64d0*/  HMMA.16816.F32.BF16 R8, R164.reuse, R170, RZ ;  /* 0x000000aaa408723c */ /* 0x048fe200000418ff */
[----:B------:R-:W-:Y:S04]  /*64e0*/  @UP3 UIMAD UR20, UR20, UR4, URZ ;  /* 0x00000004141432a4 */ /* 0x000fe8000f8e023f */
[----:B------:R-:W-:Y:S03]  /*64f0*/  @UP3 UIMAD UR20, UR22, UR5, UR20 ;  /* 0x00000005161432a4 */ /* 0x000fe6000f8e0214 */
[C---:B--2---:R-:W-:Y:S01]  /*6500*/  HMMA.16816.F32.BF16 R12, R164.reuse, R172, RZ ;  /* 0x000000aca40c723c */ /* 0x044fe200000418ff */
[----:B------:R-:W-:Y:S04]  /*6510*/  @UP3 UIADD3 UR20, UR25, UR20, URZ ;  /* 0x0000001419143290 */ /* 0x000fe8000fffe03f */
[----:B------:R-:W-:Y:S03]  /*6520*/  @UP3 USHF.L.U64.HI UR20, UR24, 0x6, UR20 ;  /* 0x0000000618143899 */ /* 0x000fe60008010214 */
[C---:B------:R-:W-:Y:S08]  /*6530*/  HMMA.16816.F32.BF16 R16, R164.reuse, R174, RZ ;  /* 0x000000aea410723c */ /* 0x040ff000000418ff */
[C---:B------:R-:W-:Y:S08]  /*6540*/  HMMA.16816.F32.BF16 R20, R164.reuse, R176, RZ ;  /* 0x000000b0a414723c */ /* 0x040ff000000418ff */
[C---:B------:R-:W-:Y:S07]  /*6550*/  HMMA.16816.F32.BF16 R24, R164.reuse, R178, RZ ;  /* 0x000000b2a418723c */ /* 0x040fee00000418ff */
[----:B------:R-:W-:Y:S02]  /*6560*/  @!P5 IMAD.MOV.U32 R178, RZ, RZ, R29 ;  /* 0x000000ffffb2d224 */ /* 0x000fe400078e001d */
[C---:B----4-:R-:W-:Y:S03]  /*6570*/  HMMA.16816.F32.BF16 R28, R164.reuse, R180, RZ ;  /* 0x000000b4a41c723c */ /* 0x050fe600000418ff */
[----:B------:R-:W-:Y:S01]  /*6580*/  @!P5 IMAD.MOV.U32 R179, RZ, RZ, R0 ;  /* 0x000000ffffb3d224 */ /* 0x000fe200078e0000 */
[----:B------:R-:W-:Y:S04]  /*6590*/  PLOP3.LUT P5, PT, PT, PT, UP3, 0x80, 0x0 ;  /* 0x000000000000781c */ /* 0x000fe80003faf038 */
[----:B------:R-:W-:Y:S01]  /*65a0*/  HMMA.16816.F32.BF16 R32, R164, R182, RZ ;  /* 0x000000b6a420723c */ /* 0x000fe200000418ff */
[----:B------:R1:W-:Y:S01]  /*65b0*/  @!P0 LDGSTS.E.BYPASS.LTC128B.128 [R231+0x7100], [R178.64], !P1 ;  /* 0x07100000b2e78fae */ /* 0x0003e2000c901d52 */
[----:B------:R-:W-:Y:S04]  /*65c0*/  PLOP3.LUT P0, PT, PT, PT, UP3, 0x80, 0x0 ;  /* 0x000000000000781c */ /* 0x000fe80003f0f038 */
[----:B------:R-:W-:Y:S02]  /*65d0*/  LDSM.16.M88.4 R168, [R225+0x10100] ;  /* 0x01010000e1a8783b */ /* 0x000fe40000000200 */
[C---:B------:R-:W-:Y:S03]  /*65e0*/  HMMA.16816.F32.BF16 R4, R184.reuse, R188, R4 ;  /* 0x000000bcb804723c */ /* 0x040fe60000041804 */
[----:B------:R-:W0:Y:S05]  /*65f0*/  LDGDEPBAR ;  /* 0x00000000000079af */ /* 0x000e2a0000000000 */
[C---:B------:R-:W-:Y:S01]  /*6600*/  HMMA.16816.F32.BF16 R8, R184.reuse, R190, R8 ;  /* 0x000000beb808723c */ /* 0x040fe20000041808 */
[----:B------:R-:W2:Y:S05]  /*6610*/  LDSM.16.M88.4 R172, [R224+0x8100] ;  /* 0x00810000e0ac783b */ /* 0x000eaa0000000200 */
[----:B------:R-:W3:Y:S02]  /*6620*/  LDSM.16.M88.4 R164, [R224+0x8900] ;  /* 0x00890000e0a4783b */ /* 0x000ee40000000200 */
[C---:B------:R-:W-:Y:S03]  /*6630*/  HMMA.16816.F32.BF16 R12, R184.reuse, R192, R12 ;  /* 0x000000c0b80c723c */ /* 0x040fe6000004180c */
[----:B------:R-:W-:Y:S05]  /*6640*/  LDSM.16.M88.4 R180, [R224+0x9900] ;  /* 0x00990000e0b4783b */ /* 0x000fea0000000200 */
[C---:B------:R-:W-:Y:S01]  /*6650*/  HMMA.16816.F32.BF16 R16, R184.reuse, R194, R16 ;  /* 0x000000c2b810723c */ /* 0x040fe20000041810 */
[----:B-1----:R-:W1:Y:S05]  /*6660*/  LDSM.16.M88.4 R176, [R224+0x9100] ;  /* 0x00910000e0b0783b */ /* 0x002e6a0000000200 */
[----:B------:R-:W-:Y:S02]  /*6670*/  LDSM.16.M88.4 R188, [R216] ;  /* 0x00000000d8bc783b */ /* 0x000fe40000000200 */
[C---:B------:R-:W-:Y:S03]  /*6680*/  HMMA.16816.F32.BF16 R20, R184.reuse, R196, R20 ;  /* 0x000000c4b814723c */ /* 0x040fe60000041814 */
[----:B------:R-:W-:Y:S05]  /*6690*/  LDSM.16.M88.4 R192, [R216+0x1000] ;  /* 0x00100000d8c0783b */ /* 0x000fea0000000200 */
        /* <DEDUP_REMOVED lines=8> */
[C---:B---3--:R-:W-:Y:S08]  /*6720*/  HMMA.16816.F32.BF16 R12, R168.reuse, R164, R12 ;  /* 0x000000a4a80c723c */ /* 0x048ff0000004180c */
[C---:B------:R-:W-:Y:S01]  /*6730*/  HMMA.16816.F32.BF16 R16, R168.reuse, R166, R16 ;  /* 0x000000a6a810723c */ /* 0x040fe20000041810 */
[----:B------:R-:W-:Y:S07]  /*6740*/  LDSM.16.M88.4 R164, [R230+0x14100] ;  /* 0x01410000e6a4783b */ /* 0x000fee0000000200 */
[C---:B-1----:R-:W-:Y:S08]  /*6750*/  HMMA.16816.F32.BF16 R20, R168.reuse, R176, R20 ;  /* 0x000000b0a814723c */ /* 0x042ff00000041814 */
[C---:B------:R-:W-:Y:S01]  /*6760*/  HMMA.16816.F32.BF16 R24, R168.reuse, R178, R24 ;  /* 0x000000b2a818723c */ /* 0x040fe20000041818 */
[----:B------:R-:W-:Y:S07]  /*6770*/  LDSM.16.M88.4 R176, [R229+0xa900] ;  /* 0x00a90000e5b0783b */ /* 0x000fee0000000200 */
[C---:B------:R-:W-:Y:S08]  /*6780*/  HMMA.16816.F32.BF16 R28, R168.reuse, R180, R28 ;  /* 0x000000b4a81c723c */ /* 0x040ff0000004181c */
[----:B------:R-:W-:Y:S01]  /*6790*/  HMMA.16816.F32.BF16 R32, R168, R182, R32 ;  /* 0x000000b6a820723c */ /* 0x000fe20000041820 */
[----:B------:R-:W1:Y:S05]  /*67a0*/  LDSM.16.M88.4 R168, [R229+0xa100] ;  /* 0x00a10000e5a8783b */ /* 0x000e6a0000000200 */
[----:B------:R-:W-:Y:S02]  /*67b0*/  LDSM.16.M88.4 R180, [R229+0xb900] ;  /* 0x00b90000e5b4783b */ /* 0x000fe40000000200 */
        /* <DEDUP_REMOVED lines=8> */
[----:B------:R-:W3:Y:S07]  /*6840*/  LDSM.16.M88.4 R192, [R215] ;  /* 0x00000000d7c0783b */ /* 0x000eee0000000200 */
[C---:B------:R-:W-:Y:S08]  /*6850*/  HMMA.16816.F32.BF16 R28, R184.reuse, R196, R28 ;  /* 0x000000c4b81c723c */ /* 0x040ff0000004181c */
[----:B------:R-:W-:Y:S01]  /*6860*/  HMMA.16816.F32.BF16 R32, R184, R198, R32 ;  /* 0x000000c6b820723c */ /* 0x000fe20000041820 */
[----:B------:R-:W4:Y:S05]  /*6870*/  LDSM.16.M88.4 R184, [R214] ;  /* 0x00000000d6b8783b */ /* 0x000f2a0000000200 */
[----:B------:R-:W-:Y:S02]  /*6880*/  LDSM.16.M88.4 R196, [R212] ;  /* 0x00000000d4c4783b */ /* 0x000fe40000000200 */
        /* <DEDUP_REMOVED lines=11> */
[----:B------:R-:W2:Y:S05]  /*6940*/  LDSM.16.M88.4 R164, [R225+0x14100] ;  /* 0x01410000e1a4783b */ /* 0x000eaa0000000200 */
[----:B------:R-:W5:Y:S02]  /*6950*/  LDSM.16.M88.4 R180, [R224+0xb100] ;  /* 0x00b10000e0b4783b */ /* 0x000f640000000200 */
[C---:B---3--:R-:W-:Y:S08]  /*6960*/  HMMA.16816.F32.BF16 R4, R188.reuse, R192, R4 ;  /* 0x000000c0bc04723c */ /* 0x048ff00000041804 */
[C---:B------:R-:W-:Y:S01]  /*6970*/  HMMA.16816.F32.BF16 R8, R188.reuse, R194, R8 ;  /* 0x000000c2bc08723c */ /* 0x040fe20000041808 */
[----:B------:R-:W3:Y:S07]  /*6980*/  LDSM.16.M88.4 R192, [R224+0xb900] ;  /* 0x00b90000e0c0783b */ /* 0x000eee0000000200 */
[C---:B----4-:R-:W-:Y:S08]  /*6990*/  HMMA.16816.F32.BF16 R12, R188.reuse, R184, R12 ;  /* 0x000000b8bc0c723c */ /* 0x050ff0000004180c */
[C---:B------:R-:W-:Y:S01]  /*69a0*/  HMMA.16816.F32.BF16 R16, R188.reuse, R186, R16 ;  /* 0x000000babc10723c */ /* 0x040fe20000041810 */
[----:B------:R-:W-:Y:S07]  /*69b0*/  LDSM.16.M88.4 R184, [R216+0x2000] ;  /* 0x00200000d8b8783b */ /* 0x000fee0000000200 */
[C---:B-1----:R-:W-:Y:S08]  /*69c0*/  HMMA.16816.F32.BF16 R20, R188.reuse, R168, R20 ;  /* 0x000000a8bc14723c */ /* 0x042ff00000041814 */
[C---:B------:R-:W-:Y:S01]  /*69d0*/  HMMA.16816.F32.BF16 R24, R188.reuse, R170, R24 ;  /* 0x000000aabc18723c */ /* 0x040fe20000041818 */
[----:B------:R-:W1:Y:S07]  /*69e0*/  LDSM.16.M88.4 R168, [R223+0x14100] ;  /* 0x01410000dfa8783b */ /* 0x000e6e0000000200 */
[C---:B------:R-:W-:Y:S08]  /*69f0*/  HMMA.16816.F32.BF16 R28, R188.reuse, R196, R28 ;  /* 0x000000c4bc1c723c */ /* 0x040ff0000004181c */
[----:B------:R-:W-:Y:S01]  /*6a00*/  HMMA.16816.F32.BF16 R32, R188, R198, R32 ;  /* 0x000000c6bc20723c */ /* 0x000fe20000041820 */
[----:B------:R-:W4:Y:S05]  /*6a10*/  LDSM.16.M88.4 R188, [R216+0x2800] ;  /* 0x00280000d8bc783b */ /* 0x000f2a0000000200 */
[----:B------:R-:W-:Y:S02]  /*6a20*/  LDSM.16.M88.4 R196, [R229+0xd900] ;  /* 0x00d90000e5c4783b */ /* 0x000fe40000000200 */
[C---:B--2---:R-:W-:Y:S08]  /*6a30*/  HMMA.16816.F32.BF16 R4, R164.reuse, R172, R4 ;  /* 0x000000aca404723c */ /* 0x044ff00000041804 */
[C---:B------:R-:W-:Y:S01]  /*6a40*/  HMMA.16816.F32.BF16 R8, R164.reuse, R174, R8 ;  /* 0x000000aea408723c */ /* 0x040fe20000041808 */
[----:B------:R-:W2:Y:S07]  /*6a50*/  LDSM.16.M88.4 R172, [R216+0x3000] ;  /* 0x00300000d8ac783b */ /* 0x000eae0000000200 */
[C---:B------:R-:W-:Y:S08]  /*6a60*/  HMMA.16816.F32.BF16 R12, R164.reuse, R176, R12 ;  /* 0x000000b0a40c723c */ /* 0x040ff0000004180c */
[C---:B------:R-:W-:Y:S01]  /*6a70*/  HMMA.16816.F32.BF16 R16, R164.reuse, R178, R16 ;  /* 0x000000b2a410723c */ /* 0x040fe20000041810 */
[----:B------:R-:W-:Y:S07]  /*6a80*/  LDSM.16.M88.4 R176, [R230+0x18100] ;  /* 0x01810000e6b0783b */ /* 0x000fee0000000200 */
[C---:B-----5:R-:W-:Y:S08]  /*6a90*/  HMMA.16816.F32.BF16 R20, R164.reuse, R180, R20 ;  /* 0x000000b4a414723c */ /* 0x060ff00000041814 */
[C---:B------:R-:W-:Y:S01]  /*6aa0*/  HMMA.16816.F32.BF16 R24, R164.reuse, R182, R24 ;  /* 0x000000b6a418723c */ /* 0x040fe20000041818 */
[----:B------:R-:W-:Y:S07]  /*6ab0*/  LDSM.16.M88.4 R180, [R229+0xc100] ;  /* 0x00c10000e5b4783b */ /* 0x000fee0000000200 */
[C---:B---3--:R-:W-:Y:S08]  /*6ac0*/  HMMA.16816.F32.BF16 R28, R164.reuse, R192, R28 ;  /* 0x000000c0a41c723c */ /* 0x048ff0000004181c */
[----:B------:R-:W-:Y:S01]  /*6ad0*/  HMMA.16816.F32.BF16 R32, R164, R194, R32 ;  /* 0x000000c2a420723c */ /* 0x000fe20000041820 */
[----:B------:R-:W3:Y:S05]  /*6ae0*/  LDSM.16.M88.4 R164, [R216+0x3800] ;  /* 0x00380000d8a4783b */ /* 0x000eea0000000200 */
[----:B------:R-:W5:Y:S02]  /*6af0*/  LDSM.16.M88.4 R192, [R229+0xc900] ;  /* 0x00c90000e5c0783b */ /* 0x000f640000000200 */
[C---:B-1----:R-:W-:Y:S08]  /*6b00*/  HMMA.16816.F32.BF16 R4, R168.reuse, R184, R4 ;  /* 0x000000b8a804723c */ /* 0x042ff00000041804 */
[C---:B------:R-:W-:Y:S01]  /*6b10*/  HMMA.16816.F32.BF16 R8, R168.reuse, R186, R8 ;  /* 0x000000baa808723c */ /* 0x040fe20000041808 */
[----:B------:R-:W1:Y:S07]  /*6b20*/  LDSM.16.M88.4 R184, [R229+0xd100] ;  /* 0x00d10000e5b8783b */ /* 0x000e6e0000000200 */
[C---:B----4-:R-:W-:Y:S08]  /*6b30*/  HMMA.16816.F32.BF16 R12, R168.reuse, R188, R12 ;  /* 0x000000bca80c723c */ /* 0x050ff0000004180c */
[C---:B------:R-:W-:Y:S01]  /*6b40*/  HMMA.16816.F32.BF16 R16, R168.reuse, R190, R16 ;  /* 0x000000bea810723c */ /* 0x040fe20000041810 */
[----:B------:R-:W-:Y:S07]  /*6b50*/  LDSM.16.M88.4 R188, [R225+0x18100] ;  /* 0x01810000e1bc783b */ /* 0x000fee0000000200 */
[C---:B--2---:R-:W-:Y:S08]  /*6b60*/  HMMA.16816.F32.BF16 R20, R168.reuse, R172, R20 ;  /* 0x000000aca814723c */ /* 0x044ff00000041814 */
[C---:B------:R-:W-:Y:S01]  /*6b70*/  HMMA.16816.F32.BF16 R24, R168.reuse, R174, R24 ;  /* 0x000000aea818723c */ /* 0x040fe20000041818 */
[----:B------:R-:W-:Y:S07]  /*6b80*/  LDSM.16.M88.4 R172, [R210] ;  /* 0x00000000d2ac783b */ /* 0x000fee0000000200 */
[C---:B---3--:R-:W-:Y:S08]  /*6b90*/  HMMA.16816.F32.BF16 R28, R168.reuse, R164, R28 ;  /* 0x000000a4a81c723c */ /* 0x048ff0000004181c */
[----:B------:R-:W-:Y:S01]  /*6ba0*/  HMMA.16816.F32.BF16 R32, R168, R166, R32 ;  /* 0x000000a6a820723c */ /* 0x000fe20000041820 */
[----:B------:R-:W-:Y:S05]  /*6bb0*/  LDSM.16.M88.4 R164, [R226+0x18100] ;  /* 0x01810000e2a4783b */ /* 0x000fea0000000200 */
[----:B------:R-:W2:Y:S02]  /*6bc0*/  LDSM.16.M88.4 R168, [R211] ;  /* 0x00000000d3a8783b */ /* 0x000ea40000000200 */
[C---:B------:R-:W-:Y:S08]  /*6bd0*/  HMMA.16816.F32.BF16 R4, R176.reuse, R180, R4 ;  /* 0x000000b4b004723c */ /* 0x040ff00000041804 */
[C---:B------:R-:W-:Y:S01]  /*6be0*/  HMMA.16816.F32.BF16 R8, R176.reuse, R182, R8 ;  /* 0x000000b6b008723c */ /* 0x040fe20000041808 */
[----:B------:R-:W3:Y:S07]  /*6bf0*/  LDSM.16.M88.4 R180, [R209] ;  /* 0x00000000d1b4783b */ /* 0x000eee0000000200 */
[C---:B-----5:R-:W-:Y:S08]  /*6c00*/  HMMA.16816.F32.BF16 R12, R176.reuse, R192, R12 ;  /* 0x000000c0b00c723c */ /* 0x060ff0000004180c */
[C---:B------:R-:W-:Y:S01]  /*6c10*/  HMMA.16816.F32.BF16 R16, R176.reuse, R194, R16 ;  /* 0x000000c2b010723c */ /* 0x040fe20000041810 */
[----:B------:R-:W-:Y:S07]  /*6c20*/  LDSM.16.M88.4 R192, [R224+0xc100] ;  /* 0x00c10000e0c0783b */ /* 0x000fee0000000200 */
[C---:B-1----:R-:W-:Y:S08]  /*6c30*/  HMMA.16816.F32.BF16 R20, R176.reuse, R184, R20 ;  /* 0x000000b8b014723c */ /* 0x042ff00000041814 */
[C---:B------:R-:W-:Y:S01]  /*6c40*/  HMMA.16816.F32.BF16 R24, R176.reuse, R186, R24 ;  /* 0x000000bab018723c */ /* 0x040fe20000041818 */
[----:B------:R-:W1:Y:S07]  /*6c50*/  LDSM.16.M88.4 R184, [R208] ;  /* 0x00000000d0b8783b */ /* 0x000e6e0000000200 */
[C---:B------:R-:W-:Y:S08]  /*6c60*/  HMMA.16816.F32.BF16 R28, R176.reuse, R196, R28 ;  /* 0x000000c4b01c723c */ /* 0x040ff0000004181c */
[----:B------:R-:W-:Y:S01]  /*6c70*/  HMMA.16816.F32.BF16 R32, R176, R198, R32 ;  /* 0x000000c6b020723c */ /* 0x000fe20000041820 */
[----:B------:R-:W-:Y:S07]  /*6c80*/  LDSM.16.M88.4 R176, [R223+0x18100] ;  /* 0x01810000dfb0783b */ /* 0x000fee0000000200 */
[C---:B--2---:R-:W-:Y:S08]  /*6c90*/  HMMA.16816.F32.BF16 R4, R164.reuse, R168, R4 ;  /* 0x000000a8a404723c */ /* 0x044ff00000041804 */
[C---:B------:R-:W-:Y:S01]  /*6ca0*/  HMMA.16816.F32.BF16 R8, R164.reuse, R170, R8 ;  /* 0x000000aaa408723c */ /* 0x040fe20000041808 */
[----:B------:R-:W2:Y:S07]  /*6cb0*/  LDSM.16.M88.4 R168, [R224+0xc900] ;  /* 0x00c90000e0a8783b */ /* 0x000eae0000000200 */
[C---:B------:R-:W-:Y:S08]  /*6cc0*/  HMMA.16816.F32.BF16 R12, R164.reuse, R172, R12 ;  /* 0x000000aca40c723c */ /* 0x040ff0000004180c */
[C---:B------:R-:W-:Y:S01]  /*6cd0*/  HMMA.16816.F32.BF16 R16, R164.reuse, R174, R16 ;  /* 0x000000aea410723c */ /* 0x040fe20000041810 */
[----:B------:R-:W-:Y:S07]  /*6ce0*/  LDSM.16.M88.4 R172, [R224+0xd900] ;  /* 0x00d90000e0ac783b */ /* 0x000fee0000000200 */
[C---:B---3--:R-:W-:Y:S08]  /*6cf0*/  HMMA.16816.F32.BF16 R20, R164.reuse, R180, R20 ;  /* 0x000000b4a414723c */ /* 0x048ff00000041814 */
[C---:B------:R-:W-:Y:S01]  /*6d00*/  HMMA.16816.F32.BF16 R24, R164.reuse, R182, R24 ;  /* 0x000000b6a418723c */ /* 0x040fe20000041818 */
[----:B------:R-:W-:Y:S07]  /*6d10*/  LDSM.16.M88.4 R180, [R216+0x4000] ;  /* 0x00400000d8b4783b */ /* 0x000fee0000000200 */
[C---:B-1----:R-:W-:Y:S08]  /*6d20*/  HMMA.16816.F32.BF16 R28, R164.reuse, R184, R28 ;  /* 0x000000b8a41c723c */ /* 0x042ff0000004181c */
[----:B------:R-:W-:Y:S01]  /*6d30*/  HMMA.16816.F32.BF16 R32, R164, R186, R32 ;  /* 0x000000baa420723c */ /* 0x000fe20000041820 */
[----:B------:R-:W1:Y:S05]  /*6d40*/  LDSM.16.M88.4 R164, [R224+0xd100] ;  /* 0x00d10000e0a4783b */ /* 0x000e6a0000000200 */
[----:B------:R-:W3:Y:S02]  /*6d50*/  LDSM.16.M88.4 R184, [R216+0x4800] ;  /* 0x00480000d8b8783b */ /* 0x000ee40000000200 */
[C---:B------:R-:W-:Y:S07]  /*6d60*/  HMMA.16816.F32.BF16 R4, R188.reuse, R192, R4 ;  /* 0x000000c0bc04723c */ /* 0x040fee0000041804 */
[----:B------:R-:W-:Y:S01]  /*6d70*/  @P6 IADD3 R193, P6, R236, UR21, RZ ;  /* 0x00000015ecc16c10 */ /* 0x000fe2000ffde0ff */
[C---:B------:R-:W-:Y:S08]  /*6d80*/  HMMA.16816.F32.BF16 R8, R188.reuse, R194, R8 ;  /* 0x000000c2bc08723c */ /* 0x040ff00000041808 */
[C---:B--2---:R-:W-:Y:S04]  /*6d90*/  HMMA.16816.F32.BF16 R12, R188.reuse, R168, R12 ;  /* 0x000000a8bc0c723c */ /* 0x044fe8000004180c */
[----:B------:R-:W-:Y:S02]  /*6da0*/  @P5 IADD3.X R194, R243, UR20, RZ, P6, !PT ;  /* 0x00000014f3c25c10 */ /* 0x000fe4000b7fe4ff */
[----:B------:R-:W-:Y:S02]  /*6db0*/  PLOP3.LUT P5, PT, PT, PT, UP3, 0x80, 0x0 ;  /* 0x000000000000781c */ /* 0x000fe40003faf038 */
[C---:B------:R-:W-:Y:S01]  /*6dc0*/  HMMA.16816.F32.BF16 R16, R188.reuse, R170, R16 ;  /* 0x000000aabc10723c */ /* 0x040fe20000041810 */
[----:B------:R-:W-:Y:S03]  /*6dd0*/  LDSM.16.M88.4 R168, [R216+0x5800] ;  /* 0x00580000d8a8783b */ /* 0x000fe60000000200 */
[C---:B------:R-:W-:Y:S02]  /*6de0*/  @P0 LEA R0, P6, R193.reuse, c[0x0][0x1c8], 0x1 ;  /* 0x00007200c1000a11 */ /* 0x040fe400078c08ff */
[----:B------:R-:W-:Y:S02]  /*6df0*/  PLOP3.LUT P0, PT, PT, PT, UP3, 0x80, 0x0 ;  /* 0x000000000000781c */ /* 0x000fe40003f0f038 */
[C---:B-1----:R-:W-:Y:S08]  /*6e00*/  HMMA.16816.F32.BF16 R20, R188.reuse, R164, R20 ;  /* 0x000000a4bc14723c */ /* 0x042ff00000041814 */
[C---:B------:R-:W-:Y:S01]  /*6e10*/  HMMA.16816.F32.BF16 R24, R188.reuse, R166, R24 ;  /* 0x000000a6bc18723c */ /* 0x040fe20000041818 */
[----:B------:R-:W1:Y:S03]  /*6e20*/  LDSM.16.M88.4 R164, [R216+0x5000] ;  /* 0x00500000d8a4783b */ /* 0x000e660000000200 */
[----:B------:R-:W-:Y:S02]  /*6e30*/  @P5 LEA.HI.X R193, R193, c[0x0][0x1cc], R194, 0x1, P6 ;  /* 0x00007300c1c15a11 */ /* 0x000fe400030f0cc2 */
[----:B------:R-:W-:Y:S02]  /*6e40*/  PLOP3.LUT P5, PT, PT, PT, UP3, 0x80, 0x0 ;  /* 0x000000000000781c */ /* 0x000fe40003faf038 */
[C---:B------:R-:W-:Y:S04]  /*6e50*/  HMMA.16816.F32.BF16 R28, R188.reuse, R172, R28 ;  /* 0x000000acbc1c723c */ /* 0x040fe8000004181c */
[----:B------:R-:W-:Y:S02]  /*6e60*/  @P0 IADD3 R195, P6, R251, UR21, RZ ;  /* 0x00000015fbc30c10 */ /* 0x000fe4000ffde0ff */
[----:B------:R-:W-:Y:S02]  /*6e70*/  PLOP3.LUT P0, PT, PT, PT, UP3, 0x80, 0x0 ;  /* 0x000000000000781c */ /* 0x000fe40003f0f038 */
[----:B------:R-:W-:Y:S01]  /*6e80*/  HMMA.16816.F32.BF16 R32, R188, R174, R32 ;  /* 0x000000aebc20723c */ /* 0x000fe20000041820 */
[----:B------:R-:W-:Y:S07]  /*6e90*/  LDSM.16.M88.4 R172, [R230+0x1c100] ;  /* 0x01c10000e6ac783b */ /* 0x000fee0000000200 */
[C---:B------:R-:W-:Y:S05]  /*6ea0*/  HMMA.16816.F32.BF16 R4, R176.reuse, R180, R4 ;  /* 0x000000b4b004723c */ /* 0x040fea0000041804 */
[----:B------:R-:W-:Y:S02]  /*6eb0*/  @P5 IADD3.X R190, R250, UR20, RZ, P6, !PT ;  /* 0x00000014fabe5c10 */ /* 0x000fe4000b7fe4ff */
[C---:B------:R-:W-:Y:S01]  /*6ec0*/  @P0 LEA R194, P6, R195.reuse, c[0x0][0x1c8], 0x1 ;  /* 0x00007200c3c20a11 */ /* 0x040fe200078c08ff */
[C---:B------:R-:W-:Y:S01]  /*6ed0*/  HMMA.16816.F32.BF16 R8, R176.reuse, R182, R8 ;  /* 0x000000b6b008723c */ /* 0x040fe20000041808 */
[----:B------:R-:W2:Y:S01]  /*6ee0*/  LDSM.16.M88.4 R180, [R229+0xe100] ;  /* 0x00e10000e5b4783b */ /* 0x000ea20000000200 */
[----:B------:R-:W-:Y:S02]  /*6ef0*/  PLOP3.LUT P5, PT, PT, PT, UP3, 0x80, 0x0 ;  /* 0x000000000000781c */ /* 0x000fe40003faf038 */
[----:B------:R-:W-:Y:S04]  /*6f00*/  PLOP3.LUT P0, PT, PT, PT, UP3, 0x80, 0x0 ;  /* 0x000000000000781c */ /* 0x000fe80003f0f038 */
[C---:B---3--:R-:W-:Y:S07]  /*6f10*/  HMMA.16816.F32.BF16 R12, R176.reuse, R184, R12 ;  /* 0x000000b8b00c723c */ /* 0x048fee000004180c */
[----:B------:R-:W-:Y:S01]  /*6f20*/  @P5 LEA.HI.X R195, R195, c[0x0][0x1cc], R190, 0x1, P6 ;  /* 0x00007300c3c35a11 */ /* 0x000fe200030f0cbe */
[C---:B------:R-:W-:Y:S01]  /*6f30*/  HMMA.16816.F32.BF16 R16, R176.reuse, R186, R16 ;  /* 0x000000bab010723c */ /* 0x040fe20000041810 */
[----:B------:R-:W3:Y:S01]  /*6f40*/  LDSM.16.M88.4 R184, [R229+0xe900] ;  /* 0x00e90000e5b8783b */ /* 0x000ee20000000200 */
[----:B------:R-:W-:Y:S02]  /*6f50*/  PLOP3.LUT P5, PT, PT, PT, UP3, 0x80, 0x0 ;  /* 0x000000000000781c */ /* 0x000fe40003faf038 */
[----:B------:R-:W-:Y:S02]  /*6f60*/  @P0 IADD3 R199, P6, R249, UR21, RZ ;  /* 0x00000015f9c70c10 */ /* 0x000fe4000ffde0ff */
[----:B------:R-:W4:Y:S01]  /*6f70*/  LDSM.16.M88.4 R188, [R229+0xf100] ;  /* 0x00f10000e5bc783b */ /* 0x000f220000000200 */
[----:B------:R-:W-:Y:S01]  /*6f80*/  PLOP3.LUT P0, PT, PT, PT, UP3, 0x80, 0x0 ;  /* 0x000000000000781c */ /* 0x000fe20003f0f038 */
[C---:B-1----:R-:W-:Y:S08]  /*6f90*/  HMMA.16816.F32.BF16 R20, R176.reuse, R164, R20 ;  /* 0x000000a4b014723c */ /* 0x042ff00000041814 */
[C---:B------:R-:W-:Y:S01]  /*6fa0*/  HMMA.16816.F32.BF16 R24, R176.reuse, R166, R24 ;  /* 0x000000a6b018723c */ /* 0x040fe20000041818 */
[----:B------:R-:W1:Y:S03]  /*6fb0*/  LDSM.16.M88.4 R164, [R229+0xf900] ;  /* 0x00f90000e5a4783b */ /* 0x000e660000000200 */
[----:B------:R-:W-:Y:S02]  /*6fc0*/  @P5 IADD3.X R202, R248, UR20, RZ, P6, !PT ;  /* 0x00000014f8ca5c10 */ /* 0x000fe4000b7fe4ff */
[C---:B------:R-:W-:Y:S02]  /*6fd0*/  @P0 LEA R198, P6, R199.reuse, c[0x0][0x1c8], 0x1 ;  /* 0x00007200c7c60a11 */ /* 0x040fe400078c08ff */
[C---:B------:R-:W-:Y:S01]  /*6fe0*/  HMMA.16816.F32.BF16 R28, R176.reuse, R168, R28 ;  /* 0x000000a8b01c723c */ /* 0x040fe2000004181c */
[----:B------:R-:W-:Y:S02]  /*6ff0*/  PLOP3.LUT P5, PT, PT, PT, UP3, 0x80, 0x0 ;  /* 0x000000000000781c */ /* 0x000fe40003faf038 */
[----:B------:R-:W-:Y:S05]  /*7000*/  PLOP3.LUT P0, PT, PT, PT, UP3, 0x80, 0x0 ;  /* 0x000000000000781c */ /* 0x000fea0003f0f038 */
[----:B------:R-:W-:Y:S01]  /*7010*/  HMMA.16816.F32.BF16 R32, R176, R170, R32 ;  /* 0x000000aab020723c */ /* 0x000fe20000041820 */
[----:B------:R-:W-:Y:S05]  /*7020*/  LDSM.16.M88.4 R168, [R226+0x1c100] ;  /* 0x01c10000e2a8783b */ /* 0x000fea0000000200 */
[----:B------:R-:W5:Y:S01]  /*7030*/  LDSM.16.M88.4 R176, [R207] ;  /* 0x00000000cfb0783b */ /* 0x000f620000000200 */
[----:B------:R-:W-:Y:S01]  /*7040*/  @P5 LEA.HI.X R199, R199, c[0x0][0x1cc], R202, 0x1, P6 ;  /* 0x00007300c7c75a11 */ /* 0x000fe200030f0cca */
[C---:B--2---:R-:W-:Y:S01]  /*7050*/  HMMA.16816.F32.BF16 R4, R172.reuse, R180, R4 ;  /* 0x000000b4ac04723c */ /* 0x044fe20000041804 */
[----:B------:R-:W-:Y:S04]  /*7060*/  PLOP3.LUT P5, PT, PT, PT, UP3, 0x80, 0x0 ;  /* 0x000000000000781c */ /* 0x000fe80003faf038 */
[----:B------:R-:W-:Y:S01]  /*7070*/  @P0 IADD3 R203, P6, R247, UR21, RZ ;  /* 0x00000015f7cb0c10 */ /* 0x000fe2000ffde0ff */
[----:B------:R-:W-:Y:S01]  /*7080*/  @UP3 UIADD3 UR21, UP0, UR13, UR21, URZ ;  /* 0x000000150d153290 */ /* 0x000fe2000ff1e03f */
[----:B------:R-:W-:Y:S01]  /*7090*/  PLOP3.LUT P0, PT, PT, PT, UP3, 0x80, 0x0 ;  /* 0x000000000000781c */ /* 0x000fe20003f0f038 */
[C---:B------:R-:W-:Y:S01]  /*70a0*/  HMMA.16816.F32.BF16 R8, R172.reuse, R182, R8 ;  /* 0x000000b6ac08723c */ /* 0x040fe20000041808 */
[----:B------:R-:W2:Y:S07]  /*70b0*/  LDSM.16.M88.4 R180, [R206] ;  /* 0x00000000ceb4783b */ /* 0x000eae0000000200 */
[C---:B---3--:R-:W-:Y:S08]  /*70c0*/  HMMA.16816.F32.BF16 R12, R172.reuse, R184, R12 ;  /* 0x000000b8ac0c723c */ /* 0x048ff0000004180c */
[C---:B------:R-:W-:Y:S07]  /*70d0*/  HMMA.16816.F32.BF16 R16, R172.reuse, R186, R16 ;  /* 0x000000baac10723c */ /* 0x040fee0000041810 */
[----:B------:R-:W-:Y:S01]  /*70e0*/  @P5 IADD3.X R186, R246, UR20, RZ, P6, !PT ;  /* 0x00000014f6ba5c10 */ /* 0x000fe2000b7fe4ff */
[C---:B----4-:R-:W-:Y:S01]  /*70f0*/  HMMA.16816.F32.BF16 R20, R172.reuse, R188, R20 ;  /* 0x000000bcac14723c */ /* 0x050fe20000041814 */
[----:B------:R-:W-:Y:S01]  /*7100*/  PLOP3.LUT P5, PT, PT, PT, UP3, 0x80, 0x0 ;  /* 0x000000000000781c */ /* 0x000fe20003faf038 */
[----:B------:R-:W-:Y:S02]  /*7110*/  @UP3 UIADD3.X UR20, UR12, UR20, URZ, UP0, !UPT ;  /* 0x000000140c143290 */ /* 0x000fe400087fe43f */
[C---:B------:R-:W-:Y:S02]  /*7120*/  @P0 LEA R202, P6, R203.reuse, c[0x0][0x1c8], 0x1 ;  /* 0x00007200cbca0a11 */ /* 0x040fe400078c08ff */
[----:B------:R-:W-:Y:S02]  /*7130*/  PLOP3.LUT P0, PT, PT, PT, UP3, 0x80, 0x0 ;  /* 0x000000000000781c */ /* 0x000fe40003f0f038 */
[C---:B------:R-:W-:Y:S01]  /*7140*/  HMMA.16816.F32.BF16 R24, R172.reuse, R190, R24 ;  /* 0x000000beac18723c */ /* 0x040fe20000041818 */
[----:B------:R-:W-:Y:S07]  /*7150*/  LDSM.16.M88.4 R188, [R204] ;  /* 0x00000000ccbc783b */ /* 0x000fee0000000200 */
[C---:B-1----:R-:W-:Y:S04]  /*7160*/  HMMA.16816.F32.BF16 R28, R172.reuse, R164, R28 ;  /* 0x000000a4ac1c723c */ /* 0x042fe8000004181c */
[----:B------:R-:W-:Y:S02]  /*7170*/  @P5 LEA.HI.X R203, R203, c[0x0][0x1cc], R186, 0x1, P6 ;  /* 0x00007300cbcb5a11 */ /* 0x000fe400030f0cba */
[----:B------:R-:W1:Y:S01]  /*7180*/  LDSM.16.M88.4 R184, [R205] ;  /* 0x00000000cdb8783b */ /* 0x000e620000000200 */
[----:B------:R-:W-:Y:S01]  /*7190*/  PLOP3.LUT P5, PT, PT, PT, UP3, 0x80, 0x0 ;  /* 0x000000000000781c */ /* 0x000fe20003faf038 */
[----:B------:R-:W-:Y:S03]  /*71a0*/  HMMA.16816.F32.BF16 R32, R172, R166, R32 ;  /* 0x000000a6ac20723c */ /* 0x000fe60000041820 */
[----:B------:R-:W-:Y:S01]  /*71b0*/  LDSM.16.M88.4 R164, [R225+0x1c100] ;  /* 0x01c10000e1a4783b */ /* 0x000fe20000000200 */
[----:B------:R-:W-:Y:S02]  /*71c0*/  @P0 IADD3 R201, P6, R236, UR21, RZ ;  /* 0x00000015ecc90c10 */ /* 0x000fe4000ffde0ff */
[----:B------:R-:W-:Y:S02]  /*71d0*/  PLOP3.LUT P0, PT, PT, PT, UP3, 0x80, 0x0 ;  /* 0x000000000000781c */ /* 0x000fe40003f0f038 */
[C---:B-----5:R-:W-:Y:S08]  /*71e0*/  HMMA.16816.F32.BF16 R4, R168.reuse, R176, R4 ;  /* 0x000000b0a804723c */ /* 0x060ff00000041804 */
[C---:B------:R-:W-:Y:S01]  /*71f0*/  HMMA.16816.F32.BF16 R8, R168.reuse, R178, R8 ;  /* 0x000000b2a808723c */ /* 0x040fe20000041808 */
[----:B------:R-:W-:Y:S03]  /*7200*/  LDSM.16.M88.4 R176, [R224+0xe900] ;  /* 0x00e90000e0b0783b */ /* 0x000fe60000000200 */
[----:B------:R-:W-:Y:S02]  /*7210*/  @P5 IADD3.X R174, R243, UR20, RZ, P6, !PT ;  /* 0x00000014f3ae5c10 */ /* 0x000fe4000b7fe4ff */
[----:B------:R-:W-:Y:S02]  /*7220*/  PLOP3.LUT P5, PT, PT, PT, UP3, 0x80, 0x0 ;  /* 0x000000000000781c */ /* 0x000fe40003faf038 */
[C---:B--2---:R-:W-:Y:S04]  /*7230*/  HMMA.16816.F32.BF16 R12, R168.reuse, R180, R12 ;  /* 0x000000b4a80c723c */ /* 0x044fe8000004180c */
[C---:B------:R-:W-:Y:S02]  /*7240*/  @P0 LEA R197, P6, R201.reuse, c[0x0][0x1c8], 0x1 ;  /* 0x00007200c9c50a11 */ /* 0x040fe400078c08ff */
[----:B------:R-:W-:Y:S02]  /*7250*/  PLOP3.LUT P0, PT, PT, PT, UP3, 0x80, 0x0 ;  /* 0x000000000000781c */ /* 0x000fe40003f0f038 */
[C---:B------:R-:W-:Y:S01]  /*7260*/  HMMA.16816.F32.BF16 R16, R168.reuse, R182, R16 ;  /* 0x000000b6a810723c */ /* 0x040fe20000041810 */
[----:B------:R-:W-:Y:S07]  /*7270*/  LDSM.16.M88.4 R180, [R224+0xf100] ;  /* 0x00f10000e0b4783b */ /* 0x000fee0000000200 */
[C---:B-1----:R-:W-:Y:S04]  /*7280*/  HMMA.16816.F32.BF16 R20, R168.reuse, R184, R20 ;  /* 0x000000b8a814723c */ /* 0x042fe80000041814 */
[----:B------:R-:W-:Y:S02]  /*7290*/  @P5 LEA.HI.X R201, R201, c[0x0][0x1cc], R174, 0x1, P6 ;  /* 0x00007300c9c95a11 */ /* 0x000fe400030f0cae */
[----:B------:R-:W1:Y:S01]  /*72a0*/  LDSM.16.M88.4 R172, [R224+0xe100] ;  /* 0x00e10000e0ac783b */ /* 0x000e620000000200 */
[----:B------:R-:W-:Y:S01]  /*72b0*/  @P0 IADD3 R192, P6, R251, UR21, RZ ;  /* 0x00000015fbc00c10 */ /* 0x000fe2000ffde0ff */
[C---:B------:R-:W-:Y:S01]  /*72c0*/  HMMA.16816.F32.BF16 R24, R168.reuse, R186, R24 ;  /* 0x000000baa818723c */ /* 0x040fe20000041818 */
[----:B------:R-:W-:Y:S02]  /*72d0*/  PLOP3.LUT P0, PT, PT, PT, UP3, 0x80, 0x0 ;  /* 0x000000000000781c */ /* 0x000fe40003f0f038 */
[----:B------:R-:W-:Y:S05]  /*72e0*/  PLOP3.LUT P5, PT, PT, PT, UP3, 0x80, 0x0 ;  /* 0x000000000000781c */ /* 0x000fea0003faf038 */
[C---:B------:R-:W-:Y:S08]  /*72f0*/  HMMA.16816.F32.BF16 R28, R168.reuse, R188, R28 ;  /* 0x000000bca81c723c */ /* 0x040ff0000004181c */
[----:B------:R-:W-:Y:S01]  /*7300*/  HMMA.16816.F32.BF16 R32, R168, R190, R32 ;  /* 0x000000bea820723c */ /* 0x000fe20000041820 */
[----:B------:R-:W2:Y:S03]  /*7310*/  LDSM.16.M88.4 R168, [R224+0xf900] ;  /* 0x00f90000e0a8783b */ /* 0x000ea60000000200 */
[----:B------:R-:W-:Y:S02]  /*7320*/  @P5 IADD3.X R187, R250, UR20, RZ, P6, !PT ;  /* 0x00000014fabb5c10 */ /* 0x000fe4000b7fe4ff */
[C---:B------:R-:W-:Y:S02]  /*7330*/  @P0 LEA R186, P6, R192.reuse, c[0x0][0x1c8], 0x1 ;  /* 0x00007200c0ba0a11 */ /* 0x040fe400078c08ff */
[----:B------:R-:W-:Y:S02]  /*7340*/  PLOP3.LUT P5, PT, PT, PT, UP3, 0x80, 0x0 ;  /* 0x000000000000781c */ /* 0x000fe40003faf038 */
[----:B------:R-:W-:Y:S11]  /*7350*/  PLOP3.LUT P0, PT, PT, PT, UP3, 0x80, 0x0 ;  /* 0x000000000000781c */ /* 0x000ff60003f0f038 */
[----:B------:R-:W-:Y:S01]  /*7360*/  @P5 LEA.HI.X R187, R192, c[0x0][0x1cc], R187, 0x1, P6 ;  /* 0x00007300c0bb5a11 */ /* 0x000fe200030f0cbb */
[C---:B-1----:R-:W-:Y:S01]  /*7370*/  HMMA.16816.F32.BF16 R4, R164.reuse, R172, R4 ;  /* 0x000000aca404723c */ /* 0x042fe20000041804 */
[----:B------:R-:W-:Y:S04]  /*7380*/  PLOP3.LUT P5, PT, PT, PT, UP3, 0x80, 0x0 ;  /* 0x000000000000781c */ /* 0x000fe80003faf038 */
[----:B------:R-:W-:Y:S02]  /*7390*/  @P0 IADD3 R185, P6, R249, UR21, RZ ;  /* 0x00000015f9b90c10 */ /* 0x000fe4000ffde0ff */
[----:B------:R-:W-:Y:S01]  /*73a0*/  PLOP3.LUT P0, PT, PT, PT, UP3, 0x80, 0x0 ;  /* 0x000000000000781c */ /* 0x000fe20003f0f038 */
[C---:B------:R-:W-:Y:S01]  /*73b0*/  HMMA.16816.F32.BF16 R8, R164.reuse, R174, R8 ;  /* 0x000000aea408723c */ /* 0x040fe20000041808 */
[----:B------:R-:W-:Y:S07]  /*73c0*/  LDSM.16.M88.4 R172, [R216+0x6800] ;  /* 0x00680000d8ac783b */ /* 0x000fee0000000200 */
[C---:B------:R-:W-:Y:S04]  /*73d0*/  HMMA.16816.F32.BF16 R12, R164.reuse, R176, R12 ;  /* 0x000000b0a40c723c */ /* 0x040fe8000004180c */
[C---:B------:R-:W-:Y:S02]  /*73e0*/  @P0 LEA R190, P0, R185.reuse, c[0x0][0x1c8], 0x1 ;  /* 0x00007200b9be0a11 */ /* 0x040fe400078008ff */
[----:B------:R-:W-:Y:S02]  /*73f0*/  @P5 IADD3.X R191, R248, UR20, RZ, P6, !PT ;  /* 0x00000014f8bf5c10 */ /* 0x000fe4000b7fe4ff */
[C---:B------:R-:W-:Y:S01]  /*7400*/  HMMA.16816.F32.BF16 R16, R164.reuse, R178, R16 ;  /* 0x000000b2a410723c */ /* 0x040fe20000041810 */
[----:B------:R-:W-:Y:S01]  /*7410*/  LDSM.16.M88.4 R176, [R216+0x7000] ;  /* 0x00700000d8b0783b */ /* 0x000fe20000000200 */
[----:B------:R-:W-:Y:S02]  /*7420*/  PLOP3.LUT P5, PT, PT, PT, UP3, 0x80, 0x0 ;  /* 0x000000000000781c */ /* 0x000fe40003faf038 */
[----:B------:R-:W-:Y:S04]  /*7430*/  PLOP3.LUT P6, PT, PT, PT, UP3, 0x80, 0x0 ;  /* 0x000000000000781c */ /* 0x000fe80003fcf038 */
[C---:B------:R-:W-:Y:S07]  /*7440*/  HMMA.16816.F32.BF16 R20, R164.reuse, R180, R20 ;  /* 0x000000b4a414723c */ /* 0x040fee0000041814 */
[----:B------:R-:W-:Y:S01]  /*7450*/  @P5 LEA.HI.X R191, R185, c[0x0][0x1cc], R191, 0x1, P0 ;  /* 0x00007300b9bf5a11 */ /* 0x000fe200000f0cbf */
[C---:B------:R-:W-:Y:S01]  /*7460*/  HMMA.16816.F32.BF16 R24, R164.reuse, R182, R24 ;  /* 0x000000b6a418723c */ /* 0x040fe20000041818 */
[----:B------:R-:W-:Y:S01]  /*7470*/  LDSM.16.M88.4 R180, [R216+0x7800] ;  /* 0x00780000d8b4783b */ /* 0x000fe20000000200 */
[----:B------:R-:W-:Y:S02]  /*7480*/  PLOP3.LUT P5, PT, PT, PT, UP3, 0x80, 0x0 ;  /* 0x000000000000781c */ /* 0x000fe40003faf038 */
[----:B------:R-:W-:Y:S02]  /*7490*/  PLOP3.LUT P0, PT, PT, PT, UP3, 0x80, 0x0 ;  /* 0x000000000000781c */ /* 0x000fe40003f0f038 */
[----:B------:R-:W-:Y:S02]  /*74a0*/  @P6 IADD3 R189, P6, R247, UR21, RZ ;  /* 0x00000015f7bd6c10 */ /* 0x000fe4000ffde0ff */
[C---:B--2---:R-:W-:Y:S08]  /*74b0*/  HMMA.16816.F32.BF16 R28, R164.reuse, R168, R28 ;  /* 0x000000a8a41c723c */ /* 0x044ff0000004181c */
[----:B------:R-:W-:Y:S01]  /*74c0*/  HMMA.16816.F32.BF16 R32, R164, R170, R32 ;  /* 0x000000aaa420723c */ /* 0x000fe20000041820 */
[----:B------:R-:W-:Y:S03]  /*74d0*/  LDSM.16.M88.4 R164, [R223+0x1c100] ;  /* 0x01c10000dfa4783b */ /* 0x000fe60000000200 */
[----:B------:R-:W-:Y:S01]  /*74e0*/  @P0 IMAD.MOV.U32 R192, RZ, RZ, R0 ;  /* 0x000000ffffc00224 */ /* 0x000fe200078e0000 */
[----:B------:R-:W-:Y:S01]  /*74f0*/  PLOP3.LUT P0, PT, PT, PT, UP3, 0x80, 0x0 ;  /* 0x000000000000781c */ /* 0x000fe20003f0f038 */
[----:B------:R-:W1:Y:S02]  /*7500*/  LDSM.16.M88.4 R168, [R216+0x6000] ;  /* 0x00600000d8a8783b */ /* 0x000e640000000200 */
[----:B------:R-:W-:Y:S04]  /*7510*/  DEPBAR.LE SB0, 0x0 ;  /* 0x000080000000791a */ /* 0x000fe80000000000 */
[----:B------:R-:W-:Y:S06]  /*7520*/  BAR.SYNC.DEFER_BLOCKING 0x0 ;  /* 0x0000000000007b1d */ /* 0x000fec0000010000 */
[----:B------:R-:W-:Y:S01]  /*7530*/  @P0 IADD3.X R0, R246, UR20, RZ, P6, !PT ;  /* 0x00000014f6000c10 */ /* 0x000fe2000b7fe4ff */
[----:B------:R-:W-:Y:S01]  /*7540*/  USHF.L.U32 UR20, UR14, 0x6, URZ ;  /* 0x000000060e147899 */ /* 0x000fe2000800063f */
[----:B------:R-:W-:Y:S02]  /*7550*/  PLOP3.LUT P0, PT, PT, PT, UP3, 0x80, 0x0 ;  /* 0x000000000000781c */ /* 0x000fe40003f0f038 */
[----:B------:R-:W-:Y:S02]  /*7560*/  PLOP3.LUT P6, PT, PT, PT, UP3, 0x80, 0x0 ;  /* 0x000000000000781c */ /* 0x000fe40003fcf038 */
[----:B------:R-:W-:Y:S01]  /*7570*/  PLOP3.LUT P6, PT, PT, PT, UP3, 0x80, 0x0 ;  /* 0x000000000000781c */ /* 0x000fe20003fcf038 */
[----:B------:R-:W-:Y:S01]  /*7580*/  @!PT LDS RZ, [RZ] ;  /* 0x00000000fffff984 */ /* 0x000fe20000000800 */
[----:B------:R-:W-:Y:S01]  /*7590*/  @!PT LDS RZ, [RZ] ;  /* 0x00000000fffff984 */ /* 0x000fe20000000800 */
[----:B------:R-:W-:Y:S01]  /*75a0*/  @!PT LDS RZ, [RZ] ;  /* 0x00000000fffff984 */ /* 0x000fe20000000800 */
[----:B------:R2:W-:Y:S01]  /*75b0*/  @P5 LDGSTS.E.BYPASS.LTC128B.128 [R231+0x8100], [R192.64], !P4 ;  /* 0x08100000c0e75fae */ /* 0x0005e2000e101d52 */
[----:B------:R-:W-:Y:S01]  /*75c0*/  PLOP3.LUT P5, PT, PT, PT, UP3, 0x80, 0x0 ;  /* 0x000000000000781c */ /* 0x000fe20003faf038 */
[C---:B-1----:R-:W-:Y:S11]  /*75d0*/  HMMA.16816.F32.BF16 R4, R164.reuse, R168, R4 ;  /* 0x000000a8a404723c */ /* 0x042ff60000041804 */
[----:B------:R-:W-:Y:S01]  /*75e0*/  @!UPT UIADD3 URZ, URZ, URZ, URZ ;  /* 0x0000003f3f3ff290 */ /* 0x000fe2000fffe03f */
[C---:B------:R-:W-:Y:S01]  /*75f0*/  @P5 LEA R185, P5, R189.reuse, c[0x0][0x1c8], 0x1 ;  /* 0x00007200bdb95a11 */ /* 0x040fe200078a08ff */
[C---:B------:R-:W-:Y:S08]  /*7600*/  HMMA.16816.F32.BF16 R8, R164.reuse, R170, R8 ;  /* 0x000000aaa408723c */ /* 0x040ff00000041808 */
[C---:B------:R-:W-:Y:S04]  /*7610*/  HMMA.16816.F32.BF16 R12, R164.reuse, R172, R12 ;  /* 0x000000aca40c723c */ /* 0x040fe8000004180c */
[----:B------:R-:W-:Y:S01]  /*7620*/  @P0 LEA.HI.X R0, R189, c[0x0][0x1cc], R0, 0x1, P5 ;  /* 0x00007300bd000a11 */ /* 0x000fe200028f0c00 */
[----:B--2---:R-:W-:Y:S01]  /*7630*/  IMAD.MOV.U32 R193, RZ, RZ, R233 ;  /* 0x000000ffffc17224 */ /* 0x004fe200078e00e9 */
[----:B------:R-:W-:Y:S02]  /*7640*/  PLOP3.LUT P5, PT, PT, PT, UP3, 0x80, 0x0 ;  /* 0x000000000000781c */ /* 0x000fe40003faf038 */
[----:B------:R-:W-:Y:S01]  /*7650*/  PLOP3.LUT P0, PT, PT, PT, UP3, 0x80, 0x0 ;  /* 0x000000000000781c */ /* 0x000fe20003f0f038 */
[C---:B------:R-:W-:Y:S01]  /*7660*/  HMMA.16816.F32.BF16 R16, R164.reuse, R174, R16 ;  /* 0x000000aea410723c */ /* 0x040fe20000041810 */
[----:B------:R-:W-:Y:S07]  /*7670*/  PLOP3.LUT P0, PT, PT, PT, UP3, 0x80, 0x0 ;  /* 0x000000000000781c */ /* 0x000fee0003f0f038 */
[C---:B------:R-:W-:Y:S02]  /*7680*/  HMMA.16816.F32.BF16 R20, R164.reuse, R176, R20 ;  /* 0x000000b0a414723c */ /* 0x040fe40000041814 */
[----:B------:R1:W-:Y:S01]  /*7690*/  @P5 LDGSTS.E.BYPASS.LTC128B.128 [R231+0xa100], [R194.64], !P3 ;  /* 0x0a100000c2e75fae */ /* 0x0003e2000d901d52 */
[----:B------:R-:W-:Y:S02]  /*76a0*/  PLOP3.LUT P5, PT, PT, PT, UP3, 0x80, 0x0 ;  /* 0x000000000000781c */ /* 0x000fe40003faf038 */
[----:B------:R-:W-:Y:S02]  /*76b0*/  PLOP3.LUT P5, PT, PT, PT, UP3, 0x80, 0x0 ;  /* 0x000000000000781c */ /* 0x000fe40003faf038 */
[----:B------:R2:W-:Y:S01]  /*76c0*/  @P6 LDGSTS.E.BYPASS.LTC128B.128 [R231+0xc100], [R198.64], !P2 ;  /* 0x0c100000c6e76fae */ /* 0x0005e2000d101d52 */
[----:B------:R-:W-:Y:S01]  /*76d0*/  PLOP3.LUT P6, PT, PT, PT, UP3, 0x80, 0x0 ;  /* 0x000000000000781c */ /* 0x000fe20003fcf038 */
[C---:B------:R-:W-:Y:S03]  /*76e0*/  HMMA.16816.F32.BF16 R24, R164.reuse, R178, R24 ;  /* 0x000000b2a418723c */ /* 0x040fe60000041818 */
[----:B------:R2:W-:Y:S01]  /*76f0*/  @P0 LDGSTS.E.BYPASS.LTC128B.128 [R231+0xe100], [R202.64], !P1 ;  /* 0x0e100000cae70fae */ /* 0x0005e2000c901d52 */
[----:B------:R-:W-:Y:S02]  /*7700*/  PLOP3.LUT P0, PT, PT, PT, UP3, 0x80, 0x0 ;  /* 0x000000000000781c */ /* 0x000fe40003f0f038 */
[----:B------:R-:W-:Y:S02]  /*7710*/  PLOP3.LUT P0, PT, PT, PT, UP3, 0x80, 0x0 ;  /* 0x000000000000781c */ /* 0x000fe40003f0f038 */
[----:B------:R-:W-:Y:S01]  /*7720*/  PLOP3.LUT P0, PT, PT, PT, UP3, 0x80, 0x0 ;  /* 0x000000000000781c */ /* 0x000fe20003f0f038 */
[C---:B------:R-:W-:Y:S03]  /*7730*/  HMMA.16816.F32.BF16 R28, R164.reuse, R180, R28 ;  /* 0x000000b4a41c723c */ /* 0x040fe6000004181c */
[----:B------:R-:W-:Y:S01]  /*7740*/  @P6 IMAD.MOV.U32 R200, RZ, RZ, R197 ;  /* 0x000000ffffc86224 */ /* 0x000fe200078e00c5 */
[----:B------:R-:W-:Y:S04]  /*7750*/  PLOP3.LUT P6, PT, PT, PT, UP3, 0x80, 0x0 ;  /* 0x000000000000781c */ /* 0x000fe80003fcf038 */
[----:B------:R2:W-:Y:S01]  /*7760*/  @P5 LDGSTS.E.BYPASS.LTC128B.128 [R231+0x9100], [R200.64], !P4 ;  /* 0x09100000c8e75fae */ /* 0x0005e2000e101d52 */
[----:B------:R-:W-:Y:S01]  /*7770*/  PLOP3.LUT P5, PT, PT, PT, UP2, 0x80, 0x0 ;  /* 0x000000000000781c */ /* 0x000fe20003faf028 */
[----:B------:R-:W-:Y:S07]  /*7780*/  HMMA.16816.F32.BF16 R32, R164, R182, R32 ;  /* 0x000000b6a420723c */ /* 0x000fee0000041820 */
[----:B------:R3:W-:Y:S01]  /*7790*/  @P6 LDGSTS.E.BYPASS.LTC128B.128 [R231+0xb100], [R186.64], !P3 ;  /* 0x0b100000bae76fae */ /* 0x0007e2000d901d52 */
[----:B------:R-:W-:Y:S04]  /*77a0*/  PLOP3.LUT P6, PT, PT, PT, UP3, 0x80, 0x0 ;  /* 0x000000000000781c */ /* 0x000fe80003fcf038 */
[----:B------:R-:W-:Y:S01]  /*77b0*/  @P5 IMAD.MOV.U32 R193, RZ, RZ, R245 ;  /* 0x000000ffffc15224 */ /* 0x000fe200078e00f5 */
[----:B------:R-:W-:Y:S04]  /*77c0*/  PLOP3.LUT P5, PT, PT, PT, UP3, 0x80, 0x0 ;  /* 0x000000000000781c */ /* 0x000fe80003faf038 */
[----:B-1----:R-:W1:Y:S05]  /*77d0*/  SHFL.IDX PT, R194, R193, RZ, 0x1c1f ;  /* 0x001c1fffc1c27589 */ /* 0x002e6a00000e0000 */
[----:B------:R4:W-:Y:S04]  /*77e0*/  @P6 LDGSTS.E.BYPASS.LTC128B.128 [R231+0xd100], [R190.64], !P2 ;  /* 0x0d100000bee76fae */ /* 0x0009e8000d101d52 */
[----:B----4-:R-:W-:Y:S02]  /*77f0*/  @P5 IMAD.MOV.U32 R190, RZ, RZ, R185 ;  /* 0x000000ffffbe5224 */ /* 0x010fe400078e00b9 */
[----:B------:R-:W-:Y:S02]  /*7800*/  @P5 IMAD.MOV.U32 R191, RZ, RZ, R0 ;  /* 0x000000ffffbf5224 */ /* 0x000fe400078e0000 */
[----:B------:R-:W-:Y:S02]  /*7810*/  IMAD.U32 R0, RZ, RZ, UR20 ;  /* 0x00000014ff007e24 */ /* 0x000fe4000f8e00ff */
[----:B------:R-:W-:Y:S01]  /*7820*/  IMAD.U32 R185, RZ, RZ, UR16 ;  /* 0x00000010ffb97e24 */ /* 0x000fe2000f8e00ff */
[----:B------:R4:W-:Y:S01]  /*7830*/  @P0 LDGSTS.E.BYPASS.LTC128B.128 [R231+0xf100], [R190.64], !P1 ;  /* 0x0f100000bee70fae */ /* 0x0009e2000c901d52 */
[----:B------:R-:W-:Y:S02]  /*7840*/  PLOP3.LUT P0, PT, PT, PT, UP1, 0x40, 0x0 ;  /* 0x000000000000781c */ /* 0x000fe40003f0e818 */
[----:B---3--:R-:W-:Y:S02]  /*7850*/  IADD3 R186, -R240, 0x1, -R0 ;  /* 0x00000001f0ba7810 */ /* 0x008fe40007ffe900 */
[----:B------:R-:W0:Y:S02]  /*7860*/  LDGDEPBAR ;  /* 0x00000000000079af */ /* 0x000e240000000000 */
[----:B------:R-:W-:Y:S04]  /*7870*/  IADD3 R185, -R185, UR9, R186 ;  /* 0x00000009b9b97c10 */ /* 0x000fe8000fffe1ba */
[C---:B------:R-:W-:Y:S02]  /*7880*/  IADD3 R187, R185.reuse, c[0x0][0x328], RZ ;  /* 0x0000ca00b9bb7a10 */ /* 0x040fe40007ffe0ff */
[----:B------:R-:W-:Y:S03]  /*7890*/  IADD3 R185, R185, UR15, RZ ;  /* 0x0000000fb9b97c10 */ /* 0x000fe6000fffe0ff */
[--C-:B-1----:R-:W-:Y:S02]  /*78a0*/  IMAD.IADD R195, R187, 0x1, R194.reuse ;  /* 0x00000001bbc37824 */ /* 0x102fe400078e02c2 */
[----:B----4-:R-:W-:Y:S01]  /*78b0*/  IMAD.IADD R191, R185, 0x1, R194 ;  /* 0x00000001b9bf7824 */ /* 0x010fe200078e02c2 */
[----:B------:R-:W-:-:S05]  /*78c0*/  @P0 BRA `(.L_x_963) ;  /* 0x0000019000000947 */ /* 0x000fca0003800000 */
[----:B--2---:R-:W-:Y:S01]  /*78d0*/  IMAD.U32 R165, RZ, RZ, UR16 ;  /* 0x00000010ffa57e24 */ /* 0x004fe2000f8e00ff */
        /* <DEDUP_REMOVED lines=13> */
.L_x_965:
[----:B------:R-:W-:Y:S04]  /*79b0*/  MOV R164, c[0x0][0x32c] ;  /* 0x0000cb0000a47a02 */ /* 0x000fe80000000f00 */
[----:B------:R-:W-:Y:S11]  /*79c0*/  ISETP.NE.AND P0, PT, R164, 0x1, PT ;  /* 0x00000001a400780c */ /* 0x000ff60003f05270 */
[----:B------:R-:W-:Y:S02]  /*79d0*/  @!UPT UIADD3 URZ, URZ, URZ, URZ ;  /* 0x0000003f3f3ff290 */ /* 0x000fe4000fffe03f */
[----:B------:R-:W-:Y:S05]  /*79e0*/  @P0 IMAD.HI.U32 R164, R165, c[0x0][0x330], RZ ;  /* 0x0000cc00a5a40a27 */ /* 0x000fea00078e00ff */
[----:B------:R-:W-:Y:S02]  /*79f0*/  @P0 SHF.R.U32.HI R165, RZ, c[0x0][0x334], R164 ;  /* 0x0000cd00ffa50a19 */ /* 0x000fe400000116a4 */
.L_x_966:
[----:B------:R-:W-:Y:S05]  /*7a00*/  BSYNC B0 ;  /* 0x0000000000007941 */ /* 0x000fea0003800000 */
.L_x_964:
[----:B------:R-:W-:Y:S04]  /*7a10*/  IMAD R165, R165, c[0x0][0x32c], -R0 ;  /* 0x0000cb00a5a57a24 */ /* 0x000fe800078e0a00 */
[----:B------:R-:W-:Y:S05]  /*7a20*/  IMAD.IADD R166, R165, 0x1, -R240 ;  /* 0x00000001a5a67824 */ /* 0x000fea00078e0af0 */
[----:B------:R-:W-:Y:S02]  /*7a30*/  IADD3 R164, R166, c[0x0][0x32c], RZ ;  /* 0x0000cb00a6a47a10 */ /* 0x000fe40007ffe0ff */
[----:B------:R-:W-:Y:S02]  /*7a40*/  IMNMX R191, R191, R166, !PT ;  /* 0x000000a6bfbf7217 */ /* 0x000fe40007800200 */
[----:B------:R-:W-:Y:S02]  /*7a50*/  IMNMX R195, R195, R164, PT ;  /* 0x000000a4c3c37217 */ /* 0x000fe40003800200 */
.L_x_963:
[----:B--2---:R-:W-:Y:S06]  /*7a60*/  UISETP.GT.AND UP0, UPT, UR14, -0x1, UPT ;  /* 0xffffffff0e00788c */ /* 0x004fec000bf04270 */
[----:B------:R-:W-:Y:S02]  /*7a70*/  PLOP3.LUT P0, PT, PT, PT, UP0, 0x80, 0x0 ;  /* 0x000000000000781c */ /* 0x000fe40003f0f008 */
[----:B------:R-:W-:Y:S02]  /*7a80*/  PLOP3.LUT P6, PT, PT, PT, UP0, 0x80, 0x0 ;  /* 0x000000000000781c */ /* 0x000fe40003fcf008 */
[C---:B------:R-:W-:Y:S02]  /*7a90*/  ISETP.GT.AND P0, PT, R191.reuse, RZ, P0 ;  /* 0x000000ffbf00720c */ /* 0x040fe40000704270 */
[----:B------:R-:W-:Y:S02]  /*7aa0*/  ISETP.GT.AND P6, PT, R191, 0x8, P6 ;  /* 0x00000008bf00780c */ /* 0x000fe400037c4270 */
[----:B------:R-:W-:Y:S02]  /*7ab0*/  ISETP.LT.OR P5, PT, R195, 0x1, P0 ;  /* 0x00000001c300780c */ /* 0x000fe400007a1670 */
[----:B------:R-:W-:Y:S02]  /*7ac0*/  PLOP3.LUT P0, PT, PT, PT, UP0, 0x80, 0x0 ;  /* 0x000000000000781c */ /* 0x000fe40003f0f008 */
[----:B------:R-:W-:Y:S02]  /*7ad0*/  FSEL R170, R4, -INF , !P5 ;  /* 0xff80000004aa7808 */ /* 0x000fe40006800000 */
[----:B------:R-:W-:Y:S01]  /*7ae0*/  ISETP.GT.AND P0, PT, R191, 0x1, P0 ;  /* 0x00000001bf00780c */ /* 0x000fe20000704270 */
[----:B------:R-:W1:Y:S01]  /*7af0*/  SHFL.IDX PT, R4, R193, 0x1, 0x1c1f ;  /* 0x003c1f00c1047f89 */ /* 0x000e6200000e0000 */
[----:B------:R-:W-:Y:S02]  /*7b00*/  PLOP3.LUT P5, PT, PT, PT, UP0, 0x80, 0x0 ;  /* 0x000000000000781c */ /* 0x000fe40003faf008 */
[----:B------:R-:W-:Y:S02]  /*7b10*/  ISETP.LT.OR P0, PT, R195, 0x2, P0 ;  /* 0x00000002c300780c */ /* 0x000fe40000701670 */
[----:B------:R-:W-:Y:S02]  /*7b20*/  ISETP.GT.AND P5, PT, R191, 0x9, P5 ;  /* 0x00000009bf00780c */ /* 0x000fe40002fa4270 */
[----:B------:R-:W-:Y:S02]  /*7b30*/  FSEL R168, R5, -INF , !P0 ;  /* 0xff80000005a87808 */ /* 0x000fe40004000000 */
[----:B------:R-:W-:Y:S02]  /*7b40*/  PLOP3.LUT P0, PT, PT, PT, UP0, 0x80, 0x0 ;  /* 0x000000000000781c */ /* 0x000fe40003f0f008 */
[----:B------:R-:W-:Y:S02]  /*7b50*/  ISETP.LT.OR P6, PT, R195, 0x9, P6 ;  /* 0x00000009c300780c */ /* 0x000fe400037c1670 */
[----:B------:R-:W-:Y:S02]  /*7b60*/  ISETP.GT.AND P0, PT, R191, 0x10, P0 ;  /* 0x00000010bf00780c */ /* 0x000fe40000704270 */
[C---:B------:R-:W-:Y:S02]  /*7b70*/  ISETP.LT.OR P5, PT, R195.reuse, 0xa, P5 ;  /* 0x0000000ac300780c */ /* 0x040fe40002fa1670 */
[----:B------:R-:W-:Y:S02]  /*7b80*/  ISETP.LT.OR P0, PT, R195, 0x11, P0 ;  /* 0x00000011c300780c */ /* 0x000fe40000701670 */
[----:B------:R-:W-:Y:S02]  /*7b90*/  FSEL R166, R8, -INF , !P6 ;  /* 0xff80000008a67808 */ /* 0x000fe40007000000 */
[----:B------:R-:W-:Y:S02]  /*7ba0*/  FSEL R186, R12, -INF , !P0 ;  /* 0xff8000000cba7808 */ /* 0x000fe40004000000 */
[----:B------:R-:W-:Y:S01]  /*7bb0*/  PLOP3.LUT P0, PT, PT, PT, UP0, 0x80, 0x0 ;  /* 0x000000000000781c */ /* 0x000fe20003f0f008 */
[--C-:B-1----:R-:W-:Y:S01]  /*7bc0*/  IMAD.IADD R187, R187, 0x1, R4.reuse ;  /* 0x00000001bbbb7824 */ /* 0x102fe200078e0204 */
[----:B------:R-:W-:Y:S01]  /*7bd0*/  PLOP3.LUT P6, PT, PT, PT, UP0, 0x80, 0x0 ;  /* 0x000000000000781c */ /* 0x000fe20003fcf008 */
[----:B------:R-:W-:Y:S01]  /*7be0*/  IMAD.IADD R185, R185, 0x1, R4 ;  /* 0x00000001b9b97824 */ /* 0x000fe200078e0204 */
        /* <DEDUP_REMOVED lines=43> */
[----:B------:R-:W-:Y:S01]  /*7ea0*/  FSEL R174, R33, -INF , !P5 ;  /* 0xff80000021ae7808 */ /* 0x000fe20006800000 */
        /* <DEDUP_REMOVED lines=15> */
.L_x_969:
[----:B------:R-:W-:Y:S04]  /*7fa0*/  MOV R4, c[0x0][0x32c] ;  /* 0x0000cb0000047a02 */ /* 0x000fe80000000f00 */
[----:B------:R-:W-:Y:S11]  /*7fb0*/  ISETP.NE.AND P0, PT, R4, 0x1, PT ;  /* 0x000000010400780c */ /* 0x000ff60003f05270 */
[----:B------:R-:W-:Y:S02]  /*7fc0*/  @!UPT UIADD3 URZ, URZ, URZ, URZ ;  /* 0x0000003f3f3ff290 */ /* 0x000fe4000fffe03f */
[----:B------:R-:W-:Y:S05]  /*7fd0*/  @P0 IMAD.HI.U32 R4, R5, c[0x0][0x330], RZ ;  /* 0x0000cc0005040a27 */ /* 0x000fea00078e00ff */
[----:B------:R-:W-:Y:S02]  /*7fe0*/  @P0 SHF.R.U32.HI R5, RZ, c[0x0][0x334], R4 ;  /* 0x0000cd00ff050a19 */ /* 0x000fe40000011604 */
.L_x_970:
[----:B------:R-:W-:Y:S05]  /*7ff0*/  BSYNC B0 ;  /* 0x0000000000007941 */ /* 0x000fea0003800000 */
.L_x_968:
[----:B------:R-:W-:Y:S04]  /*8000*/  IMAD R0, R5, c[0x0][0x32c], -R0 ;  /* 0x0000cb0005007a24 */ /* 0x000fe800078e0a00 */
[----:B------:R-:W-:Y:S05]  /*8010*/  IMAD.IADD R4, R0, 0x1, -R240 ;  /* 0x0000000100047824 */ /* 0x000fea00078e0af0 */
[----:B------:R-:W-:Y:S02]  /*8020*/  IADD3 R0, R4, c[0x0][0x32c], RZ ;  /* 0x0000cb0004007a10 */ /* 0x000fe40007ffe0ff */
[----:B------:R-:W-:Y:S02]  /*8030*/  IMNMX R185, R185, R4, !PT ;  /* 0x00000004b9b97217 */ /* 0x000fe40007800200 */
[----:B------:R-:W-:Y:S02]  /*8040*/  IMNMX R187, R187, R0, PT ;  /* 0x00000000bbbb7217 */ /* 0x000fe40003800200 */
.L_x_967:
[----:B------:R-:W-:Y:S02]  /*8050*/  FMNMX.FTZ R5, R170, R3, !PT ;  /* 0x00000003aa057209 */ /* 0x000fe40007810000 */
[----:B------:R-:W-:Y:S02]  /*8060*/  PLOP3.LUT P5, PT, PT, PT, UP0, 0x80, 0x0 ;  /* 0x000000000000781c */ /* 0x000fe40003faf008 */
[----:B------:R-:W-:Y:S02]  /*8070*/  FMNMX.FTZ R5, R168, R5, !PT ;  /* 0x00000005a8057209 */ /* 0x000fe40007810000 */
[C---:B------:R-:W-:Y:S02]  /*8080*/  ISETP.GT.AND P5, PT, R185.reuse, RZ, P5 ;  /* 0x000000ffb900720c */ /* 0x040fe40002fa4270 */
[----:B------:R-:W-:Y:S02]  /*8090*/  FMNMX.FTZ R5, R166, R5, !PT ;  /* 0x00000005a6057209 */ /* 0x000fe40007810000 */
[----:B------:R-:W-:Y:S02]  /*80a0*/  PLOP3.LUT P0, PT, PT, PT, UP0, 0x80, 0x0 ;  /* 0x000000000000781c */ /* 0x000fe40003f0f008 */
[----:B------:R-:W-:Y:S02]  /*80b0*/  FMNMX.FTZ R5, R8, R5, !PT ;  /* 0x0000000508057209 */ /* 0x000fe40007810000 */
[----:B------:R-:W-:Y:S02]  /*80c0*/  ISETP.GT.AND P0, PT, R185, 0x1, P0 ;  /* 0x00000001b900780c */ /* 0x000fe40000704270 */
[----:B------:R-:W-:Y:S02]  /*80d0*/  FMNMX.FTZ R0, R186, R5, !PT ;  /* 0x00000005ba007209 */ /* 0x000fe40007810000 */
[----:B------:R-:W-:Y:S02]  /*80e0*/  ISETP.LT.OR P5, PT, R187, 0x1, P5 ;  /* 0x00000001bb00780c */ /* 0x000fe40002fa1670 */
[----:B------:R-:W-:Y:S02]  /*80f0*/  FMNMX.FTZ R5, R189, R0, !PT ;  /* 0x00000000bd057209 */ /* 0x000fe40007810000 */
[----:B------:R-:W-:Y:S02]  /*8100*/  ISETP.LT.OR P0, PT, R187, 0x2, P0 ;  /* 0x00000002bb00780c */ /* 0x000fe40000701670 */
[----:B------:R-:W-:Y:S02]  /*8110*/  FMNMX.FTZ R5, R188, R5, !PT ;  /* 0x00000005bc057209 */ /* 0x000fe40007810000 */
[----:B------:R-:W-:Y:S02]  /*8120*/  FSEL R17, R6, -INF , !P5 ;  /* 0xff80000006117808 */ /* 0x000fe40006800000 */
[----:B------:R-:W-:Y:S02]  /*8130*/  FMNMX.FTZ R5, R190, R5, !PT ;  /* 0x00000005be057209 */ /* 0x000fe40007810000 */
[----:B------:R-:W-:Y:S02]  /*8140*/  PLOP3.LUT P6, PT, PT, PT, UP0, 0x80, 0x0 ;  /* 0x000000000000781c */ /* 0x000fe40003fcf008 */
[----:B------:R-:W-:Y:S02]  /*8150*/  PLOP3.LUT P5, PT, PT, PT, UP0, 0x80, 0x0 ;  /* 0x000000000000781c */ /* 0x000fe40003faf008 */
[----:B------:R-:W-:Y:S02]  /*8160*/  FMNMX.FTZ R5, R200, R5, !PT ;  /* 0x00000005c8057209 */ /* 0x000fe40007810000 */
[----:B------:R-:W-:Y:S02]  /*8170*/  FSEL R13, R7, -INF , !P0 ;  /* 0xff800000070d7808 */ /* 0x000fe40004000000 */
[C---:B------:R-:W-:Y:S02]  /*8180*/  ISETP.GT.AND P6, PT, R185.reuse, 0x8, P6 ;  /* 0x00000008b900780c */ /* 0x040fe400037c4270 */
[----:B------:R-:W-:Y:S02]  /*8190*/  ISETP.GT.AND P5, PT, R185, 0x9, P5 ;  /* 0x00000009b900780c */ /* 0x000fe40002fa4270 */
[----:B------:R-:W-:Y:S02]  /*81a0*/  PLOP3.LUT P0, PT, PT, PT, UP0, 0x80, 0x0 ;  /* 0x000000000000781c */ /* 0x000fe40003f0f008 */
[----:B------:R-:W-:Y:S02]  /*81b0*/  FMNMX.FTZ R5, R198, R5, !PT ;  /* 0x00000005c6057209 */ /* 0x000fe40007810000 */
[----:B------:R-:W-:Y:S02]  /*81c0*/  FMNMX.FTZ R0, R17, R2, !PT ;  /* 0x0000000211007209 */ /* 0x000fe40007810000 */
[C---:B------:R-:W-:Y:S02]  /*81d0*/  ISETP.LT.OR P6, PT, R187.reuse, 0x9, P6 ;  /* 0x00000009bb00780c */ /* 0x040fe400037c1670 */
[----:B------:R-:W-:Y:S02]  /*81e0*/  ISETP.LT.OR P5, PT, R187, 0xa, P5 ;  /* 0x0000000abb00780c */ /* 0x000fe40002fa1670 */
[----:B------:R-:W-:Y:S02]  /*81f0*/  ISETP.GT.AND P0, PT, R185, 0x10, P0 ;  /* 0x00000010b900780c */ /* 0x000fe40000704270 */
[----:B------:R-:W-:Y:S02]  /*8200*/  FMNMX.FTZ R5, R196, R5, !PT ;  /* 0x00000005c4057209 */ /* 0x000fe40007810000 */
[----:B------:R-:W-:Y:S02]  /*8210*/  FMNMX.FTZ R0, R13, R0, !PT ;  /* 0x000000000d007209 */ /* 0x000fe40007810000 */
[----:B------:R-:W-:Y:S02]  /*8220*/  FSEL R9, R10, -INF , !P6 ;  /* 0xff8000000a097808 */ /* 0x000fe40007000000 */
[----:B------:R-:W-:Y:S02]  /*8230*/  FSEL R11, R11, -INF , !P5 ;  /* 0xff8000000b0b7808 */ /* 0x000fe40006800000 */
[----:B------:R-:W-:Y:S02]  /*8240*/  ISETP.LT.OR P0, PT, R187, 0x11, P0 ;  /* 0x00000011bb00780c */ /* 0x000fe40000701670 */
[----:B------:R-:W-:Y:S02]  /*8250*/  PLOP3.LUT P6, PT, PT, PT, UP0, 0x80, 0x0 ;  /* 0x000000000000781c */ /* 0x000fe40003fcf008 */
[----:B------:R-:W-:Y:S02]  /*8260*/  PLOP3.LUT P5, PT, PT, PT, UP0, 0x80, 0x0 ;  /* 0x000000000000781c */ /* 0x000fe40003faf008 */
[----:B------:R-:W-:Y:S02]  /*8270*/  FMNMX.FTZ R4, R194, R5, !PT ;  /* 0x00000005c2047209 */ /* 0x000fe40007810000 */
[----:B------:R-:W-:Y:S02]  /*8280*/  FSEL R202, R14, -INF , !P0 ;  /* 0xff8000000eca7808 */ /* 0x000fe40004000000 */
[----:B------:R-:W-:Y:S02]  /*8290*/  FMNMX.FTZ R0, R9, R0, !PT ;  /* 0x0000000009007209 */ /* 0x000fe40007810000 */
[C---:B------:R-:W-:Y:S02]  /*82a0*/  ISETP.GT.AND P6, PT, R185.reuse, 0x11, P6 ;  /* 0x00000011b900780c */ /* 0x040fe400037c4270 */
[----:B------:R-:W-:Y:S02]  /*82b0*/  ISETP.GT.AND P5, PT, R185, 0x18, P5 ;  /* 0x00000018b900780c */ /* 0x000fe40002fa4270 */
[----:B------:R-:W-:Y:S02]  /*82c0*/  PLOP3.LUT P0, PT, PT, PT, UP0, 0x80, 0x0 ;  /* 0x000000000000781c */ /* 0x000fe40003f0f008 */
[----:B------:R-:W-:Y:S02]  /*82d0*/  FMNMX.FTZ R5, R179, R4, !PT ;  /* 0x00000004b3057209 */ /* 0x000fe40007810000 */
[----:B------:R-:W-:Y:S02]  /*82e0*/  FMNMX.FTZ R7, R11, R0, !PT ;  /* 0x000000000b077209 */ /* 0x000fe40007810000 */
[----:B------:R-:W-:Y:S02]  /*82f0*/  ISETP.GT.AND P0, PT, R185, 0x19, P0 ;  /* 0x00000019b900780c */ /* 0x000fe40000704270 */
[C---:B------:R-:W-:Y:S02]  /*8300*/  ISETP.LT.OR P5, PT, R187.reuse, 0x19, P5 ;  /* 0x00000019bb00780c */ /* 0x040fe40002fa1670 */
[C---:B------:R-:W-:Y:S02]  /*8310*/  ISETP.LT.OR P6, PT, R187.reuse, 0x12, P6 ;  /* 0x00000012bb00780c */ /* 0x040fe400037c1670 */
[----:B------:R-:W-:Y:S02]  /*8320*/  FMNMX.FTZ R5, R178, R5, !PT ;  /* 0x00000005b2057209 */ /* 0x000fe40007810000 */
[----:B------:R-:W-:Y:S02]  /*8330*/  FSEL R192, R18, -INF , !P5 ;  /* 0xff80000012c07808 */ /* 0x000fe40006800000 */
[----:B------:R-:W-:Y:S02]  /*8340*/  ISETP.LT.OR P0, PT, R187, 0x1a, P0 ;  /* 0x0000001abb00780c */ /* 0x000fe40000701670 */
[----:B------:R-:W-:Y:S02]  /*8350*/  FSEL R193, R15, -INF , !P6 ;  /* 0xff8000000fc17808 */ /* 0x000fe40007000000 */
[----:B------:R-:W-:Y:S02]  /*8360*/  FMNMX.FTZ R0, R202, R7, !PT ;  /* 0x00000007ca007209 */ /* 0x000fe40007810000 */
[----:B------:R-:W-:Y:S02]  /*8370*/  PLOP3.LUT P5, PT, PT, PT, UP0, 0x80, 0x0 ;  /* 0x000000000000781c */ /* 0x000fe40003faf008 */
[----:B------:R-:W-:Y:S02]  /*8380*/  FMNMX.FTZ R15, R176, R5, !PT ;  /* 0x00000005b00f7209 */ /* 0x000fe40007810000 */
[----:B------:R-:W-:Y:S02]  /*8390*/  FSEL R195, R19, -INF , !P0 ;  /* 0xff80000013c37808 */ /* 0x000fe40004000000 */
[----:B------:R-:W-:Y:S02]  /*83a0*/  ISETP.GT.AND P5, PT, R185, 0x20, P5 ;  /* 0x00000020b900780c */ /* 0x000fe40002fa4270 */
[----:B------:R-:W-:Y:S02]  /*83b0*/  FMNMX.FTZ R7, R193, R0, !PT ;  /* 0x00000000c1077209 */ /* 0x000fe40007810000 */
[----:B------:R-:W-:Y:S02]  /*83c0*/  PLOP3.LUT P0, PT, PT, PT, UP0, 0x80, 0x0 ;  /* 0x000000000000781c */ /* 0x000fe40003f0f008 */
[----:B------:R-:W-:Y:S02]  /*83d0*/  FMNMX.FTZ R5, R174, R15, !PT ;  /* 0x0000000fae057209 */ /* 0x000fe40007810000 */
[----:B------:R-:W-:Y:S02]  /*83e0*/  ISETP.LT.OR P5, PT, R187, 0x21, P5 ;  /* 0x00000021bb00780c */ /* 0x000fe40002fa1670 */
[----:B------:R-:W-:Y:S01]  /*83f0*/  ISETP.GT.AND P0, PT, R185, 0x21, P0 ;  /* 0x00000021b900780c */ /* 0x000fe20000704270 */
[----:B------:R-:W1:Y:S01]  /*8400*/  SHFL.BFLY PT, R0, R5, 0x2, 0x1f ;  /* 0x0c401f0005007f89 */ /* 0x000e6200000e0000 */
[----:B------:R-:W-:Y:S02]  /*8410*/  FMNMX.FTZ R4, R192, R7, !PT ;  /* 0x00000007c0047209 */ /* 0x000fe40007810000 */
[----:B------:R-:W-:Y:S02]  /*8420*/  PLOP3.LUT P6, PT, PT, PT, UP0, 0x80, 0x0 ;  /* 0x000000000000781c */ /* 0x000fe40003fcf008 */
[----:B------:R-:W-:Y:S02]  /*8430*/  FSEL R203, R22, -INF , !P5 ;  /* 0xff80000016cb7808 */ /* 0x000fe40006800000 */
[----:B------:R-:W-:Y:S02]  /*8440*/  ISETP.LT.OR P0, PT, R187, 0x22, P0 ;  /* 0x00000022bb00780c */ /* 0x000fe40000701670 */
[----:B------:R-:W-:Y:S02]  /*8450*/  ISETP.GT.AND P6, PT, R185, 0x28, P6 ;  /* 0x00000028b900780c */ /* 0x000fe400037c4270 */
[----:B------:R-:W-:Y:S02]  /*8460*/  FMNMX.FTZ R4, R195, R4, !PT ;  /* 0x00000004c3047209 */ /* 0x000fe40007810000 */
[----:B------:R-:W-:Y:S02]  /*8470*/  PLOP3.LUT P5, PT, PT, PT, UP0, 0x80, 0x0 ;  /* 0x000000000000781c */ /* 0x000fe40003faf008 */
[----:B------:R-:W-:Y:S02]  /*8480*/  FSEL R201, R23, -INF , !P0 ;  /* 0xff80000017c97808 */ /* 0x000fe40004000000 */
[----:B------:R-:W-:Y:S01]  /*8490*/  FMNMX.FTZ R4, R203, R4, !PT ;  /* 0x00000004cb047209 */ /* 0x000fe20007810000 */
[----:B------:R-:W-:Y:S01]  /*84a0*/  LDSM.16.MT88.4 R20, [R222+0x100] ;  /* 0x00010000de14783b */ /* 0x000fe20000004200 */
[----:B------:R-:W-:Y:S02]  /*84b0*/  ISETP.GT.AND P5, PT, R185, 0x29, P5 ;  /* 0x00000029b900780c */ /* 0x000fe40002fa4270 */
[C---:B------:R-:W-:Y:S02]  /*84c0*/  ISETP.LT.OR P6, PT, R187.reuse, 0x29, P6 ;  /* 0x00000029bb00780c */ /* 0x040fe400037c1670 */
[----:B------:R-:W-:Y:S02]  /*84d0*/  PLOP3.LUT P0, PT, PT, PT, UP0, 0x80, 0x0 ;  /* 0x000000000000781c */ /* 0x000fe40003f0f008 */
[----:B------:R-:W-:Y:S02]  /*84e0*/  FSEL R199, R26, -INF , !P6 ;  /* 0xff8000001ac77808 */ /* 0x000fe40007000000 */
[----:B------:R-:W-:Y:S02]  /*84f0*/  ISETP.LT.OR P5, PT, R187, 0x2a, P5 ;  /* 0x0000002abb00780c */ /* 0x000fe40002fa1670 */
[----:B------:R-:W-:Y:S02]  /*8500*/  ISETP.GT.AND P0, PT, R185, 0x30, P0 ;  /* 0x00000030b900780c */ /* 0x000fe40000704270 */
        /* <DEDUP_REMOVED lines=11> */
[----:B------:R-:W-:Y:S01]  /*85c0*/  PLOP3.LUT P0, PT, PT, PT, UP0, 0x80, 0x0 ;  /* 0x000000000000781c */ /* 0x000fe20003f0f008 */
[----:B------:R-:W-:Y:S01]  /*85d0*/  UISETP.GT.AND UP0, UPT, UR14, UR17, UPT ;  /* 0x000000110e00728c */ /* 0x000fe2000bf04270 */
[----:B------:R-:W-:Y:S01]  /*85e0*/  FSEL R175, R31, -INF , !P6 ;  /* 0xff8000001faf7808 */ /* 0x000fe20007000000 */
[----:B------:R-:W-:Y:S01]  /*85f0*/  UIADD3 UR14, UR14, -0x1, URZ ;  /* 0xffffffff0e0e7890 */ /* 0x000fe2000fffe03f */
[----:B------:R-:W-:Y:S01]  /*8600*/  ISETP.LT.OR P5, PT, R187, 0x39, P5 ;  /* 0x00000039bb00780c */ /* 0x000fe20002fa1670 */
[----:B------:R-:W-:Y:S01]  /*8610*/  LDSM.16.MT88.4 R28, [R221+0x100] ;  /* 0x00010000dd1c783b */ /* 0x000fe20000004200 */
[----:B------:R-:W-:Y:S02]  /*8620*/  FMNMX.FTZ R4, R177, R4, !PT ;  /* 0x00000004b1047209 */ /* 0x000fe40007810000 */
[----:B------:R-:W-:Y:S02]  /*8630*/  ISETP.GT.AND P0, PT, R185, 0x39, P0 ;  /* 0x00000039b900780c */ /* 0x000fe40000704270 */
[----:B------:R-:W-:Y:S02]  /*8640*/  FSEL R173, R34, -INF , !P5 ;  /* 0xff80000022ad7808 */ /* 0x000fe40006800000 */
[----:B------:R-:W-:Y:S04]  /*8650*/  ISETP.LT.OR P0, PT, R187, 0x3a, P0 ;  /* 0x0000003abb00780c */ /* 0x000fe80000701670 */
        /* <DEDUP_REMOVED lines=22> */
[--C-:B------:R-:W-:Y:S02]  /*87c0*/  FFMA.FTZ R176, R176, c[0x0][0x2d0], -R187.reuse ;  /* 0x0000b400b0b07a23 */ /* 0x100fe400000108bb */
[--C-:B------:R-:W-:Y:S01]  /*87d0*/  FFMA.FTZ R186, R186, c[0x0][0x2d0], -R187.reuse ;  /* 0x0000b400baba7a23 */ /* 0x100fe200000108bb */
[----:B------:R-:W2:Y:S01]  /*87e0*/  MUFU.EX2 R3, R6 ;  /* 0x0000000600037308 */ /* 0x000ea20000000800 */
[--C-:B------:R-:W-:Y:S02]  /*87f0*/  FFMA.FTZ R189, R189, c[0x0][0x2d0], -R187.reuse ;  /* 0x0000b400bdbd7a23 */ /* 0x100fe400000108bb */
[--C-:B------:R-:W-:Y:S01]  /*8800*/  FFMA.FTZ R188, R188, c[0x0][0x2d0], -R187.reuse ;  /* 0x0000b400bcbc7a23 */ /* 0x100fe200000108bb */
[----:B-1----:R-:W-:Y:S01]  /*8810*/  FMNMX.FTZ R164, R5, R164, !PT ;  /* 0x000000a405a47209 */ /* 0x002fe20007810000 */
[--C-:B------:R-:W-:Y:S02]  /*8820*/  FFMA.FTZ R191, R190, c[0x0][0x2d0], -R187.reuse ;  /* 0x0000b400bebf7a23 */ /* 0x100fe400000108bb */
[--C-:B------:R-:W-:Y:S01]  /*8830*/  FFMA.FTZ R200, R200, c[0x0][0x2d0], -R187.reuse ;  /* 0x0000b400c8c87a23 */ /* 0x100fe200000108bb */
[C---:B------:R-:W-:Y:S01]  /*8840*/  FSETP.NEU.FTZ.AND P0, PT, R164.reuse, -INF , PT ;  /* 0xff800000a400780b */ /* 0x040fe20003f1d000 */
[----:B------:R-:W-:Y:S01]  /*8850*/  FMUL.FTZ R172, R164, c[0x0][0x2d0] ;  /* 0x0000b400a4ac7a20 */ /* 0x000fe20000410000 */
[----:B------:R-:W1:Y:S01]  /*8860*/  MUFU.EX2 R167, R167 ;  /* 0x000000a700a77308 */ /* 0x000e620000000800 */
[--C-:B------:R-:W-:Y:S01]  /*8870*/  FFMA.FTZ R198, R198, c[0x0][0x2d0], -R187.reuse ;  /* 0x0000b400c6c67a23 */ /* 0x100fe200000108bb */
[----:B------:R-:W-:Y:S01]  /*8880*/  FSEL R5, R164, RZ, P0 ;  /* 0x000000ffa4057208 */ /* 0x000fe20000000000 */
[--C-:B------:R-:W-:Y:S01]  /*8890*/  FFMA.FTZ R196, R196, c[0x0][0x2d0], -R187.reuse ;  /* 0x0000b400c4c47a23 */ /* 0x100fe200000108bb */
[----:B------:R-:W-:Y:S01]  /*88a0*/  FSEL R172, R172, RZ, P0 ;  /* 0x000000ffacac7208 */ /* 0x000fe20000000000 */
[--C-:B------:R-:W-:Y:S01]  /*88b0*/  FFMA.FTZ R194, R194, c[0x0][0x2d0], -R187.reuse ;  /* 0x0000b400c2c27a23 */ /* 0x100fe200000108bb */
        /* <DEDUP_REMOVED lines=21> */
[----:B------:R-:W-:Y:S01]  /*8a10*/  FMUL.FTZ R33, R3, R153 ;  /* 0x0000009903217220 */ /* 0x000fe20000410000 */
[----:B------:R-:W-:Y:S01]  /*8a20*/  MUFU.EX2 R185, R185 ;  /* 0x000000b900b97308 */ /* 0x000fe20000000800 */
[--C-:B------:R-:W-:Y:S02]  /*8a30*/  FFMA.FTZ R177, R177, c[0x0][0x2d0], -R172.reuse ;  /* 0x0000b400b1b17a23 */ /* 0x100fe400000108ac */
[--C-:B------:R-:W-:Y:S01]  /*8a40*/  FFMA.FTZ R175, R175, c[0x0][0x2d0], -R172.reuse ;  /* 0x0000b400afaf7a23 */ /* 0x100fe200000108ac */
        /* <DEDUP_REMOVED lines=9> */
[C---:B------:R-:W-:Y:S01]  /*8ae0*/  FMUL.FTZ R10, R2.reuse, R158 ;  /* 0x0000009e020a7220 */ /* 0x040fe20000410000 */
[----:B------:R-:W-:Y:S01]  /*8af0*/  MUFU.EX2 R183, R183 ;  /* 0x000000b700b77308 */ /* 0x000fe20000000800 */
[C---:B------:R-:W-:Y:S01]  /*8b00*/  FMUL.FTZ R11, R2.reuse, R159 ;  /* 0x0000009f020b7220 */ /* 0x040fe20000410000 */
[----:B------:R-:W-:Y:S01]  /*8b10*/  LDSM.16.MT88.4 R160, [R222+0x4900] ;  /* 0x00490000dea0783b */ /* 0x000fe20000004200 */
[C---:B------:R-:W-:Y:S02]  /*8b20*/  FMUL.FTZ R18, R2.reuse, R138 ;  /* 0x0000008a02127220 */ /* 0x040fe40000410000 */
[C---:B------:R-:W-:Y:S02]  /*8b30*/  FMUL.FTZ R19, R2.reuse, R139 ;  /* 0x0000008b02137220 */ /* 0x040fe40000410000 */
[C---:B------:R-:W-:Y:S02]  /*8b40*/  FMUL.FTZ R26, R2.reuse, R146 ;  /* 0x00000092021a7220 */ /* 0x040fe40000410000 */
[C---:B------:R-:W-:Y:S01]  /*8b50*/  FMUL.FTZ R27, R2.reuse, R147 ;  /* 0x00000093021b7220 */ /* 0x040fe20000410000 */
[----:B------:R-:W1:Y:S01]  /*8b60*/  MUFU.EX2 R182, R182 ;  /* 0x000000b600b67308 */ /* 0x000e620000000800 */
[----:B------:R-:W-:Y:S01]  /*8b70*/  LDSM.16.MT88.4 R136, [R227+0x2100] ;  /* 0x00210000e388783b */ /* 0x000fe20000004200 */
[----:B------:R-:W-:Y:S01]  /*8b80*/  FMUL.FTZ R34, R2, R154 ;  /* 0x0000009a02227220 */ /* 0x000fe20000410000 */
[----:B--2---:R-:W-:Y:S01]  /*8b90*/  F2FP.BF16.PACK_AB R169, R184, R185 ;  /* 0x000000b9b8a9723e */ /* 0x004fe200000010ff */
[C---:B------:R-:W-:Y:S02]  /*8ba0*/  FMUL.FTZ R35, R2.reuse, R155 ;  /* 0x0000009b02237220 */ /* 0x040fe40000410000 */
[C---:B------:R-:W-:Y:S03]  /*8bb0*/  FMUL.FTZ R38, R2.reuse, R38 ;  /* 0x0000002602267220 */ /* 0x040fe60000410000 */
[----:B------:R-:W-:Y:S01]  /*8bc0*/  LDSM.16.MT88.4 R144, [R222+0x900] ;  /* 0x00090000de90783b */ /* 0x000fe20000004200 */
[C---:B------:R-:W-:Y:S01]  /*8bd0*/  FMUL.FTZ R39, R2.reuse, R39 ;  /* 0x0000002702277220 */ /* 0x040fe20000410000 */
[----:B------:R-:W-:Y:S01]  /*8be0*/  MUFU.EX2 R186, R186 ;  /* 0x000000ba00ba7308 */ /* 0x000fe20000000800 */
[C---:B------:R-:W-:Y:S02]  /*8bf0*/  FMUL.FTZ R42, R2.reuse, R42 ;  /* 0x0000002a022a7220 */ /* 0x040fe40000410000 */
[C---:B------:R-:W-:Y:S02]  /*8c00*/  FMUL.FTZ R43, R2.reuse, R43 ;  /* 0x0000002b022b7220 */ /* 0x040fe40000410000 */
[C---:B------:R-:W-:Y:S01]  /*8c10*/  FMUL.FTZ R45, R3.reuse, R45 ;  /* 0x0000002d032d7220 */ /* 0x040fe20000410000 */
[----:B------:R-:W-:Y:S01]  /*8c20*/  LDSM.16.MT88.4 R152, [R227+0x2900] ;  /* 0x00290000e398783b */ /* 0x000fe20000004200 */
[C---:B------:R-:W-:Y:S02]  /*8c30*/  FMUL.FTZ R46, R2.reuse, R46 ;  /* 0x0000002e022e7220 */ /* 0x040fe40000410000 */
[----:B------:R-:W-:Y:S01]  /*8c40*/  FMUL.FTZ R47, R2, R47 ;  /* 0x0000002f022f7220 */ /* 0x000fe20000410000 */
[----:B------:R-:W2:Y:S01]  /*8c50*/  MUFU.EX2 R189, R189 ;  /* 0x000000bd00bd7308 */ /* 0x000ea20000000800 */
[C---:B------:R-:W-:Y:S01]  /*8c60*/  FMUL.FTZ R48, R3.reuse, R48 ;  /* 0x0000003003307220 */ /* 0x040fe20000410000 */
[----:B-1----:R-:W-:Y:S02]  /*8c70*/  F2FP.BF16.PACK_AB R171, R182, R183 ;  /* 0x000000b7b6ab723e */ /* 0x002fe400000010ff */
[----:B------:R-:W-:Y:S01]  /*8c80*/  LDSM.16.MT88.4 R156, [R227+0x4900] ;  /* 0x00490000e39c783b */ /* 0x000fe20000004200 */
[C---:B------:R-:W-:Y:S02]  /*8c90*/  FMUL.FTZ R49, R3.reuse, R49 ;  /* 0x0000003103317220 */ /* 0x040fe40000410000 */
[C---:B------:R-:W-:Y:S02]  /*8ca0*/  FMUL.FTZ R50, R2.reuse, R50 ;  /* 0x0000003202327220 */ /* 0x040fe40000410000 */
[C---:B------:R-:W-:Y:S01]  /*8cb0*/  FMUL.FTZ R51, R2.reuse, R51 ;  /* 0x0000003302337220 */ /* 0x040fe20000410000 */
[C---:B---3--:R-:W-:Y:S01]  /*8cc0*/  HMMA.16816.F32.BF16 R4, R168.reuse, R12, R4 ;  /* 0x0000000ca804723c */ /* 0x048fe20000041804 */
[----:B------:R-:W-:Y:S04]  /*8cd0*/  MUFU.EX2 R188, R188 ;  /* 0x000000bc00bc7308 */ /* 0x000fe80000000800 */
[C---:B------:R-:W-:Y:S02]  /*8ce0*/  FMUL.FTZ R52, R3.reuse, R52 ;  /* 0x0000003403347220 */ /* 0x040fe40000410000 */
[C---:B------:R-:W-:Y:S01]  /*8cf0*/  FMUL.FTZ R12, R3.reuse, R132 ;  /* 0x00000084030c7220 */ /* 0x040fe20000410000 */
[C---:B------:R-:W-:Y:S03]  /*8d00*/  HMMA.16816.F32.BF16 R8, R168.reuse, R14, R8 ;  /* 0x0000000ea808723c */ /* 0x040fe60000041808 */
[----:B------:R-:W-:Y:S01]  /*8d10*/  MUFU.EX2 R191, R191 ;  /* 0x000000bf00bf7308 */ /* 0x000fe20000000800 */
[C---:B------:R-:W-:Y:S02]  /*8d20*/  FMUL.FTZ R13, R3.reuse, R133 ;  /* 0x00000085030d7220 */ /* 0x040fe40000410000 */
[C---:B------:R-:W-:Y:S02]  /*8d30*/  FMUL.FTZ R53, R3.reuse, R53 ;  /* 0x0000003503357220 */ /* 0x040fe40000410000 */
[C---:B------:R-:W-:Y:S04]  /*8d40*/  FMUL.FTZ R14, R2.reuse, R134 ;  /* 0x00000086020e7220 */ /* 0x040fe80000410000 */
[C---:B------:R-:W-:Y:S01]  /*8d50*/  FMUL.FTZ R15, R2.reuse, R135 ;  /* 0x00000087020f7220 */ /* 0x040fe20000410000 */
[----:B------:R-:W-:Y:S01]  /*8d60*/  MUFU.EX2 R200, R200 ;  /* 0x000000c800c87308 */ /* 0x000fe20000000800 */
[----:B------:R-:W1:Y:S01]  /*8d70*/  LDSM.16.MT88.4 R132, [R220+0x100] ;  /* 0x00010000dc84783b */ /* 0x000e620000004200 */
[C---:B------:R-:W-:Y:S02]  /*8d80*/  FMUL.FTZ R54, R2.reuse, R54 ;  /* 0x0000003602367220 */ /* 0x040fe40000410000 */
[C---:B------:R-:W-:Y:S02]  /*8d90*/  FMUL.FTZ R55, R2.reuse, R55 ;  /* 0x0000003702377220 */ /* 0x040fe40000410000 */
[C---:B------:R-:W-:Y:S03]  /*8da0*/  HMMA.16816.F32.BF16 R12, R168.reuse, R20, R12 ;  /* 0x00000014a80c723c */ /* 0x040fe6000004180c */
[C---:B------:R-:W-:Y:S01]  /*8db0*/  FMUL.FTZ R56, R3.reuse, R56 ;  /* 0x0000003803387220 */ /* 0x040fe20000410000 */
[----:B------:R-:W-:Y:S01]  /*8dc0*/  MUFU.EX2 R198, R198 ;  /* 0x000000c600c67308 */ /* 0x000fe20000000800 */
[C---:B------:R-:W-:Y:S02]  /*8dd0*/  FMUL.FTZ R57, R3.reuse, R57 ;  /* 0x0000003903397220 */ /* 0x040fe40000410000 */
[C---:B------:R-:W-:Y:S01]  /*8de0*/  FMUL.FTZ R20, R3.reuse, R140 ;  /* 0x0000008c03147220 */ /* 0x040fe20000410000 */
[C---:B------:R-:W-:Y:S04]  /*8df0*/  HMMA.16816.F32.BF16 R16, R168.reuse, R22, R16 ;  /* 0x00000016a810723c */ /* 0x040fe80000041810 */
[C---:B------:R-:W-:Y:S02]  /*8e00*/  FMUL.FTZ R21, R3.reuse, R141 ;  /* 0x0000008d03157220 */ /* 0x040fe40000410000 */
[C---:B------:R-:W-:Y:S01]  /*8e10*/  FMUL.FTZ R58, R2.reuse, R58 ;  /* 0x0000003a023a7220 */ /* 0x040fe20000410000 */
[----:B------:R-:W-:Y:S01]  /*8e20*/  MUFU.EX2 R196, R196 ;  /* 0x000000c400c47308 */ /* 0x000fe20000000800 */
[C---:B------:R-:W-:Y:S04]  /*8e30*/  FMUL.FTZ R22, R2.reuse, R142 ;  /* 0x0000008e02167220 */ /* 0x040fe80000410000 */
[C---:B------:R-:W-:Y:S02]  /*8e40*/  FMUL.FTZ R23, R2.reuse, R143 ;  /* 0x0000008f02177220 */ /* 0x040fe40000410000 */
[----:B------:R-:W3:Y:S01]  /*8e50*/  LDSM.16.MT88.4 R140, [R222+0x2100] ;  /* 0x00210000de8c783b */ /* 0x000ee20000004200 */
[C---:B------:R-:W-:Y:S02]  /*8e60*/  FMUL.FTZ R59, R2.reuse, R59 ;  /* 0x0000003b023b7220 */ /* 0x040fe40000410000 */
[C---:B------:R-:W-:Y:S01]  /*8e70*/  FMUL.FTZ R60, R3.reuse, R60 ;  /* 0x0000003c033c7220 */ /* 0x040fe20000410000 */
[----:B------:R-:W-:Y:S01]  /*8e80*/  MUFU.EX2 R194, R194 ;  /* 0x000000c200c27308 */ /* 0x000fe20000000800 */
        /* <DEDUP_REMOVED lines=24> */
[----:B------:R-:W4:Y:S03]  /*9010*/  LDSM.16.MT88.4 R136, [R220+0x2100] ;  /* 0x00210000dc88783b */ /* 0x000f260000004200 */
        /* <DEDUP_REMOVED lines=64> */
[C---:B------:R-:W-:Y:S03]  /*9420*/  FMUL.FTZ R113, R3.reuse, R113 ;  /* 0x0000007103717220 */ /* 0x040fe60000410000 */
[C---:B----4-:R-:W-:Y:S03]  /*9430*/  HMMA.16816.F32.BF16 R108, R168.reuse, R136, R108 ;  /* 0x00000088a86c723c */ /* 0x050fe6000004186c */
[C---:B------:R-:W-:Y:S02]  /*9440*/  FMUL.FTZ R114, R2.reuse, R114 ;  /* 0x0000007202727220 */ /* 0x040fe40000410000 */
[C---:B------:R-:W-:Y:S02]  /*9450*/  FMUL.FTZ R115, R2.reuse, R115 ;  /* 0x0000007302737220 */ /* 0x040fe40000410000 */
[C---:B------:R-:W-:Y:S02]  /*9460*/  FMUL.FTZ R116, R3.reuse, R116 ;  /* 0x0000007403747220 */ /* 0x040fe40000410000 */
[----:B------:R-:W-:Y:S03]  /*9470*/  FMUL.FTZ R117, R3, R117 ;  /* 0x0000007503757220 */ /* 0x000fe60000410000 */
[C---:B------:R-:W-:Y:S01]  /*9480*/  HMMA.16816.F32.BF16 R112, R168.reuse, R138, R112 ;  /* 0x0000008aa870723c */ /* 0x040fe20000041870 */
[----:B------:R-:W4:Y:S02]  /*9490*/  LDSM.16.MT88.4 R136, [R227+0x900] ;  /* 0x00090000e388783b */ /* 0x000f240000004200 */
[C---:B------:R-:W-:Y:S02]  /*94a0*/  FMUL.FTZ R118, R2.reuse, R118 ;  /* 0x0000007602767220 */ /* 0x040fe40000410000 */
[----:B------:R-:W-:Y:S02]  /*94b0*/  FMUL.FTZ R119, R2, R119 ;  /* 0x0000007702777220 */ /* 0x000fe40000410000 */
[--C-:B------:R-:W-:Y:S02]  /*94c0*/  FFMA.FTZ R190, R202, c[0x0][0x2d0], -R172.reuse ;  /* 0x0000b400cabe7a23 */ /* 0x100fe400000108ac */
[--C-:B------:R-:W-:Y:S03]  /*94d0*/  FFMA.FTZ R193, R193, c[0x0][0x2d0], -R172.reuse ;  /* 0x0000b400c1c17a23 */ /* 0x100fe600000108ac */
[C---:B---3--:R-:W-:Y:S01]  /*94e0*/  HMMA.16816.F32.BF16 R116, R168.reuse, R140, R116 ;  /* 0x0000008ca874723c */ /* 0x048fe20000041874 */
[----:B------:R-:W-:Y:S02]  /*94f0*/  MUFU.EX2 R190, R190 ;  /* 0x000000be00be7308 */ /* 0x000fe40000000800 */
[--C-:B------:R-:W-:Y:S02]  /*9500*/  FFMA.FTZ R192, R192, c[0x0][0x2d0], -R172.reuse ;  /* 0x0000b400c0c07a23 */ /* 0x100fe400000108ac */
[C---:B------:R-:W-:Y:S02]  /*9510*/  FMUL.FTZ R120, R3.reuse, R120 ;  /* 0x0000007803787220 */ /* 0x040fe40000410000 */
[----:B------:R-:W-:Y:S02]  /*9520*/  FMUL.FTZ R121, R3, R121 ;  /* 0x0000007903797220 */ /* 0x000fe40000410000 */
[C---:B------:R-:W-:Y:S02]  /*9530*/  FMUL.FTZ R122, R2.reuse, R122 ;  /* 0x0000007a027a7220 */ /* 0x040fe40000410000 */
[----:B------:R-:W3:Y:S01]  /*9540*/  MUFU.EX2 R193, R193 ;  /* 0x000000c100c17308 */ /* 0x000ee20000000800 */
[C---:B------:R-:W-:Y:S02]  /*9550*/  FMUL.FTZ R123, R2.reuse, R123 ;  /* 0x0000007b027b7220 */ /* 0x040fe40000410000 */
[--C-:B------:R-:W-:Y:S02]  /*9560*/  FFMA.FTZ R195, R195, c[0x0][0x2d0], -R172.reuse ;  /* 0x0000b400c3c37a23 */ /* 0x100fe400000108ac */
[--C-:B------:R-:W-:Y:S02]  /*9570*/  FFMA.FTZ R202, R203, c[0x0][0x2d0], -R172.reuse ;  /* 0x0000b400cbca7a23 */ /* 0x100fe400000108ac */
[--C-:B------:R-:W-:Y:S01]  /*9580*/  FFMA.FTZ R203, R179, c[0x0][0x2d0], -R187.reuse ;  /* 0x0000b400b3cb7a23 */ /* 0x100fe200000108bb */
[C---:B------:R-:W-:Y:S01]  /*9590*/  HMMA.16816.F32.BF16 R120, R168.reuse, R142, R120 ;  /* 0x0000008ea878723c */ /* 0x040fe20000041878 */
[----:B------:R-:W5:Y:S01]  /*95a0*/  LDSM.16.MT88.4 R140, [R221+0x900] ;  /* 0x00090000dd8c783b */ /* 0x000f620000004200 */
[----:B------:R-:W-:Y:S01]  /*95b0*/  MUFU.EX2 R192, R192 ;  /* 0x000000c000c07308 */ /* 0x000fe20000000800 */
[C---:B------:R-:W-:Y:S02]  /*95c0*/  FMUL.FTZ R124, R3.reuse, R124 ;  /* 0x0000007c037c7220 */ /* 0x040fe40000410000 */
[----:B------:R-:W-:Y:S02]  /*95d0*/  FMUL.FTZ R125, R3, R125 ;  /* 0x0000007d037d7220 */ /* 0x000fe40000410000 */
[C---:B------:R-:W-:Y:S02]  /*95e0*/  FMUL.FTZ R126, R2.reuse, R126 ;  /* 0x0000007e027e7220 */ /* 0x040fe40000410000 */
[----:B------:R-:W-:Y:S03]  /*95f0*/  FMUL.FTZ R127, R2, R127 ;  /* 0x0000007f027f7220 */ /* 0x000fe60000410000 */
[----:B------:R-:W4:Y:S01]  /*9600*/  MUFU.EX2 R195, R195 ;  /* 0x000000c300c37308 */ /* 0x000f220000000800 */
[----:B------:R-:W-:Y:S02]  /*9610*/  FFMA.FTZ R187, R174, c[0x0][0x2d0], -R187 ;  /* 0x0000b400aebb7a23 */ /* 0x000fe400000108bb */
[--C-:B------:R-:W-:Y:S01]  /*9620*/  FFMA.FTZ R201, R201, c[0x0][0x2d0], -R172.reuse ;  /* 0x0000b400c9c97a23 */ /* 0x100fe200000108ac */
[C---:B-1----:R-:W-:Y:S03]  /*9630*/  HMMA.16816.F32.BF16 R124, R168.reuse, R132, R124 ;  /* 0x00000084a87c723c */ /* 0x042fe6000004187c */
[C---:B------:R-:W-:Y:S02]  /*9640*/  FMUL.FTZ R128, R3.reuse, R128 ;  /* 0x0000008003807220 */ /* 0x040fe40000410000 */
[----:B------:R-:W-:Y:S01]  /*9650*/  FMUL.FTZ R129, R3, R129 ;  /* 0x0000008103817220 */ /* 0x000fe20000410000 */
[----:B------:R-:W1:Y:S01]  /*9660*/  MUFU.EX2 R202, R202 ;  /* 0x000000ca00ca7308 */ /* 0x000e620000000800 */
[C---:B------:R-:W-:Y:S01]  /*9670*/  FMUL.FTZ R130, R2.reuse, R130 ;  /* 0x0000008202827220 */ /* 0x040fe20000410000 */
[----:B--2---:R-:W-:Y:S01]  /*9680*/  F2FP.BF16.PACK_AB R132, R189, R186 ;  /* 0x000000babd84723e */ /* 0x004fe200000010ff */
[C---:B------:R-:W-:Y:S03]  /*9690*/  FMUL.FTZ R131, R2.reuse, R131 ;  /* 0x0000008302837220 */ /* 0x040fe60000410000 */
[----:B---3--:R-:W-:Y:S01]  /*96a0*/  F2FP.BF16.PACK_AB R133, R193, R190 ;  /* 0x000000bec185723e */ /* 0x008fe200000010ff */
[--C-:B------:R-:W-:Y:S02]  /*96b0*/  FFMA.FTZ R199, R199, c[0x0][0x2d0], -R172.reuse ;  /* 0x0000b400c7c77a23 */ /* 0x100fe400000108ac */
[----:B------:R-:W-:Y:S01]  /*96c0*/  FFMA.FTZ R197, R197, c[0x0][0x2d0], -R172 ;  /* 0x0000b400c5c57a23 */ /* 0x000fe200000108ac */
[----:B------:R-:W-:Y:S01]  /*96d0*/  HMMA.16816.F32.BF16 R128, R168, R134, R128 ;  /* 0x00000086a880723c */ /* 0x000fe20000041880 */
[----:B------:R-:W-:Y:S02]  /*96e0*/  MUFU.EX2 R169, R176 ;  /* 0x000000b000a97308 */ /* 0x000fe40000000800 */
[----:B------:R-:W-:Y:S02]  /*96f0*/  FFMA.FTZ R180, R3, R244, R180 ;  /* 0x000000f403b47223 */ /* 0x000fe400000100b4 */
[----:B------:R-:W-:Y:S02]  /*9700*/  FFMA.FTZ R185, R2, R241, R185 ;  /* 0x000000f102b97223 */ /* 0x000fe400000100b9 */
[----:B------:R-:W-:Y:S01]  /*9710*/  F2FP.BF16.PACK_AB R134, R191, R188 ;  /* 0x000000bcbf86723e */ /* 0x000fe200000010ff */
[----:B------:R-:W-:Y:S01]  /*9720*/  FADD.FTZ R167, R167, R180 ;  /* 0x000000b4a7a77221 */ /* 0x000fe20000010000 */
[----:B----4-:R-:W-:Y:S02]  /*9730*/  F2FP.BF16.PACK_AB R135, R195, R192 ;  /* 0x000000c0c387723e */ /* 0x010fe400000010ff */
[----:B------:R-:W-:Y:S01]  /*9740*/  MUFU.EX2 R168, R177 ;  /* 0x000000b100a87308 */ /* 0x000fe20000000800 */
[----:B------:R-:W-:Y:S02]  /*9750*/  FADD.FTZ R184, R184, R185 ;  /* 0x000000b9b8b87221 */ /* 0x000fe40000010000 */
[----:B------:R-:W-:Y:S02]  /*9760*/  FADD.FTZ R166, R166, R167 ;  /* 0x000000a7a6a67221 */ /* 0x000fe40000010000 */
[C---:B------:R-:W-:Y:S05]  /*9770*/  HMMA.16816.F32.BF16 R4, R132.reuse, R136, R4 ;  /* 0x000000888404723c */ /* 0x040fea0000041804 */
[----:B------:R-:W-:Y:S01]  /*9780*/  MUFU.EX2 R170, R175 ;  /* 0x000000af00aa7308 */ /* 0x000fe20000000800 */
[----:B------:R-:W-:Y:S02]  /*9790*/  FADD.FTZ R3, R183, R184 ;  /* 0x000000b8b7037221 */ /* 0x000fe40000010000 */
[C---:B------:R-:W-:Y:S01]  /*97a0*/  HMMA.16816.F32.BF16 R8, R132.reuse, R138, R8 ;  /* 0x0000008a8408723c */ /* 0x040fe20000041808 */
[----:B------:R-:W2:Y:S03]  /*97b0*/  LDSM.16.MT88.4 R136, [R222+0x2900] ;  /* 0x00290000de88783b */ /* 0x000ea60000004200 */
[----:B------:R-:W-:Y:S02]  /*97c0*/  FADD.FTZ R181, R181, R166 ;  /* 0x000000a6b5b57221 */ /* 0x000fe40000010000 */
[----:B------:R-:W-:Y:S01]  /*97d0*/  FADD.FTZ R3, R182, R3 ;  /* 0x00000003b6037221 */ /* 0x000fe20000010000 */
[----:B------:R-:W3:Y:S01]  /*97e0*/  MUFU.EX2 R201, R201 ;  /* 0x000000c900c97308 */ /* 0x000ee20000000800 */
[C---:B------:R-:W-:Y:S04]  /*97f0*/  HMMA.16816.F32.BF16 R12, R132.reuse, R144, R12 ;  /* 0x00000090840c723c */ /* 0x040fe8000004180c */
[----:B------:R-:W-:Y:S02]  /*9800*/  FADD.FTZ R186, R186, R181 ;  /* 0x000000b5baba7221 */ /* 0x000fe40000010000 */
[----:B------:R-:W-:Y:S02]  /*9810*/  FADD.FTZ R190, R190, R3 ;  /* 0x00000003bebe7221 */ /* 0x000fe40000010000 */
[C---:B------:R-:W-:Y:S01]  /*9820*/  HMMA.16816.F32.BF16 R16, R132.reuse, R146, R16 ;  /* 0x000000928410723c */ /* 0x040fe20000041810 */
[----:B------:R-:W-:Y:S01]  /*9830*/  LDSM.16.MT88.4 R144, [R220+0x2900] ;  /* 0x00290000dc90783b */ /* 0x000fe20000004200 */
[----:B------:R-:W4:Y:S02]  /*9840*/  MUFU.EX2 R199, R199 ;  /* 0x000000c700c77308 */ /* 0x000f240000000800 */
[----:B------:R-:W-:Y:S02]  /*9850*/  FADD.FTZ R189, R189, R186 ;  /* 0x000000babdbd7221 */ /* 0x000fe40000010000 */
[----:B------:R-:W-:Y:S02]  /*9860*/  FADD.FTZ R193, R193, R190 ;  /* 0x000000bec1c17221 */ /* 0x000fe40000010000 */
[C---:B-----5:R-:W-:Y:S04]  /*9870*/  HMMA.16816.F32.BF16 R20, R132.reuse, R140, R20 ;  /* 0x0000008c8414723c */ /* 0x060fe80000041814 */
[----:B------:R-:W5:Y:S01]  /*9880*/  MUFU.EX2 R197, R197 ;  /* 0x000000c500c57308 */ /* 0x000f620000000800 */
[----:B------:R-:W-:Y:S02]  /*9890*/  FADD.FTZ R188, R188, R189 ;  /* 0x000000bdbcbc7221 */ /* 0x000fe40000010000 */
[----:B------:R-:W-:Y:S01]  /*98a0*/  FADD.FTZ R192, R192, R193 ;  /* 0x000000c1c0c07221 */ /* 0x000fe20000010000 */
[C---:B------:R-:W-:Y:S01]  /*98b0*/  HMMA.16816.F32.BF16 R24, R132.reuse, R142, R24 ;  /* 0x0000008e8418723c */ /* 0x040fe20000041818 */
[----:B------:R-:W5:Y:S03]  /*98c0*/  LDSM.16.MT88.4 R140, [R221+0x2900] ;  /* 0x00290000dd8c783b */ /* 0x000f660000004200 */
[----:B------:R-:W-:Y:S02]  /*98d0*/  FADD.FTZ R3, R191, R188 ;  /* 0x000000bcbf037221 */ /* 0x000fe40000010000 */
[----:B------:R-:W-:Y:S01]  /*98e0*/  MUFU.EX2 R203, R203 ;  /* 0x000000cb00cb7308 */ /* 0x000fe20000000800 */
[----:B------:R-:W-:Y:S01]  /*98f0*/  FADD.FTZ R195, R195, R192 ;  /* 0x000000c0c3c37221 */ /* 0x000fe20000010000 */
[C---:B------:R-:W-:Y:S04]  /*9900*/  HMMA.16816.F32.BF16 R28, R132.reuse, R148, R28 ;  /* 0x00000094841c723c */ /* 0x040fe8000004181c */
[----:B------:R-:W-:Y:S02]  /*9910*/  FADD.FTZ R3, R200, R3 ;  /* 0x00000003c8037221 */ /* 0x000fe40000010000 */
[----:B-1----:R-:W-:Y:S02]  /*9920*/  FADD.FTZ R2, R202, R195 ;  /* 0x000000c3ca027221 */ /* 0x002fe40000010000 */
[C---:B------:R-:W-:Y:S01]  /*9930*/  HMMA.16816.F32.BF16 R32, R132.reuse, R150, R32 ;  /* 0x000000968420723c */ /* 0x040fe20000041820 */
[----:B------:R-:W1:Y:S01]  /*9940*/  LDSM.16.MT88.4 R148, [R221+0x4900] ;  /* 0x00490000dd94783b */ /* 0x000e620000004200 */
[----:B------:R-:W-:Y:S02]  /*9950*/  MUFU.EX2 R187, R187 ;  /* 0x000000bb00bb7308 */ /* 0x000fe40000000800 */
[----:B------:R-:W-:Y:S02]  /*9960*/  FADD.FTZ R3, R198, R3 ;  /* 0x00000003c6037221 */ /* 0x000fe40000010000 */
[----:B---3--:R-:W-:Y:S02]  /*9970*/  FADD.FTZ R2, R201, R2 ;  /* 0x00000002c9027221 */ /* 0x008fe40000010000 */
[C---:B------:R-:W-:Y:S04]  /*9980*/  HMMA.16816.F32.BF16 R36, R132.reuse, R152, R36 ;  /* 0x000000988424723c */ /* 0x040fe80000041824 */
[----:B------:R-:W-:Y:S02]  /*9990*/  FADD.FTZ R3, R196, R3 ;  /* 0x00000003c4037221 */ /* 0x000fe40000010000 */
[----:B----4-:R-:W-:Y:S02]  /*99a0*/  FADD.FTZ R2, R199, R2 ;  /* 0x00000002c7027221 */ /* 0x010fe40000010000 */
[C---:B------:R-:W-:Y:S01]  /*99b0*/  HMMA.16816.F32.BF16 R40, R132.reuse, R154, R40 ;  /* 0x0000009a8428723c */ /* 0x040fe20000041828 */
[----:B------:R-:W-:Y:S07]  /*99c0*/  LDSM.16.MT88.4 R152, [R222+0x1100] ;  /* 0x00110000de98783b */ /* 0x000fee0000004200 */
[C---:B--2---:R-:W-:Y:S08]  /*99d0*/  HMMA.16816.F32.BF16 R44, R132.reuse, R136, R44 ;  /* 0x00000088842c723c */ /* 0x044ff0000004182c */
[C---:B------:R-:W-:Y:S01]  /*99e0*/  HMMA.16816.F32.BF16 R48, R132.reuse, R138, R48 ;  /* 0x0000008a8430723c */ /* 0x040fe20000041830 */
[----:B------:R-:W2:Y:S07]  /*99f0*/  LDSM.16.MT88.4 R136, [R220+0x4900] ;  /* 0x00490000dc88783b */ /* 0x000eae0000004200 */
[C---:B-----5:R-:W-:Y:S08]  /*9a00*/  HMMA.16816.F32.BF16 R52, R132.reuse, R140, R52 ;  /* 0x0000008c8434723c */ /* 0x060ff00000041834 */
        /* <DEDUP_REMOVED lines=25> */
[----:B------:R-:W-:Y:S07]  /*9ba0*/  LDSM.16.MT88.4 R148, [R221+0x3100] ;  /* 0x00310000dd94783b */ /* 0x000fee0000004200 */
[C---:B--2---:R-:W-:Y:S08]  /*9bb0*/  HMMA.16816.F32.BF16 R124, R132.reuse, R136, R124 ;  /* 0x00000088847c723c */ /* 0x044ff0000004187c */
[----:B------:R-:W-:Y:S01]  /*9bc0*/  HMMA.16816.F32.BF16 R128, R132, R138, R128 ;  /* 0x0000008a8480723c */ /* 0x000fe20000041880 */
[----:B------:R-:W1:Y:S06]  /*9bd0*/  LDSM.16.MT88.4 R136, [R227+0x3100] ;  /* 0x00310000e388783b */ /* 0x000e6c0000004200 */
[----:B------:R-:W-:Y:S02]  /*9be0*/  F2FP.BF16.PACK_AB R132, R198, R200 ;  /* 0x000000c8c684723e */ /* 0x000fe400000010ff */
[C---:B------:R-:W-:Y:S03]  /*9bf0*/  F2FP.BF16.PACK_AB R134, R194.reuse, R196 ;  /* 0x000000c4c286723e */ /* 0x040fe600000010ff */
[----:B------:R-:W-:Y:S01]  /*9c00*/  F2FP.BF16.PACK_AB R133, R201, R202 ;  /* 0x000000cac985723e */ /* 0x000fe200000010ff */
[----:B------:R-:W-:Y:S01]  /*9c10*/  FADD.FTZ R194, R194, R3 ;  /* 0x00000003c2c27221 */ /* 0x000fe20000010000 */
[C---:B------:R-:W-:Y:S01]  /*9c20*/  F2FP.BF16.PACK_AB R135, R197.reuse, R199 ;  /* 0x000000c7c587723e */ /* 0x040fe200000010ff */
[----:B------:R-:W-:Y:S01]  /*9c30*/  FADD.FTZ R197, R197, R2 ;  /* 0x00000002c5c57221 */ /* 0x000fe20000010000 */
[----:B------:R-:W-:Y:S05]  /*9c40*/  MOV R3, R0 ;  /* 0x0000000000037202 */ /* 0x000fea0000000f00 */
        /* <DEDUP_REMOVED lines=20> */
[----:B------:R-:W-:Y:S07]  /*9d90*/  LDSM.16.MT88.4 R148, [R221+0x7100] ;  /* 0x00710000dd94783b */ /* 0x000fee0000004200 */
[C---:B---3--:R-:W-:Y:S01]  /*9da0*/  HMMA.16816.F32.BF16 R60, R132.reuse, R152, R60 ;  /* 0x00000098843c723c */ /* 0x048fe2000004183c */
[----:B------:R3:W1:Y:S07]  /*9db0*/  MUFU.EX2 R153, R178 ;  /* 0x000000b200997308 */ /* 0x00066e0000000800 */
[C---:B------:R-:W-:Y:S08]  /*9dc0*/  HMMA.16816.F32.BF16 R64, R132.reuse, R154, R64 ;  /* 0x0000009a8440723c */ /* 0x040ff00000041840 */
[C---:B----4-:R-:W-:Y:S08]  /*9dd0*/  HMMA.16816.F32.BF16 R68, R132.reuse, R144, R68 ;  /* 0x000000908444723c */ /* 0x050ff00000041844 */
[C---:B------:R-:W-:Y:S01]  /*9de0*/  HMMA.16816.F32.BF16 R72, R132.reuse, R146, R72 ;  /* 0x000000928448723c */ /* 0x040fe20000041848 */
[----:B------:R-:W4:Y:S07]  /*9df0*/  LDSM.16.MT88.4 R144, [R222+0x7100] ;  /* 0x00710000de90783b */ /* 0x000f2e0000004200 */
[C---:B------:R-:W-:Y:S01]  /*9e00*/  HMMA.16816.F32.BF16 R76, R132.reuse, R160, R76 ;  /* 0x000000a0844c723c */ /* 0x040fe2000004184c */
[----:B---3--:R-:W-:Y:S06]  /*9e10*/  LDSM.16.MT88.4 R176, [R222+0x3900] ;  /* 0x00390000deb0783b */ /* 0x008fec0000004200 */
[--C-:B------:R-:W-:Y:S01]  /*9e20*/  FFMA.FTZ R160, R173, c[0x0][0x2d0], -R172.reuse ;  /* 0x0000b400ada07a23 */ /* 0x100fe200000108ac */
[C---:B------:R-:W-:Y:S03]  /*9e30*/  HMMA.16816.F32.BF16 R80, R132.reuse, R162, R80 ;  /* 0x000000a28450723c */ /* 0x040fe60000041850 */
[----:B------:R-:W3:Y:S01]  /*9e40*/  MUFU.EX2 R171, R160 ;  /* 0x000000a000ab7308 */ /* 0x000ee20000000800 */
[----:B------:R-:W-:Y:S04]  /*9e50*/  FFMA.FTZ R172, R165, c[0x0][0x2d0], -R172 ;  /* 0x0000b400a5ac7a23 */ /* 0x000fe800000108ac */
[C---:B-----5:R-:W-:Y:S05]  /*9e60*/  HMMA.16816.F32.BF16 R84, R132.reuse, R156, R84 ;  /* 0x0000009c8454723c */ /* 0x060fea0000041854 */
[----:B------:R5:W2:Y:S03]  /*9e70*/  MUFU.EX2 R165, R172 ;  /* 0x000000ac00a57308 */ /* 0x000aa60000000800 */
[C---:B------:R-:W-:Y:S01]  /*9e80*/  HMMA.16816.F32.BF16 R88, R132.reuse, R158, R88 ;  /* 0x0000009e8458723c */ /* 0x040fe20000041858 */
[----:B------:R-:W-:Y:S07]  /*9e90*/  LDSM.16.MT88.4 R156, [R227+0x1900] ;  /* 0x00190000e39c783b */ /* 0x000fee0000004200 */
[C---:B-1----:R-:W-:Y:S08]  /*9ea0*/  HMMA.16816.F32.BF16 R92, R132.reuse, R136, R92 ;  /* 0x00000088845c723c */ /* 0x042ff0000004185c */
[C---:B------:R-:W-:Y:S01]  /*9eb0*/  HMMA.16816.F32.BF16 R96, R132.reuse, R138, R96 ;  /* 0x0000008a8460723c */ /* 0x040fe20000041860 */
[----:B------:R-:W1:Y:S07]  /*9ec0*/  LDSM.16.MT88.4 R136, [R220+0x7100] ;  /* 0x00710000dc88783b */ /* 0x000e6e0000004200 */
[C---:B--2---:R-:W-:Y:S01]  /*9ed0*/  HMMA.16816.F32.BF16 R100, R132.reuse, R140, R100 ;  /* 0x0000008c8464723c */ /* 0x044fe20000041864 */
[----:B-----5:R-:W-:Y:S07]  /*9ee0*/  LDSM.16.MT88.4 R172, [R227+0x3900] ;  /* 0x00390000e3ac783b */ /* 0x020fee0000004200 */
[C---:B------:R-:W-:Y:S01]  /*9ef0*/  HMMA.16816.F32.BF16 R104, R132.reuse, R142, R104 ;  /* 0x0000008e8468723c */ /* 0x040fe20000041868 */
[----:B------:R-:W2:Y:S07]  /*9f00*/  LDSM.16.MT88.4 R140, [R222+0x1900] ;  /* 0x00190000de8c783b */ /* 0x000eae0000004200 */
[C---:B----4-:R-:W-:Y:S08]  /*9f10*/  HMMA.16816.F32.BF16 R108, R132.reuse, R144, R108 ;  /* 0x00000090846c723c */ /* 0x050ff0000004186c */
[C---:B------:R-:W-:Y:S01]  /*9f20*/  HMMA.16816.F32.BF16 R112, R132.reuse, R146, R112 ;  /* 0x000000928470723c */ /* 0x040fe20000041870 */
[----:B------:R-:W4:Y:S07]  /*9f30*/  LDSM.16.MT88.4 R144, [R221+0x1900] ;  /* 0x00190000dd90783b */ /* 0x000f2e0000004200 */
[C---:B------:R-:W-:Y:S07]  /*9f40*/  HMMA.16816.F32.BF16 R116, R132.reuse, R148, R116 ;  /* 0x000000948474723c */ /* 0x040fee0000041874 */
[----:B------:R-:W-:Y:S01]  /*9f50*/  MOV R148, R153 ;  /* 0x0000009900947202 */ /* 0x000fe20000000f00 */
[C---:B------:R-:W-:Y:S01]  /*9f60*/  HMMA.16816.F32.BF16 R120, R132.reuse, R150, R120 ;  /* 0x000000968478723c */ /* 0x040fe20000041878 */
[----:B------:R-:W5:Y:S03]  /*9f70*/  LDSM.16.MT88.4 R152, [R220+0x1900] ;  /* 0x00190000dc98783b */ /* 0x000f660000004200 */
[----:B------:R-:W-:Y:S02]  /*9f80*/  MOV R149, R168 ;  /* 0x000000a800957202 */ /* 0x000fe40000000f00 */
[----:B------:R-:W-:Y:S01]  /*9f90*/  F2FP.BF16.PACK_AB R168, R148, R203 ;  /* 0x000000cb94a8723e */ /* 0x000fe200000010ff */
[----:B------:R-:W-:Y:S01]  /*9fa0*/  FADD.FTZ R203, R203, R194 ;  /* 0x000000c2cbcb7221 */ /* 0x000fe20000010000 */
[C---:B-1----:R-:W-:Y:S04]  /*9fb0*/  HMMA.16816.F32.BF16 R124, R132.reuse, R136, R124 ;  /* 0x00000088847c723c */ /* 0x042fe8000004187c */
[----:B------:R-:W-:Y:S02]  /*9fc0*/  MOV R150, R169 ;  /* 0x000000a900967202 */ /* 0x000fe40000000f00 */
[----:B------:R-:W-:Y:S02]  /*9fd0*/  MOV R151, R170 ;  /* 0x000000aa00977202 */ /* 0x000fe40000000f00 */
[----:B------:R-:W-:Y:S04]  /*9fe0*/  HMMA.16816.F32.BF16 R128, R132, R138, R128 ;  /* 0x0000008a8480723c */ /* 0x000fe80000041880 */
[----:B---3--:R-:W-:Y:S02]  /*9ff0*/  MOV R137, R171 ;  /* 0x000000ab00897202 */ /* 0x008fe40000000f00 */
[-C--:B------:R-:W-:Y:S02]  /*a000*/  F2FP.BF16.PACK_AB R170, R187, R150.reuse ;  /* 0x00000096bbaa723e */ /* 0x080fe400000010ff */
[----:B------:R-:W-:Y:S04]  /*a010*/  F2FP.BF16.PACK_AB R169, R151, R149 ;  /* 0x0000009597a9723e */ /* 0x000fe800000010ff */
[-C--:B------:R-:W-:Y:S07]  /*a020*/  F2FP.BF16.PACK_AB R171, R165, R137.reuse ;  /* 0x00000089a5ab723e */ /* 0x080fee00000010ff */
[C---:B------:R-:W-:Y:S01]  /*a030*/  HMMA.16816.F32.BF16 R160, R168.reuse, R156, R4 ;  /* 0x0000009ca8a0723c */ /* 0x040fe20000041804 */
[----:B------:R-:W1:Y:S07]  /*a040*/  LDSM.16.MT88.4 R4, [R221+0x3900] ;  /* 0x00390000dd04783b */ /* 0x000e6e0000004200 */
[C---:B------:R-:W-:Y:S07]  /*a050*/  HMMA.16816.F32.BF16 R156, R168.reuse, R158, R8 ;  /* 0x0000009ea89c723c */ /* 0x040fee0000041808 */
[----:B------:R-:W-:Y:S01]  /*a060*/  MOV R8, R137 ;  /* 0x0000008900087202 */ /* 0x000fe20000000f00 */
[C---:B--2---:R-:W-:Y:S01]  /*a070*/  HMMA.16816.F32.BF16 R132, R168.reuse, R140, R12 ;  /* 0x0000008ca884723c */ /* 0x044fe2000004180c */
[----:B------:R-:W-:Y:S03]  /*a080*/  LDSM.16.MT88.4 R12, [R227+0x5900] ;  /* 0x00590000e30c783b */ /* 0x000fe60000004200 */
[----:B------:R-:W-:Y:S02]  /*a090*/  MOV R9, R150 ;  /* 0x0000009600097202 */ /* 0x000fe40000000f00 */
[----:B------:R-:W-:Y:S02]  /*a0a0*/  MOV R10, R151 ;  /* 0x00000097000a7202 */ /* 0x000fe40000000f00 */
[C---:B------:R-:W-:Y:S04]  /*a0b0*/  HMMA.16816.F32.BF16 R136, R168.reuse, R142, R16 ;  /* 0x0000008ea888723c */ /* 0x040fe80000041810 */
[----:B------:R-:W-:Y:S03]  /*a0c0*/  MOV R11, R148 ;  /* 0x00000094000b7202 */ /* 0x000fe60000000f00 */
[----:B------:R-:W-:Y:S01]  /*a0d0*/  MOV R19, R149 ;  /* 0x0000009500137202 */ /* 0x000fe20000000f00 */
[C---:B----4-:R-:W-:Y:S01]  /*a0e0*/  HMMA.16816.F32.BF16 R140, R168.reuse, R144, R20 ;  /* 0x00000090a88c723c */ /* 0x050fe20000041814 */
[----:B------:R-:W-:Y:S07]  /*a0f0*/  LDSM.16.MT88.4 R20, [R221+0x5900] ;  /* 0x00590000dd14783b */ /* 0x000fee0000004200 */
[C---:B------:R-:W-:Y:S01]  /*a100*/  HMMA.16816.F32.BF16 R144, R168.reuse, R146, R24 ;  /* 0x00000092a890723c */ /* 0x040fe20000041818 */
[----:B------:R-:W-:Y:S07]  /*a110*/  LDSM.16.MT88.4 R24, [R220+0x5900] ;  /* 0x00590000dc18783b */ /* 0x000fee0000004200 */
[C---:B-----5:R-:W-:Y:S01]  /*a120*/  HMMA.16816.F32.BF16 R148, R168.reuse, R152, R28 ;  /* 0x00000098a894723c */ /* 0x060fe2000004181c */
[----:B------:R-:W-:Y:S07]  /*a130*/  LDSM.16.MT88.4 R28, [R227+0x7900] ;  /* 0x00790000e31c783b */ /* 0x000fee0000004200 */
[C---:B------:R-:W-:Y:S07]  /*a140*/  HMMA.16816.F32.BF16 R152, R168.reuse, R154, R32 ;  /* 0x0000009aa898723c */ /* 0x040fee0000041820 */
[----:B------:R-:W-:Y:S01]  /*a150*/  MOV R35, R8 ;  /* 0x0000000800237202 */ /* 0x000fe20000000f00 */
[C---:B------:R-:W-:Y:S04]  /*a160*/  HMMA.16816.F32.BF16 R36, R168.reuse, R172, R36 ;  /* 0x000000aca824723c */ /* 0x040fe80000041824 */
[----:B------:R-:W-:Y:S02]  /*a170*/  MOV R34, R9 ;  /* 0x0000000900227202 */ /* 0x000fe40000000f00 */
[----:B------:R-:W-:Y:S02]  /*a180*/  MOV R33, R10 ;  /* 0x0000000a00217202 */ /* 0x000fe40000000f00 */
[C---:B------:R-:W-:Y:S04]  /*a190*/  HMMA.16816.F32.BF16 R40, R168.reuse, R174, R40 ;  /* 0x000000aea828723c */ /* 0x040fe80000041828 */
[----:B------:R-:W-:Y:S02]  /*a1a0*/  MOV R32, R11 ;  /* 0x0000000b00207202 */ /* 0x000fe40000000f00 */
[----:B------:R-:W2:Y:S01]  /*a1b0*/  LDSM.16.MT88.4 R8, [R220+0x3900] ;  /* 0x00390000dc08783b */ /* 0x000ea20000004200 */
[----:B------:R-:W-:Y:S01]  /*a1c0*/  MOV R173, R19 ;  /* 0x0000001300ad7202 */ /* 0x000fe20000000f00 */
[C---:B------:R-:W-:Y:S04]  /*a1d0*/  HMMA.16816.F32.BF16 R44, R168.reuse, R176, R44 ;  /* 0x000000b0a82c723c */ /* 0x040fe8000004182c */
[----:B------:R-:W-:Y:S02]  /*a1e0*/  FADD.FTZ R197, R173, R197 ;  /* 0x000000c5adc57221 */ /* 0x000fe40000010000 */
[----:B------:R-:W3:Y:S01]  /*a1f0*/  LDSM.16.MT88.4 R16, [R222+0x5900] ;  /* 0x00590000de10783b */ /* 0x000ee20000004200 */
[----:B------:R-:W-:Y:S01]  /*a200*/  FADD.FTZ R203, R32, R203 ;  /* 0x000000cb20cb7221 */ /* 0x000fe20000010000 */
[C---:B------:R-:W-:Y:S04]  /*a210*/  HMMA.16816.F32.BF16 R48, R168.reuse, R178, R48 ;  /* 0x000000b2a830723c */ /* 0x040fe80000041830 */
[----:B------:R-:W-:Y:S02]  /*a220*/  FADD.FTZ R197, R33, R197 ;  /* 0x000000c521c57221 */ /* 0x000fe40000010000 */
[----:B------:R-:W-:Y:S02]  /*a230*/  FADD.FTZ R244, R34, R203 ;  /* 0x000000cb22f47221 */ /* 0x000fe40000010000 */
[C---:B-1----:R-:W-:Y:S04]  /*a240*/  HMMA.16816.F32.BF16 R52, R168.reuse, R4, R52 ;  /* 0x00000004a834723c */ /* 0x042fe80000041834 */
[----:B------:R-:W-:Y:S02]  /*a250*/  FADD.FTZ R2, R35, R197 ;  /* 0x000000c523027221 */ /* 0x000fe40000010000 */
[----:B------:R-:W-:Y:S02]  /*a260*/  FADD.FTZ R244, R187, R244 ;  /* 0x000000f4bbf47221 */ /* 0x000fe40000010000 */
[C---:B------:R-:W-:Y:S01]  /*a270*/  HMMA.16816.F32.BF16 R56, R168.reuse, R6, R56 ;  /* 0x00000006a838723c */ /* 0x040fe20000041838 */
[----:B------:R-:W1:Y:S03]  /*a280*/  LDSM.16.MT88.4 R4, [R222+0x7900] ;  /* 0x00790000de04783b */ /* 0x000e660000004200 */
[----:B------:R-:W-:Y:S01]  /*a290*/  FADD.FTZ R241, R165, R2 ;  /* 0x00000002a5f17221 */ /* 0x000fe20000010000 */
[-C--:B------:R-:W-:Y:S03]  /*a2a0*/  MOV R2, R164.reuse ;  /* 0x000000a400027202 */ /* 0x080fe60000000f00 */
[C---:B--2---:R-:W-:Y:S08]  /*a2b0*/  HMMA.16816.F32.BF16 R60, R168.reuse, R8, R60 ;  /* 0x00000008a83c723c */ /* 0x044ff0000004183c */
[C---:B------:R-:W-:Y:S01]  /*a2c0*/  HMMA.16816.F32.BF16 R64, R168.reuse, R10, R64 ;  /* 0x0000000aa840723c */ /* 0x040fe20000041840 */
[----:B------:R-:W2:Y:S07]  /*a2d0*/  LDSM.16.MT88.4 R8, [R221+0x7900] ;  /* 0x00790000dd08783b */ /* 0x000eae0000004200 */
[C---:B------:R-:W-:Y:S08]  /*a2e0*/  HMMA.16816.F32.BF16 R68, R168.reuse, R12, R68 ;  /* 0x0000000ca844723c */ /* 0x040ff00000041844 */
[C---:B------:R-:W-:Y:S01]  /*a2f0*/  HMMA.16816.F32.BF16 R72, R168.reuse, R14, R72 ;  /* 0x0000000ea848723c */ /* 0x040fe20000041848 */
[----:B------:R-:W4:Y:S07]  /*a300*/  LDSM.16.MT88.4 R12, [R220+0x7900] ;  /* 0x00790000dc0c783b */ /* 0x000f2e0000004200 */
        /* <DEDUP_REMOVED lines=12> */
[C---:B----4-:R-:W-:Y:S07]  /*a3d0*/  HMMA.16816.F32.BF16 R124, R168.reuse, R12, R124 ;  /* 0x0000000ca87c723c */ /* 0x050fee000004187c */
[----:B------:R-:W-:Y:S01]  /*a3e0*/  MOV R12, R164 ;  /* 0x000000a4000c7202 */ /* 0x000fe20000000f00 */
[----:B------:R-:W-:Y:S01]  /*a3f0*/  HMMA.16816.F32.BF16 R128, R168, R14, R128 ;  /* 0x0000000ea880723c */ /* 0x000fe20000041880 */
[----:B------:R-:W-:-:S07]  /*a400*/  @P0 BRA `(.L_x_971) ;  /* 0xffffb8e000000947 */ /* 0x000fce000383ffff */
.L_x_962:
        /* <DEDUP_REMOVED lines=23> */
.L_x_973:
[----:B------:R-:W-:Y:S02]  /*a580*/  ULDC UR4, c[0x0][0x32c] ;  /* 0x0000cb0000047ab9 */ /* 0x000fe40000000800 */
[----:B------:R-:W-:-:S03]  /*a590*/  UISETP.NE.AND UP0, UPT, UR4, 0x1, UPT ;  /* 0x000000010400788c */ /* 0x000fc6000bf05270 */
[----:B------:R-:W-:Y:S02]  /*a5a0*/  ULDC.64 UR4, c[0x0][0x330] ;  /* 0x0000cc0000047ab9 */ /* 0x000fe40000000a00 */
[----:B------:R-:W-:-:S07]  /*a5b0*/  UIMAD.WIDE.U32 UR20, UR7, UR4, URZ ;  /* 0x00000004071472a5 */ /* 0x000fce000f8e003f */
[----:B------:R-:W-:Y:S02]  /*a5c0*/  @UP0 UMOV UR17, UR21 ;  /* 0x0000001500110c82 */ /* 0x000fe40008000000 */
[----:B------:R-:W-:Y:S02]  /*a5d0*/  @UP0 USHF.R.U32.HI UR7, URZ, UR5, UR17 ;  /* 0x000000053f070299 */ /* 0x000fe40008011611 */
.L_x_974:
[----:B------:R-:W-:Y:S02]  /*a5e0*/  ULDC UR4, c[0x0][0x32c] ;  /* 0x0000cb0000047ab9 */ /* 0x000fe40000000800 */
[----:B------:R-:W-:-:S04]  /*a5f0*/  UIMAD UR4, UR7, UR4, URZ ;  /* 0x00000004070472a4 */ /* 0x000fc8000f8e023f */
[----:B------:R-:W-:-:S04]  /*a600*/  UISETP.LT.AND UP0, UPT, UR6, UR4, UPT ;  /* 0x000000040600728c */ /* 0x000fc8000bf01270 */
[----:B------:R-:W-:-:S04]  /*a610*/  USEL UR6, UR6, UR4, !UP0 ;  /* 0x0000000406067287 */ /* 0x000fc8000c000000 */
.L_x_972:
        /* <DEDUP_REMOVED lines=9> */
[C---:B------:R-:W-:Y:S01]  /*a6b0*/  IADD3 R2, P6, R234.reuse, 0x40, RZ ;  /* 0x00000040ea027810 */ /* 0x040fe20007fde0ff */
[----:B------:R-:W-:Y:S01]  /*a6c0*/  IMAD.MOV.U32 R165, RZ, RZ, R12 ;  /* 0x000000ffffa57224 */ /* 0x000fe200078e000c */
[C---:B------:R-:W-:Y:S01]  /*a6d0*/  IADD3 R3, P5, R234.reuse, 0x80, RZ ;  /* 0x00000080ea037810 */ /* 0x040fe20007fbe0ff */
[----:B------:R-:W-:Y:S01]  /*a6e0*/  UMOV UR20, UR14 ;  /* 0x0000000e00147c82 */ /* 0x000fe20008000000 */
[----:B------:R-:W-:Y:S01]  /*a6f0*/  IADD3 R251, P0, R234, 0xc0, RZ ;  /* 0x000000c0eafb7810 */ /* 0x000fe20007f1e0ff */
[----:B------:R1:W-:Y:S01]  /*a700*/  STL [R1+0x8], R2 ;  /* 0x0000080201007387 */ /* 0x0003e20000100800 */
[----:B------:R-:W-:Y:S01]  /*a710*/  ULDC.64 UR6, c[0x0][0x208] ;  /* 0x0000820000067ab9 */ /* 0x000fe20000000a00 */
[--C-:B------:R-:W-:Y:S01]  /*a720*/  IMAD.X R252, RZ, RZ, R239.reuse, P5 ;  /* 0x000000fffffc7224 */ /* 0x100fe200028e06ef */
[C---:B------:R-:W-:Y:S01]  /*a730*/  IADD3 R247, P5, R236.reuse, 0x80, RZ ;  /* 0x00000080ecf77810 */ /* 0x040fe20007fbe0ff */
[----:B------:R2:W-:Y:S01]  /*a740*/  STL [R1], R3 ;  /* 0x0000000301007387 */ /* 0x0005e20000100800 */
[----:B------:R-:W-:Y:S01]  /*a750*/  IMAD.X R250, RZ, RZ, R239, P0 ;  /* 0x000000fffffa7224 */ /* 0x000fe200000e06ef */
[----:B------:R-:W-:Y:S01]  /*a760*/  IADD3 R245, P0, R236, 0xc0, RZ ;  /* 0x000000c0ecf57810 */ /* 0x000fe20007f1e0ff */
[----:B------:R-:W-:Y:S01]  /*a770*/  ULDC.64 UR4, c[0x0][0x1e0] ;  /* 0x0000780000047ab9 */ /* 0x000fe20000000a00 */
[----:B------:R-:W-:-:S02]  /*a780*/  IMAD.X R246, RZ, RZ, R243, P5 ;  /* 0x000000fffff67224 */ /* 0x000fc400028e06f3 */
[----:B------:R-:W-:Y:S01]  /*a790*/  IADD3.X R166, RZ, R243, RZ, P0, !PT ;  /* 0x000000f3ffa67210 */ /* 0x000fe200007fe4ff */
[----:B-1----:R-:W-:Y:S01]  /*a7a0*/  IMAD.X R2, RZ, RZ, R239, P6 ;  /* 0x000000ffff027224 */ /* 0x002fe200030e06ef */
[----:B------:R-:W-:Y:S02]  /*a7b0*/  IADD3 R249, P6, R236, 0x40, RZ ;  /* 0x00000040ecf97810 */ /* 0x000fe40007fde0ff */
[----:B--2---:R-:W-:Y:S02]  /*a7c0*/  MOV R3, R0 ;  /* 0x0000000000037202 */ /* 0x004fe40000000f00 */
[----:B------:R1:W-:Y:S01]  /*a7d0*/  STL [R1+0x4], R2 ;  /* 0x0000040201007387 */ /* 0x0003e20000100800 */
[----:B------:R-:W-:-:S03]  /*a7e0*/  IMAD.X R248, RZ, RZ, R243, P6 ;  /* 0x000000fffff87224 */ /* 0x000fc600030e06f3 */
.L_x_976:
[----:B------:R-:W2:Y:S01]  /*a7f0*/  LDL R10, [R1+0x8] ;  /* 0x00000800010a7983 */ /* 0x000ea20000100800 */
[----:B------:R-:W-:Y:S01]  /*a800*/  UISETP.GT.AND UP3, UPT, UR8, UR20, UPT ;  /* 0x000000140800728c */ /* 0x000fe2000bf64270 */
[----:B------:R-:W-:Y:S04]  /*a810*/  DEPBAR.LE SB0, 0x0 ;  /* 0x000080000000791a */ /* 0x000fe80000000000 */
[----:B------:R-:W3:Y:S04]  /*a820*/  LDL R9, [R1+0x4] ;  /* 0x0000040001097983 */ /* 0x000ee80000100800 */
[----:B------:R-:W-:Y:S01]  /*a830*/  BAR.SYNC.DEFER_BLOCKING 0x0 ;  /* 0x0000000000007b1d */ /* 0x000fe20000010000 */
[----:B------:R-:W-:Y:S01]  /*a840*/  PLOP3.LUT P5, PT, PT, PT, UP3, 0x80, 0x0 ;  /* 0x000000000000781c */ /* 0x000fe20003faf038 */
[----:B------:R-:W-:Y:S01]  /*a850*/  @!UP3 UIMAD.WIDE.U32 UR22, UR20, UR6, URZ ;  /* 0x000000061416b2a5 */ /* 0x000fe2000f8e003f */
[----:B------:R-:W-:Y:S01]  /*a860*/  PLOP3.LUT P6, PT, PT, PT, UP3, 0x80, 0x0 ;  /* 0x000000000000781c */ /* 0x000fe20003fcf038 */
[----:B------:R-:W-:Y:S01]  /*a870*/  @!UP3 USHF.R.S32.HI UR14, URZ, 0x1f, UR20 ;  /* 0x0000001f3f0eb899 */ /* 0x000fe20008011414 */
[----:B------:R-:W-:Y:S01]  /*a880*/  PLOP3.LUT P0, PT, PT, PT, UP3, 0x80, 0x0 ;  /* 0x000000000000781c */ /* 0x000fe20003f0f038 */
[----:B------:R-:W-:Y:S02]  /*a890*/  @!UP3 USHF.L.U32 UR21, UR22, 0x6, URZ ;  /* 0x000000061615b899 */ /* 0x000fe4000800063f */
[----:B------:R-:W-:Y:S04]  /*a8a0*/  @!UP3 UIMAD UR14, UR14, UR6, URZ ;  /* 0x000000060e0eb2a4 */ /* 0x000fe8000f8e023f */
[----:B------:R-:W-:Y:S02]  /*a8b0*/  @!UP3 UIMAD UR14, UR20, UR7, UR14 ;  /* 0x00000007140eb2a4 */ /* 0x000fe4000f8e020e */
[----:B-1----:R-:W-:Y:S02]  /*a8c0*/  @!P5 IADD3 R2, P5, R234, UR21, RZ ;  /* 0x00000015ea02dc10 */ /* 0x002fe4000ffbe0ff */
[----:B------:R-:W-:Y:S04]  /*a8d0*/  @!UP3 UIADD3 UR14, UR23, UR14, URZ ;  /* 0x0000000e170eb290 */ /* 0x000fe8000fffe03f */
[----:B------:R-:W-:Y:S01]  /*a8e0*/  @!UP3 USHF.L.U64.HI UR14, UR22, 0x6, UR14 ;  /* 0x00000006160eb899 */ /* 0x000fe2000801020e */
[----:B------:R-:W-:Y:S06]  /*a8f0*/  LDSM.16.M88.4 R32, [R230+0x10100] ;  /* 0x01010000e620783b */ /* 0x000fec0000000200 */
[----:B------:R-:W-:Y:S02]  /*a900*/  @!P0 IADD3.X R23, R239, UR14, RZ, P5, !PT ;  /* 0x0000000eef178c10 */ /* 0x000fe4000affe4ff */
[----:B------:R-:W-:Y:S02]  /*a910*/  PLOP3.LUT P0, PT, PT, PT, UP3, 0x80, 0x0 ;  /* 0x000000000000781c */ /* 0x000fe40003f0f038 */
[----:B------:R-:W-:Y:S01]  /*a920*/  PLOP3.LUT P5, PT, PT, PT, UP3, 0x80, 0x0 ;  /* 0x000000000000781c */ /* 0x000fe20003faf038 */
[----:B------:R-:W4:Y:S04]  /*a930*/  LDL R8, [R1] ;  /* 0x0000000001087983 */ /* 0x000f280000100800 */
[----:B------:R-:W-:Y:S08]  /*a940*/  LDSM.16.M88.4 R16, [R229+0x8900] ;  /* 0x00890000e510783b */ /* 0x000ff00000000200 */
[----:B------:R-:W-:Y:S01]  /*a950*/  @!P5 LEA R22, P5, R2, c[0x0][0x1f8], 0x1 ;  /* 0x00007e000216da11 */ /* 0x000fe200078a08ff */
[----:B------:R-:W-:Y:S08]  /*a960*/  LDSM.16.M88.4 R24, [R229+0x9100] ;  /* 0x00910000e518783b */ /* 0x000ff00000000200 */
[----:B------:R-:W-:Y:S08]  /*a970*/  LDSM.16.M88.4 R168, [R229+0x9900] ;  /* 0x00990000e5a8783b */ /* 0x000ff00000000200 */
[----:B------:R-:W-:Y:S08]  /*a980*/  LDSM.16.M88.4 R172, [R226+0x10100] ;  /* 0x01010000e2ac783b */ /* 0x000ff00000000200 */
[----:B------:R-:W-:Y:S08]  /*a990*/  LDSM.16.M88.4 R176, [R228] ;  /* 0x00000000e4b0783b */ /* 0x000ff00000000200 */
[----:B------:R-:W-:Y:S08]  /*a9a0*/  LDSM.16.M88.4 R180, [R219] ;  /* 0x00000000dbb4783b */ /* 0x000ff00000000200 */
[----:B------:R-:W-:Y:S08]  /*a9b0*/  LDSM.16.M88.4 R184, [R218] ;  /* 0x00000000dab8783b */ /* 0x000ff00000000200 */
[----:B------:R-:W-:Y:S01]  /*a9c0*/  LDSM.16.M88.4 R188, [R217] ;  /* 0x00000000d9bc783b */ /* 0x000fe20000000200 */
        /* <DEDUP_REMOVED lines=9> */
[----:B------:R-:W-:Y:S02]  /*aa60*/  @!UPT UIADD3 URZ, URZ, URZ, URZ ;  /* 0x0000003f3f3ff290 */ /* 0x000fe4000fffe03f */
[----:B------:R-:W-:Y:S02]  /*aa70*/  @!P0 LEA.HI.X R5, R0, c[0x0][0x1fc], R5, 0x1, P6 ;  /* 0x00007f0000058a11 */ /* 0x000fe400030f0c05 */
[----:B----4-:R-:W-:Y:S02]  /*aa80*/  @!P5 IADD3 R0, P5, R8, UR21, RZ ;  /* 0x000000150800dc10 */ /* 0x010fe4000ffbe0ff */
[----:B------:R-:W-:Y:S02]  /*aa90*/  PLOP3.LUT P6, PT, PT, PT, UP3, 0x80, 0x0 ;  /* 0x000000000000781c */ /* 0x000fe40003fcf038 */
[----:B------:R-:W-:Y:S11]  /*aaa0*/  PLOP3.LUT P0, PT, PT, PT, UP3, 0x80, 0x0 ;  /* 0x000000000000781c */ /* 0x000ff60003f0f038 */
[----:B------:R-:W-:Y:S02]  /*aab0*/  @!P6 LEA R6, P6, R0, c[0x0][0x1f8], 0x1 ;  /* 0x00007e000006ea11 */ /* 0x000fe400078c08ff */
[----:B------:R-:W-:Y:S02]  /*aac0*/  @!P0 IADD3.X R7, R252, UR14, RZ, P5, !PT ;  /* 0x0000000efc078c10 */ /* 0x000fe4000affe4ff */
[----:B------:R-:W-:Y:S02]  /*aad0*/  PLOP3.LUT P0, PT, PT, PT, UP3, 0x80, 0x0 ;  /* 0x000000000000781c */ /* 0x000fe40003f0f038 */
[----:B------:R-:W-:Y:S11]  /*aae0*/  PLOP3.LUT P5, PT, PT, PT, UP3, 0x80, 0x0 ;  /* 0x000000000000781c */ /* 0x000ff60003faf038 */
[----:B------:R-:W-:Y:S02]  /*aaf0*/  @!P0 LEA.HI.X R7, R0, c[0x0][0x1fc], R7, 0x1, P6 ;  /* 0x00007f0000078a11 */ /* 0x000fe400030f0c07 */
[----:B------:R-:W-:Y:S01]  /*ab00*/  @!P5 IADD3 R0, P5, R251, UR21, RZ ;  /* 0x00000015fb00dc10 */ /* 0x000fe2000ffbe0ff */
[----:B------:R-:W-:Y:S01]  /*ab10*/  @!UP3 ULEA UR21, UP0, UR6, UR21, 0x5 ;  /* 0x000000150615b291 */ /* 0x000fe2000f80283f */
[----:B------:R-:W-:Y:S02]  /*ab20*/  PLOP3.LUT P6, PT, PT, PT, UP3, 0x80, 0x0 ;  /* 0x000000000000781c */ /* 0x000fe40003fcf038 */
[----:B------:R-:W-:Y:S11]  /*ab30*/  PLOP3.LUT P0, PT, PT, PT, UP3, 0x80, 0x0 ;  /* 0x000000000000781c */ /* 0x000ff60003f0f038 */
[----:B------:R-:W-:Y:S02]  /*ab40*/  @!P6 LEA R14, P6, R0, c[0x0][0x1f8], 0x1 ;  /* 0x00007e00000eea11 */ /* 0x000fe400078c08ff */
        /* <DEDUP_REMOVED lines=8> */
[C---:B------:R-:W-:Y:S02]  /*abd0*/  @!P6 LEA R20, P6, R0.reuse, c[0x0][0x1f8], 0x1 ;  /* 0x00007e000014ea11 */ /* 0x040fe400078c08ff */
[----:B------:R-:W-:Y:S02]  /*abe0*/  @!P0 IADD3.X R21, R239, UR14, RZ, P5, !PT ;  /* 0x0000000eef158c10 */ /* 0x000fe4000affe4ff */
[----:B------:R-:W-:Y:S02]  /*abf0*/  PLOP3.LUT P5, PT, PT, PT, UP3, 0x80, 0x0 ;  /* 0x000000000000781c */ /* 0x000fe40003faf038 */
[----:B------:R-:W-:Y:S11]  /*ac00*/  PLOP3.LUT P0, PT, PT, PT, UP3, 0x80, 0x0 ;  /* 0x000000000000781c */ /* 0x000ff60003f0f038 */
[----:B------:R-:W-:Y:S02]  /*ac10*/  @!UPT UIADD3 URZ, URZ, URZ, URZ ;  /* 0x0000003f3f3ff290 */ /* 0x000fe4000fffe03f */
        /* <DEDUP_REMOVED lines=8> */
[----:B------:R-:W-:Y:S02]  /*aca0*/  @!P0 LEA.HI.X R13, R0, c[0x0][0x1fc], R13, 0x1, P6 ;  /* 0x00007f00000d8a11 */ /* 0x000fe400030f0c0d */
[----:B------:R-:W-:Y:S02]  /*acb0*/  @!P5 IADD3 R0, P5, R8, UR21, RZ ;  /* 0x000000150800dc10 */ /* 0x000fe4000ffbe0ff */
[----:B------:R-:W-:Y:S01]  /*acc0*/  PLOP3.LUT P6, PT, PT, PT, UP3, 0x80, 0x0 ;  /* 0x000000000000781c */ /* 0x000fe20003fcf038 */
[----:B------:R-:W1:Y:S01]  /*acd0*/  LDSM.16.M88.4 R8, [R229+0x8100] ;  /* 0x00810000e508783b */ /* 0x000e620000000200 */
[----:B------:R-:W-:Y:S11]  /*ace0*/  PLOP3.LUT P0, PT, PT, PT, UP3, 0x80, 0x0 ;  /* 0x000000000000781c */ /* 0x000ff60003f0f038 */
[----:B------:R-:W-:Y:S02]  /*acf0*/  @!P6 LEA R192, P6, R0, c[0x0][0x1f8], 0x1 ;  /* 0x00007e0000c0ea11 */ /* 0x000fe400078c08ff */
[----:B------:R-:W-:Y:S02]  /*ad00*/  @!P0 IADD3.X R193, R252, UR14, RZ, P5, !PT ;  /* 0x0000000efcc18c10 */ /* 0x000fe4000affe4ff */
[----:B------:R-:W-:Y:S02]  /*ad10*/  PLOP3.LUT P0, PT, PT, PT, UP3, 0x80, 0x0 ;  /* 0x000000000000781c */ /* 0x000fe40003f0f038 */
[----:B------:R-:W-:Y:S11]  /*ad20*/  PLOP3.LUT P5, PT, PT, PT, UP3, 0x80, 0x0 ;  /* 0x000000000000781c */ /* 0x000ff60003faf038 */
[----:B------:R-:W-:Y:S02]  /*ad30*/  @!P0 LEA.HI.X R193, R0, c[0x0][0x1fc], R193, 0x1, P6 ;  /* 0x00007f0000c18a11 */ /* 0x000fe400030f0cc1 */
[----:B------:R-:W-:Y:S02]  /*ad40*/  PLOP3.LUT P0, PT, PT, PT, UP3, 0x80, 0x0 ;  /* 0x000000000000781c */ /* 0x000fe40003f0f038 */
[----:B------:R-:W-:Y:S02]  /*ad50*/  @!P5 IADD3 R2, P5, R251, UR21, RZ ;  /* 0x00000015fb02dc10 */ /* 0x000fe4000ffbe0ff */
[----:B------:R-:W-:Y:S11]  /*ad60*/  PLOP3.LUT P6, PT, PT, PT, UP3, 0x80, 0x0 ;  /* 0x000000000000781c */ /* 0x000ff60003fcf038 */
[----:B------:R-:W-:Y:S01]  /*ad70*/  @!P0 IADD3.X R167, R250, UR14, RZ, P5, !PT ;  /* 0x0000000efaa78c10 */ /* 0x000fe2000affe4ff */
[----:B------:R-:W-:Y:S01]  /*ad80*/  UIADD3 UR14, UR20, -0x1, URZ ;  /* 0xffffffff140e7890 */ /* 0x000fe2000fffe03f */
        /* <DEDUP_REMOVED lines=13> */
[----:B------:R-:W-:Y:S05]  /*ae60*/  PLOP3.LUT P6, PT, PT, PT, UP3, 0x80, 0x0 ;  /* 0x000000000000781c */ /* 0x000fea0003fcf038 */
        /* <DEDUP_REMOVED lines=13> */
[----:B------:R-:W-:Y:S01]  /*af40*/  PLOP3.LUT P5, PT, PT, PT, UP3, 0x80, 0x0 ;  /* 0x000000000000781c */ /* 0x000fe20003faf038 */
[----:B------:R-:W-:Y:S01]  /*af50*/  UISETP.GT.AND UP3, UPT, UR20, UR8, UPT ;  /* 0x000000081400728c */ /* 0x000fe2000bf64270 */
[C---:B-1----:R-:W-:Y:S05]  /*af60*/  HMMA.16816.F32.BF16 R4, R32.reuse, R8, RZ ;  /* 0x000000082004723c */ /* 0x042fea00000418ff */
[----:B------:R1:W-:Y:S01]  /*af70*/  @!P6 LDGSTS.E.BYPASS.LTC128B.128 [R231+0x5100], [R192.64], !P2 ;  /* 0x05100000c0e7efae */ /* 0x0003e2000d101d52 */
[----:B------:R-:W-:Y:S02]  /*af80*/  PLOP3.LUT P6, PT, PT, PT, UP3, 0x80, 0x0 ;  /* 0x000000000000781c */ /* 0x000fe40003fcf038 */
[C---:B------:R-:W-:Y:S02]  /*af90*/  HMMA.16816.F32.BF16 R8, R32.reuse, R10, RZ ;  /* 0x0000000a2008723c */ /* 0x040fe400000418ff */
[----:B------:R-:W-:Y:S02]  /*afa0*/  @UP3 UIMAD.WIDE.U32 UR24, UR14, UR4, URZ ;  /* 0x000000040e1832a5 */ /* 0x000fe4000f8e003f */
[----:B------:R-:W-:Y:S02]  /*afb0*/  @UP3 USHF.R.S32.HI UR21, URZ, 0x1f, UR14 ;  /* 0x0000001f3f153899 */ /* 0x000fe4000801140e */
[----:B------:R-:W-:Y:S02]  /*afc0*/  @UP3 USHF.L.U32 UR22, UR24, 0x6, URZ ;  /* 0x0000000618163899 */ /* 0x000fe4000800063f */
[----:B------:R-:W-:Y:S04]  /*afd0*/  @UP3 UIMAD UR21, UR21, UR4, URZ ;  /* 0x00000004151532a4 */ /* 0x000fe8000f8e023f */
[----:B------:R-:W-:Y:S01]  /*afe0*/  @UP3 UIMAD UR21, UR14, UR5, UR21 ;  /* 0x000000050e1532a4 */ /* 0x000fe2000f8e0215 */
[C---:B---3--:R-:W-:Y:S03]  /*aff0*/  HMMA.16816.F32.BF16 R12, R32.reuse, R16, RZ ;  /* 0x00000010200c723c */ /* 0x048fe600000418ff */
[----:B------:R-:W-:Y:S04]  /*b000*/  @UP3 UIADD3 UR21, UR25, UR21, URZ ;  /* 0x0000001519153290 */ /* 0x000fe8000fffe03f */
[----:B------:R-:W-:Y:S01]  /*b010*/  @UP3 USHF.L.U64.HI UR21, UR24, 0x6, UR21 ;  /* 0x0000000618153899 */ /* 0x000fe20008010215 */
[C---:B------:R-:W-:Y:S08]  /*b020*/  HMMA.16816.F32.BF16 R16, R32.reuse, R18, RZ ;  /* 0x000000122010723c */ /* 0x040ff000000418ff */
[C---:B--2---:R-:W-:Y:S08]  /*b030*/  HMMA.16816.F32.BF16 R20, R32.reuse, R24, RZ ;  /* 0x000000182014723c */ /* 0x044ff000000418ff */
[C---:B------:R-:W-:Y:S08]  /*b040*/  HMMA.16816.F32.BF16 R24, R32.reuse, R26, RZ ;  /* 0x0000001a2018723c */ /* 0x040ff000000418ff */
[C---:B------:R-:W-:Y:S07]  /*b050*/  HMMA.16816.F32.BF16 R28, R32.reuse, R168, RZ ;  /* 0x000000a8201c723c */ /* 0x040fee00000418ff */
[----:B------:R-:W-:Y:S01]  /*b060*/  @!P5 IMAD.MOV.U32 R168, RZ, RZ, R0 ;  /* 0x000000ffffa8d224 */ /* 0x000fe200078e0000 */
[----:B------:R-:W-:Y:S01]  /*b070*/  HMMA.16816.F32.BF16 R32, R32, R170, RZ ;  /* 0x000000aa2020723c */ /* 0x000fe200000418ff */
[----:B------:R-:W-:Y:S01]  /*b080*/  @!P5 IMAD.MOV.U32 R169, RZ, RZ, R167 ;  /* 0x000000ffffa9d224 */ /* 0x000fe200078e00a7 */
[----:B------:R-:W-:Y:S04]  /*b090*/  PLOP3.LUT P5, PT, PT, PT, UP3, 0x80, 0x0 ;  /* 0x000000000000781c */ /* 0x000fe80003faf038 */
[----:B------:R2:W-:Y:S01]  /*b0a0*/  @!P0 LDGSTS.E.BYPASS.LTC128B.128 [R231+0x7100], [R168.64], !P1 ;  /* 0x07100000a8e78fae */ /* 0x0005e2000c901d52 */
[----:B------:R-:W-:Y:S01]  /*b0b0*/  PLOP3.LUT P0, PT, PT, PT, UP3, 0x80, 0x0 ;  /* 0x000000000000781c */ /* 0x000fe20003f0f038 */
[C---:B------:R-:W-:Y:S06]  /*b0c0*/  HMMA.16816.F32.BF16 R4, R172.reuse, R176, R4 ;  /* 0x000000b0ac04723c */ /* 0x040fec0000041804 */
[----:B-1----:R-:W-:Y:S02]  /*b0d0*/  LDSM.16.M88.4 R192, [R225+0x10100] ;  /* 0x01010000e1c0783b */ /* 0x002fe40000000200 */
[C---:B------:R-:W-:Y:S06]  /*b0e0*/  HMMA.16816.F32.BF16 R8, R172.reuse, R178, R8 ;  /* 0x000000b2ac08723c */ /* 0x040fec0000041808 */
[----:B------:R-:W0:Y:S02]  /*b0f0*/  LDGDEPBAR ;  /* 0x00000000000079af */ /* 0x000e240000000000 */
[C---:B------:R-:W-:Y:S06]  /*b100*/  HMMA.16816.F32.BF16 R12, R172.reuse, R180, R12 ;  /* 0x000000b4ac0c723c */ /* 0x040fec000004180c */
[----:B------:R-:W1:Y:S02]  /*b110*/  LDSM.16.M88.4 R196, [R224+0x8100] ;  /* 0x00810000e0c4783b */ /* 0x000e640000000200 */
[C---:B------:R-:W-:Y:S06]  /*b120*/  HMMA.16816.F32.BF16 R16, R172.reuse, R182, R16 ;  /* 0x000000b6ac10723c */ /* 0x040fec0000041810 */
[----:B------:R-:W3:Y:S02]  /*b130*/  LDSM.16.M88.4 R200, [R224+0x8900] ;  /* 0x00890000e0c8783b */ /* 0x000ee40000000200 */
[C---:B------:R-:W-:Y:S06]  /*b140*/  HMMA.16816.F32.BF16 R20, R172.reuse, R184, R20 ;  /* 0x000000b8ac14723c */ /* 0x040fec0000041814 */
[----:B--2---:R-:W2:Y:S02]  /*b150*/  LDSM.16.M88.4 R168, [R224+0x9100] ;  /* 0x00910000e0a8783b */ /* 0x004ea40000000200 */
[C---:B------:R-:W-:Y:S06]  /*b160*/  HMMA.16816.F32.BF16 R24, R172.reuse, R186, R24 ;  /* 0x000000baac18723c */ /* 0x040fec0000041818 */
[----:B------:R-:W4:Y:S02]  /*b170*/  LDSM.16.M88.4 R176, [R224+0x9900] ;  /* 0x00990000e0b0783b */ /* 0x000f240000000200 */
[C---:B------:R-:W-:Y:S06]  /*b180*/  HMMA.16816.F32.BF16 R28, R172.reuse, R188, R28 ;  /* 0x000000bcac1c723c */ /* 0x040fec000004181c */
[----:B------:R-:W-:Y:S02]  /*b190*/  LDSM.16.M88.4 R180, [R223+0x10100] ;  /* 0x01010000dfb4783b */ /* 0x000fe40000000200 */
[----:B------:R-:W-:Y:S06]  /*b1a0*/  HMMA.16816.F32.BF16 R32, R172, R190, R32 ;  /* 0x000000beac20723c */ /* 0x000fec0000041820 */
[----:B------:R-:W5:Y:S02]  /*b1b0*/  LDSM.16.M88.4 R184, [R216] ;  /* 0x00000000d8b8783b */ /* 0x000f640000000200 */
[C---:B-1----:R-:W-:Y:S06]  /*b1c0*/  HMMA.16816.F32.BF16 R4, R192.reuse, R196, R4 ;  /* 0x000000c4c004723c */ /* 0x042fec0000041804 */
[----:B------:R-:W1:Y:S02]  /*b1d0*/  LDSM.16.M88.4 R172, [R216+0x800] ;  /* 0x00080000d8ac783b */ /* 0x000e640000000200 */
[C---:B------:R-:W-:Y:S06]  /*b1e0*/  HMMA.16816.F32.BF16 R8, R192.reuse, R198, R8 ;  /* 0x000000c6c008723c */ /* 0x040fec0000041808 */
[----:B------:R-:W1:Y:S02]  /*b1f0*/  LDSM.16.M88.4 R188, [R216+0x1000] ;  /* 0x00100000d8bc783b */ /* 0x000e640000000200 */
[C---:B---3--:R-:W-:Y:S06]  /*b200*/  HMMA.16816.F32.BF16 R12, R192.reuse, R200, R12 ;  /* 0x000000c8c00c723c */ /* 0x048fec000004180c */
[----:B------:R-:W-:Y:S02]  /*b210*/  LDSM.16.M88.4 R196, [R230+0x14100] ;  /* 0x01410000e6c4783b */ /* 0x000fe40000000200 */
[C---:B------:R-:W-:Y:S06]  /*b220*/  HMMA.16816.F32.BF16 R16, R192.reuse, R202, R16 ;  /* 0x000000cac010723c */ /* 0x040fec0000041810 */
[----:B------:R-:W-:Y:S02]  /*b230*/  LDSM.16.M88.4 R200, [R229+0xa100] ;  /* 0x00a10000e5c8783b */ /* 0x000fe40000000200 */
[C---:B--2---:R-:W-:Y:S08]  /*b240*/  HMMA.16816.F32.BF16 R20, R192.reuse, R168, R20 ;  /* 0x000000a8c014723c */ /* 0x044ff00000041814 */
[C---:B------:R-:W-:Y:S01]  /*b250*/  HMMA.16816.F32.BF16 R24, R192.reuse, R170, R24 ;  /* 0x000000aac018723c */ /* 0x040fe20000041818 */
[----:B------:R-:W2:Y:S07]  /*b260*/  LDSM.16.M88.4 R168, [R216+0x1800] ;  /* 0x00180000d8a8783b */ /* 0x000eae0000000200 */
[C---:B----4-:R-:W-:Y:S08]  /*b270*/  HMMA.16816.F32.BF16 R28, R192.reuse, R176, R28 ;  /* 0x000000b0c01c723c */ /* 0x050ff0000004181c */
[----:B------:R-:W-:Y:S01]  /*b280*/  HMMA.16816.F32.BF16 R32, R192, R178, R32 ;  /* 0x000000b2c020723c */ /* 0x000fe20000041820 */
[----:B------:R-:W3:Y:S07]  /*b290*/  LDSM.16.M88.4 R176, [R229+0xa900] ;  /* 0x00a90000e5b0783b */ /* 0x000eee0000000200 */
[C---:B-----5:R-:W-:Y:S01]  /*b2a0*/  HMMA.16816.F32.BF16 R4, R180.reuse, R184, R4 ;  /* 0x000000b8b404723c */ /* 0x060fe20000041804 */
[----:B------:R-:W4:Y:S07]  /*b2b0*/  LDSM.16.M88.4 R192, [R229+0xb100] ;  /* 0x00b10000e5c0783b */ /* 0x000f2e0000000200 */
[C---:B------:R-:W-:Y:S01]  /*b2c0*/  HMMA.16816.F32.BF16 R8, R180.reuse, R186, R8 ;  /* 0x000000bab408723c */ /* 0x040fe20000041808 */
[----:B------:R-:W5:Y:S07]  /*b2d0*/  LDSM.16.M88.4 R184, [R229+0xb900] ;  /* 0x00b90000e5b8783b */ /* 0x000f6e0000000200 */
[C---:B-1----:R-:W-:Y:S08]  /*b2e0*/  HMMA.16816.F32.BF16 R12, R180.reuse, R172, R12 ;  /* 0x000000acb40c723c */ /* 0x042ff0000004180c */
[C---:B------:R-:W-:Y:S01]  /*b2f0*/  HMMA.16816.F32.BF16 R16, R180.reuse, R174, R16 ;  /* 0x000000aeb410723c */ /* 0x040fe20000041810 */
[----:B------:R-:W-:Y:S07]  /*b300*/  LDSM.16.M88.4 R172, [R215] ;  /* 0x00000000d7ac783b */ /* 0x000fee0000000200 */
[C---:B------:R-:W-:Y:S08]  /*b310*/  HMMA.16816.F32.BF16 R20, R180.reuse, R188, R20 ;  /* 0x000000bcb414723c */ /* 0x040ff00000041814 */
[C---:B------:R-:W-:Y:S01]  /*b320*/  HMMA.16816.F32.BF16 R24, R180.reuse, R190, R24 ;  /* 0x000000beb418723c */ /* 0x040fe20000041818 */
[----:B------:R-:W-:Y:S07]  /*b330*/  LDSM.16.M88.4 R188, [R213] ;  /* 0x00000000d5bc783b */ /* 0x000fee0000000200 */
[C---:B--2---:R-:W-:Y:S08]  /*b340*/  HMMA.16816.F32.BF16 R28, R180.reuse, R168, R28 ;  /* 0x000000a8b41c723c */ /* 0x044ff0000004181c */
[----:B------:R-:W-:Y:S01]  /*b350*/  HMMA.16816.F32.BF16 R32, R180, R170, R32 ;  /* 0x000000aab420723c */ /* 0x000fe20000041820 */
[----:B------:R-:W1:Y:S07]  /*b360*/  LDSM.16.M88.4 R168, [R226+0x14100] ;  /* 0x01410000e2a8783b */ /* 0x000e6e0000000200 */
[C---:B------:R-:W-:Y:S01]  /*b370*/  HMMA.16816.F32.BF16 R4, R196.reuse, R200, R4 ;  /* 0x000000c8c404723c */ /* 0x040fe20000041804 */
[----:B------:R-:W2:Y:S07]  /*b380*/  LDSM.16.M88.4 R180, [R214] ;  /* 0x00000000d6b4783b */ /* 0x000eae0000000200 */
[C---:B------:R-:W-:Y:S01]  /*b390*/  HMMA.16816.F32.BF16 R8, R196.reuse, R202, R8 ;  /* 0x000000cac408723c */ /* 0x040fe20000041808 */
[----:B------:R-:W1:Y:S07]  /*b3a0*/  LDSM.16.M88.4 R200, [R212] ;  /* 0x00000000d4c8783b */ /* 0x000e6e0000000200 */
[C---:B---3--:R-:W-:Y:S08]  /*b3b0*/  HMMA.16816.F32.BF16 R12, R196.reuse, R176, R12 ;  /* 0x000000b0c40c723c */ /* 0x048ff0000004180c */
[C---:B------:R-:W-:Y:S01]  /*b3c0*/  HMMA.16816.F32.BF16 R16, R196.reuse, R178, R16 ;  /* 0x000000b2c410723c */ /* 0x040fe20000041810 */
[----:B------:R-:W-:Y:S07]  /*b3d0*/  LDSM.16.M88.4 R176, [R225+0x14100] ;  /* 0x01410000e1b0783b */ /* 0x000fee0000000200 */
[C---:B----4-:R-:W-:Y:S08]  /*b3e0*/  HMMA.16816.F32.BF16 R20, R196.reuse, R192, R20 ;  /* 0x000000c0c414723c */ /* 0x050ff00000041814 */
[C---:B------:R-:W-:Y:S01]  /*b3f0*/  HMMA.16816.F32.BF16 R24, R196.reuse, R194, R24 ;  /* 0x000000c2c418723c */ /* 0x040fe20000041818 */
[----:B------:R-:W3:Y:S07]  /*b400*/  LDSM.16.M88.4 R192, [R224+0xa100] ;  /* 0x00a10000e0c0783b */ /* 0x000eee0000000200 */
[C---:B-----5:R-:W-:Y:S08]  /*b410*/  HMMA.16816.F32.BF16 R28, R196.reuse, R184, R28 ;  /* 0x000000b8c41c723c */ /* 0x060ff0000004181c */
[----:B------:R-:W-:Y:S01]  /*b420*/  HMMA.16816.F32.BF16 R32, R196, R186, R32 ;  /* 0x000000bac420723c */ /* 0x000fe20000041820 */
[----:B------:R-:W4:Y:S07]  /*b430*/  LDSM.16.M88.4 R184, [R224+0xa900] ;  /* 0x00a90000e0b8783b */ /* 0x000f2e0000000200 */
[C---:B-1----:R-:W-:Y:S01]  /*b440*/  HMMA.16816.F32.BF16 R4, R168.reuse, R172, R4 ;  /* 0x000000aca804723c */ /* 0x042fe20000041804 */
[----:B------:R-:W1:Y:S07]  /*b450*/  LDSM.16.M88.4 R196, [R224+0xb100] ;  /* 0x00b10000e0c4783b */ /* 0x000e6e0000000200 */
[C---:B------:R-:W-:Y:S01]  /*b460*/  HMMA.16816.F32.BF16 R8, R168.reuse, R174, R8 ;  /* 0x000000aea808723c */ /* 0x040fe20000041808 */
[----:B------:R-:W5:Y:S07]  /*b470*/  LDSM.16.M88.4 R172, [R224+0xb900] ;  /* 0x00b90000e0ac783b */ /* 0x000f6e0000000200 */
[C---:B--2---:R-:W-:Y:S08]  /*b480*/  HMMA.16816.F32.BF16 R12, R168.reuse, R180, R12 ;  /* 0x000000b4a80c723c */ /* 0x044ff0000004180c */
[C---:B------:R-:W-:Y:S01]  /*b490*/  HMMA.16816.F32.BF16 R16, R168.reuse, R182, R16 ;  /* 0x000000b6a810723c */ /* 0x040fe20000041810 */
[----:B------:R-:W-:Y:S07]  /*b4a0*/  LDSM.16.M88.4 R180, [R223+0x14100] ;  /* 0x01410000dfb4783b */ /* 0x000fee0000000200 */
[C---:B------:R-:W-:Y:S08]  /*b4b0*/  HMMA.16816.F32.BF16 R20, R168.reuse, R188, R20 ;  /* 0x000000bca814723c */ /* 0x040ff00000041814 */
[C---:B------:R-:W-:Y:S01]  /*b4c0*/  HMMA.16816.F32.BF16 R24, R168.reuse, R190, R24 ;  /* 0x000000bea818723c */ /* 0x040fe20000041818 */
[----:B------:R-:W2:Y:S07]  /*b4d0*/  LDSM.16.M88.4 R188, [R216+0x2000] ;  /* 0x00200000d8bc783b */ /* 0x000eae0000000200 */
[C---:B------:R-:W-:Y:S08]  /*b4e0*/  HMMA.16816.F32.BF16 R28, R168.reuse, R200, R28 ;  /* 0x000000c8a81c723c */ /* 0x040ff0000004181c */
[----:B------:R-:W-:Y:S01]  /*b4f0*/  HMMA.16816.F32.BF16 R32, R168, R202, R32 ;  /* 0x000000caa820723c */ /* 0x000fe20000041820 */
[----:B------:R-:W2:Y:S07]  /*b500*/  LDSM.16.M88.4 R168, [R216+0x2800] ;  /* 0x00280000d8a8783b */ /* 0x000eae0000000200 */
[C---:B---3--:R-:W-:Y:S01]  /*b510*/  HMMA.16816.F32.BF16 R4, R176.reuse, R192, R4 ;  /* 0x000000c0b004723c */ /* 0x048fe20000041804 */
[----:B------:R-:W3:Y:S07]  /*b520*/  LDSM.16.M88.4 R200, [R216+0x3000] ;  /* 0x00300000d8c8783b */ /* 0x000eee0000000200 */
[C---:B------:R-:W-:Y:S01]  /*b530*/  HMMA.16816.F32.BF16 R8, R176.reuse, R194, R8 ;  /* 0x000000c2b008723c */ /* 0x040fe20000041808 */
[----:B------:R-:W-:Y:S07]  /*b540*/  LDSM.16.M88.4 R192, [R230+0x18100] ;  /* 0x01810000e6c0783b */ /* 0x000fee0000000200 */
[C---:B----4-:R-:W-:Y:S08]  /*b550*/  HMMA.16816.F32.BF16 R12, R176.reuse, R184, R12 ;  /* 0x000000b8b00c723c */ /* 0x050ff0000004180c */
[C---:B------:R-:W-:Y:S01]  /*b560*/  HMMA.16816.F32.BF16 R16, R176.reuse, R186, R16 ;  /* 0x000000bab010723c */ /* 0x040fe20000041810 */
[----:B------:R-:W4:Y:S07]  /*b570*/  LDSM.16.M88.4 R184, [R216+0x3800] ;  /* 0x00380000d8b8783b */ /* 0x000f2e0000000200 */
[C---:B-1----:R-:W-:Y:S08]  /*b580*/  HMMA.16816.F32.BF16 R20, R176.reuse, R196, R20 ;  /* 0x000000c4b014723c */ /* 0x042ff00000041814 */
[C---:B------:R-:W-:Y:S01]  /*b590*/  HMMA.16816.F32.BF16 R24, R176.reuse, R198, R24 ;  /* 0x000000c6b018723c */ /* 0x040fe20000041818 */
[----:B------:R-:W1:Y:S07]  /*b5a0*/  LDSM.16.M88.4 R196, [R229+0xc100] ;  /* 0x00c10000e5c4783b */ /* 0x000e6e0000000200 */
[C---:B-----5:R-:W-:Y:S08]  /*b5b0*/  HMMA.16816.F32.BF16 R28, R176.reuse, R172, R28 ;  /* 0x000000acb01c723c */ /* 0x060ff0000004181c */
[----:B------:R-:W-:Y:S01]  /*b5c0*/  HMMA.16816.F32.BF16 R32, R176, R174, R32 ;  /* 0x000000aeb020723c */ /* 0x000fe20000041820 */
[----:B------:R-:W-:Y:S07]  /*b5d0*/  LDSM.16.M88.4 R172, [R229+0xd100] ;  /* 0x00d10000e5ac783b */ /* 0x000fee0000000200 */
[C---:B--2---:R-:W-:Y:S01]  /*b5e0*/  HMMA.16816.F32.BF16 R4, R180.reuse, R188, R4 ;  /* 0x000000bcb404723c */ /* 0x044fe20000041804 */
[----:B------:R-:W-:Y:S07]  /*b5f0*/  LDSM.16.M88.4 R176, [R229+0xd900] ;  /* 0x00d90000e5b0783b */ /* 0x000fee0000000200 */
[C---:B------:R-:W-:Y:S01]  /*b600*/  HMMA.16816.F32.BF16 R8, R180.reuse, R190, R8 ;  /* 0x000000beb408723c */ /* 0x040fe20000041808 */
[----:B------:R-:W-:Y:S07]  /*b610*/  LDSM.16.M88.4 R188, [R226+0x18100] ;  /* 0x01810000e2bc783b */ /* 0x000fee0000000200 */
[C---:B------:R-:W-:Y:S08]  /*b620*/  HMMA.16816.F32.BF16 R12, R180.reuse, R168, R12 ;  /* 0x000000a8b40c723c */ /* 0x040ff0000004180c */
[C---:B------:R-:W-:Y:S01]  /*b630*/  HMMA.16816.F32.BF16 R16, R180.reuse, R170, R16 ;  /* 0x000000aab410723c */ /* 0x040fe20000041810 */
[----:B------:R-:W2:Y:S07]  /*b640*/  LDSM.16.M88.4 R168, [R229+0xc900] ;  /* 0x00c90000e5a8783b */ /* 0x000eae0000000200 */
[C---:B---3--:R-:W-:Y:S08]  /*b650*/  HMMA.16816.F32.BF16 R20, R180.reuse, R200, R20 ;  /* 0x000000c8b414723c */ /* 0x048ff00000041814 */
[C---:B------:R-:W-:Y:S01]  /*b660*/  HMMA.16816.F32.BF16 R24, R180.reuse, R202, R24 ;  /* 0x000000cab418723c */ /* 0x040fe20000041818 */
[----:B------:R-:W3:Y:S07]  /*b670*/  LDSM.16.M88.4 R200, [R211] ;  /* 0x00000000d3c8783b */ /* 0x000eee0000000200 */
[C---:B----4-:R-:W-:Y:S08]  /*b680*/  HMMA.16816.F32.BF16 R28, R180.reuse, R184, R28 ;  /* 0x000000b8b41c723c */ /* 0x050ff0000004181c */
[----:B------:R-:W-:Y:S01]  /*b690*/  HMMA.16816.F32.BF16 R32, R180, R186, R32 ;  /* 0x000000bab420723c */ /* 0x000fe20000041820 */
[----:B------:R-:W4:Y:S07]  /*b6a0*/  LDSM.16.M88.4 R180, [R210] ;  /* 0x00000000d2b4783b */ /* 0x000f2e0000000200 */
[C---:B-1----:R-:W-:Y:S01]  /*b6b0*/  HMMA.16816.F32.BF16 R4, R192.reuse, R196, R4 ;  /* 0x000000c4c004723c */ /* 0x042fe20000041804 */
[----:B------:R-:W1:Y:S07]  /*b6c0*/  LDSM.16.M88.4 R184, [R209] ;  /* 0x00000000d1b8783b */ /* 0x000e6e0000000200 */
[C---:B------:R-:W-:Y:S01]  /*b6d0*/  HMMA.16816.F32.BF16 R8, R192.reuse, R198, R8 ;  /* 0x000000c6c008723c */ /* 0x040fe20000041808 */
[----:B------:R-:W5:Y:S07]  /*b6e0*/  LDSM.16.M88.4 R196, [R208] ;  /* 0x00000000d0c4783b */ /* 0x000f6e0000000200 */
        /* <DEDUP_REMOVED lines=12> */
[----:B------:R-:W2:Y:S07]  /*b7b0*/  LDSM.16.M88.4 R200, [R224+0xd900] ;  /* 0x00d90000e0c8783b */ /* 0x000eae0000000200 */
[C---:B----4-:R-:W-:Y:S08]  /*b7c0*/  HMMA.16816.F32.BF16 R12, R188.reuse, R180, R12 ;  /* 0x000000b4bc0c723c */ /* 0x050ff0000004180c */
[C---:B------:R-:W-:Y:S01]  /*b7d0*/  HMMA.16816.F32.BF16 R16, R188.reuse, R182, R16 ;  /* 0x000000b6bc10723c */ /* 0x040fe20000041810 */
[----:B------:R-:W-:Y:S07]  /*b7e0*/  LDSM.16.M88.4 R180, [R223+0x18100] ;  /* 0x01810000dfb4783b */ /* 0x000fee0000000200 */
[C---:B-1----:R-:W-:Y:S08]  /*b7f0*/  HMMA.16816.F32.BF16 R20, R188.reuse, R184, R20 ;  /* 0x000000b8bc14723c */ /* 0x042ff00000041814 */
[C---:B------:R-:W-:Y:S01]  /*b800*/  HMMA.16816.F32.BF16 R24, R188.reuse, R186, R24 ;  /* 0x000000babc18723c */ /* 0x040fe20000041818 */
[----:B------:R-:W1:Y:S07]  /*b810*/  LDSM.16.M88.4 R184, [R216+0x4000] ;  /* 0x00400000d8b8783b */ /* 0x000e6e0000000200 */
[C---:B-----5:R-:W-:Y:S08]  /*b820*/  HMMA.16816.F32.BF16 R28, R188.reuse, R196, R28 ;  /* 0x000000c4bc1c723c */ /* 0x060ff0000004181c */
[----:B------:R-:W-:Y:S01]  /*b830*/  HMMA.16816.F32.BF16 R32, R188, R198, R32 ;  /* 0x000000c6bc20723c */ /* 0x000fe20000041820 */
[----:B------:R-:W4:Y:S07]  /*b840*/  LDSM.16.M88.4 R188, [R216+0x4800] ;  /* 0x00480000d8bc783b */ /* 0x000f2e0000000200 */
[C---:B--2---:R-:W-:Y:S01]  /*b850*/  HMMA.16816.F32.BF16 R4, R168.reuse, R172, R4 ;  /* 0x000000aca804723c */ /* 0x044fe20000041804 */
[----:B------:R-:W-:Y:S07]  /*b860*/  LDSM.16.M88.4 R196, [R229+0xe100] ;  /* 0x00e10000e5c4783b */ /* 0x000fee0000000200 */
[C---:B------:R-:W-:Y:S01]  /*b870*/  HMMA.16816.F32.BF16 R8, R168.reuse, R174, R8 ;  /* 0x000000aea808723c */ /* 0x040fe20000041808 */
[----:B------:R-:W2:Y:S07]  /*b880*/  LDSM.16.M88.4 R172, [R216+0x5000] ;  /* 0x00500000d8ac783b */ /* 0x000eae0000000200 */
[C---:B------:R-:W-:Y:S08]  /*b890*/  HMMA.16816.F32.BF16 R12, R168.reuse, R176, R12 ;  /* 0x000000b0a80c723c */ /* 0x040ff0000004180c */
[C---:B------:R-:W-:Y:S01]  /*b8a0*/  HMMA.16816.F32.BF16 R16, R168.reuse, R178, R16 ;  /* 0x000000b2a810723c */ /* 0x040fe20000041810 */
[----:B------:R-:W5:Y:S07]  /*b8b0*/  LDSM.16.M88.4 R176, [R216+0x5800] ;  /* 0x00580000d8b0783b */ /* 0x000f6e0000000200 */
[C---:B---3--:R-:W-:Y:S08]  /*b8c0*/  HMMA.16816.F32.BF16 R20, R168.reuse, R192, R20 ;  /* 0x000000c0a814723c */ /* 0x048ff00000041814 */
[C---:B------:R-:W-:Y:S01]  /*b8d0*/  HMMA.16816.F32.BF16 R24, R168.reuse, R194, R24 ;  /* 0x000000c2a818723c */ /* 0x040fe20000041818 */
[----:B------:R-:W3:Y:S07]  /*b8e0*/  LDSM.16.M88.4 R192, [R230+0x1c100] ;  /* 0x01c10000e6c0783b */ /* 0x000eee0000000200 */
        /* <DEDUP_REMOVED lines=8> */
[----:B------:R-:W-:Y:S07]  /*b970*/  LDSM.16.M88.4 R188, [R205] ;  /* 0x00000000cdbc783b */ /* 0x000fee0000000200 */
[C---:B--2---:R-:W-:Y:S08]  /*b980*/  HMMA.16816.F32.BF16 R20, R180.reuse, R172, R20 ;  /* 0x000000acb414723c */ /* 0x044ff00000041814 */
[C---:B------:R-:W-:Y:S01]  /*b990*/  HMMA.16816.F32.BF16 R24, R180.reuse, R174, R24 ;  /* 0x000000aeb418723c */ /* 0x040fe20000041818 */
[----:B------:R-:W2:Y:S07]  /*b9a0*/  LDSM.16.M88.4 R172, [R229+0xf900] ;  /* 0x00f90000e5ac783b */ /* 0x000eae0000000200 */
[C---:B-----5:R-:W-:Y:S08]  /*b9b0*/  HMMA.16816.F32.BF16 R28, R180.reuse, R176, R28 ;  /* 0x000000b0b41c723c */ /* 0x060ff0000004181c */
[----:B------:R-:W-:Y:S01]  /*b9c0*/  HMMA.16816.F32.BF16 R32, R180, R178, R32 ;  /* 0x000000b2b420723c */ /* 0x000fe20000041820 */
[----:B------:R-:W-:Y:S07]  /*b9d0*/  LDSM.16.M88.4 R176, [R207] ;  /* 0x00000000cfb0783b */ /* 0x000fee0000000200 */
[C---:B---3--:R-:W-:Y:S01]  /*b9e0*/  HMMA.16816.F32.BF16 R4, R192.reuse, R196, R4 ;  /* 0x000000c4c004723c */ /* 0x048fe20000041804 */
[----:B------:R-:W-:Y:S06]  /*b9f0*/  LDSM.16.M88.4 R180, [R206] ;  /* 0x00000000ceb4783b */ /* 0x000fec0000000200 */
[----:B------:R-:W-:Y:S01]  /*ba00*/  @P6 IADD3 R197, P6, R236, UR22, RZ ;  /* 0x00000016ecc56c10 */ /* 0x000fe2000ffde0ff */
[C---:B------:R-:W-:Y:S04]  /*ba10*/  HMMA.16816.F32.BF16 R8, R192.reuse, R198, R8 ;  /* 0x000000c6c008723c */ /* 0x040fe80000041808 */
[----:B------:R-:W-:Y:S04]  /*ba20*/  @P5 LEA R196, P5, R197, c[0x0][0x1c8], 0x1 ;  /* 0x00007200c5c45a11 */ /* 0x000fe800078a08ff */
[C---:B------:R-:W-:Y:S04]  /*ba30*/  HMMA.16816.F32.BF16 R12, R192.reuse, R168, R12 ;  /* 0x000000a8c00c723c */ /* 0x040fe8000004180c */
[----:B------:R-:W-:Y:S02]  /*ba40*/  @P0 IADD3.X R0, R243, UR21, RZ, P6, !PT ;  /* 0x00000015f3000c10 */ /* 0x000fe4000b7fe4ff */
[----:B------:R-:W-:Y:S02]  /*ba50*/  PLOP3.LUT P0, PT, PT, PT, UP3, 0x80, 0x0 ;  /* 0x000000000000781c */ /* 0x000fe40003f0f038 */
[C---:B------:R-:W-:Y:S01]  /*ba60*/  HMMA.16816.F32.BF16 R16, R192.reuse, R170, R16 ;  /* 0x000000aac010723c */ /* 0x040fe20000041810 */
[----:B------:R-:W3:Y:S01]  /*ba70*/  LDSM.16.M88.4 R168, [R226+0x1c100] ;  /* 0x01c10000e2a8783b */ /* 0x000ee20000000200 */
[----:B------:R-:W-:Y:S06]  /*ba80*/  PLOP3.LUT P6, PT, PT, PT, UP3, 0x80, 0x0 ;  /* 0x000000000000781c */ /* 0x000fec0003fcf038 */
[C---:B-1----:R-:W-:Y:S04]  /*ba90*/  HMMA.16816.F32.BF16 R20, R192.reuse, R184, R20 ;  /* 0x000000b8c014723c */ /* 0x042fe80000041814 */
[----:B------:R-:W-:Y:S02]  /*baa0*/  @P0 LEA.HI.X R197, R197, c[0x0][0x1cc], R0, 0x1, P5 ;  /* 0x00007300c5c50a11 */ /* 0x000fe400028f0c00 */
[----:B------:R-:W-:Y:S02]  /*bab0*/  PLOP3.LUT P5, PT, PT, PT, UP3, 0x80, 0x0 ;  /* 0x000000000000781c */ /* 0x000fe40003faf038 */
[C---:B------:R-:W-:Y:S01]  /*bac0*/  HMMA.16816.F32.BF16 R24, R192.reuse, R186, R24 ;  /* 0x000000bac018723c */ /* 0x040fe20000041818 */
[----:B------:R-:W-:Y:S01]  /*bad0*/  LDSM.16.M88.4 R184, [R224+0xe100] ;  /* 0x00e10000e0b8783b */ /* 0x000fe20000000200 */
[----:B------:R-:W-:Y:S02]  /*bae0*/  PLOP3.LUT P0, PT, PT, PT, UP3, 0x80, 0x0 ;  /* 0x000000000000781c */ /* 0x000fe40003f0f038 */
[----:B------:R-:W-:Y:S04]  /*baf0*/  @P6 IADD3 R199, P6, R249, UR22, RZ ;  /* 0x00000016f9c76c10 */ /* 0x000fe8000ffde0ff */
[C---:B--2---:R-:W-:Y:S04]  /*bb00*/  HMMA.16816.F32.BF16 R28, R192.reuse, R172, R28 ;  /* 0x000000acc01c723c */ /* 0x044fe8000004181c */
[C---:B------:R-:W-:Y:S04]  /*bb10*/  @P5 LEA R198, P5, R199.reuse, c[0x0][0x1c8], 0x1 ;  /* 0x00007200c7c65a11 */ /* 0x040fe800078a08ff */
[----:B------:R-:W-:Y:S01]  /*bb20*/  HMMA.16816.F32.BF16 R32, R192, R174, R32 ;  /* 0x000000aec020723c */ /* 0x000fe20000041820 */
[----:B------:R-:W1:Y:S03]  /*bb30*/  LDSM.16.M88.4 R172, [R204] ;  /* 0x00000000ccac783b */ /* 0x000e660000000200 */
[----:B------:R-:W-:Y:S02]  /*bb40*/  @P0 IADD3.X R0, R248, UR21, RZ, P6, !PT ;  /* 0x00000015f8000c10 */ /* 0x000fe4000b7fe4ff */
[----:B------:R-:W-:Y:S02]  /*bb50*/  PLOP3.LUT P0, PT, PT, PT, UP3, 0x80, 0x0 ;  /* 0x000000000000781c */ /* 0x000fe40003f0f038 */
[----:B------:R-:W-:Y:S01]  /*bb60*/  PLOP3.LUT P6, PT, PT, PT, UP3, 0x80, 0x0 ;  /* 0x000000000000781c */ /* 0x000fe20003fcf038 */
[C---:B---3--:R-:W-:Y:S01]  /*bb70*/  HMMA.16816.F32.BF16 R4, R168.reuse, R176, R4 ;  /* 0x000000b0a804723c */ /* 0x048fe20000041804 */
[----:B------:R-:W-:Y:S07]  /*bb80*/  LDSM.16.M88.4 R192, [R216+0x6000] ;  /* 0x00600000d8c0783b */ /* 0x000fee0000000200 */
[C---:B------:R-:W-:Y:S01]  /*bb90*/  HMMA.16816.F32.BF16 R8, R168.reuse, R178, R8 ;  /* 0x000000b2a808723c */ /* 0x040fe20000041808 */
[----:B------:R-:W2:Y:S03]  /*bba0*/  LDSM.16.M88.4 R176, [R225+0x1c100] ;  /* 0x01c10000e1b0783b */ /* 0x000ea60000000200 */
[----:B------:R-:W-:Y:S02]  /*bbb0*/  @P0 LEA.HI.X R199, R199, c[0x0][0x1cc], R0, 0x1, P5 ;  /* 0x00007300c7c70a11 */ /* 0x000fe400028f0c00 */
[----:B------:R-:W-:Y:S02]  /*bbc0*/  PLOP3.LUT P0, PT, PT, PT, UP3, 0x80, 0x0 ;  /* 0x000000000000781c */ /* 0x000fe40003f0f038 */
[C---:B------:R-:W-:Y:S01]  /*bbd0*/  HMMA.16816.F32.BF16 R12, R168.reuse, R180, R12 ;  /* 0x000000b4a80c723c */ /* 0x040fe2000004180c */
[----:B------:R-:W-:Y:S03]  /*bbe0*/  PLOP3.LUT P5, PT, PT, PT, UP3, 0x80, 0x0 ;  /* 0x000000000000781c */ /* 0x000fe60003faf038 */
[----:B------:R-:W-:Y:S04]  /*bbf0*/  @P6 IADD3 R201, P6, R247, UR22, RZ ;  /* 0x00000016f7c96c10 */ /* 0x000fe8000ffde0ff */
[C---:B------:R-:W-:Y:S01]  /*bc00*/  HMMA.16816.F32.BF16 R16, R168.reuse, R182, R16 ;  /* 0x000000b6a810723c */ /* 0x040fe20000041810 */
[----:B------:R-:W3:Y:S07]  /*bc10*/  LDSM.16.M88.4 R180, [R224+0xe900] ;  /* 0x00e90000e0b4783b */ /* 0x000eee0000000200 */
[C---:B------:R-:W-:Y:S04]  /*bc20*/  HMMA.16816.F32.BF16 R20, R168.reuse, R188, R20 ;  /* 0x000000bca814723c */ /* 0x040fe80000041814 */
[----:B------:R-:W-:Y:S02]  /*bc30*/  @P5 IADD3.X R0, R246, UR21, RZ, P6, !PT ;  /* 0x00000015f6005c10 */ /* 0x000fe4000b7fe4ff */
[C---:B------:R-:W-:Y:S02]  /*bc40*/  @P0 LEA R200, P6, R201.reuse, c[0x0][0x1c8], 0x1 ;  /* 0x00007200c9c80a11 */ /* 0x040fe400078c08ff */
[C---:B------:R-:W-:Y:S01]  /*bc50*/  HMMA.16816.F32.BF16 R24, R168.reuse, R190, R24 ;  /* 0x000000bea818723c */ /* 0x040fe20000041818 */
[----:B------:R-:W4:Y:S01]  /*bc60*/  LDSM.16.M88.4 R188, [R224+0xf100] ;  /* 0x00f10000e0bc783b */ /* 0x000f220000000200 */
[----:B------:R-:W-:Y:S02]  /*bc70*/  PLOP3.LUT P5, PT, PT, PT, UP3, 0x80, 0x0 ;  /* 0x000000000000781c */ /* 0x000fe40003faf038 */
[----:B------:R-:W-:Y:S04]  /*bc80*/  PLOP3.LUT P0, PT, PT, PT, UP3, 0x80, 0x0 ;  /* 0x000000000000781c */ /* 0x000fe80003f0f038 */
[C---:B-1----:R-:W-:Y:S07]  /*bc90*/  HMMA.16816.F32.BF16 R28, R168.reuse, R172, R28 ;  /* 0x000000aca81c723c */ /* 0x042fee000004181c */
[----:B------:R-:W-:Y:S01]  /*bca0*/  @P5 LEA.HI.X R201, R201, c[0x0][0x1cc], R0, 0x1, P6 ;  /* 0x00007300c9c95a11 */ /* 0x000fe200030f0c00 */
[----:B------:R-:W-:Y:S01]  /*bcb0*/  HMMA.16816.F32.BF16 R32, R168, R174, R32 ;  /* 0x000000aea820723c */ /* 0x000fe20000041820 */
[----:B------:R-:W1:Y:S01]  /*bcc0*/  LDSM.16.M88.4 R168, [R224+0xf900] ;  /* 0x00f90000e0a8783b */ /* 0x000e620000000200 */
[----:B------:R-:W-:Y:S02]  /*bcd0*/  PLOP3.LUT P5, PT, PT, PT, UP3, 0x80, 0x0 ;  /* 0x000000000000781c */ /* 0x000fe40003faf038 */
[----:B------:R-:W-:Y:S01]  /*bce0*/  @P0 IADD3 R0, P6, R245, UR22, RZ ;  /* 0x00000016f5000c10 */ /* 0x000fe2000ffde0ff */
[----:B------:R-:W-:Y:S01]  /*bcf0*/  @UP3 UIADD3 UR22, UP0, UR13, UR22, URZ ;  /* 0x000000160d163290 */ /* 0x000fe2000ff1e03f */
[----:B------:R-:W-:Y:S02]  /*bd00*/  PLOP3.LUT P0, PT, PT, PT, UP3, 0x80, 0x0 ;  /* 0x000000000000781c */ /* 0x000fe40003f0f038 */
[C---:B--2---:R-:W-:Y:S01]  /*bd10*/  HMMA.16816.F32.BF16 R4, R176.reuse, R184, R4 ;  /* 0x000000b8b004723c */ /* 0x044fe20000041804 */
[----:B------:R-:W2:Y:S07]  /*bd20*/  LDSM.16.M88.4 R172, [R223+0x1c100] ;  /* 0x01c10000dfac783b */ /* 0x000eae0000000200 */
[C---:B------:R-:W-:Y:S01]  /*bd30*/  HMMA.16816.F32.BF16 R8, R176.reuse, R186, R8 ;  /* 0x000000bab008723c */ /* 0x040fe20000041808 */
[----:B------:R-:W5:Y:S07]  /*bd40*/  LDSM.16.M88.4 R184, [R216+0x6800] ;  /* 0x00680000d8b8783b */ /* 0x000f6e0000000200 */
[C---:B---3--:R-:W-:Y:S08]  /*bd50*/  HMMA.16816.F32.BF16 R12, R176.reuse, R180, R12 ;  /* 0x000000b4b00c723c */ /* 0x048ff0000004180c */
[C---:B------:R-:W-:Y:S01]  /*bd60*/  HMMA.16816.F32.BF16 R16, R176.reuse, R182, R16 ;  /* 0x000000b6b010723c */ /* 0x040fe20000041810 */
[----:B------:R-:W3:Y:S07]  /*bd70*/  LDSM.16.M88.4 R180, [R216+0x7000] ;  /* 0x00700000d8b4783b */ /* 0x000eee0000000200 */
[C---:B----4-:R-:W-:Y:S08]  /*bd80*/  HMMA.16816.F32.BF16 R20, R176.reuse, R188, R20 ;  /* 0x000000bcb014723c */ /* 0x050ff00000041814 */
[C---:B------:R-:W-:Y:S08]  /*bd90*/  HMMA.16816.F32.BF16 R24, R176.reuse, R190, R24 ;  /* 0x000000beb018723c */ /* 0x040ff00000041818 */
[C---:B-1----:R-:W-:Y:S08]  /*bda0*/  HMMA.16816.F32.BF16 R28, R176.reuse, R168, R28 ;  /* 0x000000a8b01c723c */ /* 0x042ff0000004181c */
[----:B------:R-:W-:Y:S01]  /*bdb0*/  HMMA.16816.F32.BF16 R32, R176, R170, R32 ;  /* 0x000000aab020723c */ /* 0x000fe20000041820 */
[----:B------:R-:W1:Y:S01]  /*bdc0*/  LDSM.16.M88.4 R168, [R216+0x7800] ;  /* 0x00780000d8a8783b */ /* 0x000e620000000200 */
[----:B------:R-:W-:Y:S05]  /*bdd0*/  DEPBAR.LE SB0, 0x0 ;  /* 0x000080000000791a */ /* 0x000fea0000000000 */
[----:B------:R-:W-:Y:S01]  /*bde0*/  @P5 IADD3.X R177, R166, UR21, RZ, P6, !PT ;  /* 0x00000015a6b15c10 */ /* 0x000fe2000b7fe4ff */
[C---:B--2---:R-:W-:Y:S01]  /*bdf0*/  HMMA.16816.F32.BF16 R4, R172.reuse, R192, R4 ;  /* 0x000000c0ac04723c */ /* 0x044fe20000041804 */
[----:B------:R-:W-:Y:S01]  /*be00*/  BAR.SYNC.DEFER_BLOCKING 0x0 ;  /* 0x0000000000007b1d */ /* 0x000fe20000010000 */
[----:B------:R-:W-:Y:S01]  /*be10*/  @UP3 UIADD3.X UR21, UR12, UR21, URZ, UP0, !UPT ;  /* 0x000000150c153290 */ /* 0x000fe200087fe43f */
[----:B------:R-:W-:Y:S01]  /*be20*/  PLOP3.LUT P5, PT, PT, PT, UP3, 0x80, 0x0 ;  /* 0x000000000000781c */ /* 0x000fe20003faf038 */
[----:B------:R-:W-:Y:S01]  /*be30*/  UISETP.GT.AND UP0, UPT, UR20, UR17, UPT ;  /* 0x000000111400728c */ /* 0x000fe2000bf04270 */
[C---:B------:R-:W-:Y:S02]  /*be40*/  @P0 LEA R176, P6, R0.reuse, c[0x0][0x1c8], 0x1 ;  /* 0x0000720000b00a11 */ /* 0x040fe400078c08ff */
[----:B------:R-:W-:Y:S01]  /*be50*/  PLOP3.LUT P0, PT, PT, PT, UP3, 0x80, 0x0 ;  /* 0x000000000000781c */ /* 0x000fe20003f0f038 */
[C---:B------:R-:W-:Y:S08]  /*be60*/  HMMA.16816.F32.BF16 R8, R172.reuse, R194, R8 ;  /* 0x000000c2ac08723c */ /* 0x040ff00000041808 */
[C---:B-----5:R-:W-:Y:S04]  /*be70*/  HMMA.16816.F32.BF16 R12, R172.reuse, R184, R12 ;  /* 0x000000b8ac0c723c */ /* 0x060fe8000004180c */
[----:B------:R-:W-:Y:S02]  /*be80*/  @P5 LEA.HI.X R177, R0, c[0x0][0x1cc], R177, 0x1, P6 ;  /* 0x0000730000b15a11 */ /* 0x000fe400030f0cb1 */
[----:B------:R-:W-:Y:S02]  /*be90*/  @P0 IADD3 R179, P6, R236, UR22, RZ ;  /* 0x00000016ecb30c10 */ /* 0x000fe4000ffde0ff */
[C---:B------:R-:W-:Y:S01]  /*bea0*/  HMMA.16816.F32.BF16 R16, R172.reuse, R186, R16 ;  /* 0x000000baac10723c */ /* 0x040fe20000041810 */
[----:B------:R-:W-:Y:S02]  /*beb0*/  PLOP3.LUT P0, PT, PT, PT, UP3, 0x80, 0x0 ;  /* 0x000000000000781c */ /* 0x000fe40003f0f038 */
[----:B------:R-:W-:Y:S02]  /*bec0*/  PLOP3.LUT P5, PT, PT, PT, UP3, 0x80, 0x0 ;  /* 0x000000000000781c */ /* 0x000fe40003faf038 */
[----:B------:R-:W-:Y:S02]  /*bed0*/  FMNMX.FTZ R0, R4, R3, !PT ;  /* 0x0000000304007209 */ /* 0x000fe40007810000 */
[----:B------:R-:W-:Y:S01]  /*bee0*/  FMNMX.FTZ R164, R6, R165, !PT ;  /* 0x000000a506a47209 */ /* 0x000fe20007810000 */
[C---:B---3--:R-:W-:Y:S04]  /*bef0*/  HMMA.16816.F32.BF16 R20, R172.reuse, R180, R20 ;  /* 0x000000b4ac14723c */ /* 0x048fe80000041814 */
[----:B------:R-:W-:Y:S03]  /*bf00*/  FMNMX.FTZ R167, R5, R0, !PT ;  /* 0x0000000005a77209 */ /* 0x000fe60007810000 */
[----:B------:R-:W-:Y:S01]  /*bf10*/  FMNMX.FTZ R181, R7, R164, !PT ;  /* 0x000000a407b57209 */ /* 0x000fe20007810000 */
[C---:B------:R-:W-:Y:S04]  /*bf20*/  HMMA.16816.F32.BF16 R24, R172.reuse, R182, R24 ;  /* 0x000000b6ac18723c */ /* 0x040fe80000041818 */
[----:B------:R-:W-:Y:S02]  /*bf30*/  FMNMX.FTZ R2, R8, R167, !PT ;  /* 0x000000a708027209 */ /* 0x000fe40007810000 */
[----:B------:R-:W-:Y:S02]  /*bf40*/  FMNMX.FTZ R164, R10, R181, !PT ;  /* 0x000000b50aa47209 */ /* 0x000fe40007810000 */
[C---:B-1----:R-:W-:Y:S04]  /*bf50*/  HMMA.16816.F32.BF16 R28, R172.reuse, R168, R28 ;  /* 0x000000a8ac1c723c */ /* 0x042fe8000004181c */
[----:B------:R-:W-:Y:S02]  /*bf60*/  FMNMX.FTZ R167, R9, R2, !PT ;  /* 0x0000000209a77209 */ /* 0x000fe40007810000 */
[----:B------:R-:W-:Y:S02]  /*bf70*/  @P5 IADD3.X R0, R243, UR21, RZ, P6, !PT ;  /* 0x00000015f3005c10 */ /* 0x000fe4000b7fe4ff */
[----:B------:R-:W-:Y:S01]  /*bf80*/  HMMA.16816.F32.BF16 R32, R172, R170, R32 ;  /* 0x000000aaac20723c */ /* 0x000fe20000041820 */
[----:B------:R-:W-:Y:S03]  /*bf90*/  PLOP3.LUT P5, PT, PT, PT, UP3, 0x80, 0x0 ;  /* 0x000000000000781c */ /* 0x000fe60003faf038 */
[----:B------:R-:W-:Y:S02]  /*bfa0*/  @P0 LEA R178, P6, R179, c[0x0][0x1c8], 0x1 ;  /* 0x00007200b3b20a11 */ /* 0x000fe400078c08ff */
[----:B------:R-:W-:Y:S02]  /*bfb0*/  PLOP3.LUT P0, PT, PT, PT, UP3, 0x80, 0x0 ;  /* 0x000000000000781c */ /* 0x000fe40003f0f038 */
[----:B------:R-:W-:Y:S04]  /*bfc0*/  FMNMX.FTZ R2, R12, R167, !PT ;  /* 0x000000a70c027209 */ /* 0x000fe80007810000 */
[----:B------:R-:W-:Y:S02]  /*bfd0*/  FMNMX.FTZ R181, R11, R164, !PT ;  /* 0x000000a40bb57209 */ /* 0x000fe40007810000 */
[----:B------:R-:W-:Y:S02]  /*bfe0*/  FMNMX.FTZ R167, R13, R2, !PT ;  /* 0x000000020da77209 */ /* 0x000fe40007810000 */
[----:B------:R-:W-:Y:S02]  /*bff0*/  FMNMX.FTZ R164, R14, R181, !PT ;  /* 0x000000b50ea47209 */ /* 0x000fe40007810000 */
[----:B------:R-:W-:Y:S02]  /*c000*/  FMNMX.FTZ R2, R16, R167, !PT ;  /* 0x000000a710027209 */ /* 0x000fe40007810000 */
[----:B------:R-:W-:Y:S02]  /*c010*/  FMNMX.FTZ R181, R15, R164, !PT ;  /* 0x000000a40fb57209 */ /* 0x000fe40007810000 */
[----:B------:R-:W-:Y:S02]  /*c020*/  @P5 LEA.HI.X R179, R179, c[0x0][0x1cc], R0, 0x1, P6 ;  /* 0x00007300b3b35a11 */ /* 0x000fe400030f0c00 */
[----:B------:R-:W-:Y:S02]  /*c030*/  @P0 IADD3 R169, P6, R249, UR22, RZ ;  /* 0x00000016f9a90c10 */ /* 0x000fe4000ffde0ff */
[----:B------:R-:W-:Y:S02]  /*c040*/  PLOP3.LUT P0, PT, PT, PT, UP3, 0x80, 0x0 ;  /* 0x000000000000781c */ /* 0x000fe40003f0f038 */
[----:B------:R-:W-:Y:S02]  /*c050*/  PLOP3.LUT P5, PT, PT, PT, UP3, 0x80, 0x0 ;  /* 0x000000000000781c */ /* 0x000fe40003faf038 */
[----:B------:R-:W-:Y:S02]  /*c060*/  FMNMX.FTZ R167, R17, R2, !PT ;  /* 0x0000000211a77209 */ /* 0x000fe40007810000 */
[----:B------:R-:W-:Y:S02]  /*c070*/  FMNMX.FTZ R2, R18, R181, !PT ;  /* 0x000000b512027209 */ /* 0x000fe40007810000 */
[----:B------:R-:W-:Y:S02]  /*c080*/  FMNMX.FTZ R0, R20, R167, !PT ;  /* 0x000000a714007209 */ /* 0x000fe40007810000 */
[----:B------:R-:W-:Y:S02]  /*c090*/  FMNMX.FTZ R171, R19, R2, !PT ;  /* 0x0000000213ab7209 */ /* 0x000fe40007810000 */
[----:B------:R-:W-:Y:S02]  /*c0a0*/  FMNMX.FTZ R167, R21, R0, !PT ;  /* 0x0000000015a77209 */ /* 0x000fe40007810000 */
[----:B------:R-:W-:Y:S02]  /*c0b0*/  FMNMX.FTZ R164, R22, R171, !PT ;  /* 0x000000ab16a47209 */ /* 0x000fe40007810000 */
[----:B------:R-:W-:Y:S02]  /*c0c0*/  @P5 IADD3.X R0, R248, UR21, RZ, P6, !PT ;  /* 0x00000015f8005c10 */ /* 0x000fe4000b7fe4ff */
[----:B------:R-:W-:Y:S02]  /*c0d0*/  @P0 LEA R168, P6, R169, c[0x0][0x1c8], 0x1 ;  /* 0x00007200a9a80a11 */ /* 0x000fe400078c08ff */
        /* <DEDUP_REMOVED lines=8> */
[----:B------:R-:W-:Y:S02]  /*c160*/  @P5 LEA.HI.X R169, R169, c[0x0][0x1cc], R0, 0x1, P6 ;  /* 0x00007300a9a95a11 */ /* 0x000fe400030f0c00 */
[----:B------:R-:W-:Y:S02]  /*c170*/  FMNMX.FTZ R170, R30, R171, !PT ;  /* 0x000000ab1eaa7209 */ /* 0x000fe40007810000 */
[----:B------:R-:W-:Y:S02]  /*c180*/  @P0 IADD3 R171, P6, R247, UR22, RZ ;  /* 0x00000016f7ab0c10 */ /* 0x000fe4000ffde0ff */
[----:B------:R-:W-:Y:S02]  /*c190*/  PLOP3.LUT P0, PT, PT, PT, UP3, 0x80, 0x0 ;  /* 0x000000000000781c */ /* 0x000fe40003f0f038 */
[----:B------:R-:W-:Y:S02]  /*c1a0*/  PLOP3.LUT P5, PT, PT, PT, UP3, 0x80, 0x0 ;  /* 0x000000000000781c */ /* 0x000fe40003faf038 */
[----:B------:R-:W-:Y:S04]  /*c1b0*/  FMNMX.FTZ R167, R29, R2, !PT ;  /* 0x000000021da77209 */ /* 0x000fe80007810000 */
[----:B------:R-:W-:Y:S02]  /*c1c0*/  FMNMX.FTZ R2, R32, R167, !PT ;  /* 0x000000a720027209 */ /* 0x000fe40007810000 */
[----:B------:R-:W-:Y:S02]  /*c1d0*/  FMNMX.FTZ R167, R31, R170, !PT ;  /* 0x000000aa1fa77209 */ /* 0x000fe40007810000 */
[----:B------:R-:W-:Y:S02]  /*c1e0*/  FMNMX.FTZ R164, R33, R2, !PT ;  /* 0x0000000221a47209 */ /* 0x000fe40007810000 */
[----:B------:R-:W-:Y:S03]  /*c1f0*/  FMNMX.FTZ R2, R34, R167, !PT ;  /* 0x000000a722027209 */ /* 0x000fe60007810000 */
[----:B------:R-:W1:Y:S01]  /*c200*/  SHFL.BFLY PT, R175, R164, 0x2, 0x1f ;  /* 0x0c401f00a4af7f89 */ /* 0x000e6200000e0000 */
[----:B------:R-:W-:Y:S01]  /*c210*/  FMNMX.FTZ R0, R35, R2, !PT ;  /* 0x0000000223007209 */ /* 0x000fe20007810000 */
[----:B------:R-:W-:Y:S01]  /*c220*/  UMOV UR20, UR14 ;  /* 0x0000000e00147c82 */ /* 0x000fe20008000000 */
[----:B------:R-:W-:Y:S02]  /*c230*/  @P5 IADD3.X R2, R246, UR21, RZ, P6, !PT ;  /* 0x00000015f6025c10 */ /* 0x000fe4000b7fe4ff */
[C---:B------:R-:W-:Y:S02]  /*c240*/  @P0 LEA R170, P6, R171.reuse, c[0x0][0x1c8], 0x1 ;  /* 0x00007200abaa0a11 */ /* 0x040fe400078c08ff */
[----:B------:R-:W-:Y:S01]  /*c250*/  PLOP3.LUT P5, PT, PT, PT, UP3, 0x80, 0x0 ;  /* 0x000000000000781c */ /* 0x000fe20003faf038 */
[----:B------:R-:W2:Y:S01]  /*c260*/  SHFL.BFLY PT, R167, R0, 0x2, 0x1f ;  /* 0x0c401f0000a77f89 */ /* 0x000ea200000e0000 */
[----:B------:R-:W-:Y:S11]  /*c270*/  PLOP3.LUT P0, PT, PT, PT, UP3, 0x80, 0x0 ;  /* 0x000000000000781c */ /* 0x000ff60003f0f038 */
[----:B------:R-:W-:Y:S02]  /*c280*/  @P5 LEA.HI.X R171, R171, c[0x0][0x1cc], R2, 0x1, P6 ;  /* 0x00007300abab5a11 */ /* 0x000fe400030f0c02 */
[----:B------:R-:W-:Y:S02]  /*c290*/  PLOP3.LUT P5, PT, PT, PT, UP3, 0x80, 0x0 ;  /* 0x000000000000781c */ /* 0x000fe40003faf038 */
[----:B------:R-:W-:Y:S02]  /*c2a0*/  @P0 IADD3 R173, P6, R245, UR22, RZ ;  /* 0x00000016f5ad0c10 */ /* 0x000fe4000ffde0ff */
[----:B------:R-:W-:Y:S02]  /*c2b0*/  PLOP3.LUT P0, PT, PT, PT, UP3, 0x80, 0x0 ;  /* 0x000000000000781c */ /* 0x000fe40003f0f038 */
[----:B-1----:R-:W-:Y:S02]  /*c2c0*/  FMNMX.FTZ R175, R164, R175, !PT ;  /* 0x000000afa4af7209 */ /* 0x002fe40007810000 */
[----:B--2---:R-:W-:Y:S03]  /*c2d0*/  FMNMX.FTZ R167, R0, R167, !PT ;  /* 0x000000a700a77209 */ /* 0x004fe60007810000 */
[----:B------:R-:W1:Y:S04]  /*c2e0*/  SHFL.BFLY PT, R2, R175, 0x1, 0x1f ;  /* 0x0c201f00af027f89 */ /* 0x000e6800000e0000 */
[----:B------:R-:W-:Y:S02]  /*c2f0*/  @P5 IADD3.X R174, R166, UR21, RZ, P6, !PT ;  /* 0x00000015a6ae5c10 */ /* 0x000fe4000b7fe4ff */
[C---:B------:R-:W-:Y:S02]  /*c300*/  @P0 LEA R172, P6, R173.reuse, c[0x0][0x1c8], 0x1 ;  /* 0x00007200adac0a11 */ /* 0x040fe400078c08ff */
[----:B------:R-:W-:Y:S01]  /*c310*/  PLOP3.LUT P5, PT, PT, PT, UP3, 0x80, 0x0 ;  /* 0x000000000000781c */ /* 0x000fe20003faf038 */
[----:B------:R-:W2:Y:S01]  /*c320*/  SHFL.BFLY PT, R164, R167, 0x1, 0x1f ;  /* 0x0c201f00a7a47f89 */ /* 0x000ea200000e0000 */
[----:B------:R-:W-:Y:S02]  /*c330*/  PLOP3.LUT P0, PT, PT, PT, UP3, 0x80, 0x0 ;  /* 0x000000000000781c */ /* 0x000fe40003f0f038 */
[----:B------:R-:W-:Y:S09]  /*c340*/  PLOP3.LUT P0, PT, PT, PT, UP3, 0x80, 0x0 ;  /* 0x000000000000781c */ /* 0x000ff20003f0f038 */
[----:B------:R-:W-:Y:S02]  /*c350*/  @P5 LEA.HI.X R173, R173, c[0x0][0x1cc], R174, 0x1, P6 ;  /* 0x00007300adad5a11 */ /* 0x000fe400030f0cae */
[----:B------:R-:W-:Y:S02]  /*c360*/  PLOP3.LUT P6, PT, PT, PT, UP3, 0x80, 0x0 ;  /* 0x000000000000781c */ /* 0x000fe40003fcf038 */
[----:B------:R-:W-:Y:S02]  /*c370*/  PLOP3.LUT P5, PT, PT, PT, UP3, 0x80, 0x0 ;  /* 0x000000000000781c */ /* 0x000fe40003faf038 */
[----:B------:R-:W-:Y:S02]  /*c380*/  PLOP3.LUT P5, PT, PT, PT, UP3, 0x80, 0x0 ;  /* 0x000000000000781c */ /* 0x000fe40003faf038 */
[----:B-1----:R-:W-:Y:S02]  /*c390*/  FMNMX.FTZ R0, R175, R2, !PT ;  /* 0x00000002af007209 */ /* 0x002fe40007810000 */
[----:B--2---:R-:W-:Y:S03]  /*c3a0*/  FMNMX.FTZ R164, R167, R164, !PT ;  /* 0x000000a4a7a47209 */ /* 0x004fe60007810000 */
[----:B------:R-:W-:Y:S02]  /*c3b0*/  FMUL.FTZ R191, R0, c[0x0][0x2d0] ;  /* 0x0000b40000bf7a20 */ /* 0x000fe40000410000 */
[----:B------:R1:W-:Y:S01]  /*c3c0*/  @P6 LDGSTS.E.BYPASS.LTC128B.128 [R231+0x8100], [R196.64], !P4 ;  /* 0x08100000c4e76fae */ /* 0x0003e2000e101d52 */
[----:B------:R-:W-:Y:S01]  /*c3d0*/  PLOP3.LUT P6, PT, PT, PT, UP3, 0x80, 0x0 ;  /* 0x000000000000781c */ /* 0x000fe20003fcf038 */
[C---:B------:R-:W-:Y:S01]  /*c3e0*/  FMUL.FTZ R189, R164.reuse, c[0x0][0x2d0] ;  /* 0x0000b400a4bd7a20 */ /* 0x040fe20000410000 */
[----:B------:R-:W-:Y:S01]  /*c3f0*/  PLOP3.LUT P6, PT, PT, PT, UP3, 0x80, 0x0 ;  /* 0x000000000000781c */ /* 0x000fe20003fcf038 */
[----:B------:R-:W-:Y:S02]  /*c400*/  FADD.FTZ R165, -R164, R165 ;  /* 0x000000a5a4a57221 */ /* 0x000fe40000010100 */
[----:B------:R-:W-:Y:S02]  /*c410*/  FADD.FTZ R2, -R0, R3 ;  /* 0x0000000300027221 */ /* 0x000fe40000010100 */
[----:B------:R2:W-:Y:S01]  /*c420*/  @P0 LDGSTS.E.BYPASS.LTC128B.128 [R231+0xa100], [R198.64], !P3 ;  /* 0x0a100000c6e70fae */ /* 0x0005e2000d901d52 */
[----:B------:R-:W-:Y:S01]  /*c430*/  PLOP3.LUT P0, PT, PT, PT, UP3, 0x80, 0x0 ;  /* 0x000000000000781c */ /* 0x000fe20003f0f038 */
[--C-:B------:R-:W-:Y:S01]  /*c440*/  FFMA.FTZ R186, R4, c[0x0][0x2d0], -R191.reuse ;  /* 0x0000b40004ba7a23 */ /* 0x100fe200000108bf */
[----:B------:R-:W-:Y:S01]  /*c450*/  PLOP3.LUT P0, PT, PT, PT, UP3, 0x80, 0x0 ;  /* 0x000000000000781c */ /* 0x000fe20003f0f038 */
[--C-:B------:R-:W-:Y:S02]  /*c460*/  FFMA.FTZ R167, R8, c[0x0][0x2d0], -R191.reuse ;  /* 0x0000b40008a77a23 */ /* 0x100fe400000108bf */
[----:B------:R-:W-:Y:S02]  /*c470*/  FFMA.FTZ R184, R9, c[0x0][0x2d0], -R191 ;  /* 0x0000b40009b87a23 */ /* 0x000fe400000108bf */
[----:B------:R3:W-:Y:S01]  /*c480*/  @P5 LDGSTS.E.BYPASS.LTC128B.128 [R231+0xc100], [R200.64], !P2 ;  /* 0x0c100000c8e75fae */ /* 0x0007e2000d101d52 */
[----:B------:R-:W-:Y:S01]  /*c490*/  PLOP3.LUT P5, PT, PT, PT, UP3, 0x80, 0x0 ;  /* 0x000000000000781c */ /* 0x000fe20003faf038 */
[--C-:B------:R-:W-:Y:S01]  /*c4a0*/  FFMA.FTZ R190, R6, c[0x0][0x2d0], -R189.reuse ;  /* 0x0000b40006be7a23 */ /* 0x100fe200000108bd */
[----:B------:R-:W-:Y:S01]  /*c4b0*/  PLOP3.LUT P5, PT, PT, PT, UP3, 0x80, 0x0 ;  /* 0x000000000000781c */ /* 0x000fe20003faf038 */
[--C-:B------:R-:W-:Y:S01]  /*c4c0*/  FFMA.FTZ R185, R7, c[0x0][0x2d0], -R189.reuse ;  /* 0x0000b40007b97a23 */ /* 0x100fe200000108bd */
[----:B------:R-:W-:Y:S01]  /*c4d0*/  MUFU.EX2 R186, R186 ;  /* 0x000000ba00ba7308 */ /* 0x000fe20000000800 */
[--C-:B------:R-:W-:Y:S02]  /*c4e0*/  FFMA.FTZ R187, R10, c[0x0][0x2d0], -R189.reuse ;  /* 0x0000b4000abb7a23 */ /* 0x100fe400000108bd */
[----:B------:R4:W-:Y:S01]  /*c4f0*/  @P6 LDGSTS.E.BYPASS.LTC128B.128 [R231+0xe100], [R176.64], !P1 ;  /* 0x0e100000b0e76fae */ /* 0x0009e2000c901d52 */
[----:B------:R-:W-:Y:S01]  /*c500*/  PLOP3.LUT P6, PT, PT, PT, UP3, 0x80, 0x0 ;  /* 0x000000000000781c */ /* 0x000fe20003fcf038 */
[----:B------:R-:W-:Y:S01]  /*c510*/  FFMA.FTZ R188, R11, c[0x0][0x2d0], -R189 ;  /* 0x0000b4000bbc7a23 */ /* 0x000fe200000108bd */
[----:B------:R-:W-:Y:S01]  /*c520*/  PLOP3.LUT P6, PT, PT, PT, UP3, 0x80, 0x0 ;  /* 0x000000000000781c */ /* 0x000fe20003fcf038 */
[----:B------:R-:W-:Y:S02]  /*c530*/  FMUL.FTZ R3, R2, c[0x0][0x2d0] ;  /* 0x0000b40002037a20 */ /* 0x000fe40000410000 */
[----:B------:R-:W-:Y:S01]  /*c540*/  FMUL.FTZ R2, R165, c[0x0][0x2d0] ;  /* 0x0000b400a5027a20 */ /* 0x000fe20000410000 */
[----:B------:R-:W-:Y:S01]  /*c550*/  MUFU.EX2 R167, R167 ;  /* 0x000000a700a77308 */ /* 0x000fe20000000800 */
[----:B------:R4:W-:Y:S01]  /*c560*/  @P0 LDGSTS.E.BYPASS.LTC128B.128 [R231+0x9100], [R178.64], !P4 ;  /* 0x09100000b2e70fae */ /* 0x0009e2000e101d52 */
[----:B------:R-:W-:Y:S01]  /*c570*/  PLOP3.LUT P0, PT, PT, PT, UP3, 0x80, 0x0 ;  /* 0x000000000000781c */ /* 0x000fe20003f0f038 */
[--C-:B------:R-:W-:Y:S01]  /*c580*/  FFMA.FTZ R165, R5, c[0x0][0x2d0], -R191.reuse ;  /* 0x0000b40005a57a23 */ /* 0x100fe200000108bf */
[----:B------:R-:W-:Y:S01]  /*c590*/  PLOP3.LUT P0, PT, PT, PT, UP3, 0x80, 0x0 ;  /* 0x000000000000781c */ /* 0x000fe20003f0f038 */
[--C-:B------:R-:W-:Y:S02]  /*c5a0*/  FFMA.FTZ R192, R12, c[0x0][0x2d0], -R191.reuse ;  /* 0x0000b4000cc07a23 */ /* 0x100fe400000108bf */
[----:B------:R-:W-:Y:S02]  /*c5b0*/  FFMA.FTZ R193, R13, c[0x0][0x2d0], -R191 ;  /* 0x0000b4000dc17a23 */ /* 0x000fe400000108bf */
[----:B------:R5:W-:Y:S01]  /*c5c0*/  @P5 LDGSTS.E.BYPASS.LTC128B.128 [R231+0xb100], [R168.64], !P3 ;  /* 0x0b100000a8e75fae */ /* 0x000be2000d901d52 */
[----:B------:R-:W4:Y:S01]  /*c5d0*/  MUFU.EX2 R3, R3 ;  /* 0x0000000300037308 */ /* 0x000f220000000800 */
[--C-:B------:R-:W-:Y:S01]  /*c5e0*/  FFMA.FTZ R194, R14, c[0x0][0x2d0], -R189.reuse ;  /* 0x0000b4000ec27a23 */ /* 0x100fe200000108bd */
[----:B------:R-:W-:Y:S01]  /*c5f0*/  PLOP3.LUT P5, PT, PT, PT, UP3, 0x80, 0x0 ;  /* 0x000000000000781c */ /* 0x000fe20003faf038 */
[----:B------:R-:W-:Y:S02]  /*c600*/  FFMA.FTZ R195, R15, c[0x0][0x2d0], -R189 ;  /* 0x0000b4000fc37a23 */ /* 0x000fe400000108bd */
[--C-:B-1----:R-:W-:Y:S02]  /*c610*/  FFMA.FTZ R196, R16, c[0x0][0x2d0], -R191.reuse ;  /* 0x0000b40010c47a23 */ /* 0x102fe400000108bf */
[----:B------:R5:W-:Y:S01]  /*c620*/  @P6 LDGSTS.E.BYPASS.LTC128B.128 [R231+0xd100], [R170.64], !P2 ;  /* 0x0d100000aae76fae */ /* 0x000be2000d101d52 */
[----:B------:R-:W-:Y:S02]  /*c630*/  FFMA.FTZ R197, R17, c[0x0][0x2d0], -R191 ;  /* 0x0000b40011c57a23 */ /* 0x000fe400000108bf */
[----:B------:R-:W1:Y:S01]  /*c640*/  MUFU.EX2 R2, R2 ;  /* 0x0000000200027308 */ /* 0x000e620000000800 */
[--C-:B--2---:R-:W-:Y:S02]  /*c650*/  FFMA.FTZ R198, R18, c[0x0][0x2d0], -R189.reuse ;  /* 0x0000b40012c67a23 */ /* 0x104fe400000108bd */
[----:B------:R-:W-:Y:S02]  /*c660*/  FFMA.FTZ R199, R19, c[0x0][0x2d0], -R189 ;  /* 0x0000b40013c77a23 */ /* 0x000fe400000108bd */
[----:B------:R2:W-:Y:S01]  /*c670*/  @P0 LDGSTS.E.BYPASS.LTC128B.128 [R231+0xf100], [R172.64], !P1 ;  /* 0x0f100000ace70fae */ /* 0x0005e2000c901d52 */
[--C-:B---3--:R-:W-:Y:S01]  /*c680*/  FFMA.FTZ R200, R28, c[0x0][0x2d0], -R191.reuse ;  /* 0x0000b4001cc87a23 */ /* 0x108fe200000108bf */
[----:B------:R-:W-:Y:S01]  /*c690*/  PLOP3.LUT P0, PT, PT, PT, UP0, 0x80, 0x0 ;  /* 0x000000000000781c */ /* 0x000fe20003f0f008 */
[----:B------:R-:W-:Y:S02]  /*c6a0*/  FFMA.FTZ R201, R29, c[0x0][0x2d0], -R191 ;  /* 0x0000b4001dc97a23 */ /* 0x000fe400000108bf */
[----:B------:R-:W3:Y:S01]  /*c6b0*/  MUFU.EX2 R165, R165 ;  /* 0x000000a500a57308 */ /* 0x000ee20000000800 */
[--C-:B------:R-:W-:Y:S02]  /*c6c0*/  FFMA.FTZ R202, R30, c[0x0][0x2d0], -R189.reuse ;  /* 0x0000b4001eca7a23 */ /* 0x100fe400000108bd */
[----:B----4-:R-:W-:Y:S01]  /*c6d0*/  LDSM.16.MT88.4 R176, [R221+0x100] ;  /* 0x00010000ddb0783b */ /* 0x010fe20000004200 */
[C---:B------:R-:W-:Y:S02]  /*c6e0*/  FMUL.FTZ R4, R3.reuse, R160 ;  /* 0x000000a003047220 */ /* 0x040fe40000410000 */
[C---:B------:R-:W-:Y:S02]  /*c6f0*/  FMUL.FTZ R5, R3.reuse, R161 ;  /* 0x000000a103057220 */ /* 0x040fe40000410000 */
[C---:B------:R-:W-:Y:S02]  /*c700*/  FMUL.FTZ R8, R3.reuse, R156 ;  /* 0x0000009c03087220 */ /* 0x040fe40000410000 */
[----:B------:R-:W4:Y:S01]  /*c710*/  MUFU.EX2 R184, R184 ;  /* 0x000000b800b87308 */ /* 0x000f220000000800 */
[C---:B------:R-:W-:Y:S01]  /*c720*/  FMUL.FTZ R9, R3.reuse, R157 ;  /* 0x0000009d03097220 */ /* 0x040fe20000410000 */
[----:B------:R-:W-:Y:S01]  /*c730*/  LDSM.16.MT88.4 R12, [R220+0x6100] ;  /* 0x00610000dc0c783b */ /* 0x000fe20000004200 */
[----:B------:R-:W-:Y:S02]  /*c740*/  FMUL.FTZ R132, R3, R132 ;  /* 0x0000008403847220 */ /* 0x000fe40000410000 */
[C---:B-1----:R-:W-:Y:S02]  /*c750*/  FMUL.FTZ R6, R2.reuse, R162 ;  /* 0x000000a202067220 */ /* 0x042fe40000410000 */
[C---:B------:R-:W-:Y:S02]  /*c760*/  FMUL.FTZ R7, R2.reuse, R163 ;  /* 0x000000a302077220 */ /* 0x040fe40000410000 */
[C---:B------:R-:W-:Y:S01]  /*c770*/  FMUL.FTZ R10, R2.reuse, R158 ;  /* 0x0000009e020a7220 */ /* 0x040fe20000410000 */
[----:B-----5:R-:W1:Y:S01]  /*c780*/  LDSM.16.MT88.4 R168, [R227+0x100] ;  /* 0x00010000e3a8783b */ /* 0x020e620000004200 */
[----:B------:R-:W-:Y:S01]  /*c790*/  MUFU.EX2 R190, R190 ;  /* 0x000000be00be7308 */ /* 0x000fe20000000800 */
[C---:B------:R-:W-:Y:S01]  /*c7a0*/  FMUL.FTZ R11, R2.reuse, R159 ;  /* 0x0000009f020b7220 */ /* 0x040fe20000410000 */
[----:B---3--:R-:W-:Y:S01]  /*c7b0*/  F2FP.BF16.PACK_AB R160, R165, R186 ;  /* 0x000000baa5a0723e */ /* 0x008fe200000010ff */
[C---:B------:R-:W-:Y:S02]  /*c7c0*/  FMUL.FTZ R133, R3.reuse, R133 ;  /* 0x0000008503857220 */ /* 0x040fe40000410000 */
[C---:B------:R-:W-:Y:S02]  /*c7d0*/  FMUL.FTZ R134, R2.reuse, R134 ;  /* 0x0000008602867220 */ /* 0x040fe40000410000 */
[----:B--2---:R-:W2:Y:S01]  /*c7e0*/  LDSM.16.MT88.4 R172, [R222+0x100] ;  /* 0x00010000deac783b */ /* 0x004ea20000004200 */
[----:B------:R-:W-:Y:S02]  /*c7f0*/  FMUL.FTZ R135, R2, R135 ;  /* 0x0000008702877220 */ /* 0x000fe40000410000 */
[----:B------:R-:W3:Y:S01]  /*c800*/  MUFU.EX2 R185, R185 ;  /* 0x000000b900b97308 */ /* 0x000ee20000000800 */
[C---:B------:R-:W-:Y:S01]  /*c810*/  FMUL.FTZ R136, R3.reuse, R136 ;  /* 0x0000008803887220 */ /* 0x040fe20000410000 */
[----:B----4-:R-:W-:Y:S01]  /*c820*/  F2FP.BF16.PACK_AB R162, R184, R167 ;  /* 0x000000a7b8a2723e */ /* 0x010fe200000010ff */
[C---:B------:R-:W-:Y:S02]  /*c830*/  FMUL.FTZ R137, R3.reuse, R137 ;  /* 0x0000008903897220 */ /* 0x040fe40000410000 */
[----:B------:R-:W4:Y:S01]  /*c840*/  LDSM.16.MT88.4 R156, [R220+0x100] ;  /* 0x00010000dc9c783b */ /* 0x000f220000004200 */
[C---:B------:R-:W-:Y:S02]  /*c850*/  FMUL.FTZ R138, R2.reuse, R138 ;  /* 0x0000008a028a7220 */ /* 0x040fe40000410000 */
[C---:B------:R-:W-:Y:S02]  /*c860*/  FMUL.FTZ R139, R2.reuse, R139 ;  /* 0x0000008b028b7220 */ /* 0x040fe40000410000 */
[----:B------:R-:W-:Y:S01]  /*c870*/  MUFU.EX2 R187, R187 ;  /* 0x000000bb00bb7308 */ /* 0x000fe20000000800 */
[C---:B------:R-:W-:Y:S02]  /*c880*/  FMUL.FTZ R140, R3.reuse, R140 ;  /* 0x0000008c038c7220 */ /* 0x040fe40000410000 */
[----:B------:R-:W-:Y:S01]  /*c890*/  FMUL.FTZ R141, R3, R141 ;  /* 0x0000008d038d7220 */ /* 0x000fe20000410000 */
[----:B------:R-:W-:Y:S01]  /*c8a0*/  LDSM.16.MT88.4 R16, [R222+0x900] ;  /* 0x00090000de10783b */ /* 0x000fe20000004200 */
[C---:B------:R-:W-:Y:S02]  /*c8b0*/  FMUL.FTZ R142, R2.reuse, R142 ;  /* 0x0000008e028e7220 */ /* 0x040fe40000410000 */
[----:B------:R-:W-:Y:S02]  /*c8c0*/  FMUL.FTZ R143, R2, R143 ;  /* 0x0000008f028f7220 */ /* 0x000fe40000410000 */
[----:B------:R-:W-:Y:S01]  /*c8d0*/  FFMA.FTZ R203, R31, c[0x0][0x2d0], -R189 ;  /* 0x0000b4001fcb7a23 */ /* 0x000fe200000108bd */
[----:B------:R-:W5:Y:S01]  /*c8e0*/  MUFU.EX2 R188, R188 ;  /* 0x000000bc00bc7308 */ /* 0x000f620000000800 */
[----:B------:R-:W-:Y:S01]  /*c8f0*/  FFMA.FTZ R32, R32, c[0x0][0x2d0], -R191 ;  /* 0x0000b40020207a23 */ /* 0x000fe200000108bf */
[----:B------:R-:W-:Y:S01]  /*c900*/  LDSM.16.MT88.4 R180, [R220+0x2900] ;  /* 0x00290000dcb4783b */ /* 0x000fe20000004200 */
[----:B------:R-:W-:Y:S01]  /*c910*/  FMUL.FTZ R144, R3, R144 ;  /* 0x0000009003907220 */ /* 0x000fe20000410000 */
[----:B---3--:R-:W-:Y:S01]  /*c920*/  F2FP.BF16.PACK_AB R161, R185, R190 ;  /* 0x000000beb9a1723e */ /* 0x008fe200000010ff */
[C---:B------:R-:W-:Y:S02]  /*c930*/  FMUL.FTZ R145, R3.reuse, R145 ;  /* 0x0000009103917220 */ /* 0x040fe40000410000 */
[C---:B------:R-:W-:Y:S02]  /*c940*/  FMUL.FTZ R146, R2.reuse, R146 ;  /* 0x0000009202927220 */ /* 0x040fe40000410000 */
[C---:B------:R-:W-:Y:S01]  /*c950*/  FMUL.FTZ R147, R2.reuse, R147 ;  /* 0x0000009302937220 */ /* 0x040fe20000410000 */
[----:B------:R-:W-:Y:S01]  /*c960*/  LDSM.16.MT88.4 R28, [R221+0x7100] ;  /* 0x00710000dd1c783b */ /* 0x000fe20000004200 */
[C---:B------:R-:W-:Y:S01]  /*c970*/  FMUL.FTZ R148, R3.reuse, R148 ;  /* 0x0000009403947220 */ /* 0x040fe20000410000 */
[----:B------:R-:W-:Y:S01]  /*c980*/  MUFU.EX2 R192, R192 ;  /* 0x000000c000c07308 */ /* 0x000fe20000000800 */
[C---:B------:R-:W-:Y:S02]  /*c990*/  FMUL.FTZ R149, R3.reuse, R149 ;  /* 0x0000009503957220 */ /* 0x040fe40000410000 */
[C---:B------:R-:W-:Y:S02]  /*c9a0*/  FMUL.FTZ R150, R2.reuse, R150 ;  /* 0x0000009602967220 */ /* 0x040fe40000410000 */
[C---:B------:R-:W-:Y:S01]  /*c9b0*/  FMUL.FTZ R151, R2.reuse, R151 ;  /* 0x0000009702977220 */ /* 0x040fe20000410000 */
[----:B------:R-:W0:Y:S01]  /*c9c0*/  LDGDEPBAR ;  /* 0x00000000000079af */ /* 0x000e220000000000 */
[C---:B------:R-:W-:Y:S02]  /*c9d0*/  FMUL.FTZ R152, R3.reuse, R152 ;  /* 0x0000009803987220 */ /* 0x040fe40000410000 */
[C---:B------:R-:W-:Y:S01]  /*c9e0*/  FMUL.FTZ R153, R3.reuse, R153 ;  /* 0x0000009903997220 */ /* 0x040fe20000410000 */
[----:B------:R-:W3:Y:S01]  /*c9f0*/  MUFU.EX2 R193, R193 ;  /* 0x000000c100c17308 */ /* 0x000ee20000000800 */
[----:B------:R-:W-:Y:S01]  /*ca00*/  FMUL.FTZ R154, R2, R154 ;  /* 0x0000009a029a7220 */ /* 0x000fe20000410000 */
[----:B-----5:R-:W-:Y:S01]  /*ca10*/  F2FP.BF16.PACK_AB R163, R188, R187 ;  /* 0x000000bbbca3723e */ /* 0x020fe200000010ff */
[C---:B------:R-:W-:Y:S02]  /*ca20*/  FMUL.FTZ R155, R2.reuse, R155 ;  /* 0x0000009b029b7220 */ /* 0x040fe40000410000 */
[C---:B------:R-:W-:Y:S02]  /*ca30*/  FMUL.FTZ R36, R3.reuse, R36 ;  /* 0x0000002403247220 */ /* 0x040fe40000410000 */
[C---:B------:R-:W-:Y:S02]  /*ca40*/  FMUL.FTZ R37, R3.reuse, R37 ;  /* 0x0000002503257220 */ /* 0x040fe40000410000 */
[C---:B-1----:R-:W-:Y:S01]  /*ca50*/  HMMA.16816.F32.BF16 R4, R160.reuse, R168, R4 ;  /* 0x000000a8a004723c */ /* 0x042fe20000041804 */
[----:B------:R-:W-:Y:S04]  /*ca60*/  MUFU.EX2 R194, R194 ;  /* 0x000000c200c27308 */ /* 0x000fe80000000800 */
[C---:B------:R-:W-:Y:S02]  /*ca70*/  FMUL.FTZ R38, R2.reuse, R38 ;  /* 0x0000002602267220 */ /* 0x040fe40000410000 */
[C---:B------:R-:W-:Y:S01]  /*ca80*/  FMUL.FTZ R39, R2.reuse, R39 ;  /* 0x0000002702277220 */ /* 0x040fe20000410000 */
[C---:B------:R-:W-:Y:S01]  /*ca90*/  HMMA.16816.F32.BF16 R8, R160.reuse, R170, R8 ;  /* 0x000000aaa008723c */ /* 0x040fe20000041808 */
[----:B------:R-:W1:Y:S02]  /*caa0*/  LDSM.16.MT88.4 R168, [R227+0x2100] ;  /* 0x00210000e3a8783b */ /* 0x000e640000004200 */
[----:B------:R-:W5:Y:S01]  /*cab0*/  MUFU.EX2 R195, R195 ;  /* 0x000000c300c37308 */ /* 0x000f620000000800 */
[C---:B------:R-:W-:Y:S02]  /*cac0*/  FMUL.FTZ R40, R3.reuse, R40 ;  /* 0x0000002803287220 */ /* 0x040fe40000410000 */
[C---:B------:R-:W-:Y:S02]  /*cad0*/  FMUL.FTZ R41, R3.reuse, R41 ;  /* 0x0000002903297220 */ /* 0x040fe40000410000 */
[C---:B--2---:R-:W-:Y:S04]  /*cae0*/  HMMA.16816.F32.BF16 R132, R160.reuse, R172, R132 ;  /* 0x000000aca084723c */ /* 0x044fe80000041884 */
[C---:B------:R-:W-:Y:S01]  /*caf0*/  FMUL.FTZ R42, R2.reuse, R42 ;  /* 0x0000002a022a7220 */ /* 0x040fe20000410000 */
[----:B------:R-:W-:Y:S01]  /*cb00*/  MUFU.EX2 R196, R196 ;  /* 0x000000c400c47308 */ /* 0x000fe20000000800 */
[C---:B------:R-:W-:Y:S02]  /*cb10*/  FMUL.FTZ R43, R2.reuse, R43 ;  /* 0x0000002b022b7220 */ /* 0x040fe40000410000 */
[C---:B------:R-:W-:Y:S01]  /*cb20*/  HMMA.16816.F32.BF16 R136, R160.reuse, R174, R136 ;  /* 0x000000aea088723c */ /* 0x040fe20000041888 */
[----:B------:R-:W2:Y:S03]  /*cb30*/  LDSM.16.MT88.4 R172, [R222+0x2100] ;  /* 0x00210000deac783b */ /* 0x000ea60000004200 */
[C---:B------:R-:W-:Y:S02]  /*cb40*/  FMUL.FTZ R44, R3.reuse, R44 ;  /* 0x0000002c032c7220 */ /* 0x040fe40000410000 */
[C---:B------:R-:W-:Y:S01]  /*cb50*/  FMUL.FTZ R45, R3.reuse, R45 ;  /* 0x0000002d032d7220 */ /* 0x040fe20000410000 */
[----:B------:R-:W1:Y:S01]  /*cb60*/  MUFU.EX2 R197, R197 ;  /* 0x000000c500c57308 */ /* 0x000e620000000800 */
[C---:B------:R-:W-:Y:S04]  /*cb70*/  HMMA.16816.F32.BF16 R140, R160.reuse, R176, R140 ;  /* 0x000000b0a08c723c */ /* 0x040fe8000004188c */
[C---:B------:R-:W-:Y:S02]  /*cb80*/  FMUL.FTZ R46, R2.reuse, R46 ;  /* 0x0000002e022e7220 */ /* 0x040fe40000410000 */
[C---:B------:R-:W-:Y:S02]  /*cb90*/  FMUL.FTZ R47, R2.reuse, R47 ;  /* 0x0000002f022f7220 */ /* 0x040fe40000410000 */
[C---:B------:R-:W-:Y:S01]  /*cba0*/  HMMA.16816.F32.BF16 R144, R160.reuse, R178, R144 ;  /* 0x000000b2a090723c */ /* 0x040fe20000041890 */
[----:B------:R-:W-:Y:S01]  /*cbb0*/  LDSM.16.MT88.4 R176, [R221+0x2900] ;  /* 0x00290000ddb0783b */ /* 0x000fe20000004200 */
[----:B------:R-:W-:Y:S02]  /*cbc0*/  MUFU.EX2 R198, R198 ;  /* 0x000000c600c67308 */ /* 0x000fe40000000800 */
[C---:B------:R-:W-:Y:S02]  /*cbd0*/  FMUL.FTZ R48, R3.reuse, R48 ;  /* 0x0000003003307220 */ /* 0x040fe40000410000 */
[C---:B------:R-:W-:Y:S02]  /*cbe0*/  FMUL.FTZ R49, R3.reuse, R49 ;  /* 0x0000003103317220 */ /* 0x040fe40000410000 */
[C---:B----4-:R-:W-:Y:S04]  /*cbf0*/  HMMA.16816.F32.BF16 R148, R160.reuse, R156, R148 ;  /* 0x0000009ca094723c */ /* 0x050fe80000041894 */
[C---:B------:R-:W-:Y:S01]  /*cc00*/  FMUL.FTZ R50, R2.reuse, R50 ;  /* 0x0000003202327220 */ /* 0x040fe20000410000 */
[----:B------:R-:W4:Y:S01]  /*cc10*/  MUFU.EX2 R199, R199 ;  /* 0x000000c700c77308 */ /* 0x000f220000000800 */
[C---:B------:R-:W-:Y:S02]  /*cc20*/  FMUL.FTZ R51, R2.reuse, R51 ;  /* 0x0000003302337220 */ /* 0x040fe40000410000 */
[C---:B------:R-:W-:Y:S01]  /*cc30*/  HMMA.16816.F32.BF16 R152, R160.reuse, R158, R152 ;  /* 0x0000009ea098723c */ /* 0x040fe20000041898 */
[----:B------:R-:W3:Y:S03]  /*cc40*/  LDSM.16.MT88.4 R156, [R221+0x2100] ;  /* 0x00210000dd9c783b */ /* 0x000ee60000004200 */
[C---:B------:R-:W-:Y:S02]  /*cc50*/  FMUL.FTZ R52, R3.reuse, R52 ;  /* 0x0000003403347220 */ /* 0x040fe40000410000 */
[C---:B------:R-:W-:Y:S01]  /*cc60*/  FMUL.FTZ R53, R3.reuse, R53 ;  /* 0x0000003503357220 */ /* 0x040fe20000410000 */
[----:B------:R-:W-:Y:S01]  /*cc70*/  MUFU.EX2 R200, R200 ;  /* 0x000000c800c87308 */ /* 0x000fe20000000800 */
[C---:B-1----:R-:W-:Y:S04]  /*cc80*/  HMMA.16816.F32.BF16 R36, R160.reuse, R168, R36 ;  /* 0x000000a8a024723c */ /* 0x042fe80000041824 */
[C---:B------:R-:W-:Y:S02]  /*cc90*/  FMUL.FTZ R54, R2.reuse, R54 ;  /* 0x0000003602367220 */ /* 0x040fe40000410000 */
[C---:B------:R-:W-:Y:S02]  /*cca0*/  FMUL.FTZ R55, R2.reuse, R55 ;  /* 0x0000003702377220 */ /* 0x040fe40000410000 */
[C---:B------:R-:W-:Y:S01]  /*ccb0*/  HMMA.16816.F32.BF16 R40, R160.reuse, R170, R40 ;  /* 0x000000aaa028723c */ /* 0x040fe20000041828 */
[----:B------:R-:W1:Y:S01]  /*ccc0*/  LDSM.16.MT88.4 R168, [R220+0x2100] ;  /* 0x00210000dca8783b */ /* 0x000e620000004200 */
[----:B------:R-:W-:Y:S02]  /*ccd0*/  MUFU.EX2 R201, R201 ;  /* 0x000000c900c97308 */ /* 0x000fe40000000800 */
        /* <DEDUP_REMOVED lines=10> */
[----:B------:R-:W-:Y:S01]  /*cd80*/  MUFU.EX2 R203, R203 ;  /* 0x000000cb00cb7308 */ /* 0x000fe20000000800 */
[C---:B------:R-:W-:Y:S01]  /*cd90*/  FMUL.FTZ R62, R2.reuse, R62 ;  /* 0x0000003e023e7220 */ /* 0x040fe20000410000 */
[C---:B---3--:R-:W-:Y:S03]  /*cda0*/  HMMA.16816.F32.BF16 R52, R160.reuse, R156, R52 ;  /* 0x0000009ca034723c */ /* 0x048fe60000041834 */
[C---:B------:R-:W-:Y:S02]  /*cdb0*/  FMUL.FTZ R63, R2.reuse, R63 ;  /* 0x0000003f023f7220 */ /* 0x040fe40000410000 */
[C---:B------:R-:W-:Y:S02]  /*cdc0*/  FMUL.FTZ R64, R3.reuse, R64 ;  /* 0x0000004003407220 */ /* 0x040fe40000410000 */
[C---:B------:R-:W-:Y:S01]  /*cdd0*/  FMUL.FTZ R65, R3.reuse, R65 ;  /* 0x0000004103417220 */ /* 0x040fe20000410000 */
[C---:B------:R-:W-:Y:S01]  /*cde0*/  HMMA.16816.F32.BF16 R56, R160.reuse, R158, R56 ;  /* 0x0000009ea038723c */ /* 0x040fe20000041838 */
[----:B------:R-:W3:Y:S03]  /*cdf0*/  LDSM.16.MT88.4 R156, [R222+0x4100] ;  /* 0x00410000de9c783b */ /* 0x000ee60000004200 */
        /* <DEDUP_REMOVED lines=83> */
[----:B------:R-:W-:Y:S02]  /*d330*/  LDSM.16.MT88.4 R172, [R227+0x2900] ;  /* 0x00290000e3ac783b */ /* 0x000fe40000004200 */
[C---:B------:R-:W-:Y:S02]  /*d340*/  FMUL.FTZ R126, R2.reuse, R126 ;  /* 0x0000007e027e7220 */ /* 0x040fe40000410000 */
[C---:B------:R-:W-:Y:S02]  /*d350*/  FMUL.FTZ R127, R2.reuse, R127 ;  /* 0x0000007f027f7220 */ /* 0x040fe40000410000 */
[C---:B------:R-:W-:Y:S02]  /*d360*/  FMUL.FTZ R128, R3.reuse, R128 ;  /* 0x0000008003807220 */ /* 0x040fe40000410000 */
[----:B------:R-:W-:Y:S03]  /*d370*/  FMUL.FTZ R129, R3, R129 ;  /* 0x0000008103817220 */ /* 0x000fe60000410000 */
[C---:B------:R-:W-:Y:S03]  /*d380*/  HMMA.16816.F32.BF16 R124, R160.reuse, R12, R124 ;  /* 0x0000000ca07c723c */ /* 0x040fe6000004187c */
[C---:B------:R-:W-:Y:S02]  /*d390*/  FMUL.FTZ R130, R2.reuse, R130 ;  /* 0x0000008202827220 */ /* 0x040fe40000410000 */
[C---:B------:R-:W-:Y:S02]  /*d3a0*/  FMUL.FTZ R131, R2.reuse, R131 ;  /* 0x0000008302837220 */ /* 0x040fe40000410000 */
[----:B------:R-:W-:Y:S01]  /*d3b0*/  F2FP.BF16.PACK_AB R12, R193, R192 ;  /* 0x000000c0c10c723e */ /* 0x000fe200000010ff */
[----:B------:R-:W-:Y:S01]  /*d3c0*/  FFMA.FTZ R186, R3, R244, R186 ;  /* 0x000000f403ba7223 */ /* 0x000fe200000100ba */
[----:B-----5:R-:W-:Y:S03]  /*d3d0*/  F2FP.BF16.PACK_AB R13, R195, R194 ;  /* 0x000000c2c30d723e */ /* 0x020fe600000010ff */
[----:B------:R-:W-:Y:S01]  /*d3e0*/  HMMA.16816.F32.BF16 R128, R160, R14, R128 ;  /* 0x0000000ea080723c */ /* 0x000fe20000041880 */
[----:B------:R-:W2:Y:S02]  /*d3f0*/  LDSM.16.MT88.4 R160, [R220+0x900] ;  /* 0x00090000dca0783b */ /* 0x000ea40000004200 */
[----:B------:R-:W-:Y:S02]  /*d400*/  FFMA.FTZ R190, R2, R241, R190 ;  /* 0x000000f102be7223 */ /* 0x000fe400000100be */
[----:B------:R-:W-:Y:S02]  /*d410*/  FADD.FTZ R186, R165, R186 ;  /* 0x000000baa5ba7221 */ /* 0x000fe40000010000 */
[----:B------:R-:W-:Y:S01]  /*d420*/  F2FP.BF16.PACK_AB R14, R197, R196 ;  /* 0x000000c4c50e723e */ /* 0x000fe200000010ff */
[----:B------:R-:W-:Y:S01]  /*d430*/  FADD.FTZ R190, R185, R190 ;  /* 0x000000beb9be7221 */ /* 0x000fe20000010000 */
[----:B----4-:R-:W-:Y:S03]  /*d440*/  F2FP.BF16.PACK_AB R15, R199, R198 ;  /* 0x000000c6c70f723e */ /* 0x010fe600000010ff */
[----:B------:R-:W-:Y:S02]  /*d450*/  FADD.FTZ R167, R167, R186 ;  /* 0x000000baa7a77221 */ /* 0x000fe40000010000 */
[----:B------:R-:W-:Y:S02]  /*d460*/  FADD.FTZ R187, R187, R190 ;  /* 0x000000bebbbb7221 */ /* 0x000fe40000010000 */
[C---:B---3--:R-:W-:Y:S05]  /*d470*/  HMMA.16816.F32.BF16 R4, R12.reuse, R156, R4 ;  /* 0x0000009c0c04723c */ /* 0x048fea0000041804 */
[----:B------:R-:W-:Y:S02]  /*d480*/  FADD.FTZ R167, R184, R167 ;  /* 0x000000a7b8a77221 */ /* 0x000fe40000010000 */
[----:B------:R-:W-:Y:S01]  /*d490*/  FADD.FTZ R187, R188, R187 ;  /* 0x000000bbbcbb7221 */ /* 0x000fe20000010000 */
[C---:B------:R-:W-:Y:S01]  /*d4a0*/  HMMA.16816.F32.BF16 R8, R12.reuse, R158, R8 ;  /* 0x0000009e0c08723c */ /* 0x040fe20000041808 */
[----:B------:R-:W3:Y:S03]  /*d4b0*/  LDSM.16.MT88.4 R156, [R222+0x2900] ;  /* 0x00290000de9c783b */ /* 0x000ee60000004200 */
[----:B------:R-:W-:Y:S02]  /*d4c0*/  FADD.FTZ R192, R192, R167 ;  /* 0x000000a7c0c07221 */ /* 0x000fe40000010000 */
[----:B------:R-:W-:Y:S02]  /*d4d0*/  FADD.FTZ R194, R194, R187 ;  /* 0x000000bbc2c27221 */ /* 0x000fe40000010000 */
[C---:B------:R-:W-:Y:S04]  /*d4e0*/  HMMA.16816.F32.BF16 R132, R12.reuse, R16, R132 ;  /* 0x000000100c84723c */ /* 0x040fe80000041884 */
        /* <DEDUP_REMOVED lines=11> */
[----:B------:R-:W-:Y:S02]  /*d5a0*/  IMAD.MOV.U32 R165, RZ, RZ, R164 ;  /* 0x000000ffffa57224 */ /* 0x000fe400078e00a4 */
[----:B------:R-:W-:Y:S02]  /*d5b0*/  IMAD.MOV.U32 R3, RZ, RZ, R0 ;  /* 0x000000ffff037224 */ /* 0x000fe400078e0000 */
        /* <DEDUP_REMOVED lines=9> */
[C---:B------:R-:W-:Y:S07]  /*d650*/  HMMA.16816.F32.BF16 R52, R12.reuse, R176, R52 ;  /* 0x000000b00c34723c */ /* 0x040fee0000041834 */
[--C-:B------:R-:W-:Y:S01]  /*d660*/  FFMA.FTZ R176, R20, c[0x0][0x2d0], -R191.reuse ;  /* 0x0000b40014b07a23 */ /* 0x100fe200000108bf */
[C---:B------:R-:W-:Y:S04]  /*d670*/  HMMA.16816.F32.BF16 R56, R12.reuse, R178, R56 ;  /* 0x000000b20c38723c */ /* 0x040fe80000041838 */
[----:B------:R-:W-:Y:S01]  /*d680*/  FFMA.FTZ R177, R21, c[0x0][0x2d0], -R191 ;  /* 0x0000b40015b17a23 */ /* 0x000fe200000108bf */
[----:B------:R-:W-:Y:S02]  /*d690*/  MUFU.EX2 R176, R176 ;  /* 0x000000b000b07308 */ /* 0x000fe40000000800 */
[--C-:B------:R-:W-:Y:S01]  /*d6a0*/  FFMA.FTZ R178, R22, c[0x0][0x2d0], -R189.reuse ;  /* 0x0000b40016b27a23 */ /* 0x100fe200000108bd */
[C---:B------:R-:W-:Y:S04]  /*d6b0*/  HMMA.16816.F32.BF16 R60, R12.reuse, R180, R60 ;  /* 0x000000b40c3c723c */ /* 0x040fe8000004183c */
[----:B------:R-:W-:Y:S02]  /*d6c0*/  FFMA.FTZ R179, R23, c[0x0][0x2d0], -R189 ;  /* 0x0000b40017b37a23 */ /* 0x000fe400000108bd */
[----:B------:R-:W-:Y:S01]  /*d6d0*/  LDSM.16.MT88.4 R20, [R220+0x6900] ;  /* 0x00690000dc14783b */ /* 0x000fe20000004200 */
[--C-:B------:R-:W-:Y:S01]  /*d6e0*/  FFMA.FTZ R180, R24, c[0x0][0x2d0], -R191.reuse ;  /* 0x0000b40018b47a23 */ /* 0x100fe200000108bf */
[C---:B------:R-:W-:Y:S01]  /*d6f0*/  HMMA.16816.F32.BF16 R64, R12.reuse, R182, R64 ;  /* 0x000000b60c40723c */ /* 0x040fe20000041840 */
[----:B------:R-:W5:Y:S03]  /*d700*/  MUFU.EX2 R177, R177 ;  /* 0x000000b100b17308 */ /* 0x000f660000000800 */
[--C-:B------:R-:W-:Y:S02]  /*d710*/  FFMA.FTZ R181, R25, c[0x0][0x2d0], -R191.reuse ;  /* 0x0000b40019b57a23 */ /* 0x100fe400000108bf */
[----:B------:R-:W-:Y:S02]  /*d720*/  FFMA.FTZ R191, R33, c[0x0][0x2d0], -R191 ;  /* 0x0000b40021bf7a23 */ /* 0x000fe400000108bf */
[C---:B----4-:R-:W-:Y:S03]  /*d730*/  HMMA.16816.F32.BF16 R68, R12.reuse, R16, R68 ;  /* 0x000000100c44723c */ /* 0x050fe60000041844 */
[----:B------:R-:W-:Y:S01]  /*d740*/  MUFU.EX2 R178, R178 ;  /* 0x000000b200b27308 */ /* 0x000fe20000000800 */
[--C-:B------:R-:W-:Y:S02]  /*d750*/  FFMA.FTZ R182, R26, c[0x0][0x2d0], -R189.reuse ;  /* 0x0000b4001ab67a23 */ /* 0x100fe400000108bd */
[----:B------:R-:W-:Y:S02]  /*d760*/  FFMA.FTZ R183, R27, c[0x0][0x2d0], -R189 ;  /* 0x0000b4001bb77a23 */ /* 0x000fe400000108bd */
[C---:B------:R-:W-:Y:S01]  /*d770*/  HMMA.16816.F32.BF16 R72, R12.reuse, R18, R72 ;  /* 0x000000120c48723c */ /* 0x040fe20000041848 */
[----:B------:R-:W4:Y:S04]  /*d780*/  LDSM.16.MT88.4 R16, [R227+0x6900] ;  /* 0x00690000e310783b */ /* 0x000f280000004200 */
[----:B------:R-:W-:Y:S03]  /*d790*/  MUFU.EX2 R191, R191 ;  /* 0x000000bf00bf7308 */ /* 0x000fe60000000800 */
[C---:B-1----:R-:W-:Y:S01]  /*d7a0*/  HMMA.16816.F32.BF16 R76, R12.reuse, R168, R76 ;  /* 0x000000a80c4c723c */ /* 0x042fe2000004184c */
[----:B------:R-:W-:Y:S06]  /*d7b0*/  LDSM.16.MT88.4 R24, [R222+0x1100] ;  /* 0x00110000de18783b */ /* 0x000fec0000004200 */
[----:B------:R-:W1:Y:S01]  /*d7c0*/  MUFU.EX2 R179, R179 ;  /* 0x000000b300b37308 */ /* 0x000e620000000800 */
[C---:B------:R-:W-:Y:S01]  /*d7d0*/  HMMA.16816.F32.BF16 R80, R12.reuse, R170, R80 ;  /* 0x000000aa0c50723c */ /* 0x040fe20000041850 */
[----:B------:R-:W1:Y:S07]  /*d7e0*/  LDSM.16.MT88.4 R168, [R222+0x6900] ;  /* 0x00690000dea8783b */ /* 0x000e6e0000004200 */
[C---:B--2---:R-:W-:Y:S01]  /*d7f0*/  HMMA.16816.F32.BF16 R84, R12.reuse, R160, R84 ;  /* 0x000000a00c54723c */ /* 0x044fe20000041854 */
[----:B------:R-:W-:Y:S07]  /*d800*/  MUFU.EX2 R180, R180 ;  /* 0x000000b400b47308 */ /* 0x000fee0000000800 */
[C---:B------:R-:W-:Y:S01]  /*d810*/  HMMA.16816.F32.BF16 R88, R12.reuse, R162, R88 ;  /* 0x000000a20c58723c */ /* 0x040fe20000041858 */
[----:B------:R-:W2:Y:S02]  /*d820*/  LDSM.16.MT88.4 R160, [R221+0x6900] ;  /* 0x00690000dda0783b */ /* 0x000ea40000004200 */
[----:B------:R-:W1:Y:S05]  /*d830*/  MUFU.EX2 R181, R181 ;  /* 0x000000b500b57308 */ /* 0x000e6a0000000800 */
[C---:B---3--:R-:W-:Y:S05]  /*d840*/  HMMA.16816.F32.BF16 R92, R12.reuse, R156, R92 ;  /* 0x0000009c0c5c723c */ /* 0x048fea000004185c */
[----:B------:R-:W-:Y:S03]  /*d850*/  MUFU.EX2 R182, R182 ;  /* 0x000000b600b67308 */ /* 0x000fe60000000800 */
[C---:B------:R-:W-:Y:S01]  /*d860*/  HMMA.16816.F32.BF16 R96, R12.reuse, R158, R96 ;  /* 0x0000009e0c60723c */ /* 0x040fe20000041860 */
[----:B------:R-:W-:Y:S06]  /*d870*/  LDSM.16.MT88.4 R156, [R221+0x1100] ;  /* 0x00110000dd9c783b */ /* 0x000fec0000004200 */
[----:B------:R-:W3:Y:S01]  /*d880*/  MUFU.EX2 R183, R183 ;  /* 0x000000b700b77308 */ /* 0x000ee20000000800 */
        /* <DEDUP_REMOVED lines=8> */
[----:B------:R-:W-:Y:S07]  /*d910*/  LDSM.16.MT88.4 R160, [R227+0x3100] ;  /* 0x00310000e3a0783b */ /* 0x000fee0000004200 */
[C---:B------:R-:W-:Y:S08]  /*d920*/  HMMA.16816.F32.BF16 R124, R12.reuse, R20, R124 ;  /* 0x000000140c7c723c */ /* 0x040ff0000004187c */
[----:B------:R-:W-:Y:S01]  /*d930*/  HMMA.16816.F32.BF16 R128, R12, R22, R128 ;  /* 0x000000160c80723c */ /* 0x000fe20000041880 */
[----:B------:R-:W1:Y:S06]  /*d940*/  LDSM.16.MT88.4 R20, [R220+0x1100] ;  /* 0x00110000dc14783b */ /* 0x000e6c0000004200 */
[----:B-----5:R-:W-:Y:S01]  /*d950*/  F2FP.BF16.PACK_AB R12, R177, R176 ;  /* 0x000000b0b10c723e */ /* 0x020fe200000010ff */
[----:B------:R-:W-:Y:S01]  /*d960*/  FADD.FTZ R176, R176, R197 ;  /* 0x000000c5b0b07221 */ /* 0x000fe20000010000 */
[----:B------:R-:W-:Y:S03]  /*d970*/  F2FP.BF16.PACK_AB R13, R179, R178 ;  /* 0x000000b2b30d723e */ /* 0x000fe600000010ff */
[----:B------:R-:W-:Y:S01]  /*d980*/  F2FP.BF16.PACK_AB R14, R181, R180 ;  /* 0x000000b4b50e723e */ /* 0x000fe200000010ff */
[----:B------:R-:W-:Y:S01]  /*d990*/  FADD.FTZ R178, R178, R199 ;  /* 0x000000c7b2b27221 */ /* 0x000fe20000010000 */
[----:B---3--:R-:W-:Y:S01]  /*d9a0*/  F2FP.BF16.PACK_AB R15, R183, R182 ;  /* 0x000000b6b70f723e */ /* 0x008fe200000010ff */
[----:B------:R-:W-:Y:S02]  /*d9b0*/  FADD.FTZ R177, R177, R176 ;  /* 0x000000b0b1b17221 */ /* 0x000fe40000010000 */
[----:B------:R-:W-:Y:S02]  /*d9c0*/  FADD.FTZ R179, R179, R178 ;  /* 0x000000b2b3b37221 */ /* 0x000fe40000010000 */
[----:B------:R-:W-:Y:S02]  /*d9d0*/  FADD.FTZ R180, R180, R177 ;  /* 0x000000b1b4b47221 */ /* 0x000fe40000010000 */
[C---:B----4-:R-:W-:Y:S03]  /*d9e0*/  HMMA.16816.F32.BF16 R4, R12.reuse, R16, R4 ;  /* 0x000000100c04723c */ /* 0x050fe60000041804 */
[----:B------:R-:W-:Y:S02]  /*d9f0*/  FADD.FTZ R182, R182, R179 ;  /* 0x000000b3b6b67221 */ /* 0x000fe40000010000 */
[----:B------:R-:W-:Y:S02]  /*da00*/  FADD.FTZ R181, R181, R180 ;  /* 0x000000b4b5b57221 */ /* 0x000fe40000010000 */
[----:B------:R-:W-:Y:S01]  /*da10*/  FADD.FTZ R183, R183, R182 ;  /* 0x000000b6b7b77221 */ /* 0x000fe20000010000 */
        /* <DEDUP_REMOVED lines=11> */
[C---:B------:R-:W-:Y:S01]  /*dad0*/  HMMA.16816.F32.BF16 R36, R12.reuse, R160, R36 ;  /* 0x000000a00c24723c */ /* 0x040fe20000041824 */
[----:B------:R4:W-:Y:S06]  /*dae0*/  MUFU.EX2 R161, R32 ;  /* 0x0000002000a17308 */ /* 0x0009ec0000000800 */
[--C-:B------:R-:W-:Y:S01]  /*daf0*/  FFMA.FTZ R160, R34, c[0x0][0x2d0], -R189.reuse ;  /* 0x0000b40022a07a23 */ /* 0x100fe200000108bd */
[C---:B------:R-:W-:Y:S03]  /*db00*/  HMMA.16816.F32.BF16 R40, R12.reuse, R162, R40 ;  /* 0x000000a20c28723c */ /* 0x040fe60000041828 */
[----:B------:R-:W5:Y:S01]  /*db10*/  MUFU.EX2 R163, R160 ;  /* 0x000000a000a37308 */ /* 0x000f620000000800 */
[----:B------:R-:W-:Y:S04]  /*db20*/  FFMA.FTZ R189, R35, c[0x0][0x2d0], -R189 ;  /* 0x0000b40023bd7a23 */ /* 0x000fe800000108bd */
[C---:B------:R-:W-:Y:S05]  /*db30*/  HMMA.16816.F32.BF16 R44, R12.reuse, R168, R44 ;  /* 0x000000a80c2c723c */ /* 0x040fea000004182c */
[----:B------:R-:W1:Y:S03]  /*db40*/  MUFU.EX2 R189, R189 ;  /* 0x000000bd00bd7308 */ /* 0x000e660000000800 */
[C---:B------:R-:W-:Y:S01]  /*db50*/  HMMA.16816.F32.BF16 R48, R12.reuse, R170, R48 ;  /* 0x000000aa0c30723c */ /* 0x040fe20000041830 */
[----:B------:R-:W-:Y:S07]  /*db60*/  LDSM.16.MT88.4 R168, [R222+0x1900] ;  /* 0x00190000dea8783b */ /* 0x000fee0000004200 */
[C---:B--2---:R-:W-:Y:S01]  /*db70*/  HMMA.16816.F32.BF16 R52, R12.reuse, R16, R52 ;  /* 0x000000100c34723c */ /* 0x044fe20000041834 */
[----:B----4-:R-:W-:Y:S07]  /*db80*/  LDSM.16.MT88.4 R32, [R221+0x1900] ;  /* 0x00190000dd20783b */ /* 0x010fee0000004200 */
[C---:B------:R-:W-:Y:S01]  /*db90*/  HMMA.16816.F32.BF16 R56, R12.reuse, R18, R56 ;  /* 0x000000120c38723c */ /* 0x040fe20000041838 */
[----:B------:R-:W2:Y:S07]  /*dba0*/  LDSM.16.MT88.4 R16, [R221+0x5100] ;  /* 0x00510000dd10783b */ /* 0x000eae0000004200 */
[C---:B---3--:R-:W-:Y:S08]  /*dbb0*/  HMMA.16816.F32.BF16 R60, R12.reuse, R24, R60 ;  /* 0x000000180c3c723c */ /* 0x048ff0000004183c */
        /* <DEDUP_REMOVED lines=14> */
[C---:B------:R-:W-:Y:S08]  /*dca0*/  HMMA.16816.F32.BF16 R100, R12.reuse, R156, R100 ;  /* 0x0000009c0c64723c */ /* 0x040ff00000041864 */
[C---:B------:R-:W-:Y:S08]  /*dcb0*/  HMMA.16816.F32.BF16 R104, R12.reuse, R158, R104 ;  /* 0x0000009e0c68723c */ /* 0x040ff00000041868 */
[C---:B-1----:R-:W-:Y:S08]  /*dcc0*/  HMMA.16816.F32.BF16 R108, R12.reuse, R20, R108 ;  /* 0x000000140c6c723c */ /* 0x042ff0000004186c */
[C---:B------:R-:W-:Y:S01]  /*dcd0*/  HMMA.16816.F32.BF16 R112, R12.reuse, R22, R112 ;  /* 0x000000160c70723c */ /* 0x040fe20000041870 */
[----:B------:R-:W1:Y:S07]  /*dce0*/  LDSM.16.MT88.4 R20, [R227+0x3900] ;  /* 0x00390000e314783b */ /* 0x000e6e0000004200 */
[C---:B------:R-:W-:Y:S07]  /*dcf0*/  HMMA.16816.F32.BF16 R116, R12.reuse, R28, R116 ;  /* 0x0000001c0c74723c */ /* 0x040fee0000041874 */
[----:B-----5:R-:W-:Y:S01]  /*dd00*/  IMAD.MOV.U32 R28, RZ, RZ, R163 ;  /* 0x000000ffff1c7224 */ /* 0x020fe200078e00a3 */
[C---:B------:R-:W-:Y:S04]  /*dd10*/  HMMA.16816.F32.BF16 R120, R12.reuse, R30, R120 ;  /* 0x0000001e0c78723c */ /* 0x040fe80000041878 */
[----:B------:R-:W-:Y:S04]  /*dd20*/  IMAD.MOV.U32 R29, RZ, RZ, R161 ;  /* 0x000000ffff1d7224 */ /* 0x000fe800078e00a1 */
[C---:B--2---:R-:W-:Y:S08]  /*dd30*/  HMMA.16816.F32.BF16 R124, R12.reuse, R16, R124 ;  /* 0x000000100c7c723c */ /* 0x044ff0000004187c */
[----:B------:R-:W-:Y:S01]  /*dd40*/  HMMA.16816.F32.BF16 R128, R12, R18, R128 ;  /* 0x000000120c80723c */ /* 0x000fe20000041880 */
[----:B------:R-:W2:Y:S06]  /*dd50*/  LDSM.16.MT88.4 R16, [R222+0x3900] ;  /* 0x00390000de10783b */ /* 0x000eac0000004200 */
[----:B------:R-:W-:Y:S02]  /*dd60*/  F2FP.BF16.PACK_AB R14, R191, R29 ;  /* 0x0000001dbf0e723e */ /* 0x000fe400000010ff */
[----:B------:R-:W-:Y:S03]  /*dd70*/  F2FP.BF16.PACK_AB R15, R189, R28 ;  /* 0x0000001cbd0f723e */ /* 0x000fe600000010ff */
[----:B------:R-:W-:Y:S01]  /*dd80*/  F2FP.BF16.PACK_AB R12, R201, R200 ;  /* 0x000000c8c90c723e */ /* 0x000fe200000010ff */
[----:B------:R-:W-:Y:S01]  /*dd90*/  FADD.FTZ R200, R200, R181 ;  /* 0x000000b5c8c87221 */ /* 0x000fe20000010000 */
[----:B------:R-:W-:Y:S01]  /*dda0*/  F2FP.BF16.PACK_AB R13, R203, R202 ;  /* 0x000000cacb0d723e */ /* 0x000fe200000010ff */
[----:B------:R-:W-:Y:S02]  /*ddb0*/  FADD.FTZ R202, R202, R183 ;  /* 0x000000b7caca7221 */ /* 0x000fe40000010000 */
[----:B------:R-:W-:Y:S02]  /*ddc0*/  FADD.FTZ R200, R201, R200 ;  /* 0x000000c8c9c87221 */ /* 0x000fe40000010000 */
[----:B------:R-:W-:Y:S02]  /*ddd0*/  FADD.FTZ R202, R203, R202 ;  /* 0x000000cacbca7221 */ /* 0x000fe40000010000 */
[C---:B---3--:R-:W-:Y:S01]  /*dde0*/  HMMA.16816.F32.BF16 R160, R12.reuse, R24, R4 ;  /* 0x000000180ca0723c */ /* 0x048fe20000041804 */
[----:B------:R-:W3:Y:S07]  /*ddf0*/  LDSM.16.MT88.4 R4, [R221+0x3900] ;  /* 0x00390000dd04783b */ /* 0x000eee0000004200 */
[C---:B------:R-:W-:Y:S01]  /*de00*/  HMMA.16816.F32.BF16 R156, R12.reuse, R26, R8 ;  /* 0x0000001a0c9c723c */ /* 0x040fe20000041808 */
[----:B------:R-:W4:Y:S07]  /*de10*/  LDSM.16.MT88.4 R8, [R220+0x3900] ;  /* 0x00390000dc08783b */ /* 0x000f2e0000004200 */
[C---:B------:R-:W-:Y:S01]  /*de20*/  HMMA.16816.F32.BF16 R132, R12.reuse, R168, R132 ;  /* 0x000000a80c84723c */ /* 0x040fe20000041884 */
[----:B------:R-:W5:Y:S07]  /*de30*/  LDSM.16.MT88.4 R24, [R227+0x5900] ;  /* 0x00590000e318783b */ /* 0x000f6e0000004200 */
[C---:B------:R-:W-:Y:S01]  /*de40*/  HMMA.16816.F32.BF16 R136, R12.reuse, R170, R136 ;  /* 0x000000aa0c88723c */ /* 0x040fe20000041888 */
[----:B------:R-:W-:Y:S07]  /*de50*/  LDSM.16.MT88.4 R168, [R227+0x7900] ;  /* 0x00790000e3a8783b */ /* 0x000fee0000004200 */
[C---:B------:R-:W-:Y:S08]  /*de60*/  HMMA.16816.F32.BF16 R140, R12.reuse, R32, R140 ;  /* 0x000000200c8c723c */ /* 0x040ff0000004188c */
[C---:B------:R-:W-:Y:S01]  /*de70*/  HMMA.16816.F32.BF16 R144, R12.reuse, R34, R144 ;  /* 0x000000220c90723c */ /* 0x040fe20000041890 */
[----:B------:R-:W-:Y:S07]  /*de80*/  LDSM.16.MT88.4 R32, [R220+0x5900] ;  /* 0x00590000dc20783b */ /* 0x000fee0000004200 */
[C---:B------:R-:W-:Y:S07]  /*de90*/  HMMA.16816.F32.BF16 R148, R12.reuse, R172, R148 ;  /* 0x000000ac0c94723c */ /* 0x040fee0000041894 */
[----:B------:R-:W-:Y:S01]  /*dea0*/  IMAD.MOV.U32 R173, RZ, RZ, R28 ;  /* 0x000000ffffad7224 */ /* 0x000fe200078e001c */
[C---:B------:R-:W-:Y:S04]  /*deb0*/  HMMA.16816.F32.BF16 R152, R12.reuse, R174, R152 ;  /* 0x000000ae0c98723c */ /* 0x040fe80000041898 */
[----:B------:R-:W-:Y:S02]  /*dec0*/  IMAD.MOV.U32 R172, RZ, RZ, R29 ;  /* 0x000000ffffac7224 */ /* 0x000fe400078e001d */
[----:B------:R-:W4:Y:S01]  /*ded0*/  LDSM.16.MT88.4 R28, [R222+0x5900] ;  /* 0x00590000de1c783b */ /* 0x000f220000004200 */
[----:B------:R-:W-:Y:S01]  /*dee0*/  FADD.FTZ R202, R173, R202 ;  /* 0x000000caadca7221 */ /* 0x000fe20000010000 */
[C---:B-1----:R-:W-:Y:S04]  /*def0*/  HMMA.16816.F32.BF16 R36, R12.reuse, R20, R36 ;  /* 0x000000140c24723c */ /* 0x042fe80000041824 */
[----:B------:R-:W-:Y:S02]  /*df00*/  FADD.FTZ R200, R172, R200 ;  /* 0x000000c8acc87221 */ /* 0x000fe40000010000 */
[----:B------:R-:W-:Y:S02]  /*df10*/  FADD.FTZ R241, R189, R202 ;  /* 0x000000cabdf17221 */ /* 0x000fe40000010000 */
[C---:B------:R-:W-:Y:S01]  /*df20*/  HMMA.16816.F32.BF16 R40, R12.reuse, R22, R40 ;  /* 0x000000160c28723c */ /* 0x040fe20000041828 */
[----:B------:R-:W1:Y:S03]  /*df30*/  LDSM.16.MT88.4 R20, [R221+0x5900] ;  /* 0x00590000dd14783b */ /* 0x000e660000004200 */
[----:B------:R-:W-:Y:S04]  /*df40*/  FADD.FTZ R244, R191, R200 ;  /* 0x000000c8bff47221 */ /* 0x000fe80000010000 */
        /* <DEDUP_REMOVED lines=9> */
[C---:B-----5:R-:W-:Y:S08]  /*dfe0*/  HMMA.16816.F32.BF16 R68, R12.reuse, R24, R68 ;  /* 0x000000180c44723c */ /* 0x060ff00000041844 */
[C---:B------:R-:W-:Y:S08]  /*dff0*/  HMMA.16816.F32.BF16 R72, R12.reuse, R26, R72 ;  /* 0x0000001a0c48723c */ /* 0x040ff00000041848 */
[C---:B------:R-:W-:Y:S08]  /*e000*/  HMMA.16816.F32.BF16 R76, R12.reuse, R28, R76 ;  /* 0x0000001c0c4c723c */ /* 0x040ff0000004184c */
        /* <DEDUP_REMOVED lines=9> */
[C---:B---3--:R-:W-:Y:S08]  /*e0a0*/  HMMA.16816.F32.BF16 R116, R12.reuse, R4, R116 ;  /* 0x000000040c74723c */ /* 0x048ff00000041874 */
[C---:B------:R-:W-:Y:S08]  /*e0b0*/  HMMA.16816.F32.BF16 R120, R12.reuse, R6, R120 ;  /* 0x000000060c78723c */ /* 0x040ff00000041878 */
[C---:B----4-:R-:W-:Y:S08]  /*e0c0*/  HMMA.16816.F32.BF16 R124, R12.reuse, R8, R124 ;  /* 0x000000080c7c723c */ /* 0x050ff0000004187c */
[----:B------:R-:W-:Y:S07]  /*e0d0*/  HMMA.16816.F32.BF16 R128, R12, R10, R128 ;  /* 0x0000000a0c80723c */ /* 0x000fee0000041880 */
[----:B------:R-:W-:Y:S01]  /*e0e0*/  IMAD.MOV.U32 R12, RZ, RZ, R164 ;  /* 0x000000ffff0c7224 */ /* 0x000fe200078e00a4 */
[----:B------:R-:W-:-:S05]  /*e0f0*/  @P0 BRA `(.L_x_976) ;  /* 0xffffc6f000000947 */ /* 0x000fca000383ffff */
.L_x_975:
[----:B------:R-:W-:-:S06]  /*e100*/  UISETP.GE.AND UP0, UPT, UR14, UR8, UPT ;  /* 0x000000080e00728c */ /* 0x000fcc000bf06270 */
[----:B------:R-:W-:-:S13]  /*e110*/  PLOP3.LUT P0, PT, PT, PT, UP0, 0x80, 0x0 ;  /* 0x000000000000781c */ /* 0x000fda0003f0f008 */
[----:B------:R-:W-:Y:S05]  /*e120*/  @!P0 BRA `(.L_x_977) ;  /* 0x000043b000008947 */ /* 0x000fea0003800000 */
[C---:B------:R-:W-:Y:S01]  /*e130*/  IADD3 R202, P6, R234.reuse, 0x40, RZ ;  /* 0x00000040eaca7810 */ /* 0x040fe20007fde0ff */
[----:B------:R-:W-:Y:S01]  /*e140*/  ULDC.64 UR4, c[0x0][0x208] ;  /* 0x0000820000047ab9 */ /* 0x000fe20000000a00 */
[C---:B------:R-:W-:Y:S01]  /*e150*/  IADD3 R198, P0, R234.reuse, 0xc0, RZ ;  /* 0x000000c0eac67810 */ /* 0x040fe20007f1e0ff */
[----:B------:R-:W-:Y:S01]  /*e160*/  IMAD.MOV.U32 R3, RZ, RZ, R0 ;  /* 0x000000ffff037224 */ /* 0x000fe200078e0000 */
[----:B------:R-:W-:Y:S01]  /*e170*/  IADD3 R200, P5, R234, 0x80, RZ ;  /* 0x00000080eac87810 */ /* 0x000fe20007fbe0ff */
[--C-:B------:R-:W-:Y:S01]  /*e180*/  IMAD.X R203, RZ, RZ, R239.reuse, P6 ;  /* 0x000000ffffcb7224 */ /* 0x100fe200030e06ef */
[C---:B------:R-:W-:Y:S01]  /*e190*/  IADD3 R197, P6, R236.reuse, 0x40, RZ ;  /* 0x00000040ecc57810 */ /* 0x040fe20007fde0ff */
[--C-:B------:R-:W-:Y:S01]  /*e1a0*/  IMAD.X R199, RZ, RZ, R239.reuse, P0 ;  /* 0x000000ffffc77224 */ /* 0x100fe200000e06ef */
[C---:B------:R-:W-:Y:S01]  /*e1b0*/  IADD3 R193, P0, R236.reuse, 0xc0, RZ ;  /* 0x000000c0ecc17810 */ /* 0x040fe20007f1e0ff */
[----:B------:R-:W-:Y:S01]  /*e1c0*/  IMAD.X R201, RZ, RZ, R239, P5 ;  /* 0x000000ffffc97224 */ /* 0x000fe200028e06ef */
[----:B------:R-:W-:Y:S01]  /*e1d0*/  IADD3 R195, P5, R236, 0x80, RZ ;  /* 0x00000080ecc37810 */ /* 0x000fe20007fbe0ff */
[--C-:B------:R-:W-:Y:S01]  /*e1e0*/  IMAD.X R196, RZ, RZ, R243.reuse, P6 ;  /* 0x000000ffffc47224 */ /* 0x100fe200030e06f3 */
[----:B------:R-:W-:Y:S01]  /*e1f0*/  MOV R2, R12 ;  /* 0x0000000c00027202 */ /* 0x000fe20000000f00 */
[----:B------:R-:W-:Y:S01]  /*e200*/  IMAD.X R192, RZ, RZ, R243, P0 ;  /* 0x000000ffffc07224 */ /* 0x000fe200000e06f3 */
[----:B------:R-:W-:Y:S01]  /*e210*/  IADD3.X R194, RZ, R243, RZ, P5, !PT ;  /* 0x000000f3ffc27210 */ /* 0x000fe20002ffe4ff */
[----:B------:R-:W-:Y:S01]  /*e220*/  USHF.L.U64.HI UR21, UR4, 0x5, UR5 ;  /* 0x0000000504157899 */ /* 0x000fe20008010205 */
[----:B------:R-:W-:Y:S01]  /*e230*/  MOV R238, R234 ;  /* 0x000000ea00ee7202 */ /* 0x000fe20000000f00 */
[----:B------:R-:W-:-:S03]  /*e240*/  USHF.L.U32 UR20, UR4, 0x5, URZ ;  /* 0x0000000504147899 */ /* 0x000fc6000800063f */
[----:B------:R-:W-:Y:S02]  /*e250*/  ULDC.64 UR4, c[0x0][0x1e0] ;  /* 0x0000780000047ab9 */ /* 0x000fe40000000a00 */
.L_x_986:
[----:B------:R-:W-:Y:S04]  /*e260*/  DEPBAR.LE SB0, 0x0 ;  /* 0x000080000000791a */ /* 0x000fe80000000000 */
[----:B------:R-:W-:Y:S01]  /*e270*/  BAR.SYNC.DEFER_BLOCKING 0x0 ;  /* 0x0000000000007b1d */ /* 0x000fe20000010000 */
[----:B------:R-:W-:Y:S01]  /*e280*/  USHF.R.S32.HI UR7, URZ, 0x1f, UR14 ;  /* 0x0000001f3f077899 */ /* 0x000fe2000801140e */
[----:B------:R-:W-:Y:S01]  /*e290*/  IMAD.U32 R13, RZ, RZ, UR14 ;  /* 0x0000000eff0d7e24 */ /* 0x000fe2000f8e00ff */
[----:B------:R-:W-:Y:S01]  /*e2a0*/  UIMAD UR6, UR10, UR14, URZ ;  /* 0x0000000e0a0672a4 */ /* 0x000fe2000f8e023f */
[----:B------:R-:W-:Y:S01]  /*e2b0*/  IMAD.U32 R21, RZ, RZ, UR14 ;  /* 0x0000000eff157e24 */ /* 0x000fe2000f8e00ff */
[----:B------:R-:W-:Y:S01]  /*e2c0*/  UIMAD.WIDE.U32 UR22, UR14, UR11, UR20 ;  /* 0x0000000b0e1672a5 */ /* 0x000fe2000f8e0014 */
[----:B------:R-:W-:Y:S01]  /*e2d0*/  IMAD.U32 R15, RZ, RZ, UR14 ;  /* 0x0000000eff0f7e24 */ /* 0x000fe2000f8e00ff */
[----:B------:R-:W-:Y:S01]  /*e2e0*/  UIMAD UR6, UR7, UR11, UR6 ;  /* 0x0000000b070672a4 */ /* 0x000fe2000f8e0206 */
[----:B------:R-:W-:Y:S01]  /*e2f0*/  IMAD.WIDE.U32 R168, R13, UR11, R198 ;  /* 0x0000000b0da87c25 */ /* 0x000fe2000f8e00c6 */
[----:B------:R-:W-:Y:S03]  /*e300*/  UISETP.GT.AND UP3, UPT, UR14, UR8, UPT ;  /* 0x000000080e00728c */ /* 0x000fe6000bf64270 */
[----:B------:R-:W-:Y:S04]  /*e310*/  IMAD.WIDE.U32 R20, R21, UR11, R238 ;  /* 0x0000000b15147c25 */ /* 0x000fe8000f8e00ee */
[----:B------:R-:W-:Y:S01]  /*e320*/  IMAD.WIDE.U32 R28, R15, UR11, R200 ;  /* 0x0000000b0f1c7c25 */ /* 0x000fe2000f8e00c8 */
[----:B------:R-:W-:Y:S02]  /*e330*/  LEA R30, P0, R20, c[0x0][0x1f8], 0x1 ;  /* 0x00007e00141e7a11 */ /* 0x000fe400078008ff */
[----:B------:R-:W-:Y:S01]  /*e340*/  IADD3 R0, R21, UR6, RZ ;  /* 0x0000000615007c10 */ /* 0x000fe2000fffe0ff */
[----:B------:R-:W-:Y:S01]  /*e350*/  IMAD.U32 R23, RZ, RZ, UR14 ;  /* 0x0000000eff177e24 */ /* 0x000fe2000f8e00ff */
[----:B------:R-:W-:Y:S01]  /*e360*/  LEA R250, P5, R28, c[0x0][0x1f8], 0x1 ;  /* 0x00007e001cfa7a11 */ /* 0x000fe200078a08ff */
[----:B------:R-:W-:Y:S01]  /*e370*/  @UP3 UIADD3 UR17, UR14, -0x1, URZ ;  /* 0xffffffff0e113890 */ /* 0x000fe2000fffe03f */
[----:B------:R-:W-:Y:S01]  /*e380*/  LEA.HI.X R31, R20, c[0x0][0x1fc], R0, 0x1, P0 ;  /* 0x00007f00141f7a11 */ /* 0x000fe200000f0c00 */
[----:B------:R-:W-:Y:S01]  /*e390*/  LDSM.16.M88.4 R32, [R230+0x10100] ;  /* 0x01010000e620783b */ /* 0x000fe20000000200 */
[----:B------:R-:W-:Y:S01]  /*e3a0*/  LEA R248, P0, R168, c[0x0][0x1f8], 0x1 ;  /* 0x00007e00a8f87a11 */ /* 0x000fe200078008ff */
[----:B------:R-:W-:Y:S01]  /*e3b0*/  IMAD.WIDE.U32 R22, R23, UR11, R202 ;  /* 0x0000000b17167c25 */ /* 0x000fe2000f8e00ca */
[----:B------:R-:W-:Y:S02]  /*e3c0*/  IADD3 R20, R29, UR6, RZ ;  /* 0x000000061d147c10 */ /* 0x000fe4000fffe0ff */
[----:B------:R-:W1:Y:S02]  /*e3d0*/  LDSM.16.M88.4 R8, [R229+0x8100] ;  /* 0x00810000e508783b */ /* 0x000e640000000200 */
[----:B------:R-:W-:Y:S02]  /*e3e0*/  LEA R188, P6, R22, c[0x0][0x1f8], 0x1 ;  /* 0x00007e0016bc7a11 */ /* 0x000fe400078c08ff */
[----:B------:R-:W-:Y:S01]  /*e3f0*/  LEA.HI.X R251, R28, c[0x0][0x1fc], R20, 0x1, P5 ;  /* 0x00007f001cfb7a11 */ /* 0x000fe200028f0c14 */
[----:B------:R-:W2:Y:S01]  /*e400*/  LDSM.16.M88.4 R16, [R229+0x8900] ;  /* 0x00890000e510783b */ /* 0x000ea20000000200 */
[----:B------:R-:W-:Y:S02]  /*e410*/  IADD3 R0, R23, UR6, RZ ;  /* 0x0000000617007c10 */ /* 0x000fe4000fffe0ff */
[----:B------:R-:W-:Y:S02]  /*e420*/  IADD3 R28, P5, R234, UR22, RZ ;  /* 0x00000016ea1c7c10 */ /* 0x000fe4000ffbe0ff */
[----:B------:R-:W3:Y:S01]  /*e430*/  LDSM.16.M88.4 R24, [R229+0x9100] ;  /* 0x00910000e518783b */ /* 0x000ee20000000200 */
[----:B------:R-:W-:Y:S04]  /*e440*/  LEA.HI.X R189, R22, c[0x0][0x1fc], R0, 0x1, P6 ;  /* 0x00007f0016bd7a11 */ /* 0x000fe800030f0c00 */
[----:B------:R-:W4:Y:S05]  /*e450*/  LDSM.16.M88.4 R164, [R229+0x9900] ;  /* 0x00990000e5a4783b */ /* 0x000f2a0000000200 */
[----:B------:R-:W-:Y:S05]  /*e460*/  LDSM.16.M88.4 R172, [R228] ;  /* 0x00000000e4ac783b */ /* 0x000fea0000000200 */
[----:B------:R-:W-:Y:S05]  /*e470*/  LDSM.16.M88.4 R176, [R219] ;  /* 0x00000000dbb0783b */ /* 0x000fea0000000200 */
[----:B------:R-:W-:Y:S05]  /*e480*/  LDSM.16.M88.4 R180, [R218] ;  /* 0x00000000dab4783b */ /* 0x000fea0000000200 */
[----:B------:R-:W-:Y:S01]  /*e490*/  LDSM.16.M88.4 R184, [R217] ;  /* 0x00000000d9b8783b */ /* 0x000fe20000000200 */
[C---:B-1----:R-:W-:Y:S08]  /*e4a0*/  HMMA.16816.F32.BF16 R4, R32.reuse, R8, RZ ;  /* 0x000000082004723c */ /* 0x042ff000000418ff */
[C---:B------:R-:W-:Y:S08]  /*e4b0*/  HMMA.16816.F32.BF16 R8, R32.reuse, R10, RZ ;  /* 0x0000000a2008723c */ /* 0x040ff000000418ff */
[C---:B--2---:R-:W-:Y:S07]  /*e4c0*/  HMMA.16816.F32.BF16 R12, R32.reuse, R16, RZ ;  /* 0x00000010200c723c */ /* 0x044fee00000418ff */
[----:B------:R-:W-:Y:S01]  /*e4d0*/  IADD3 R16, R169, UR6, RZ ;  /* 0x00000006a9107c10 */ /* 0x000fe2000fffe0ff */
[----:B------:R-:W-:Y:S04]  /*e4e0*/  UIADD3 UR6, UR6, UR23, URZ ;  /* 0x0000001706067290 */ /* 0x000fe8000fffe03f */
[----:B------:R-:W-:Y:S02]  /*e4f0*/  LEA.HI.X R249, R168, c[0x0][0x1fc], R16, 0x1, P0 ;  /* 0x00007f00a8f97a11 */ /* 0x000fe400000f0c10 */
[C---:B------:R-:W-:Y:S01]  /*e500*/  HMMA.16816.F32.BF16 R16, R32.reuse, R18, RZ ;  /* 0x000000122010723c */ /* 0x040fe200000418ff */
[----:B------:R-:W1:Y:S01]  /*e510*/  LDSM.16.M88.4 R168, [R226+0x10100] ;  /* 0x01010000e2a8783b */ /* 0x000e620000000200 */
[----:B------:R-:W-:Y:S02]  /*e520*/  LEA R190, P0, R28, c[0x0][0x1f8], 0x1 ;  /* 0x00007e001cbe7a11 */ /* 0x000fe400078008ff */
[----:B------:R-:W-:Y:S02]  /*e530*/  IADD3.X R29, R239, UR6, RZ, P5, !PT ;  /* 0x00000006ef1d7c10 */ /* 0x000fe4000affe4ff */
[----:B------:R-:W-:Y:S01]  /*e540*/  @!PT LDS RZ, [RZ] ;  /* 0x00000000fffff984 */ /* 0x000fe20000000800 */
[----:B------:R-:W-:Y:S01]  /*e550*/  @!PT LDS RZ, [RZ] ;  /* 0x00000000fffff984 */ /* 0x000fe20000000800 */
[----:B------:R-:W-:Y:S01]  /*e560*/  @!PT LDS RZ, [RZ] ;  /* 0x00000000fffff984 */ /* 0x000fe20000000800 */
[----:B------:R4:W-:Y:S01]  /*e570*/  LDGSTS.E.BYPASS.LTC128B.128 [R231+0x100], [R30.64], !P4 ;  /* 0x001000001ee77fae */ /* 0x0009e2000e101d52 */
[----:B------:R-:W-:Y:S01]  /*e580*/  IADD3 R0, P5, R202, UR22, RZ ;  /* 0x00000016ca007c10 */ /* 0x000fe2000ffbe0ff */
[C---:B---3--:R-:W-:Y:S01]  /*e590*/  HMMA.16816.F32.BF16 R20, R32.reuse, R24, RZ ;  /* 0x000000182014723c */ /* 0x048fe200000418ff */
[----:B------:R-:W-:Y:S02]  /*e5a0*/  LEA.HI.X R191, R28, c[0x0][0x1fc], R29, 0x1, P0 ;  /* 0x00007f001cbf7a11 */ /* 0x000fe400000f0c1d */
[----:B------:R2:W-:Y:S01]  /*e5b0*/  LDGSTS.E.BYPASS.LTC128B.128 [R231+0x2100], [R188.64], !P3 ;  /* 0x02100000bce77fae */ /* 0x0005e2000d901d52 */
[----:B------:R-:W-:Y:S04]  /*e5c0*/  LEA R246, P0, R0, c[0x0][0x1f8], 0x1 ;  /* 0x00007e0000f67a11 */ /* 0x000fe800078008ff */
[C---:B------:R-:W-:Y:S01]  /*e5d0*/  HMMA.16816.F32.BF16 R24, R32.reuse, R26, RZ ;  /* 0x0000001a2018723c */ /* 0x040fe200000418ff */
[----:B------:R3:W-:Y:S05]  /*e5e0*/  LDGSTS.E.BYPASS.LTC128B.128 [R231+0x4100], [R250.64], !P2 ;  /* 0x04100000fae77fae */ /* 0x0007ea000d101d52 */
[----:B------:R5:W-:Y:S05]  /*e5f0*/  LDGSTS.E.BYPASS.LTC128B.128 [R231+0x6100], [R248.64], !P1 ;  /* 0x06100000f8e77fae */ /* 0x000bea000c901d52 */
[----:B------:R3:W-:Y:S01]  /*e600*/  LDGSTS.E.BYPASS.LTC128B.128 [R231+0x1100], [R190.64], !P4 ;  /* 0x01100000bee77fae */ /* 0x0007e2000e101d52 */
[C---:B----4-:R-:W-:Y:S01]  /*e610*/  HMMA.16816.F32.BF16 R28, R32.reuse, R164, RZ ;  /* 0x000000a4201c723c */ /* 0x050fe200000418ff */
[----:B--2---:R-:W-:Y:S06]  /*e620*/  IADD3.X R189, R203, UR6, RZ, P5, !PT ;  /* 0x00000006cbbd7c10 */ /* 0x004fec000affe4ff */
[----:B------:R-:W-:Y:S01]  /*e630*/  IADD3 R164, P5, R198, UR22, RZ ;  /* 0x00000016c6a47c10 */ /* 0x000fe2000ffbe0ff */
[----:B------:R-:W-:Y:S01]  /*e640*/  HMMA.16816.F32.BF16 R32, R32, R166, RZ ;  /* 0x000000a62020723c */ /* 0x000fe200000418ff */
[----:B------:R-:W-:Y:S03]  /*e650*/  LEA.HI.X R247, R0, c[0x0][0x1fc], R189, 0x1, P0 ;  /* 0x00007f0000f77a11 */ /* 0x000fe600000f0cbd */
[----:B------:R-:W-:Y:S01]  /*e660*/  IADD3 R0, P0, R200, UR22, RZ ;  /* 0x00000016c8007c10 */ /* 0x000fe2000ff1e0ff */
[----:B------:R-:W-:Y:S01]  /*e670*/  @UP3 UIMAD.WIDE.U32 UR22, UR17, UR4, URZ ;  /* 0x00000004111632a5 */ /* 0x000fe2000f8e003f */
[----:B------:R2:W-:Y:S01]  /*e680*/  LDGSTS.E.BYPASS.LTC128B.128 [R231+0x3100], [R246.64], !P3 ;  /* 0x03100000f6e77fae */ /* 0x0005e2000d901d52 */
[----:B------:R-:W-:Y:S01]  /*e690*/  IADD3.X R167, R199, UR6, RZ, P5, !PT ;  /* 0x00000006c7a77c10 */ /* 0x000fe2000affe4ff */
[C---:B-1----:R-:W-:Y:S01]  /*e6a0*/  HMMA.16816.F32.BF16 R4, R168.reuse, R172, R4 ;  /* 0x000000aca804723c */ /* 0x042fe20000041804 */
[----:B------:R-:W-:Y:S01]  /*e6b0*/  @UP3 USHF.L.U32 UR7, UR22, 0x6, URZ ;  /* 0x0000000616073899 */ /* 0x000fe2000800063f */
[----:B------:R-:W-:Y:S03]  /*e6c0*/  PLOP3.LUT P5, PT, PT, PT, UP3, 0x80, 0x0 ;  /* 0x000000000000781c */ /* 0x000fe60003faf038 */
[----:B------:R-:W-:Y:S01]  /*e6d0*/  IADD3.X R165, R201, UR6, RZ, P0, !PT ;  /* 0x00000006c9a57c10 */ /* 0x000fe200087fe4ff */
[----:B------:R-:W-:Y:S01]  /*e6e0*/  @UP3 USHF.R.S32.HI UR6, URZ, 0x1f, UR17 ;  /* 0x0000001f3f063899 */ /* 0x000fe20008011411 */
[C---:B-----5:R-:W-:Y:S01]  /*e6f0*/  LEA R248, P6, R0.reuse, c[0x0][0x1f8], 0x1 ;  /* 0x00007e0000f87a11 */ /* 0x060fe200078c08ff */
[C---:B------:R-:W-:Y:S02]  /*e700*/  HMMA.16816.F32.BF16 R8, R168.reuse, R174, R8 ;  /* 0x000000aea808723c */ /* 0x040fe40000041808 */
[----:B------:R-:W-:Y:S02]  /*e710*/  @UP3 UIMAD UR6, UR6, UR4, URZ ;  /* 0x00000004060632a4 */ /* 0x000fe4000f8e023f */
[----:B------:R-:W-:Y:S02]  /*e720*/  LEA.HI.X R249, R0, c[0x0][0x1fc], R165, 0x1, P6 ;  /* 0x00007f0000f97a11 */ /* 0x000fe400030f0ca5 */
[C---:B---3--:R-:W-:Y:S01]  /*e730*/  LEA R250, P0, R164.reuse, c[0x0][0x1f8], 0x1 ;  /* 0x00007e00a4fa7a11 */ /* 0x048fe200078008ff */
[----:B------:R-:W-:Y:S01]  /*e740*/  @UP3 UIMAD UR6, UR17, UR5, UR6 ;  /* 0x00000005110632a4 */ /* 0x000fe2000f8e0206 */
[C---:B------:R-:W-:Y:S01]  /*e750*/  HMMA.16816.F32.BF16 R12, R168.reuse, R176, R12 ;  /* 0x000000b0a80c723c */ /* 0x040fe2000004180c */
[----:B------:R1:W-:Y:S01]  /*e760*/  LDGSTS.E.BYPASS.LTC128B.128 [R231+0x5100], [R248.64], !P2 ;  /* 0x05100000f8e77fae */ /* 0x0003e2000d101d52 */
[----:B------:R-:W-:Y:S01]  /*e770*/  PLOP3.LUT P6, PT, PT, PT, UP3, 0x80, 0x0 ;  /* 0x000000000000781c */ /* 0x000fe20003fcf038 */
[----:B------:R-:W-:Y:S01]  /*e780*/  @UP3 UIADD3 UR6, UR23, UR6, URZ ;  /* 0x0000000617063290 */ /* 0x000fe2000fffe03f */
[----:B------:R-:W-:Y:S02]  /*e790*/  LEA.HI.X R251, R164, c[0x0][0x1fc], R167, 0x1, P0 ;  /* 0x00007f00a4fb7a11 */ /* 0x000fe400000f0ca7 */
[----:B------:R-:W-:Y:S01]  /*e7a0*/  PLOP3.LUT P0, PT, PT, PT, UP3, 0x80, 0x0 ;  /* 0x000000000000781c */ /* 0x000fe20003f0f038 */
[----:B------:R-:W-:Y:S01]  /*e7b0*/  @UP3 USHF.L.U64.HI UR6, UR22, 0x6, UR6 ;  /* 0x0000000616063899 */ /* 0x000fe20008010206 */
[C---:B------:R-:W-:Y:S01]  /*e7c0*/  HMMA.16816.F32.BF16 R16, R168.reuse, R178, R16 ;  /* 0x000000b2a810723c */ /* 0x040fe20000041810 */
[----:B------:R1:W-:Y:S05]  /*e7d0*/  LDGSTS.E.BYPASS.LTC128B.128 [R231+0x7100], [R250.64], !P1 ;  /* 0x07100000fae77fae */ /* 0x0003ea000c901d52 */
[----:B------:R-:W-:Y:S01]  /*e7e0*/  LDSM.16.M88.4 R164, [R225+0x10100] ;  /* 0x01010000e1a4783b */ /* 0x000fe20000000200 */
[----:B------:R-:W-:Y:S01]  /*e7f0*/  @P6 IADD3 R245, P6, R236, UR7, RZ ;  /* 0x00000007ecf56c10 */ /* 0x000fe2000ffde0ff */
[C---:B------:R-:W-:Y:S03]  /*e800*/  HMMA.16816.F32.BF16 R20, R168.reuse, R180, R20 ;  /* 0x000000b4a814723c */ /* 0x040fe60000041814 */
[----:B------:R-:W3:Y:S01]  /*e810*/  LDSM.16.M88.4 R188, [R224+0x8100] ;  /* 0x00810000e0bc783b */ /* 0x000ee20000000200 */
[----:B------:R-:W-:Y:S04]  /*e820*/  @P5 LEA R0, P5, R245, c[0x0][0x1c8], 0x1 ;  /* 0x00007200f5005a11 */ /* 0x000fe800078a08ff */
[C---:B------:R-:W-:Y:S01]  /*e830*/  HMMA.16816.F32.BF16 R24, R168.reuse, R182, R24 ;  /* 0x000000b6a818723c */ /* 0x040fe20000041818 */
[----:B------:R-:W4:Y:S05]  /*e840*/  LDSM.16.M88.4 R172, [R224+0x8900] ;  /* 0x00890000e0ac783b */ /* 0x000f2a0000000200 */
[----:B------:R-:W0:Y:S02]  /*e850*/  LDGDEPBAR ;  /* 0x00000000000079af */ /* 0x000e240000000000 */
[C---:B------:R-:W-:Y:S03]  /*e860*/  HMMA.16816.F32.BF16 R28, R168.reuse, R184, R28 ;  /* 0x000000b8a81c723c */ /* 0x040fe6000004181c */
[----:B------:R-:W-:Y:S05]  /*e870*/  LDSM.16.M88.4 R176, [R224+0x9900] ;  /* 0x00990000e0b0783b */ /* 0x000fea0000000200 */
[----:B------:R-:W-:Y:S01]  /*e880*/  HMMA.16816.F32.BF16 R32, R168, R186, R32 ;  /* 0x000000baa820723c */ /* 0x000fe20000041820 */
[----:B------:R-:W5:Y:S05]  /*e890*/  LDSM.16.M88.4 R168, [R224+0x9100] ;  /* 0x00910000e0a8783b */ /* 0x000f6a0000000200 */
[----:B------:R-:W-:Y:S05]  /*e8a0*/  LDSM.16.M88.4 R180, [R223+0x10100] ;  /* 0x01010000dfb4783b */ /* 0x000fea0000000200 */
[----:B------:R-:W1:Y:S01]  /*e8b0*/  LDSM.16.M88.4 R184, [R216] ;  /* 0x00000000d8b8783b */ /* 0x000e620000000200 */
[C---:B---3--:R-:W-:Y:S08]  /*e8c0*/  HMMA.16816.F32.BF16 R4, R164.reuse, R188, R4 ;  /* 0x000000bca404723c */ /* 0x048ff00000041804 */
[C---:B------:R-:W-:Y:S01]  /*e8d0*/  HMMA.16816.F32.BF16 R8, R164.reuse, R190, R8 ;  /* 0x000000bea408723c */ /* 0x040fe20000041808 */
[----:B------:R-:W3:Y:S07]  /*e8e0*/  LDSM.16.M88.4 R188, [R216+0x800] ;  /* 0x00080000d8bc783b */ /* 0x000eee0000000200 */
[C---:B----4-:R-:W-:Y:S08]  /*e8f0*/  HMMA.16816.F32.BF16 R12, R164.reuse, R172, R12 ;  /* 0x000000aca40c723c */ /* 0x050ff0000004180c */
[C---:B------:R-:W-:Y:S01]  /*e900*/  HMMA.16816.F32.BF16 R16, R164.reuse, R174, R16 ;  /* 0x000000aea410723c */ /* 0x040fe20000041810 */
[----:B------:R-:W4:Y:S07]  /*e910*/  LDSM.16.M88.4 R172, [R216+0x1000] ;  /* 0x00100000d8ac783b */ /* 0x000f2e0000000200 */
[C---:B-----5:R-:W-:Y:S08]  /*e920*/  HMMA.16816.F32.BF16 R20, R164.reuse, R168, R20 ;  /* 0x000000a8a414723c */ /* 0x060ff00000041814 */
[C---:B------:R-:W-:Y:S01]  /*e930*/  HMMA.16816.F32.BF16 R24, R164.reuse, R170, R24 ;  /* 0x000000aaa418723c */ /* 0x040fe20000041818 */
[----:B------:R-:W-:Y:S07]  /*e940*/  LDSM.16.M88.4 R168, [R230+0x14100] ;  /* 0x01410000e6a8783b */ /* 0x000fee0000000200 */
[C---:B------:R-:W-:Y:S08]  /*e950*/  HMMA.16816.F32.BF16 R28, R164.reuse, R176, R28 ;  /* 0x000000b0a41c723c */ /* 0x040ff0000004181c */
[----:B------:R-:W-:Y:S01]  /*e960*/  HMMA.16816.F32.BF16 R32, R164, R178, R32 ;  /* 0x000000b2a420723c */ /* 0x000fe20000041820 */
[----:B------:R-:W5:Y:S05]  /*e970*/  LDSM.16.M88.4 R164, [R216+0x1800] ;  /* 0x00180000d8a4783b */ /* 0x000f6a0000000200 */
[----:B------:R-:W2:Y:S02]  /*e980*/  LDSM.16.M88.4 R176, [R229+0xa100] ;  /* 0x00a10000e5b0783b */ /* 0x000ea40000000200 */
[C---:B-1----:R-:W-:Y:S08]  /*e990*/  HMMA.16816.F32.BF16 R4, R180.reuse, R184, R4 ;  /* 0x000000b8b404723c */ /* 0x042ff00000041804 */
[C---:B------:R-:W-:Y:S01]  /*e9a0*/  HMMA.16816.F32.BF16 R8, R180.reuse, R186, R8 ;  /* 0x000000bab408723c */ /* 0x040fe20000041808 */
[----:B------:R-:W1:Y:S07]  /*e9b0*/  LDSM.16.M88.4 R184, [R229+0xa900] ;  /* 0x00a90000e5b8783b */ /* 0x000e6e0000000200 */
[C---:B---3--:R-:W-:Y:S08]  /*e9c0*/  HMMA.16816.F32.BF16 R12, R180.reuse, R188, R12 ;  /* 0x000000bcb40c723c */ /* 0x048ff0000004180c */
[C---:B------:R-:W-:Y:S01]  /*e9d0*/  HMMA.16816.F32.BF16 R16, R180.reuse, R190, R16 ;  /* 0x000000beb410723c */ /* 0x040fe20000041810 */
[----:B------:R-:W3:Y:S07]  /*e9e0*/  LDSM.16.M88.4 R188, [R229+0xb100] ;  /* 0x00b10000e5bc783b */ /* 0x000eee0000000200 */
[C---:B----4-:R-:W-:Y:S08]  /*e9f0*/  HMMA.16816.F32.BF16 R20, R180.reuse, R172, R20 ;  /* 0x000000acb414723c */ /* 0x050ff00000041814 */
[C---:B------:R-:W-:Y:S01]  /*ea00*/  HMMA.16816.F32.BF16 R24, R180.reuse, R174, R24 ;  /* 0x000000aeb418723c */ /* 0x040fe20000041818 */
[----:B------:R-:W4:Y:S07]  /*ea10*/  LDSM.16.M88.4 R172, [R229+0xb900] ;  /* 0x00b90000e5ac783b */ /* 0x000f2e0000000200 */
[C---:B-----5:R-:W-:Y:S08]  /*ea20*/  HMMA.16816.F32.BF16 R28, R180.reuse, R164, R28 ;  /* 0x000000a4b41c723c */ /* 0x060ff0000004181c */
[----:B------:R-:W-:Y:S01]  /*ea30*/  HMMA.16816.F32.BF16 R32, R180, R166, R32 ;  /* 0x000000a6b420723c */ /* 0x000fe20000041820 */
[----:B------:R-:W-:Y:S05]  /*ea40*/  LDSM.16.M88.4 R164, [R226+0x14100] ;  /* 0x01410000e2a4783b */ /* 0x000fea0000000200 */
[----:B------:R-:W-:Y:S02]  /*ea50*/  LDSM.16.M88.4 R180, [R214] ;  /* 0x00000000d6b4783b */ /* 0x000fe40000000200 */
[C---:B--2---:R-:W-:Y:S08]  /*ea60*/  HMMA.16816.F32.BF16 R4, R168.reuse, R176, R4 ;  /* 0x000000b0a804723c */ /* 0x044ff00000041804 */
[C---:B------:R-:W-:Y:S01]  /*ea70*/  HMMA.16816.F32.BF16 R8, R168.reuse, R178, R8 ;  /* 0x000000b2a808723c */ /* 0x040fe20000041808 */
[----:B------:R-:W2:Y:S07]  /*ea80*/  LDSM.16.M88.4 R176, [R215] ;  /* 0x00000000d7b0783b */ /* 0x000eae0000000200 */
[C---:B-1----:R-:W-:Y:S08]  /*ea90*/  HMMA.16816.F32.BF16 R12, R168.reuse, R184, R12 ;  /* 0x000000b8a80c723c */ /* 0x042ff0000004180c */
[C---:B------:R-:W-:Y:S01]  /*eaa0*/  HMMA.16816.F32.BF16 R16, R168.reuse, R186, R16 ;  /* 0x000000baa810723c */ /* 0x040fe20000041810 */
[----:B------:R-:W1:Y:S07]  /*eab0*/  LDSM.16.M88.4 R184, [R213] ;  /* 0x00000000d5b8783b */ /* 0x000e6e0000000200 */
[C---:B---3--:R-:W-:Y:S08]  /*eac0*/  HMMA.16816.F32.BF16 R20, R168.reuse, R188, R20 ;  /* 0x000000bca814723c */ /* 0x048ff00000041814 */
[C---:B------:R-:W-:Y:S01]  /*ead0*/  HMMA.16816.F32.BF16 R24, R168.reuse, R190, R24 ;  /* 0x000000bea818723c */ /* 0x040fe20000041818 */
[----:B------:R-:W3:Y:S07]  /*eae0*/  LDSM.16.M88.4 R188, [R212] ;  /* 0x00000000d4bc783b */ /* 0x000eee0000000200 */
[C---:B----4-:R-:W-:Y:S08]  /*eaf0*/  HMMA.16816.F32.BF16 R28, R168.reuse, R172, R28 ;  /* 0x000000aca81c723c */ /* 0x050ff0000004181c */
[----:B------:R-:W-:Y:S01]  /*eb00*/  HMMA.16816.F32.BF16 R32, R168, R174, R32 ;  /* 0x000000aea820723c */ /* 0x000fe20000041820 */
[----:B------:R-:W-:Y:S05]  /*eb10*/  LDSM.16.M88.4 R168, [R225+0x14100] ;  /* 0x01410000e1a8783b */ /* 0x000fea0000000200 */
[----:B------:R-:W4:Y:S02]  /*eb20*/  LDSM.16.M88.4 R172, [R224+0xa100] ;  /* 0x00a10000e0ac783b */ /* 0x000f240000000200 */
[C---:B--2---:R-:W-:Y:S08]  /*eb30*/  HMMA.16816.F32.BF16 R4, R164.reuse, R176, R4 ;  /* 0x000000b0a404723c */ /* 0x044ff00000041804 */
[C---:B------:R-:W-:Y:S01]  /*eb40*/  HMMA.16816.F32.BF16 R8, R164.reuse, R178, R8 ;  /* 0x000000b2a408723c */ /* 0x040fe20000041808 */
[----:B------:R-:W2:Y:S07]  /*eb50*/  LDSM.16.M88.4 R176, [R224+0xa900] ;  /* 0x00a90000e0b0783b */ /* 0x000eae0000000200 */
[C---:B------:R-:W-:Y:S08]  /*eb60*/  HMMA.16816.F32.BF16 R12, R164.reuse, R180, R12 ;  /* 0x000000b4a40c723c */ /* 0x040ff0000004180c */
[C---:B------:R-:W-:Y:S01]  /*eb70*/  HMMA.16816.F32.BF16 R16, R164.reuse, R182, R16 ;  /* 0x000000b6a410723c */ /* 0x040fe20000041810 */
[----:B------:R-:W5:Y:S07]  /*eb80*/  LDSM.16.M88.4 R180, [R224+0xb100] ;  /* 0x00b10000e0b4783b */ /* 0x000f6e0000000200 */
[C---:B-1----:R-:W-:Y:S08]  /*eb90*/  HMMA.16816.F32.BF16 R20, R164.reuse, R184, R20 ;  /* 0x000000b8a414723c */ /* 0x042ff00000041814 */
[C---:B------:R-:W-:Y:S01]  /*eba0*/  HMMA.16816.F32.BF16 R24, R164.reuse, R186, R24 ;  /* 0x000000baa418723c */ /* 0x040fe20000041818 */
[----:B------:R-:W1:Y:S07]  /*ebb0*/  LDSM.16.M88.4 R184, [R224+0xb900] ;  /* 0x00b90000e0b8783b */ /* 0x000e6e0000000200 */
[C---:B---3--:R-:W-:Y:S08]  /*ebc0*/  HMMA.16816.F32.BF16 R28, R164.reuse, R188, R28 ;  /* 0x000000bca41c723c */ /* 0x048ff0000004181c */
[----:B------:R-:W-:Y:S01]  /*ebd0*/  HMMA.16816.F32.BF16 R32, R164, R190, R32 ;  /* 0x000000bea420723c */ /* 0x000fe20000041820 */
[----:B------:R-:W-:Y:S05]  /*ebe0*/  LDSM.16.M88.4 R164, [R223+0x14100] ;  /* 0x01410000dfa4783b */ /* 0x000fea0000000200 */
[----:B------:R-:W3:Y:S02]  /*ebf0*/  LDSM.16.M88.4 R188, [R216+0x2000] ;  /* 0x00200000d8bc783b */ /* 0x000ee40000000200 */
[C---:B----4-:R-:W-:Y:S08]  /*ec00*/  HMMA.16816.F32.BF16 R4, R168.reuse, R172, R4 ;  /* 0x000000aca804723c */ /* 0x050ff00000041804 */
[C---:B------:R-:W-:Y:S01]  /*ec10*/  HMMA.16816.F32.BF16 R8, R168.reuse, R174, R8 ;  /* 0x000000aea808723c */ /* 0x040fe20000041808 */
[----:B------:R-:W4:Y:S07]  /*ec20*/  LDSM.16.M88.4 R172, [R216+0x2800] ;  /* 0x00280000d8ac783b */ /* 0x000f2e0000000200 */
[C---:B--2---:R-:W-:Y:S08]  /*ec30*/  HMMA.16816.F32.BF16 R12, R168.reuse, R176, R12 ;  /* 0x000000b0a80c723c */ /* 0x044ff0000004180c */
[C---:B------:R-:W-:Y:S01]  /*ec40*/  HMMA.16816.F32.BF16 R16, R168.reuse, R178, R16 ;  /* 0x000000b2a810723c */ /* 0x040fe20000041810 */
[----:B------:R-:W-:Y:S07]  /*ec50*/  LDSM.16.M88.4 R176, [R216+0x3800] ;  /* 0x00380000d8b0783b */ /* 0x000fee0000000200 */
[C---:B-----5:R-:W-:Y:S08]  /*ec60*/  HMMA.16816.F32.BF16 R20, R168.reuse, R180, R20 ;  /* 0x000000b4a814723c */ /* 0x060ff00000041814 */
[C---:B------:R-:W-:Y:S01]  /*ec70*/  HMMA.16816.F32.BF16 R24, R168.reuse, R182, R24 ;  /* 0x000000b6a818723c */ /* 0x040fe20000041818 */
[----:B------:R-:W-:Y:S07]  /*ec80*/  LDSM.16.M88.4 R180, [R230+0x18100] ;  /* 0x01810000e6b4783b */ /* 0x000fee0000000200 */
[C---:B-1----:R-:W-:Y:S08]  /*ec90*/  HMMA.16816.F32.BF16 R28, R168.reuse, R184, R28 ;  /* 0x000000b8a81c723c */ /* 0x042ff0000004181c */
[----:B------:R-:W-:Y:S01]  /*eca0*/  HMMA.16816.F32.BF16 R32, R168, R186, R32 ;  /* 0x000000baa820723c */ /* 0x000fe20000041820 */
[----:B------:R-:W1:Y:S05]  /*ecb0*/  LDSM.16.M88.4 R168, [R216+0x3000] ;  /* 0x00300000d8a8783b */ /* 0x000e6a0000000200 */
[----:B------:R-:W2:Y:S02]  /*ecc0*/  LDSM.16.M88.4 R184, [R229+0xc100] ;  /* 0x00c10000e5b8783b */ /* 0x000ea40000000200 */
        /* <DEDUP_REMOVED lines=8> */
[----:B------:R-:W1:Y:S07]  /*ed50*/  LDSM.16.M88.4 R168, [R229+0xd900] ;  /* 0x00d90000e5a8783b */ /* 0x000e6e0000000200 */
[C---:B------:R-:W-:Y:S08]  /*ed60*/  HMMA.16816.F32.BF16 R28, R164.reuse, R176, R28 ;  /* 0x000000b0a41c723c */ /* 0x040ff0000004181c */
[----:B------:R-:W-:Y:S01]  /*ed70*/  HMMA.16816.F32.BF16 R32, R164, R178, R32 ;  /* 0x000000b2a420723c */ /* 0x000fe20000041820 */
[----:B------:R-:W-:Y:S05]  /*ed80*/  LDSM.16.M88.4 R164, [R226+0x18100] ;  /* 0x01810000e2a4783b */ /* 0x000fea0000000200 */
[----:B------:R-:W5:Y:S02]  /*ed90*/  LDSM.16.M88.4 R176, [R211] ;  /* 0x00000000d3b0783b */ /* 0x000f640000000200 */
[C---:B--2---:R-:W-:Y:S08]  /*eda0*/  HMMA.16816.F32.BF16 R4, R180.reuse, R184, R4 ;  /* 0x000000b8b404723c */ /* 0x044ff00000041804 */
[C---:B------:R-:W-:Y:S01]  /*edb0*/  HMMA.16816.F32.BF16 R8, R180.reuse, R186, R8 ;  /* 0x000000bab408723c */ /* 0x040fe20000041808 */
[----:B------:R-:W2:Y:S07]  /*edc0*/  LDSM.16.M88.4 R184, [R210] ;  /* 0x00000000d2b8783b */ /* 0x000eae0000000200 */
[C---:B---3--:R-:W-:Y:S08]  /*edd0*/  HMMA.16816.F32.BF16 R12, R180.reuse, R188, R12 ;  /* 0x000000bcb40c723c */ /* 0x048ff0000004180c */
[C---:B------:R-:W-:Y:S01]  /*ede0*/  HMMA.16816.F32.BF16 R16, R180.reuse, R190, R16 ;  /* 0x000000beb410723c */ /* 0x040fe20000041810 */
[----:B------:R-:W3:Y:S07]  /*edf0*/  LDSM.16.M88.4 R188, [R209] ;  /* 0x00000000d1bc783b */ /* 0x000eee0000000200 */
[C---:B----4-:R-:W-:Y:S08]  /*ee00*/  HMMA.16816.F32.BF16 R20, R180.reuse, R172, R20 ;  /* 0x000000acb414723c */ /* 0x050ff00000041814 */
[C---:B------:R-:W-:Y:S01]  /*ee10*/  HMMA.16816.F32.BF16 R24, R180.reuse, R174, R24 ;  /* 0x000000aeb418723c */ /* 0x040fe20000041818 */
[----:B------:R-:W4:Y:S07]  /*ee20*/  LDSM.16.M88.4 R172, [R208] ;  /* 0x00000000d0ac783b */ /* 0x000f2e0000000200 */
[C---:B-1----:R-:W-:Y:S08]  /*ee30*/  HMMA.16816.F32.BF16 R28, R180.reuse, R168, R28 ;  /* 0x000000a8b41c723c */ /* 0x042ff0000004181c */
[----:B------:R-:W-:Y:S01]  /*ee40*/  HMMA.16816.F32.BF16 R32, R180, R170, R32 ;  /* 0x000000aab420723c */ /* 0x000fe20000041820 */
[----:B------:R-:W-:Y:S05]  /*ee50*/  LDSM.16.M88.4 R168, [R225+0x18100] ;  /* 0x01810000e1a8783b */ /* 0x000fea0000000200 */
[----:B------:R-:W1:Y:S02]  /*ee60*/  LDSM.16.M88.4 R180, [R224+0xc100] ;  /* 0x00c10000e0b4783b */ /* 0x000e640000000200 */
[C---:B-----5:R-:W-:Y:S08]  /*ee70*/  HMMA.16816.F32.BF16 R4, R164.reuse, R176, R4 ;  /* 0x000000b0a404723c */ /* 0x060ff00000041804 */
[C---:B------:R-:W-:Y:S01]  /*ee80*/  HMMA.16816.F32.BF16 R8, R164.reuse, R178, R8 ;  /* 0x000000b2a408723c */ /* 0x040fe20000041808 */
[----:B------:R-:W5:Y:S07]  /*ee90*/  LDSM.16.M88.4 R176, [R224+0xc900] ;  /* 0x00c90000e0b0783b */ /* 0x000f6e0000000200 */
        /* <DEDUP_REMOVED lines=8> */
[----:B------:R-:W-:Y:S05]  /*ef20*/  LDSM.16.M88.4 R164, [R223+0x18100] ;  /* 0x01810000dfa4783b */ /* 0x000fea0000000200 */
[----:B------:R-:W4:Y:S02]  /*ef30*/  LDSM.16.M88.4 R172, [R216+0x4000] ;  /* 0x00400000d8ac783b */ /* 0x000f240000000200 */
[C---:B-1----:R-:W-:Y:S08]  /*ef40*/  HMMA.16816.F32.BF16 R4, R168.reuse, R180, R4 ;  /* 0x000000b4a804723c */ /* 0x042ff00000041804 */
[C---:B------:R-:W-:Y:S01]  /*ef50*/  HMMA.16816.F32.BF16 R8, R168.reuse, R182, R8 ;  /* 0x000000b6a808723c */ /* 0x040fe20000041808 */
[----:B------:R-:W1:Y:S07]  /*ef60*/  LDSM.16.M88.4 R180, [R216+0x4800] ;  /* 0x00480000d8b4783b */ /* 0x000e6e0000000200 */
[C---:B-----5:R-:W-:Y:S08]  /*ef70*/  HMMA.16816.F32.BF16 R12, R168.reuse, R176, R12 ;  /* 0x000000b0a80c723c */ /* 0x060ff0000004180c */
[C---:B------:R-:W-:Y:S01]  /*ef80*/  HMMA.16816.F32.BF16 R16, R168.reuse, R178, R16 ;  /* 0x000000b2a810723c */ /* 0x040fe20000041810 */
[----:B------:R-:W-:Y:S07]  /*ef90*/  LDSM.16.M88.4 R176, [R216+0x5800] ;  /* 0x00580000d8b0783b */ /* 0x000fee0000000200 */
[C---:B--2---:R-:W-:Y:S08]  /*efa0*/  HMMA.16816.F32.BF16 R20, R168.reuse, R184, R20 ;  /* 0x000000b8a814723c */ /* 0x044ff00000041814 */
[C---:B------:R-:W-:Y:S01]  /*efb0*/  HMMA.16816.F32.BF16 R24, R168.reuse, R186, R24 ;  /* 0x000000baa818723c */ /* 0x040fe20000041818 */
[----:B------:R-:W-:Y:S07]  /*efc0*/  LDSM.16.M88.4 R184, [R230+0x1c100] ;  /* 0x01c10000e6b8783b */ /* 0x000fee0000000200 */
[C---:B---3--:R-:W-:Y:S08]  /*efd0*/  HMMA.16816.F32.BF16 R28, R168.reuse, R188, R28 ;  /* 0x000000bca81c723c */ /* 0x048ff0000004181c */
[----:B------:R-:W-:Y:S01]  /*efe0*/  HMMA.16816.F32.BF16 R32, R168, R190, R32 ;  /* 0x000000bea820723c */ /* 0x000fe20000041820 */
[----:B------:R-:W2:Y:S05]  /*eff0*/  LDSM.16.M88.4 R168, [R216+0x5000] ;  /* 0x00500000d8a8783b */ /* 0x000eaa0000000200 */
[----:B------:R-:W3:Y:S02]  /*f000*/  LDSM.16.M88.4 R188, [R229+0xe100] ;  /* 0x00e10000e5bc783b */ /* 0x000ee40000000200 */
[C---:B----4-:R-:W-:Y:S08]  /*f010*/  HMMA.16816.F32.BF16 R4, R164.reuse, R172, R4 ;  /* 0x000000aca404723c */ /* 0x050ff00000041804 */
[C---:B------:R-:W-:Y:S01]  /*f020*/  HMMA.16816.F32.BF16 R8, R164.reuse, R174, R8 ;  /* 0x000000aea408723c */ /* 0x040fe20000041808 */
[----:B------:R-:W4:Y:S07]  /*f030*/  LDSM.16.M88.4 R172, [R229+0xe900] ;  /* 0x00e90000e5ac783b */ /* 0x000f2e0000000200 */
[C---:B-1----:R-:W-:Y:S08]  /*f040*/  HMMA.16816.F32.BF16 R12, R164.reuse, R180, R12 ;  /* 0x000000b4a40c723c */ /* 0x042ff0000004180c */
[C---:B------:R-:W-:Y:S01]  /*f050*/  HMMA.16816.F32.BF16 R16, R164.reuse, R182, R16 ;  /* 0x000000b6a410723c */ /* 0x040fe20000041810 */
[----:B------:R-:W1:Y:S07]  /*f060*/  LDSM.16.M88.4 R180, [R229+0xf100] ;  /* 0x00f10000e5b4783b */ /* 0x000e6e0000000200 */
[C---:B--2---:R-:W-:Y:S08]  /*f070*/  HMMA.16816.F32.BF16 R20, R164.reuse, R168, R20 ;  /* 0x000000a8a414723c */ /* 0x044ff00000041814 */
[C---:B------:R-:W-:Y:S01]  /*f080*/  HMMA.16816.F32.BF16 R24, R164.reuse, R170, R24 ;  /* 0x000000aaa418723c */ /* 0x040fe20000041818 */
[----:B------:R-:W-:Y:S07]  /*f090*/  LDSM.16.M88.4 R168, [R226+0x1c100] ;  /* 0x01c10000e2a8783b */ /* 0x000fee0000000200 */
[C---:B------:R-:W-:Y:S08]  /*f0a0*/  HMMA.16816.F32.BF16 R28, R164.reuse, R176, R28 ;  /* 0x000000b0a41c723c */ /* 0x040ff0000004181c */
[----:B------:R-:W-:Y:S01]  /*f0b0*/  HMMA.16816.F32.BF16 R32, R164, R178, R32 ;  /* 0x000000b2a420723c */ /* 0x000fe20000041820 */
[----:B------:R-:W2:Y:S05]  /*f0c0*/  LDSM.16.M88.4 R164, [R229+0xf900] ;  /* 0x00f90000e5a4783b */ /* 0x000eaa0000000200 */
[----:B------:R-:W-:Y:S02]  /*f0d0*/  LDSM.16.M88.4 R176, [R206] ;  /* 0x00000000ceb0783b */ /* 0x000fe40000000200 */
[C---:B---3--:R-:W-:Y:S08]  /*f0e0*/  HMMA.16816.F32.BF16 R4, R184.reuse, R188, R4 ;  /* 0x000000bcb804723c */ /* 0x048ff00000041804 */
[C---:B------:R-:W-:Y:S01]  /*f0f0*/  HMMA.16816.F32.BF16 R8, R184.reuse, R190, R8 ;  /* 0x000000beb808723c */ /* 0x040fe20000041808 */
[----:B------:R-:W-:Y:S07]  /*f100*/  LDSM.16.M88.4 R188, [R204] ;  /* 0x00000000ccbc783b */ /* 0x000fee0000000200 */
[C---:B----4-:R-:W-:Y:S08]  /*f110*/  HMMA.16816.F32.BF16 R12, R184.reuse, R172, R12 ;  /* 0x000000acb80c723c */ /* 0x050ff0000004180c */
[C---:B------:R-:W-:Y:S01]  /*f120*/  HMMA.16816.F32.BF16 R16, R184.reuse, R174, R16 ;  /* 0x000000aeb810723c */ /* 0x040fe20000041810 */
[----:B------:R-:W3:Y:S07]  /*f130*/  LDSM.16.M88.4 R172, [R207] ;  /* 0x00000000cfac783b */ /* 0x000eee0000000200 */
[C---:B-1----:R-:W-:Y:S08]  /*f140*/  HMMA.16816.F32.BF16 R20, R184.reuse, R180, R20 ;  /* 0x000000b4b814723c */ /* 0x042ff00000041814 */
[C---:B------:R-:W-:Y:S01]  /*f150*/  HMMA.16816.F32.BF16 R24, R184.reuse, R182, R24 ;  /* 0x000000b6b818723c */ /* 0x040fe20000041818 */
[----:B------:R-:W1:Y:S07]  /*f160*/  LDSM.16.M88.4 R180, [R205] ;  /* 0x00000000cdb4783b */ /* 0x000e6e0000000200 */
[C---:B--2---:R-:W-:Y:S07]  /*f170*/  HMMA.16816.F32.BF16 R28, R184.reuse, R164, R28 ;  /* 0x000000a4b81c723c */ /* 0x044fee000004181c */
[----:B------:R-:W-:Y:S01]  /*f180*/  @P0 IADD3.X R164, R243, UR6, RZ, P6, !PT ;  /* 0x00000006f3a40c10 */ /* 0x000fe2000b7fe4ff */
[----:B------:R-:W-:Y:S01]  /*f190*/  HMMA.16816.F32.BF16 R32, R184, R166, R32 ;  /* 0x000000a6b820723c */ /* 0x000fe20000041820 */
[----:B------:R-:W-:Y:S02]  /*f1a0*/  PLOP3.LUT P0, PT, PT, PT, UP3, 0x80, 0x0 ;  /* 0x000000000000781c */ /* 0x000fe40003f0f038 */
[----:B------:R-:W-:Y:S05]  /*f1b0*/  PLOP3.LUT P6, PT, PT, PT, UP3, 0x80, 0x0 ;  /* 0x000000000000781c */ /* 0x000fea0003fcf038 */
[C---:B---3--:R-:W-:Y:S06]  /*f1c0*/  HMMA.16816.F32.BF16 R4, R168.reuse, R172, R4 ;  /* 0x000000aca804723c */ /* 0x048fec0000041804 */
[----:B------:R-:W-:Y:S02]  /*f1d0*/  @P0 LEA.HI.X R185, R245, c[0x0][0x1cc], R164, 0x1, P5 ;  /* 0x00007300f5b90a11 */ /* 0x000fe400028f0ca4 */
[----:B------:R-:W-:Y:S01]  /*f1e0*/  LDSM.16.M88.4 R164, [R225+0x1c100] ;  /* 0x01c10000e1a4783b */ /* 0x000fe20000000200 */
[C---:B------:R-:W-:Y:S01]  /*f1f0*/  HMMA.16816.F32.BF16 R8, R168.reuse, R174, R8 ;  /* 0x000000aea808723c */ /* 0x040fe20000041808 */
[----:B------:R-:W-:Y:S02]  /*f200*/  PLOP3.LUT P5, PT, PT, PT, UP3, 0x80, 0x0 ;  /* 0x000000000000781c */ /* 0x000fe40003faf038 */
[----:B------:R-:W-:Y:S01]  /*f210*/  PLOP3.LUT P0, PT, PT, PT, UP3, 0x80, 0x0 ;  /* 0x000000000000781c */ /* 0x000fe20003f0f038 */
[----:B------:R-:W2:Y:S01]  /*f220*/  LDSM.16.M88.4 R172, [R224+0xe100] ;  /* 0x00e10000e0ac783b */ /* 0x000ea20000000200 */
[----:B------:R-:W-:Y:S03]  /*f230*/  @P6 IADD3 R187, P6, R197, UR7, RZ ;  /* 0x00000007c5bb6c10 */ /* 0x000fe6000ffde0ff */
[C---:B------:R-:W-:Y:S06]  /*f240*/  HMMA.16816.F32.BF16 R12, R168.reuse, R176, R12 ;  /* 0x000000b0a80c723c */ /* 0x040fec000004180c */
[C---:B------:R-:W-:Y:S02]  /*f250*/  @P5 LEA R186, P5, R187.reuse, c[0x0][0x1c8], 0x1 ;  /* 0x00007200bbba5a11 */ /* 0x040fe400078a08ff */
[C---:B------:R-:W-:Y:S01]  /*f260*/  HMMA.16816.F32.BF16 R16, R168.reuse, R178, R16 ;  /* 0x000000b2a810723c */ /* 0x040fe20000041810 */
[----:B------:R-:W3:Y:S03]  /*f270*/  LDSM.16.M88.4 R176, [R224+0xe900] ;  /* 0x00e90000e0b0783b */ /* 0x000ee60000000200 */
[----:B------:R-:W-:Y:S02]  /*f280*/  @P0 IADD3.X R184, R196, UR6, RZ, P6, !PT ;  /* 0x00000006c4b80c10 */ /* 0x000fe4000b7fe4ff */
[----:B------:R-:W-:Y:S02]  /*f290*/  PLOP3.LUT P0, PT, PT, PT, UP3, 0x80, 0x0 ;  /* 0x000000000000781c */ /* 0x000fe40003f0f038 */
[C---:B-1----:R-:W-:Y:S01]  /*f2a0*/  HMMA.16816.F32.BF16 R20, R168.reuse, R180, R20 ;  /* 0x000000b4a814723c */ /* 0x042fe20000041814 */
[----:B------:R-:W-:Y:S07]  /*f2b0*/  PLOP3.LUT P6, PT, PT, PT, UP3, 0x80, 0x0 ;  /* 0x000000000000781c */ /* 0x000fee0003fcf038 */
[C---:B------:R-:W-:Y:S01]  /*f2c0*/  HMMA.16816.F32.BF16 R24, R168.reuse, R182, R24 ;  /* 0x000000b6a818723c */ /* 0x040fe20000041818 */
[----:B------:R-:W1:Y:S03]  /*f2d0*/  LDSM.16.M88.4 R180, [R224+0xf100] ;  /* 0x00f10000e0b4783b */ /* 0x000e660000000200 */
[----:B------:R-:W-:Y:S02]  /*f2e0*/  @P0 LEA.HI.X R187, R187, c[0x0][0x1cc], R184, 0x1, P5 ;  /* 0x00007300bbbb0a11 */ /* 0x000fe400028f0cb8 */
[----:B------:R-:W-:Y:S02]  /*f2f0*/  @P6 IADD3 R184, P6, R195, UR7, RZ ;  /* 0x00000007c3b86c10 */ /* 0x000fe4000ffde0ff */
[C---:B------:R-:W-:Y:S01]  /*f300*/  HMMA.16816.F32.BF16 R28, R168.reuse, R188, R28 ;  /* 0x000000bca81c723c */ /* 0x040fe2000004181c */
[----:B------:R-:W-:Y:S02]  /*f310*/  PLOP3.LUT P5, PT, PT, PT, UP3, 0x80, 0x0 ;  /* 0x000000000000781c */ /* 0x000fe40003faf038 */
[----:B------:R-:W-:Y:S05]  /*f320*/  PLOP3.LUT P0, PT, PT, PT, UP3, 0x80, 0x0 ;  /* 0x000000000000781c */ /* 0x000fea0003f0f038 */
[----:B------:R-:W-:Y:S01]  /*f330*/  HMMA.16816.F32.BF16 R32, R168, R190, R32 ;  /* 0x000000bea820723c */ /* 0x000fe20000041820 */
[----:B------:R-:W4:Y:S05]  /*f340*/  LDSM.16.M88.4 R168, [R224+0xf900] ;  /* 0x00f90000e0a8783b */ /* 0x000f2a0000000200 */
[----:B------:R-:W-:Y:S02]  /*f350*/  @P5 IADD3.X R189, R194, UR6, RZ, P6, !PT ;  /* 0x00000006c2bd5c10 */ /* 0x000fe4000b7fe4ff */
[----:B------:R-:W-:Y:S01]  /*f360*/  PLOP3.LUT P5, PT, PT, PT, UP3, 0x80, 0x0 ;  /* 0x000000000000781c */ /* 0x000fe20003faf038 */
[C---:B--2---:R-:W-:Y:S01]  /*f370*/  HMMA.16816.F32.BF16 R4, R164.reuse, R172, R4 ;  /* 0x000000aca404723c */ /* 0x044fe20000041804 */
[----:B------:R-:W-:Y:S04]  /*f380*/  PLOP3.LUT P6, PT, PT, PT, UP3, 0x80, 0x0 ;  /* 0x000000000000781c */ /* 0x000fe80003fcf038 */
[C---:B------:R-:W-:Y:S03]  /*f390*/  @P0 LEA R188, P0, R184.reuse, c[0x0][0x1c8], 0x1 ;  /* 0x00007200b8bc0a11 */ /* 0x040fe600078008ff */
[C---:B------:R-:W-:Y:S01]  /*f3a0*/  HMMA.16816.F32.BF16 R8, R164.reuse, R174, R8 ;  /* 0x000000aea408723c */ /* 0x040fe20000041808 */
[----:B------:R-:W-:Y:S07]  /*f3b0*/  LDSM.16.M88.4 R172, [R216+0x6800] ;  /* 0x00680000d8ac783b */ /* 0x000fee0000000200 */
[C---:B---3--:R-:W-:Y:S04]  /*f3c0*/  HMMA.16816.F32.BF16 R12, R164.reuse, R176, R12 ;  /* 0x000000b0a40c723c */ /* 0x048fe8000004180c */
[----:B------:R-:W-:Y:S02]  /*f3d0*/  @P5 LEA.HI.X R189, R184, c[0x0][0x1cc], R189, 0x1, P0 ;  /* 0x00007300b8bd5a11 */ /* 0x000fe400000f0cbd */
[----:B------:R-:W-:Y:S02]  /*f3e0*/  PLOP3.LUT P0, PT, PT, PT, UP3, 0x80, 0x0 ;  /* 0x000000000000781c */ /* 0x000fe40003f0f038 */
[----:B------:R-:W-:Y:S01]  /*f3f0*/  PLOP3.LUT P5, PT, PT, PT, UP3, 0x80, 0x0 ;  /* 0x000000000000781c */ /* 0x000fe20003faf038 */
[C---:B------:R-:W-:Y:S01]  /*f400*/  HMMA.16816.F32.BF16 R16, R164.reuse, R178, R16 ;  /* 0x000000b2a410723c */ /* 0x040fe20000041810 */
[----:B------:R-:W-:Y:S07]  /*f410*/  LDSM.16.M88.4 R176, [R216+0x7000] ;  /* 0x00700000d8b0783b */ /* 0x000fee0000000200 */
[C---:B-1----:R-:W-:Y:S04]  /*f420*/  HMMA.16816.F32.BF16 R20, R164.reuse, R180, R20 ;  /* 0x000000b4a414723c */ /* 0x042fe80000041814 */
[----:B------:R-:W-:Y:S01]  /*f430*/  @P0 IMAD.MOV.U32 R184, RZ, RZ, R0 ;  /* 0x000000ffffb80224 */ /* 0x000fe200078e0000 */
[----:B------:R-:W-:Y:S02]  /*f440*/  PLOP3.LUT P0, PT, PT, PT, UP3, 0x80, 0x0 ;  /* 0x000000000000781c */ /* 0x000fe40003f0f038 */
[----:B------:R-:W-:Y:S01]  /*f450*/  @P6 IADD3 R0, P6, R193, UR7, RZ ;  /* 0x00000007c1006c10 */ /* 0x000fe2000ffde0ff */
[C---:B------:R-:W-:Y:S01]  /*f460*/  HMMA.16816.F32.BF16 R24, R164.reuse, R182, R24 ;  /* 0x000000b6a418723c */ /* 0x040fe20000041818 */
[----:B------:R-:W-:Y:S01]  /*f470*/  LDSM.16.M88.4 R180, [R216+0x7800] ;  /* 0x00780000d8b4783b */ /* 0x000fe20000000200 */
[----:B------:R-:W-:Y:S06]  /*f480*/  @UP3 UIADD3 UR7, UP0, UR13, UR7, URZ ;  /* 0x000000070d073290 */ /* 0x000fec000ff1e03f */
[C---:B----4-:R-:W-:Y:S04]  /*f490*/  HMMA.16816.F32.BF16 R28, R164.reuse, R168, R28 ;  /* 0x000000a8a41c723c */ /* 0x050fe8000004181c */
[----:B------:R-:W-:Y:S01]  /*f4a0*/  @P0 IADD3.X R245, R192, UR6, RZ, P6, !PT ;  /* 0x00000006c0f50c10 */ /* 0x000fe2000b7fe4ff */
[----:B------:R-:W-:Y:S01]  /*f4b0*/  @UP3 UIADD3.X UR6, UR12, UR6, URZ, UP0, !UPT ;  /* 0x000000060c063290 */ /* 0x000fe200087fe43f */
[----:B------:R-:W-:Y:S02]  /*f4c0*/  PLOP3.LUT P0, PT, PT, PT, UP3, 0x80, 0x0 ;  /* 0x000000000000781c */ /* 0x000fe40003f0f038 */
[----:B------:R-:W-:Y:S01]  /*f4d0*/  HMMA.16816.F32.BF16 R32, R164, R170, R32 ;  /* 0x000000aaa420723c */ /* 0x000fe20000041820 */
[----:B------:R-:W-:Y:S05]  /*f4e0*/  LDSM.16.M88.4 R164, [R223+0x1c100] ;  /* 0x01c10000dfa4783b */ /* 0x000fea0000000200 */
[----:B------:R-:W1:Y:S02]  /*f4f0*/  LDSM.16.M88.4 R168, [R216+0x6000] ;  /* 0x00600000d8a8783b */ /* 0x000e640000000200 */
[----:B------:R-:W-:Y:S04]  /*f500*/  DEPBAR.LE SB0, 0x0 ;  /* 0x000080000000791a */ /* 0x000fe80000000000 */
[----:B------:R-:W-:Y:S06]  /*f510*/  BAR.SYNC.DEFER_BLOCKING 0x0 ;  /* 0x0000000000007b1d */ /* 0x000fec0000010000 */
[----:B------:R-:W-:Y:S01]  /*f520*/  @!PT LDS RZ, [RZ] ;  /* 0x00000000fffff984 */ /* 0x000fe20000000800 */
[----:B------:R-:W-:Y:S01]  /*f530*/  @!PT LDS RZ, [RZ] ;  /* 0x00000000fffff984 */ /* 0x000fe20000000800 */
[----:B------:R-:W-:Y:S01]  /*f540*/  @!PT LDS RZ, [RZ] ;  /* 0x00000000fffff984 */ /* 0x000fe20000000800 */
[----:B------:R2:W-:Y:S01]  /*f550*/  @P5 LDGSTS.E.BYPASS.LTC128B.128 [R231+0x8100], [R184.64], !P4 ;  /* 0x08100000b8e75fae */ /* 0x0005e2000e101d52 */
[----:B------:R-:W-:Y:S01]  /*f560*/  PLOP3.LUT P5, PT, PT, PT, UP3, 0x80, 0x0 ;  /* 0x000000000000781c */ /* 0x000fe20003faf038 */
[C---:B-1----:R-:W-:Y:S11]  /*f570*/  HMMA.16816.F32.BF16 R4, R164.reuse, R168, R4 ;  /* 0x000000a8a404723c */ /* 0x042ff60000041804 */
[----:B------:R-:W-:Y:S01]  /*f580*/  @!UPT UIADD3 URZ, URZ, URZ, URZ ;  /* 0x0000003f3f3ff290 */ /* 0x000fe2000fffe03f */
[C---:B------:R-:W-:Y:S02]  /*f590*/  @P5 LEA R246, P6, R0.reuse, c[0x0][0x1c8], 0x1 ;  /* 0x0000720000f65a11 */ /* 0x040fe400078c08ff */
[----:B------:R-:W-:Y:S01]  /*f5a0*/  PLOP3.LUT P5, PT, PT, PT, UP3, 0x80, 0x0 ;  /* 0x000000000000781c */ /* 0x000fe20003faf038 */
[C---:B------:R-:W-:Y:S01]  /*f5b0*/  HMMA.16816.F32.BF16 R8, R164.reuse, R170, R8 ;  /* 0x000000aaa408723c */ /* 0x040fe20000041808 */
[----:B------:R-:W-:Y:S07]  /*f5c0*/  PLOP3.LUT P5, PT, PT, PT, UP3, 0x80, 0x0 ;  /* 0x000000000000781c */ /* 0x000fee0003faf038 */
[C---:B------:R-:W-:Y:S04]  /*f5d0*/  HMMA.16816.F32.BF16 R12, R164.reuse, R172, R12 ;  /* 0x000000aca40c723c */ /* 0x040fe8000004180c */
[----:B------:R-:W-:Y:S02]  /*f5e0*/  @P0 LEA.HI.X R245, R0, c[0x0][0x1cc], R245, 0x1, P6 ;  /* 0x0000730000f50a11 */ /* 0x000fe400030f0cf5 */
[----:B------:R-:W-:Y:S02]  /*f5f0*/  PLOP3.LUT P6, PT, PT, PT, UP3, 0x80, 0x0 ;  /* 0x000000000000781c */ /* 0x000fe40003fcf038 */
[----:B------:R-:W-:Y:S01]  /*f600*/  PLOP3.LUT P0, PT, PT, PT, UP3, 0x80, 0x0 ;  /* 0x000000000000781c */ /* 0x000fe20003f0f038 */
[C---:B------:R-:W-:Y:S08]  /*f610*/  HMMA.16816.F32.BF16 R16, R164.reuse, R174, R16 ;  /* 0x000000aea410723c */ /* 0x040ff00000041810 */
[C---:B------:R-:W-:Y:S04]  /*f620*/  HMMA.16816.F32.BF16 R20, R164.reuse, R176, R20 ;  /* 0x000000b0a414723c */ /* 0x040fe80000041814 */
[----:B------:R-:W-:Y:S01]  /*f630*/  @P6 IADD3 R0, P6, R236, UR7, RZ ;  /* 0x00000007ec006c10 */ /* 0x000fe2000ffde0ff */
[----:B------:R1:W-:Y:S01]  /*f640*/  @P0 LDGSTS.E.BYPASS.LTC128B.128 [R231+0xa100], [R186.64], !P3 ;  /* 0x0a100000bae70fae */ /* 0x0003e2000d901d52 */
[----:B------:R-:W-:Y:S02]  /*f650*/  PLOP3.LUT P0, PT, PT, PT, UP3, 0x80, 0x0 ;  /* 0x000000000000781c */ /* 0x000fe40003f0f038 */
[C---:B------:R-:W-:Y:S08]  /*f660*/  HMMA.16816.F32.BF16 R24, R164.reuse, R178, R24 ;  /* 0x000000b2a418723c */ /* 0x040ff00000041818 */
[C---:B------:R-:W-:Y:S04]  /*f670*/  HMMA.16816.F32.BF16 R28, R164.reuse, R180, R28 ;  /* 0x000000b4a41c723c */ /* 0x040fe8000004181c */
[----:B------:R-:W-:Y:S02]  /*f680*/  @P5 IADD3.X R191, R243, UR6, RZ, P6, !PT ;  /* 0x00000006f3bf5c10 */ /* 0x000fe4000b7fe4ff */
[----:B------:R-:W-:Y:S02]  /*f690*/  PLOP3.LUT P5, PT, PT, PT, UP3, 0x80, 0x0 ;  /* 0x000000000000781c */ /* 0x000fe40003faf038 */
[C---:B------:R-:W-:Y:S01]  /*f6a0*/  @P0 LEA R190, P6, R0.reuse, c[0x0][0x1c8], 0x1 ;  /* 0x0000720000be0a11 */ /* 0x040fe200078c08ff */
[----:B------:R-:W-:Y:S01]  /*f6b0*/  HMMA.16816.F32.BF16 R32, R164, R182, R32 ;  /* 0x000000b6a420723c */ /* 0x000fe20000041820 */
[----:B------:R-:W-:Y:S02]  /*f6c0*/  PLOP3.LUT P0, PT, PT, PT, UP3, 0x80, 0x0 ;  /* 0x000000000000781c */ /* 0x000fe40003f0f038 */
[----:B------:R-:W-:Y:S04]  /*f6d0*/  PLOP3.LUT P0, PT, PT, PT, UP3, 0x80, 0x0 ;  /* 0x000000000000781c */ /* 0x000fe80003f0f038 */
[----:B------:R-:W-:Y:S05]  /*f6e0*/  IMAD.U32 R166, RZ, RZ, UR16 ;  /* 0x00000010ffa67e24 */ /* 0x000fea000f8e00ff */
[----:B------:R-:W-:Y:S02]  /*f6f0*/  @P5 LEA.HI.X R191, R0, c[0x0][0x1cc], R191, 0x1, P6 ;  /* 0x0000730000bf5a11 */ /* 0x000fe400030f0cbf */
[----:B------:R-:W-:Y:S02]  /*f700*/  PLOP3.LUT P6, PT, PT, PT, UP3, 0x80, 0x0 ;  /* 0x000000000000781c */ /* 0x000fe40003fcf038 */
[----:B------:R-:W-:Y:S11]  /*f710*/  PLOP3.LUT P5, PT, PT, PT, UP3, 0x80, 0x0 ;  /* 0x000000000000781c */ /* 0x000ff60003faf038 */
[----:B------:R-:W-:Y:S02]  /*f720*/  @P6 IADD3 R0, P6, R197, UR7, RZ ;  /* 0x00000007c5006c10 */ /* 0x000fe4000ffde0ff */
[----:B------:R3:W-:Y:S01]  /*f730*/  @P5 LDGSTS.E.BYPASS.LTC128B.128 [R231+0xc100], [R188.64], !P2 ;  /* 0x0c100000bce75fae */ /* 0x0007e2000d101d52 */
[----:B------:R-:W-:Y:S10]  /*f740*/  PLOP3.LUT P5, PT, PT, PT, UP3, 0x80, 0x0 ;  /* 0x000000000000781c */ /* 0x000ff40003faf038 */
[----:B--2---:R-:W-:Y:S02]  /*f750*/  @P0 IADD3.X R185, R196, UR6, RZ, P6, !PT ;  /* 0x00000006c4b90c10 */ /* 0x004fe4000b7fe4ff */
[----:B------:R-:W-:Y:S02]  /*f760*/  PLOP3.LUT P0, PT, PT, PT, UP3, 0x80, 0x0 ;  /* 0x000000000000781c */ /* 0x000fe40003f0f038 */
[C---:B------:R-:W-:Y:S02]  /*f770*/  @P5 LEA R184, P6, R0.reuse, c[0x0][0x1c8], 0x1 ;  /* 0x0000720000b85a11 */ /* 0x040fe400078c08ff */
[----:B------:R-:W-:Y:S11]  /*f780*/  PLOP3.LUT P5, PT, PT, PT, UP3, 0x80, 0x0 ;  /* 0x000000000000781c */ /* 0x000ff60003faf038 */
[----:B------:R-:W-:Y:S02]  /*f790*/  @P0 LEA.HI.X R185, R0, c[0x0][0x1cc], R185, 0x1, P6 ;  /* 0x0000730000b90a11 */ /* 0x000fe400030f0cb9 */
[----:B------:R-:W-:Y:S02]  /*f7a0*/  PLOP3.LUT P0, PT, PT, PT, UP3, 0x80, 0x0 ;  /* 0x000000000000781c */ /* 0x000fe40003f0f038 */
[----:B------:R-:W-:Y:S02]  /*f7b0*/  @P5 IADD3 R0, P6, R195, UR7, RZ ;  /* 0x00000007c3005c10 */ /* 0x000fe4000ffde0ff */
[----:B------:R-:W-:Y:S11]  /*f7c0*/  PLOP3.LUT P5, PT, PT, PT, UP3, 0x80, 0x0 ;  /* 0x000000000000781c */ /* 0x000ff60003faf038 */
[----:B------:R-:W-:Y:S02]  /*f7d0*/  @P0 IADD3.X R169, R194, UR6, RZ, P6, !PT ;  /* 0x00000006c2a90c10 */ /* 0x000fe4000b7fe4ff */
[----:B------:R-:W-:Y:S02]  /*f7e0*/  PLOP3.LUT P0, PT, PT, PT, UP3, 0x80, 0x0 ;  /* 0x000000000000781c */ /* 0x000fe40003f0f038 */
[C---:B------:R-:W-:Y:S02]  /*f7f0*/  @P5 LEA R168, P6, R0.reuse, c[0x0][0x1c8], 0x1 ;  /* 0x0000720000a85a11 */ /* 0x040fe400078c08ff */
[----:B------:R-:W-:Y:S11]  /*f800*/  PLOP3.LUT P5, PT, PT, PT, UP3, 0x80, 0x0 ;  /* 0x000000000000781c */ /* 0x000ff60003faf038 */
[----:B------:R-:W-:Y:S02]  /*f810*/  @P0 LEA.HI.X R169, R0, c[0x0][0x1cc], R169, 0x1, P6 ;  /* 0x0000730000a90a11 */ /* 0x000fe400030f0ca9 */
[----:B------:R-:W-:Y:S02]  /*f820*/  PLOP3.LUT P0, PT, PT, PT, UP3, 0x80, 0x0 ;  /* 0x000000000000781c */ /* 0x000fe40003f0f038 */
[----:B------:R-:W-:Y:S02]  /*f830*/  @P5 IADD3 R0, P6, R193, UR7, RZ ;  /* 0x00000007c1005c10 */ /* 0x000fe4000ffde0ff */
[----:B------:R-:W-:Y:S11]  /*f840*/  PLOP3.LUT P5, PT, PT, PT, UP3, 0x80, 0x0 ;  /* 0x000000000000781c */ /* 0x000ff60003faf038 */
[----:B------:R-:W-:Y:S01]  /*f850*/  @P0 IADD3.X R171, R192, UR6, RZ, P6, !PT ;  /* 0x00000006c0ab0c10 */ /* 0x000fe2000b7fe4ff */
[----:B------:R-:W-:Y:S01]  /*f860*/  USHF.L.U32 UR6, UR14, 0x6, URZ ;  /* 0x000000060e067899 */ /* 0x000fe2000800063f */
[----:B------:R-:W-:Y:S02]  /*f870*/  PLOP3.LUT P0, PT, PT, PT, UP3, 0x80, 0x0 ;  /* 0x000000000000781c */ /* 0x000fe40003f0f038 */
[C---:B------:R-:W-:Y:S02]  /*f880*/  @P5 LEA R170, P6, R0.reuse, c[0x0][0x1c8], 0x1 ;  /* 0x0000720000aa5a11 */ /* 0x040fe400078c08ff */
[----:B------:R-:W-:Y:S11]  /*f890*/  PLOP3.LUT P5, PT, PT, PT, UP2, 0x80, 0x0 ;  /* 0x000000000000781c */ /* 0x000ff60003faf028 */
[----:B------:R-:W-:Y:S01]  /*f8a0*/  @P0 LEA.HI.X R171, R0, c[0x0][0x1cc], R171, 0x1, P6 ;  /* 0x0000730000ab0a11 */ /* 0x000fe200030f0cab */
[----:B------:R-:W-:Y:S01]  /*f8b0*/  IMAD.MOV.U32 R0, RZ, RZ, R233 ;  /* 0x000000ffff007224 */ /* 0x000fe200078e00e9 */
[----:B------:R-:W-:Y:S01]  /*f8c0*/  PLOP3.LUT P6, PT, PT, PT, UP3, 0x80, 0x0 ;  /* 0x000000000000781c */ /* 0x000fe20003fcf038 */
[----:B-1----:R-:W-:Y:S01]  /*f8d0*/  @P5 IMAD.HI.U32 R186, R233, c[0x0][0x2c8], RZ ;  /* 0x0000b200e9ba5a27 */ /* 0x002fe200078e00ff */
[----:B------:R-:W-:Y:S02]  /*f8e0*/  PLOP3.LUT P0, PT, PT, PT, UP2, 0x80, 0x0 ;  /* 0x000000000000781c */ /* 0x000fe40003f0f028 */
[----:B------:R-:W-:Y:S09]  /*f8f0*/  PLOP3.LUT P5, PT, PT, PT, UP3, 0x80, 0x0 ;  /* 0x000000000000781c */ /* 0x000ff20003faf038 */
[----:B------:R-:W-:Y:S01]  /*f900*/  @P6 IMAD.MOV.U32 R247, RZ, RZ, R245 ;  /* 0x000000fffff76224 */ /* 0x000fe200078e00f5 */
[----:B------:R-:W-:Y:S02]  /*f910*/  PLOP3.LUT P6, PT, PT, PT, UP3, 0x80, 0x0 ;  /* 0x000000000000781c */ /* 0x000fe40003fcf038 */
[----:B------:R-:W-:Y:S02]  /*f920*/  @P0 SHF.R.U32.HI R0, RZ, c[0x0][0x2cc], R186 ;  /* 0x0000b300ff000a19 */ /* 0x000fe400000116ba */
[----:B------:R1:W-:Y:S01]  /*f930*/  @P5 LDGSTS.E.BYPASS.LTC128B.128 [R231+0xe100], [R246.64], !P1 ;  /* 0x0e100000f6e75fae */ /* 0x0003e2000c901d52 */
[----:B------:R-:W-:Y:S02]  /*f940*/  PLOP3.LUT P0, PT, PT, PT, UP3, 0x80, 0x0 ;  /* 0x000000000000781c */ /* 0x000fe40003f0f038 */
[----:B------:R-:W-:Y:S02]  /*f950*/  PLOP3.LUT P0, PT, PT, PT, UP3, 0x80, 0x0 ;  /* 0x000000000000781c */ /* 0x000fe40003f0f038 */
[----:B------:R-:W2:Y:S01]  /*f960*/  SHFL.IDX PT, R173, R0, RZ, 0x1c1f ;  /* 0x001c1fff00ad7589 */ /* 0x000ea200000e0000 */
[----:B------:R-:W-:Y:S02]  /*f970*/  PLOP3.LUT P5, PT, PT, PT, UP3, 0x80, 0x0 ;  /* 0x000000000000781c */ /* 0x000fe40003faf038 */
[----:B------:R-:W-:Y:S02]  /*f980*/  PLOP3.LUT P5, PT, PT, PT, UP3, 0x80, 0x0 ;  /* 0x000000000000781c */ /* 0x000fe40003faf038 */
[----:B------:R3:W-:Y:S01]  /*f990*/  @P6 LDGSTS.E.BYPASS.LTC128B.128 [R231+0x9100], [R190.64], !P4 ;  /* 0x09100000bee76fae */ /* 0x0007e2000e101d52 */
[----:B------:R-:W-:Y:S02]  /*f9a0*/  PLOP3.LUT P6, PT, PT, PT, UP3, 0x80, 0x0 ;  /* 0x000000000000781c */ /* 0x000fe40003fcf038 */
[----:B------:R-:W-:Y:S03]  /*f9b0*/  PLOP3.LUT P6, PT, PT, PT, UP3, 0x80, 0x0 ;  /* 0x000000000000781c */ /* 0x000fe60003fcf038 */
[----:B------:R3:W-:Y:S01]  /*f9c0*/  @P0 LDGSTS.E.BYPASS.LTC128B.128 [R231+0xb100], [R184.64], !P3 ;  /* 0x0b100000b8e70fae */ /* 0x0007e2000d901d52 */
[----:B------:R-:W-:Y:S02]  /*f9d0*/  PLOP3.LUT P0, PT, PT, PT, UP3, 0x80, 0x0 ;  /* 0x000000000000781c */ /* 0x000fe40003f0f038 */
[----:B------:R-:W-:Y:S02]  /*f9e0*/  PLOP3.LUT P0, PT, PT, PT, UP1, 0x40, 0x0 ;  /* 0x000000000000781c */ /* 0x000fe40003f0e818 */
[----:B------:R2:W-:Y:S05]  /*f9f0*/  @P5 LDGSTS.E.BYPASS.LTC128B.128 [R231+0xd100], [R168.64], !P2 ;  /* 0x0d100000a8e75fae */ /* 0x0005ea000d101d52 */
[----:B------:R3:W-:Y:S01]  /*fa00*/  @P6 LDGSTS.E.BYPASS.LTC128B.128 [R231+0xf100], [R170.64], !P1 ;  /* 0x0f100000aae76fae */ /* 0x0007e2000c901d52 */
[----:B-1----:R-:W-:Y:S04]  /*fa10*/  IMAD.U32 R247, RZ, RZ, UR6 ;  /* 0x00000006fff77e24 */ /* 0x002fe8000f8e00ff */
[----:B------:R-:W0:Y:S01]  /*fa20*/  LDGDEPBAR ;  /* 0x00000000000079af */ /* 0x000e220000000000 */
[----:B------:R-:W-:Y:S04]  /*fa30*/  IADD3 R165, -R240, 0x1, -R247 ;  /* 0x00000001f0a57810 */ /* 0x000fe80007ffe9f7 */
[----:B------:R-:W-:Y:S04]  /*fa40*/  IADD3 R166, -R166, UR9, R165 ;  /* 0x00000009a6a67c10 */ /* 0x000fe8000fffe1a5 */
[C---:B------:R-:W-:Y:S02]  /*fa50*/  IADD3 R172, R166.reuse, c[0x0][0x328], RZ ;  /* 0x0000ca00a6ac7a10 */ /* 0x040fe40007ffe0ff */
[----:B------:R-:W-:Y:S03]  /*fa60*/  IADD3 R166, R166, UR15, RZ ;  /* 0x0000000fa6a67c10 */ /* 0x000fe6000fffe0ff */
[--C-:B--2---:R-:W-:Y:S02]  /*fa70*/  IMAD.IADD R169, R172, 0x1, R173.reuse ;  /* 0x00000001aca97824 */ /* 0x104fe400078e02ad */
[----:B------:R-:W-:Y:S01]  /*fa80*/  IMAD.IADD R168, R166, 0x1, R173 ;  /* 0x00000001a6a87824 */ /* 0x000fe200078e02ad */
[----:B------:R-:W-:-:S05]  /*fa90*/  @P0 BRA `(.L_x_978) ;  /* 0x0000019000000947 */ /* 0x000fca0003800000 */
[----:B------:R-:W-:Y:S01]  /*faa0*/  IMAD.U32 R164, RZ, RZ, UR16 ;  /* 0x00000010ffa47e24 */ /* 0x000fe2000f8e00ff */
[----:B------:R-:W-:Y:S04]  /*fab0*/  BSSY B0, `(.L_x_979) ;  /* 0x0000012000007945 */ /* 0x000fe80003800000 */
[----:B---3--:R-:W-:Y:S04]  /*fac0*/  IADD3 R170, -R164, UR9, R173 ;  /* 0x00000009a4aa7c10 */ /* 0x008fe8000fffe1ad */
        /* <DEDUP_REMOVED lines=11> */
.L_x_980:
[----:B------:R-:W-:Y:S04]  /*fb80*/  MOV R164, c[0x0][0x32c] ;  /* 0x0000cb0000a47a02 */ /* 0x000fe80000000f00 */
[----:B------:R-:W-:Y:S11]  /*fb90*/  ISETP.NE.AND P0, PT, R164, 0x1, PT ;  /* 0x00000001a400780c */ /* 0x000ff60003f05270 */
[----:B------:R-:W-:Y:S02]  /*fba0*/  @!UPT UIADD3 URZ, URZ, URZ, URZ ;  /* 0x0000003f3f3ff290 */ /* 0x000fe4000fffe03f */
[----:B------:R-:W-:Y:S05]  /*fbb0*/  @P0 IMAD.HI.U32 R164, R170, c[0x0][0x330], RZ ;  /* 0x0000cc00aaa40a27 */ /* 0x000fea00078e00ff */
[----:B------:R-:W-:Y:S02]  /*fbc0*/  @P0 SHF.R.U32.HI R170, RZ, c[0x0][0x334], R164 ;  /* 0x0000cd00ffaa0a19 */ /* 0x000fe400000116a4 */
.L_x_981:
[----:B------:R-:W-:Y:S05]  /*fbd0*/  BSYNC B0 ;  /* 0x0000000000007941 */ /* 0x000fea0003800000 */
.L_x_979:
[----:B------:R-:W-:Y:S04]  /*fbe0*/  IMAD R165, R170, c[0x0][0x32c], -R247 ;  /* 0x0000cb00aaa57a24 */ /* 0x000fe800078e0af7 */
[----:B------:R-:W-:Y:S05]  /*fbf0*/  IMAD.IADD R165, R165, 0x1, -R240 ;  /* 0x00000001a5a57824 */ /* 0x000fea00078e0af0 */
[----:B------:R-:W-:Y:S02]  /*fc00*/  IADD3 R164, R165, c[0x0][0x32c], RZ ;  /* 0x0000cb00a5a47a10 */ /* 0x000fe40007ffe0ff */
[----:B------:R-:W-:Y:S02]  /*fc10*/  IMNMX R168, R168, R165, !PT ;  /* 0x000000a5a8a87217 */ /* 0x000fe40007800200 */
[----:B------:R-:W-:Y:S02]  /*fc20*/  IMNMX R169, R169, R164, PT ;  /* 0x000000a4a9a97217 */ /* 0x000fe40003800200 */
.L_x_978:
[----:B------:R-:W-:Y:S06]  /*fc30*/  UISETP.GT.AND UP0, UPT, UR14, -0x1, UPT ;  /* 0xffffffff0e00788c */ /* 0x000fec000bf04270 */
[----:B------:R-:W-:Y:S02]  /*fc40*/  PLOP3.LUT P0, PT, PT, PT, UP0, 0x80, 0x0 ;  /* 0x000000000000781c */ /* 0x000fe40003f0f008 */
[----:B------:R-:W-:Y:S02]  /*fc50*/  PLOP3.LUT P6, PT, PT, PT, UP0, 0x80, 0x0 ;  /* 0x000000000000781c */ /* 0x000fe40003fcf008 */
[C---:B------:R-:W-:Y:S02]  /*fc60*/  ISETP.GT.AND P0, PT, R168.reuse, RZ, P0 ;  /* 0x000000ffa800720c */ /* 0x040fe40000704270 */
[----:B------:R-:W-:Y:S02]  /*fc70*/  ISETP.GT.AND P6, PT, R168, 0x8, P6 ;  /* 0x00000008a800780c */ /* 0x000fe400037c4270 */
[C---:B------:R-:W-:Y:S02]  /*fc80*/  ISETP.LT.OR P5, PT, R169.reuse, 0x1, P0 ;  /* 0x00000001a900780c */ /* 0x040fe400007a1670 */
[----:B------:R-:W-:Y:S02]  /*fc90*/  PLOP3.LUT P0, PT, PT, PT, UP0, 0x80, 0x0 ;  /* 0x000000000000781c */ /* 0x000fe40003f0f008 */
[----:B------:R-:W-:Y:S02]  /*fca0*/  FSEL R164, R4, -INF , !P5 ;  /* 0xff80000004a47808 */ /* 0x000fe40006800000 */
[C---:B------:R-:W-:Y:S02]  /*fcb0*/  ISETP.GT.AND P0, PT, R168.reuse, 0x1, P0 ;  /* 0x00000001a800780c */ /* 0x040fe40000704270 */
[----:B------:R-:W-:Y:S02]  /*fcc0*/  PLOP3.LUT P5, PT, PT, PT, UP0, 0x80, 0x0 ;  /* 0x000000000000781c */ /* 0x000fe40003faf008 */
[----:B------:R-:W-:Y:S02]  /*fcd0*/  ISETP.LT.OR P0, PT, R169, 0x2, P0 ;  /* 0x00000002a900780c */ /* 0x000fe40000701670 */
[C---:B------:R-:W-:Y:S02]  /*fce0*/  ISETP.GT.AND P5, PT, R168.reuse, 0x9, P5 ;  /* 0x00000009a800780c */ /* 0x040fe40002fa4270 */
[----:B------:R-:W-:Y:S02]  /*fcf0*/  FSEL R167, R5, -INF , !P0 ;  /* 0xff80000005a77808 */ /* 0x000fe40004000000 */
[----:B------:R-:W-:Y:S01]  /*fd00*/  PLOP3.LUT P0, PT, PT, PT, UP0, 0x80, 0x0 ;  /* 0x000000000000781c */ /* 0x000fe20003f0f008 */
[----:B------:R-:W1:Y:S01]  /*fd10*/  SHFL.IDX PT, R5, R0, 0x1, 0x1c1f ;  /* 0x003c1f0000057f89 */ /* 0x000e6200000e0000 */
[C---:B------:R-:W-:Y:S02]  /*fd20*/  ISETP.LT.OR P6, PT, R169.reuse, 0x9, P6 ;  /* 0x00000009a900780c */ /* 0x040fe400037c1670 */
[----:B------:R-:W-:Y:S02]  /*fd30*/  ISETP.GT.AND P0, PT, R168, 0x10, P0 ;  /* 0x00000010a800780c */ /* 0x000fe40000704270 */
[C---:B------:R-:W-:Y:S02]  /*fd40*/  ISETP.LT.OR P5, PT, R169.reuse, 0xa, P5 ;  /* 0x0000000aa900780c */ /* 0x040fe40002fa1670 */
[----:B------:R-:W-:Y:S02]  /*fd50*/  ISETP.LT.OR P0, PT, R169, 0x11, P0 ;  /* 0x00000011a900780c */ /* 0x000fe40000701670 */
[----:B------:R-:W-:Y:S02]  /*fd60*/  FSEL R165, R8, -INF , !P6 ;  /* 0xff80000008a57808 */ /* 0x000fe40007000000 */
[----:B------:R-:W-:Y:S02]  /*fd70*/  FSEL R179, R12, -INF , !P0 ;  /* 0xff8000000cb37808 */ /* 0x000fe40004000000 */
[----:B------:R-:W-:Y:S02]  /*fd80*/  PLOP3.LUT P0, PT, PT, PT, UP0, 0x80, 0x0 ;  /* 0x000000000000781c */ /* 0x000fe40003f0f008 */
[----:B------:R-:W-:Y:S02]  /*fd90*/  PLOP3.LUT P6, PT, PT, PT, UP0, 0x80, 0x0 ;  /* 0x000000000000781c */ /* 0x000fe40003fcf008 */
[----:B------:R-:W-:Y:S02]  /*fda0*/  FSEL R9, R9, -INF , !P5 ;  /* 0xff80000009097808 */ /* 0x000fe40006800000 */
[----:B------:R-:W-:Y:S02]  /*fdb0*/  PLOP3.LUT P5, PT, PT, PT, UP0, 0x80, 0x0 ;  /* 0x000000000000781c */ /* 0x000fe40003faf008 */
[C---:B------:R-:W-:Y:S02]  /*fdc0*/  ISETP.GT.AND P0, PT, R168.reuse, 0x19, P0 ;  /* 0x00000019a800780c */ /* 0x040fe40000704270 */
[----:B------:R-:W-:Y:S01]  /*fdd0*/  ISETP.GT.AND P6, PT, R168, 0x11, P6 ;  /* 0x00000011a800780c */ /* 0x000fe200037c4270 */
[--C-:B-1----:R-:W-:Y:S01]  /*fde0*/  IMAD.IADD R0, R172, 0x1, R5.reuse ;  /* 0x00000001ac007824 */ /* 0x102fe200078e0205 */
[----:B------:R-:W-:Y:S01]  /*fdf0*/  ISETP.GT.AND P5, PT, R168, 0x18, P5 ;  /* 0x00000018a800780c */ /* 0x000fe20002fa4270 */
[----:B------:R-:W-:Y:S01]  /*fe00*/  IMAD.IADD R166, R166, 0x1, R5 ;  /* 0x00000001a6a67824 */ /* 0x000fe200078e0205 */
[C---:B------:R-:W-:Y:S02]  /*fe10*/  ISETP.LT.OR P0, PT, R169.reuse, 0x1a, P0 ;  /* 0x0000001aa900780c */ /* 0x040fe40000701670 */
[C---:B------:R-:W-:Y:S02]  /*fe20*/  ISETP.LT.OR P6, PT, R169.reuse, 0x12, P6 ;  /* 0x00000012a900780c */ /* 0x040fe400037c1670 */
[----:B------:R-:W-:Y:S02]  /*fe30*/  ISETP.LT.OR P5, PT, R169, 0x19, P5 ;  /* 0x00000019a900780c */ /* 0x000fe40002fa1670 */
[----:B------:R-:W-:Y:S02]  /*fe40*/  FSEL R183, R17, -INF , !P0 ;  /* 0xff80000011b77808 */ /* 0x000fe40004000000 */
[----:B------:R-:W-:Y:S02]  /*fe50*/  PLOP3.LUT P0, PT, PT, PT, UP0, 0x80, 0x0 ;  /* 0x000000000000781c */ /* 0x000fe40003f0f008 */
[----:B---3--:R-:W-:Y:S02]  /*fe60*/  FSEL R185, R13, -INF , !P6 ;  /* 0xff8000000db97808 */ /* 0x008fe40007000000 */
        /* <DEDUP_REMOVED lines=48> */
.L_x_984:
[----:B------:R-:W-:Y:S04]  /*10170*/  MOV R4, c[0x0][0x32c] ;  /* 0x0000cb0000047a02 */ /* 0x000fe80000000f00 */
[----:B------:R-:W-:Y:S11]  /*10180*/  ISETP.NE.AND P0, PT, R4, 0x1, PT ;  /* 0x000000010400780c */ /* 0x000ff60003f05270 */
[----:B------:R-:W-:Y:S02]  /*10190*/  @!UPT UIADD3 URZ, URZ, URZ, URZ ;  /* 0x0000003f3f3ff290 */ /* 0x000fe4000fffe03f */
[----:B------:R-:W-:Y:S05]  /*101a0*/  @P0 IMAD.HI.U32 R4, R8, c[0x0][0x330], RZ ;  /* 0x0000cc0008040a27 */ /* 0x000fea00078e00ff */
[----:B------:R-:W-:Y:S02]  /*101b0*/  @P0 SHF.R.U32.HI R8, RZ, c[0x0][0x334], R4 ;  /* 0x0000cd00ff080a19 */ /* 0x000fe40000011604 */
.L_x_985:
[----:B------:R-:W-:Y:S05]  /*101c0*/  BSYNC B0 ;  /* 0x0000000000007941 */ /* 0x000fea0003800000 */
.L_x_983:
[----:B------:R-:W-:Y:S04]  /*101d0*/  IMAD R247, R8, c[0x0][0x32c], -R247 ;  /* 0x0000cb0008f77a24 */ /* 0x000fe800078e0af7 */
[----:B------:R-:W-:Y:S05]  /*101e0*/  IMAD.IADD R247, R247, 0x1, -R240 ;  /* 0x00000001f7f77824 */ /* 0x000fea00078e0af0 */
[----:B------:R-:W-:Y:S02]  /*101f0*/  IADD3 R5, R247, c[0x0][0x32c], RZ ;  /* 0x0000cb00f7057a10 */ /* 0x000fe40007ffe0ff */
[----:B------:R-:W-:Y:S02]  /*10200*/  IMNMX R166, R166, R247, !PT ;  /* 0x000000f7a6a67217 */ /* 0x000fe40007800200 */
[----:B------:R-:W-:Y:S02]  /*10210*/  IMNMX R0, R0, R5, PT ;  /* 0x0000000500007217 */ /* 0x000fe40003800200 */
.L_x_982:
        /* <DEDUP_REMOVED lines=8> */
[----:B------:R-:W-:Y:S02]  /*102a0*/  ISETP.LT.OR P5, PT, R0, 0x1, P5 ;  /* 0x000000010000780c */ /* 0x000fe40002fa1670 */
[----:B------:R-:W-:Y:S02]  /*102b0*/  FMNMX.FTZ R4, R179, R4, !PT ;  /* 0x00000004b3047209 */ /* 0x000fe40007810000 */
[----:B------:R-:W-:Y:S02]  /*102c0*/  FSEL R17, R6, -INF , !P5 ;  /* 0xff80000006117808 */ /* 0x000fe40006800000 */
[----:B------:R-:W-:Y:S02]  /*102d0*/  PLOP3.LUT P6, PT, PT, PT, UP0, 0x80, 0x0 ;  /* 0x000000000000781c */ /* 0x000fe40003fcf008 */
[----:B------:R-:W-:Y:S02]  /*102e0*/  ISETP.LT.OR P0, PT, R0, 0x2, P0 ;  /* 0x000000020000780c */ /* 0x000fe40000701670 */
[----:B------:R-:W-:Y:S02]  /*102f0*/  PLOP3.LUT P5, PT, PT, PT, UP0, 0x80, 0x0 ;  /* 0x000000000000781c */ /* 0x000fe40003faf008 */
[----:B------:R-:W-:Y:S02]  /*10300*/  FMNMX.FTZ R4, R185, R4, !PT ;  /* 0x00000004b9047209 */ /* 0x000fe40007810000 */
[----:B------:R-:W-:Y:S02]  /*10310*/  FSEL R16, R7, -INF , !P0 ;  /* 0xff80000007107808 */ /* 0x000fe40004000000 */
[C---:B------:R-:W-:Y:S02]  /*10320*/  ISETP.GT.AND P6, PT, R166.reuse, 0x8, P6 ;  /* 0x00000008a600780c */ /* 0x040fe400037c4270 */
[----:B------:R-:W-:Y:S02]  /*10330*/  ISETP.GT.AND P5, PT, R166, 0x9, P5 ;  /* 0x00000009a600780c */ /* 0x000fe40002fa4270 */
[----:B------:R-:W-:Y:S02]  /*10340*/  PLOP3.LUT P0, PT, PT, PT, UP0, 0x80, 0x0 ;  /* 0x000000000000781c */ /* 0x000fe40003f0f008 */
        /* <DEDUP_REMOVED lines=8> */
[----:B------:R-:W-:Y:S02]  /*103d0*/  FMNMX.FTZ R7, R16, R7, !PT ;  /* 0x0000000710077209 */ /* 0x000fe40007810000 */
[----:B------:R-:W-:Y:S02]  /*103e0*/  ISETP.LT.OR P0, PT, R0, 0x11, P0 ;  /* 0x000000110000780c */ /* 0x000fe40000701670 */
[----:B------:R-:W-:Y:S02]  /*103f0*/  PLOP3.LUT P6, PT, PT, PT, UP0, 0x80, 0x0 ;  /* 0x000000000000781c */ /* 0x000fe40003fcf008 */
[----:B------:R-:W-:Y:S02]  /*10400*/  PLOP3.LUT P5, PT, PT, PT, UP0, 0x80, 0x0 ;  /* 0x000000000000781c */ /* 0x000fe40003faf008 */
[----:B------:R-:W-:Y:S02]  /*10410*/  FMNMX.FTZ R4, R245, R4, !PT ;  /* 0x00000004f5047209 */ /* 0x000fe40007810000 */
[----:B------:R-:W-:Y:S02]  /*10420*/  FMNMX.FTZ R7, R10, R7, !PT ;  /* 0x000000070a077209 */ /* 0x000fe40007810000 */
[C---:B------:R-:W-:Y:S02]  /*10430*/  ISETP.GT.AND P6, PT, R166.reuse, 0x11, P6 ;  /* 0x00000011a600780c */ /* 0x040fe400037c4270 */
[----:B------:R-:W-:Y:S02]  /*10440*/  ISETP.GT.AND P5, PT, R166, 0x18, P5 ;  /* 0x00000018a600780c */ /* 0x000fe40002fa4270 */
[----:B------:R-:W-:Y:S02]  /*10450*/  FSEL R250, R14, -INF , !P0 ;  /* 0xff8000000efa7808 */ /* 0x000fe40004000000 */
[----:B------:R-:W-:Y:S02]  /*10460*/  PLOP3.LUT P0, PT, PT, PT, UP0, 0x80, 0x0 ;  /* 0x000000000000781c */ /* 0x000fe40003f0f008 */
[----:B------:R-:W-:Y:S02]  /*10470*/  FMNMX.FTZ R4, R191, R4, !PT ;  /* 0x00000004bf047209 */ /* 0x000fe40007810000 */
[----:B------:R-:W-:Y:S02]  /*10480*/  FMNMX.FTZ R7, R8, R7, !PT ;  /* 0x0000000708077209 */ /* 0x000fe40007810000 */
[----:B------:R-:W-:Y:S02]  /*10490*/  ISETP.GT.AND P0, PT, R166, 0x19, P0 ;  /* 0x00000019a600780c */ /* 0x000fe40000704270 */
[C---:B------:R-:W-:Y:S02]  /*104a0*/  ISETP.LT.OR P5, PT, R0.reuse, 0x19, P5 ;  /* 0x000000190000780c */ /* 0x040fe40002fa1670 */
[C---:B------:R-:W-:Y:S02]  /*104b0*/  ISETP.LT.OR P6, PT, R0.reuse, 0x12, P6 ;  /* 0x000000120000780c */ /* 0x040fe400037c1670 */
[----:B------:R-:W-:Y:S02]  /*104c0*/  FMNMX.FTZ R4, R189, R4, !PT ;  /* 0x00000004bd047209 */ /* 0x000fe40007810000 */
[----:B------:R-:W-:Y:S02]  /*104d0*/  ISETP.LT.OR P0, PT, R0, 0x1a, P0 ;  /* 0x0000001a0000780c */ /* 0x000fe40000701670 */
[----:B------:R-:W-:Y:S02]  /*104e0*/  FSEL R186, R18, -INF , !P5 ;  /* 0xff80000012ba7808 */ /* 0x000fe40006800000 */
[----:B------:R-:W-:Y:S02]  /*104f0*/  FSEL R184, R15, -INF , !P6 ;  /* 0xff8000000fb87808 */ /* 0x000fe40007000000 */
[----:B------:R-:W-:Y:S02]  /*10500*/  PLOP3.LUT P5, PT, PT, PT, UP0, 0x80, 0x0 ;  /* 0x000000000000781c */ /* 0x000fe40003faf008 */
[----:B------:R-:W-:Y:S02]  /*10510*/  FMNMX.FTZ R7, R250, R7, !PT ;  /* 0x00000007fa077209 */ /* 0x000fe40007810000 */
[----:B------:R-:W-:Y:S02]  /*10520*/  FMNMX.FTZ R4, R187, R4, !PT ;  /* 0x00000004bb047209 */ /* 0x000fe40007810000 */
[----:B------:R-:W-:Y:S02]  /*10530*/  FSEL R32, R19, -INF , !P0 ;  /* 0xff80000013207808 */ /* 0x000fe40004000000 */
[----:B------:R-:W-:Y:S02]  /*10540*/  ISETP.GT.AND P5, PT, R166, 0x20, P5 ;  /* 0x00000020a600780c */ /* 0x000fe40002fa4270 */
[----:B------:R-:W-:Y:S02]  /*10550*/  FMNMX.FTZ R7, R184, R7, !PT ;  /* 0x00000007b8077209 */ /* 0x000fe40007810000 */
[----:B------:R-:W-:Y:S02]  /*10560*/  PLOP3.LUT P0, PT, PT, PT, UP0, 0x80, 0x0 ;  /* 0x000000000000781c */ /* 0x000fe40003f0f008 */
[----:B------:R-:W-:Y:S02]  /*10570*/  FMNMX.FTZ R4, R177, R4, !PT ;  /* 0x00000004b1047209 */ /* 0x000fe40007810000 */
[----:B------:R-:W-:Y:S02]  /*10580*/  ISETP.LT.OR P5, PT, R0, 0x21, P5 ;  /* 0x000000210000780c */ /* 0x000fe40002fa1670 */
[----:B------:R-:W-:Y:S02]  /*10590*/  FMNMX.FTZ R7, R186, R7, !PT ;  /* 0x00000007ba077209 */ /* 0x000fe40007810000 */
[----:B------:R-:W-:Y:S02]  /*105a0*/  ISETP.GT.AND P0, PT, R166, 0x21, P0 ;  /* 0x00000021a600780c */ /* 0x000fe40000704270 */
[----:B------:R-:W-:Y:S02]  /*105b0*/  PLOP3.LUT P6, PT, PT, PT, UP0, 0x80, 0x0 ;  /* 0x000000000000781c */ /* 0x000fe40003fcf008 */
[----:B------:R-:W-:Y:S02]  /*105c0*/  FMNMX.FTZ R5, R175, R4, !PT ;  /* 0x00000004af057209 */ /* 0x000fe40007810000 */
[----:B------:R-:W-:Y:S02]  /*105d0*/  FSEL R248, R22, -INF , !P5 ;  /* 0xff80000016f87808 */ /* 0x000fe40006800000 */
[----:B------:R-:W-:Y:S02]  /*105e0*/  FMNMX.FTZ R7, R32, R7, !PT ;  /* 0x0000000720077209 */ /* 0x000fe40007810000 */
[----:B------:R-:W-:Y:S02]  /*105f0*/  ISETP.LT.OR P0, PT, R0, 0x22, P0 ;  /* 0x000000220000780c */ /* 0x000fe40000701670 */
[----:B------:R-:W-:Y:S02]  /*10600*/  ISETP.GT.AND P6, PT, R166, 0x28, P6 ;  /* 0x00000028a600780c */ /* 0x000fe400037c4270 */
[----:B------:R-:W-:Y:S02]  /*10610*/  PLOP3.LUT P5, PT, PT, PT, UP0, 0x80, 0x0 ;  /* 0x000000000000781c */ /* 0x000fe40003faf008 */
[----:B------:R-:W-:Y:S02]  /*10620*/  FMNMX.FTZ R4, R174, R5, !PT ;  /* 0x00000005ae047209 */ /* 0x000fe40007810000 */
[----:B------:R-:W-:Y:S02]  /*10630*/  FSEL R246, R23, -INF , !P0 ;  /* 0xff80000017f67808 */ /* 0x000fe40004000000 */
[----:B------:R-:W-:Y:S01]  /*10640*/  ISETP.LT.OR P6, PT, R0, 0x29, P6 ;  /* 0x000000290000780c */ /* 0x000fe200037c1670 */
[----:B------:R-:W-:Y:S01]  /*10650*/  LDSM.16.MT88.4 R20, [R227+0x100] ;  /* 0x00010000e314783b */ /* 0x000fe20000004200 */
[----:B------:R-:W-:Y:S02]  /*10660*/  ISETP.GT.AND P5, PT, R166, 0x29, P5 ;  /* 0x00000029a600780c */ /* 0x000fe40002fa4270 */
[----:B------:R-:W-:Y:S02]  /*10670*/  PLOP3.LUT P0, PT, PT, PT, UP0, 0x80, 0x0 ;  /* 0x000000000000781c */ /* 0x000fe40003f0f008 */
[----:B------:R-:W-:Y:S02]  /*10680*/  FMNMX.FTZ R7, R248, R7, !PT ;  /* 0x00000007f8077209 */ /* 0x000fe40007810000 */
[----:B------:R-:W-:Y:S02]  /*10690*/  FMNMX.FTZ R5, R173, R4, !PT ;  /* 0x00000004ad057209 */ /* 0x000fe40007810000 */
[----:B------:R-:W-:Y:S02]  /*106a0*/  FSEL R190, R26, -INF , !P6 ;  /* 0xff8000001abe7808 */ /* 0x000fe40007000000 */
[----:B------:R-:W-:Y:S01]  /*106b0*/  ISETP.LT.OR P5, PT, R0, 0x2a, P5 ;  /* 0x0000002a0000780c */ /* 0x000fe20002fa1670 */
[----:B------:R-:W1:Y:S01]  /*106c0*/  SHFL.BFLY PT, R4, R5, 0x2, 0x1f ;  /* 0x0c401f0005047f89 */ /* 0x000e6200000e0000 */
        /* <DEDUP_REMOVED lines=16> */
[----:B------:R-:W-:Y:S02]  /*107d0*/  FSEL R172, R31, -INF , !P6 ;  /* 0xff8000001fac7808 */ /* 0x000fe40007000000 */
[----:B------:R-:W-:Y:S01]  /*107e0*/  ISETP.LT.OR P5, PT, R0, 0x39, P5 ;  /* 0x000000390000780c */ /* 0x000fe20002fa1670 */
[----:B------:R-:W-:Y:S01]  /*107f0*/  LDSM.16.MT88.4 R28, [R221+0x100] ;  /* 0x00010000dd1c783b */ /* 0x000fe20000004200 */
[----:B------:R-:W-:Y:S02]  /*10800*/  ISETP.GT.AND P0, PT, R166, 0x39, P0 ;  /* 0x00000039a600780c */ /* 0x000fe40000704270 */
[----:B------:R-:W-:Y:S02]  /*10810*/  FMNMX.FTZ R11, R176, R11, !PT ;  /* 0x0000000bb00b7209 */ /* 0x000fe40007810000 */
[----:B------:R-:W-:Y:S02]  /*10820*/  FSEL R170, R34, -INF , !P5 ;  /* 0xff80000022aa7808 */ /* 0x000fe40006800000 */
[----:B------:R-:W-:Y:S02]  /*10830*/  ISETP.LT.OR P0, PT, R0, 0x3a, P0 ;  /* 0x0000003a0000780c */ /* 0x000fe40000701670 */
[----:B------:R-:W-:Y:S02]  /*10840*/  FMNMX.FTZ R11, R172, R11, !PT ;  /* 0x0000000bac0b7209 */ /* 0x000fe40007810000 */
[----:B------:R-:W-:Y:S02]  /*10850*/  FSEL R13, R35, -INF , !P0 ;  /* 0xff800000230d7808 */ /* 0x000fe40004000000 */
[----:B------:R-:W-:Y:S04]  /*10860*/  FMNMX.FTZ R0, R170, R11, !PT ;  /* 0x0000000baa007209 */ /* 0x000fe80007810000 */
[----:B------:R-:W-:Y:S02]  /*10870*/  FMNMX.FTZ R7, R13, R0, !PT ;  /* 0x000000000d077209 */ /* 0x000fe40007810000 */
[----:B-1----:R-:W-:Y:S03]  /*10880*/  FMNMX.FTZ R6, R5, R4, !PT ;  /* 0x0000000405067209 */ /* 0x002fe60007810000 */
[----:B------:R-:W1:Y:S08]  /*10890*/  SHFL.BFLY PT, R4, R7, 0x2, 0x1f ;  /* 0x0c401f0007047f89 */ /* 0x000e7000000e0000 */
[----:B------:R-:W2:Y:S01]  /*108a0*/  SHFL.BFLY PT, R11, R6, 0x1, 0x1f ;  /* 0x0c201f00060b7f89 */ /* 0x000ea200000e0000 */
[----:B-1----:R-:W-:Y:S07]  /*108b0*/  FMNMX.FTZ R5, R7, R4, !PT ;  /* 0x0000000407057209 */ /* 0x002fee0007810000 */
[----:B------:R-:W1:Y:S01]  /*108c0*/  SHFL.BFLY PT, R12, R5, 0x1, 0x1f ;  /* 0x0c201f00050c7f89 */ /* 0x000e6200000e0000 */
[----:B--2---:R-:W-:Y:S04]  /*108d0*/  FMNMX.FTZ R0, R6, R11, !PT ;  /* 0x0000000b06007209 */ /* 0x004fe80007810000 */
[C---:B------:R-:W-:Y:S01]  /*108e0*/  FSETP.NEU.FTZ.AND P0, PT, R0.reuse, -INF , PT ;  /* 0xff8000000000780b */ /* 0x040fe20003f1d000 */
[C---:B------:R-:W-:Y:S03]  /*108f0*/  FMUL.FTZ R178, R0.reuse, c[0x0][0x2d0] ;  /* 0x0000b40000b27a20 */ /* 0x040fe60000410000 */
[----:B------:R-:W-:Y:S02]  /*10900*/  FSEL R4, R0, RZ, P0 ;  /* 0x000000ff00047208 */ /* 0x000fe40000000000 */
[----:B------:R-:W-:Y:S03]  /*10910*/  FSEL R178, R178, RZ, P0 ;  /* 0x000000ffb2b27208 */ /* 0x000fe60000000000 */
[----:B------:R-:W-:Y:S02]  /*10920*/  FADD.FTZ R3, -R4, R3 ;  /* 0x0000000304037221 */ /* 0x000fe40000010100 */
[--C-:B------:R-:W-:Y:S02]  /*10930*/  FFMA.FTZ R15, R167, c[0x0][0x2d0], -R178.reuse ;  /* 0x0000b400a70f7a23 */ /* 0x100fe400000108b2 */
[--C-:B------:R-:W-:Y:S02]  /*10940*/  FFMA.FTZ R14, R165, c[0x0][0x2d0], -R178.reuse ;  /* 0x0000b400a50e7a23 */ /* 0x100fe400000108b2 */
[--C-:B------:R-:W-:Y:S01]  /*10950*/  FFMA.FTZ R165, R9, c[0x0][0x2d0], -R178.reuse ;  /* 0x0000b40009a57a23 */ /* 0x100fe200000108b2 */
[----:B-1----:R-:W-:Y:S01]  /*10960*/  FMNMX.FTZ R12, R5, R12, !PT ;  /* 0x0000000c050c7209 */ /* 0x002fe20007810000 */
[--C-:B------:R-:W-:Y:S01]  /*10970*/  FFMA.FTZ R164, R164, c[0x0][0x2d0], -R178.reuse ;  /* 0x0000b400a4a47a23 */ /* 0x100fe200000108b2 */
[----:B------:R-:W-:Y:S01]  /*10980*/  MUFU.EX2 R15, R15 ;  /* 0x0000000f000f7308 */ /* 0x000fe20000000800 */
[----:B------:R-:W-:Y:S01]  /*10990*/  FMUL.FTZ R6, R3, c[0x0][0x2d0] ;  /* 0x0000b40003067a20 */ /* 0x000fe20000410000 */
[C---:B------:R-:W-:Y:S01]  /*109a0*/  FSETP.NEU.FTZ.AND P0, PT, R12.reuse, -INF , PT ;  /* 0xff8000000c00780b */ /* 0x040fe20003f1d000 */
[C---:B------:R-:W-:Y:S02]  /*109b0*/  FMUL.FTZ R171, R12.reuse, c[0x0][0x2d0] ;  /* 0x0000b4000cab7a20 */ /* 0x040fe40000410000 */
[--C-:B------:R-:W-:Y:S01]  /*109c0*/  FFMA.FTZ R180, R185, c[0x0][0x2d0], -R178.reuse ;  /* 0x0000b400b9b47a23 */ /* 0x100fe200000108b2 */
[----:B------:R-:W-:Y:S01]  /*109d0*/  FSEL R5, R12, RZ, P0 ;  /* 0x000000ff0c057208 */ /* 0x000fe20000000000 */
[--C-:B------:R-:W-:Y:S01]  /*109e0*/  FFMA.FTZ R179, R179, c[0x0][0x2d0], -R178.reuse ;  /* 0x0000b400b3b37a23 */ /* 0x100fe200000108b2 */
[----:B------:R-:W-:Y:S01]  /*109f0*/  FSEL R171, R171, RZ, P0 ;  /* 0x000000ffabab7208 */ /* 0x000fe20000000000 */
[----:B------:R-:W-:Y:S01]  /*10a00*/  FFMA.FTZ R181, R181, c[0x0][0x2d0], -R178 ;  /* 0x0000b400b5b57a23 */ /* 0x000fe200000108b2 */
[----:B------:R-:W1:Y:S01]  /*10a10*/  MUFU.EX2 R3, R6 ;  /* 0x0000000600037308 */ /* 0x000e620000000800 */
[----:B------:R-:W-:Y:S01]  /*10a20*/  FADD.FTZ R5, -R5, R2 ;  /* 0x0000000205057221 */ /* 0x000fe20000010100 */
[----:B------:R-:W-:Y:S01]  /*10a30*/  PLOP3.LUT P0, PT, PT, PT, UP0, 0x80, 0x0 ;  /* 0x000000000000781c */ /* 0x000fe20003f0f008 */
[--C-:B------:R-:W-:Y:S02]  /*10a40*/  FFMA.FTZ R167, R10, c[0x0][0x2d0], -R171.reuse ;  /* 0x0000b4000aa77a23 */ /* 0x100fe400000108ab */
[--C-:B------:R-:W-:Y:S02]  /*10a50*/  FFMA.FTZ R166, R8, c[0x0][0x2d0], -R171.reuse ;  /* 0x0000b40008a67a23 */ /* 0x100fe400000108ab */
[--C-:B------:R-:W-:Y:S02]  /*10a60*/  FFMA.FTZ R169, R17, c[0x0][0x2d0], -R171.reuse ;  /* 0x0000b40011a97a23 */ /* 0x100fe400000108ab */
[--C-:B------:R-:W-:Y:S01]  /*10a70*/  FFMA.FTZ R168, R16, c[0x0][0x2d0], -R171.reuse ;  /* 0x0000b40010a87a23 */ /* 0x100fe200000108ab */
[----:B------:R-:W2:Y:S01]  /*10a80*/  MUFU.EX2 R164, R164 ;  /* 0x000000a400a47308 */ /* 0x000ea20000000800 */
[----:B------:R-:W-:Y:S02]  /*10a90*/  FMUL.FTZ R2, R5, c[0x0][0x2d0] ;  /* 0x0000b40005027a20 */ /* 0x000fe40000410000 */
[--C-:B------:R-:W-:Y:S02]  /*10aa0*/  FFMA.FTZ R185, R186, c[0x0][0x2d0], -R171.reuse ;  /* 0x0000b400bab97a23 */ /* 0x100fe400000108ab */
[--C-:B------:R-:W-:Y:S02]  /*10ab0*/  FFMA.FTZ R186, R32, c[0x0][0x2d0], -R171.reuse ;  /* 0x0000b40020ba7a23 */ /* 0x100fe400000108ab */
[----:B------:R-:W-:Y:S01]  /*10ac0*/  LDSM.16.MT88.4 R32, [R221+0x900] ;  /* 0x00090000dd20783b */ /* 0x000fe20000004200 */
[--C-:B------:R-:W-:Y:S02]  /*10ad0*/  FFMA.FTZ R182, R183, c[0x0][0x2d0], -R178.reuse ;  /* 0x0000b400b7b67a23 */ /* 0x100fe400000108b2 */
[----:B------:R-:W3:Y:S01]  /*10ae0*/  MUFU.EX2 R2, R2 ;  /* 0x0000000200027308 */ /* 0x000ee20000000800 */
[--C-:B------:R-:W-:Y:S02]  /*10af0*/  FFMA.FTZ R183, R250, c[0x0][0x2d0], -R171.reuse ;  /* 0x0000b400fab77a23 */ /* 0x100fe400000108ab */
[--C-:B------:R-:W-:Y:S02]  /*10b00*/  FFMA.FTZ R184, R184, c[0x0][0x2d0], -R171.reuse ;  /* 0x0000b400b8b87a23 */ /* 0x100fe400000108ab */
[C---:B-1----:R-:W-:Y:S02]  /*10b10*/  FMUL.FTZ R4, R3.reuse, R160 ;  /* 0x000000a003047220 */ /* 0x042fe40000410000 */
[C---:B------:R-:W-:Y:S02]  /*10b20*/  FMUL.FTZ R5, R3.reuse, R161 ;  /* 0x000000a103057220 */ /* 0x040fe40000410000 */
[C---:B------:R-:W-:Y:S01]  /*10b30*/  FMUL.FTZ R8, R3.reuse, R156 ;  /* 0x0000009c03087220 */ /* 0x040fe20000410000 */
[----:B------:R-:W-:Y:S01]  /*10b40*/  MUFU.EX2 R14, R14 ;  /* 0x0000000e000e7308 */ /* 0x000fe20000000800 */
[C---:B------:R-:W-:Y:S02]  /*10b50*/  FMUL.FTZ R9, R3.reuse, R157 ;  /* 0x0000009d03097220 */ /* 0x040fe40000410000 */
[----:B------:R-:W-:Y:S01]  /*10b60*/  FMUL.FTZ R132, R3, R132 ;  /* 0x0000008403847220 */ /* 0x000fe20000410000 */
[----:B--2---:R-:W-:Y:S01]  /*10b70*/  F2FP.BF16.PACK_AB R16, R15, R164 ;  /* 0x000000a40f10723e */ /* 0x004fe200000010ff */
[C---:B------:R-:W-:Y:S02]  /*10b80*/  FMUL.FTZ R133, R3.reuse, R133 ;  /* 0x0000008503857220 */ /* 0x040fe40000410000 */
[C---:B------:R-:W-:Y:S02]  /*10b90*/  FMUL.FTZ R136, R3.reuse, R136 ;  /* 0x0000008803887220 */ /* 0x040fe40000410000 */
[C---:B------:R-:W-:Y:S01]  /*10ba0*/  FMUL.FTZ R137, R3.reuse, R137 ;  /* 0x0000008903897220 */ /* 0x040fe20000410000 */
[----:B------:R-:W1:Y:S01]  /*10bb0*/  MUFU.EX2 R165, R165 ;  /* 0x000000a500a57308 */ /* 0x000e620000000800 */
[C---:B------:R-:W-:Y:S02]  /*10bc0*/  FMUL.FTZ R140, R3.reuse, R140 ;  /* 0x0000008c038c7220 */ /* 0x040fe40000410000 */
[----:B------:R-:W-:Y:S02]  /*10bd0*/  FMUL.FTZ R141, R3, R141 ;  /* 0x0000008d038d7220 */ /* 0x000fe40000410000 */
[C---:B---3--:R-:W-:Y:S02]  /*10be0*/  FMUL.FTZ R6, R2.reuse, R162 ;  /* 0x000000a202067220 */ /* 0x048fe40000410000 */
[C---:B------:R-:W-:Y:S02]  /*10bf0*/  FMUL.FTZ R7, R2.reuse, R163 ;  /* 0x000000a302077220 */ /* 0x040fe40000410000 */
[C---:B------:R-:W-:Y:S01]  /*10c00*/  FMUL.FTZ R10, R2.reuse, R158 ;  /* 0x0000009e020a7220 */ /* 0x040fe20000410000 */
[----:B------:R-:W-:Y:S01]  /*10c10*/  MUFU.EX2 R169, R169 ;  /* 0x000000a900a97308 */ /* 0x000fe20000000800 */
[C---:B------:R-:W-:Y:S02]  /*10c20*/  FMUL.FTZ R11, R2.reuse, R159 ;  /* 0x0000009f020b7220 */ /* 0x040fe40000410000 */
[C---:B------:R-:W-:Y:S01]  /*10c30*/  FMUL.FTZ R134, R2.reuse, R134 ;  /* 0x0000008602867220 */ /* 0x040fe20000410000 */
[----:B------:R-:W-:Y:S01]  /*10c40*/  LDSM.16.MT88.4 R156, [R220+0x900] ;  /* 0x00090000dc9c783b */ /* 0x000fe20000004200 */
[C---:B------:R-:W-:Y:S02]  /*10c50*/  FMUL.FTZ R135, R2.reuse, R135 ;  /* 0x0000008702877220 */ /* 0x040fe40000410000 */
[C---:B------:R-:W-:Y:S02]  /*10c60*/  FMUL.FTZ R138, R2.reuse, R138 ;  /* 0x0000008a028a7220 */ /* 0x040fe40000410000 */
[C---:B------:R-:W-:Y:S01]  /*10c70*/  FMUL.FTZ R139, R2.reuse, R139 ;  /* 0x0000008b028b7220 */ /* 0x040fe20000410000 */
[----:B------:R-:W2:Y:S01]  /*10c80*/  MUFU.EX2 R168, R168 ;  /* 0x000000a800a87308 */ /* 0x000ea20000000800 */
[C---:B------:R-:W-:Y:S02]  /*10c90*/  FMUL.FTZ R142, R2.reuse, R142 ;  /* 0x0000008e028e7220 */ /* 0x040fe40000410000 */
[C---:B------:R-:W-:Y:S01]  /*10ca0*/  FMUL.FTZ R143, R2.reuse, R143 ;  /* 0x0000008f028f7220 */ /* 0x040fe20000410000 */
[----:B-1----:R-:W-:Y:S01]  /*10cb0*/  F2FP.BF16.PACK_AB R18, R165, R14 ;  /* 0x0000000ea512723e */ /* 0x002fe200000010ff */
        /* <DEDUP_REMOVED lines=8> */
[----:B------:R-:W-:Y:S01]  /*10d40*/  FMUL.FTZ R151, R2, R151 ;  /* 0x0000009702977220 */ /* 0x000fe20000410000 */
[----:B------:R-:W1:Y:S01]  /*10d50*/  MUFU.EX2 R166, R166 ;  /* 0x000000a600a67308 */ /* 0x000e620000000800 */
[C---:B------:R-:W-:Y:S02]  /*10d60*/  FMUL.FTZ R152, R3.reuse, R152 ;  /* 0x0000009803987220 */ /* 0x040fe40000410000 */
[C---:B------:R-:W-:Y:S01]  /*10d70*/  FMUL.FTZ R153, R3.reuse, R153 ;  /* 0x0000009903997220 */ /* 0x040fe20000410000 */
[----:B--2---:R-:W-:Y:S01]  /*10d80*/  F2FP.BF16.PACK_AB R17, R168, R169 ;  /* 0x000000a9a811723e */ /* 0x004fe200000010ff */
        /* <DEDUP_REMOVED lines=9> */
[----:B------:R-:W2:Y:S01]  /*10e20*/  MUFU.EX2 R180, R180 ;  /* 0x000000b400b47308 */ /* 0x000ea20000000800 */
[C---:B------:R-:W-:Y:S02]  /*10e30*/  FMUL.FTZ R42, R2.reuse, R42 ;  /* 0x0000002a022a7220 */ /* 0x040fe40000410000 */
[----:B------:R-:W-:Y:S01]  /*10e40*/  FMUL.FTZ R43, R2, R43 ;  /* 0x0000002b022b7220 */ /* 0x000fe20000410000 */
[----:B-1----:R-:W-:Y:S01]  /*10e50*/  F2FP.BF16.PACK_AB R19, R166, R167 ;  /* 0x000000a7a613723e */ /* 0x002fe200000010ff */
[C---:B------:R-:W-:Y:S02]  /*10e60*/  FMUL.FTZ R44, R3.reuse, R44 ;  /* 0x0000002c032c7220 */ /* 0x040fe40000410000 */
[C---:B------:R-:W-:Y:S02]  /*10e70*/  FMUL.FTZ R45, R3.reuse, R45 ;  /* 0x0000002d032d7220 */ /* 0x040fe40000410000 */
[C---:B------:R-:W-:Y:S01]  /*10e80*/  FMUL.FTZ R46, R2.reuse, R46 ;  /* 0x0000002e022e7220 */ /* 0x040fe20000410000 */
[----:B------:R-:W-:Y:S01]  /*10e90*/  MUFU.EX2 R181, R181 ;  /* 0x000000b500b57308 */ /* 0x000fe20000000800 */
[C---:B------:R-:W-:Y:S05]  /*10ea0*/  HMMA.16816.F32.BF16 R4, R16.reuse, R20, R4 ;  /* 0x000000141004723c */ /* 0x040fea0000041804 */
[C---:B------:R-:W-:Y:S02]  /*10eb0*/  FMUL.FTZ R47, R2.reuse, R47 ;  /* 0x0000002f022f7220 */ /* 0x040fe40000410000 */
[C---:B------:R-:W-:Y:S01]  /*10ec0*/  FMUL.FTZ R48, R3.reuse, R48 ;  /* 0x0000003003307220 */ /* 0x040fe20000410000 */
[C---:B------:R-:W-:Y:S01]  /*10ed0*/  HMMA.16816.F32.BF16 R8, R16.reuse, R22, R8 ;  /* 0x000000161008723c */ /* 0x040fe20000041808 */
[----:B------:R-:W1:Y:S01]  /*10ee0*/  LDSM.16.MT88.4 R20, [R220+0x100] ;  /* 0x00010000dc14783b */ /* 0x000e620000004200 */
[----:B------:R-:W3:Y:S02]  /*10ef0*/  MUFU.EX2 R182, R182 ;  /* 0x000000b600b67308 */ /* 0x000ee40000000800 */
[C---:B------:R-:W-:Y:S02]  /*10f00*/  FMUL.FTZ R49, R3.reuse, R49 ;  /* 0x0000003103317220 */ /* 0x040fe40000410000 */
[C---:B------:R-:W-:Y:S02]  /*10f10*/  FMUL.FTZ R50, R2.reuse, R50 ;  /* 0x0000003202327220 */ /* 0x040fe40000410000 */
[C---:B------:R-:W-:Y:S04]  /*10f20*/  HMMA.16816.F32.BF16 R132, R16.reuse, R24, R132 ;  /* 0x000000181084723c */ /* 0x040fe80000041884 */
[C---:B------:R-:W-:Y:S01]  /*10f30*/  FMUL.FTZ R51, R2.reuse, R51 ;  /* 0x0000003302337220 */ /* 0x040fe20000410000 */
[----:B------:R-:W-:Y:S01]  /*10f40*/  MUFU.EX2 R183, R183 ;  /* 0x000000b700b77308 */ /* 0x000fe20000000800 */
[C---:B------:R-:W-:Y:S02]  /*10f50*/  FMUL.FTZ R52, R3.reuse, R52 ;  /* 0x0000003403347220 */ /* 0x040fe40000410000 */
[C---:B------:R-:W-:Y:S01]  /*10f60*/  HMMA.16816.F32.BF16 R136, R16.reuse, R26, R136 ;  /* 0x0000001a1088723c */ /* 0x040fe20000041888 */
[----:B------:R-:W4:Y:S03]  /*10f70*/  LDSM.16.MT88.4 R24, [R227+0x2100] ;  /* 0x00210000e318783b */ /* 0x000f260000004200 */
[C---:B------:R-:W-:Y:S02]  /*10f80*/  FMUL.FTZ R53, R3.reuse, R53 ;  /* 0x0000003503357220 */ /* 0x040fe40000410000 */
[C---:B------:R-:W-:Y:S01]  /*10f90*/  FMUL.FTZ R54, R2.reuse, R54 ;  /* 0x0000003602367220 */ /* 0x040fe20000410000 */
[----:B------:R-:W5:Y:S01]  /*10fa0*/  MUFU.EX2 R184, R184 ;  /* 0x000000b800b87308 */ /* 0x000f620000000800 */
[C---:B------:R-:W-:Y:S04]  /*10fb0*/  HMMA.16816.F32.BF16 R140, R16.reuse, R28, R140 ;  /* 0x0000001c108c723c */ /* 0x040fe8000004188c */
[C---:B------:R-:W-:Y:S02]  /*10fc0*/  FMUL.FTZ R55, R2.reuse, R55 ;  /* 0x0000003702377220 */ /* 0x040fe40000410000 */
[C---:B------:R-:W-:Y:S02]  /*10fd0*/  FMUL.FTZ R56, R3.reuse, R56 ;  /* 0x0000003803387220 */ /* 0x040fe40000410000 */
[C---:B------:R-:W-:Y:S01]  /*10fe0*/  HMMA.16816.F32.BF16 R144, R16.reuse, R30, R144 ;  /* 0x0000001e1090723c */ /* 0x040fe20000041890 */
[----:B------:R-:W2:Y:S01]  /*10ff0*/  LDSM.16.MT88.4 R28, [R222+0x2100] ;  /* 0x00210000de1c783b */ /* 0x000ea20000004200 */
[----:B------:R-:W-:Y:S02]  /*11000*/  MUFU.EX2 R185, R185 ;  /* 0x000000b900b97308 */ /* 0x000fe40000000800 */
[C---:B------:R-:W-:Y:S02]  /*11010*/  FMUL.FTZ R57, R3.reuse, R57 ;  /* 0x0000003903397220 */ /* 0x040fe40000410000 */
[C---:B------:R-:W-:Y:S02]  /*11020*/  FMUL.FTZ R58, R2.reuse, R58 ;  /* 0x0000003a023a7220 */ /* 0x040fe40000410000 */
[C---:B------:R-:W-:Y:S01]  /*11030*/  FMUL.FTZ R59, R2.reuse, R59 ;  /* 0x0000003b023b7220 */ /* 0x040fe20000410000 */
[C---:B-1----:R-:W-:Y:S03]  /*11040*/  HMMA.16816.F32.BF16 R148, R16.reuse, R20, R148 ;  /* 0x000000141094723c */ /* 0x042fe60000041894 */
[C---:B------:R-:W-:Y:S01]  /*11050*/  FMUL.FTZ R60, R3.reuse, R60 ;  /* 0x0000003c033c7220 */ /* 0x040fe20000410000 */
[----:B------:R-:W1:Y:S01]  /*11060*/  MUFU.EX2 R186, R186 ;  /* 0x000000ba00ba7308 */ /* 0x000e620000000800 */
        /* <DEDUP_REMOVED lines=103> */
[----:B------:R-:W-:Y:S03]  /*116e0*/  FMUL.FTZ R129, R3, R129 ;  /* 0x0000008103817220 */ /* 0x000fe60000410000 */
[C---:B-1----:R-:W-:Y:S03]  /*116f0*/  HMMA.16816.F32.BF16 R124, R16.reuse, R20, R124 ;  /* 0x00000014107c723c */ /* 0x042fe6000004187c */
[C---:B------:R-:W-:Y:S02]  /*11700*/  FMUL.FTZ R130, R2.reuse, R130 ;  /* 0x0000008202827220 */ /* 0x040fe40000410000 */
[----:B------:R-:W-:Y:S02]  /*11710*/  FMUL.FTZ R131, R2, R131 ;  /* 0x0000008302837220 */ /* 0x000fe40000410000 */
[--C-:B------:R-:W-:Y:S02]  /*11720*/  FFMA.FTZ R245, R245, c[0x0][0x2d0], -R178.reuse ;  /* 0x0000b400f5f57a23 */ /* 0x100fe400000108b2 */
[--C-:B------:R-:W-:Y:S03]  /*11730*/  FFMA.FTZ R250, R191, c[0x0][0x2d0], -R178.reuse ;  /* 0x0000b400bffa7a23 */ /* 0x100fe600000108b2 */
[----:B------:R-:W-:Y:S01]  /*11740*/  HMMA.16816.F32.BF16 R128, R16, R22, R128 ;  /* 0x000000161080723c */ /* 0x000fe20000041880 */
[----:B------:R-:W1:Y:S01]  /*11750*/  LDSM.16.MT88.4 R20, [R227+0x2900] ;  /* 0x00290000e314783b */ /* 0x000e620000004200 */
[----:B------:R-:W-:Y:S01]  /*11760*/  MUFU.EX2 R245, R245 ;  /* 0x000000f500f57308 */ /* 0x000fe20000000800 */
[--C-:B------:R-:W-:Y:S02]  /*11770*/  FFMA.FTZ R189, R189, c[0x0][0x2d0], -R178.reuse ;  /* 0x0000b400bdbd7a23 */ /* 0x100fe400000108b2 */
[--C-:B------:R-:W-:Y:S02]  /*11780*/  FFMA.FTZ R252, R187, c[0x0][0x2d0], -R178.reuse ;  /* 0x0000b400bbfc7a23 */ /* 0x100fe400000108b2 */
[----:B------:R-:W-:Y:S01]  /*11790*/  F2FP.BF16.PACK_AB R16, R180, R179 ;  /* 0x000000b3b410723e */ /* 0x000fe200000010ff */
[--C-:B------:R-:W-:Y:S01]  /*117a0*/  FFMA.FTZ R187, R248, c[0x0][0x2d0], -R171.reuse ;  /* 0x0000b400f8bb7a23 */ /* 0x100fe200000108ab */
[----:B---3--:R-:W-:Y:S03]  /*117b0*/  F2FP.BF16.PACK_AB R18, R182, R181 ;  /* 0x000000b5b612723e */ /* 0x008fe600000010ff */
[----:B-----5:R-:W-:Y:S01]  /*117c0*/  F2FP.BF16.PACK_AB R17, R184, R183 ;  /* 0x000000b7b811723e */ /* 0x020fe200000010ff */
[----:B------:R-:W-:Y:S01]  /*117d0*/  MUFU.EX2 R250, R250 ;  /* 0x000000fa00fa7308 */ /* 0x000fe20000000800 */
[----:B------:R-:W-:Y:S01]  /*117e0*/  F2FP.BF16.PACK_AB R19, R186, R185 ;  /* 0x000000b9ba13723e */ /* 0x000fe200000010ff */
[--C-:B------:R-:W-:Y:S02]  /*117f0*/  FFMA.FTZ R246, R246, c[0x0][0x2d0], -R171.reuse ;  /* 0x0000b400f6f67a23 */ /* 0x100fe400000108ab */
[--C-:B------:R-:W-:Y:S02]  /*11800*/  FFMA.FTZ R190, R190, c[0x0][0x2d0], -R171.reuse ;  /* 0x0000b400bebe7a23 */ /* 0x100fe400000108ab */
[--C-:B------:R-:W-:Y:S02]  /*11810*/  FFMA.FTZ R191, R188, c[0x0][0x2d0], -R171.reuse ;  /* 0x0000b400bcbf7a23 */ /* 0x100fe400000108ab */
[C---:B----4-:R-:W-:Y:S02]  /*11820*/  HMMA.16816.F32.BF16 R4, R16.reuse, R24, R4 ;  /* 0x000000181004723c */ /* 0x050fe40000041804 */
[----:B------:R-:W-:Y:S01]  /*11830*/  MUFU.EX2 R189, R189 ;  /* 0x000000bd00bd7308 */ /* 0x000fe20000000800 */
[--C-:B------:R-:W-:Y:S02]  /*11840*/  FFMA.FTZ R177, R177, c[0x0][0x2d0], -R178.reuse ;  /* 0x0000b400b1b17a23 */ /* 0x100fe400000108b2 */
[--C-:B------:R-:W-:Y:S02]  /*11850*/  FFMA.FTZ R188, R175, c[0x0][0x2d0], -R178.reuse ;  /* 0x0000b400afbc7a23 */ /* 0x100fe400000108b2 */
[--C-:B------:R-:W-:Y:S01]  /*11860*/  FFMA.FTZ R174, R174, c[0x0][0x2d0], -R178.reuse ;  /* 0x0000b400aeae7a23 */ /* 0x100fe200000108b2 */
[C---:B------:R-:W-:Y:S01]  /*11870*/  HMMA.16816.F32.BF16 R8, R16.reuse, R26, R8 ;  /* 0x0000001a1008723c */ /* 0x040fe20000041808 */
[----:B------:R-:W3:Y:S03]  /*11880*/  LDSM.16.MT88.4 R24, [R222+0x2900] ;  /* 0x00290000de18783b */ /* 0x000ee60000004200 */
[----:B------:R-:W-:Y:S01]  /*11890*/  MUFU.EX2 R252, R252 ;  /* 0x000000fc00fc7308 */ /* 0x000fe20000000800 */
[--C-:B------:R-:W-:Y:S02]  /*118a0*/  FFMA.FTZ R175, R176, c[0x0][0x2d0], -R171.reuse ;  /* 0x0000b400b0af7a23 */ /* 0x100fe400000108ab */
[--C-:B------:R-:W-:Y:S01]  /*118b0*/  FFMA.FTZ R172, R172, c[0x0][0x2d0], -R171.reuse ;  /* 0x0000b400acac7a23 */ /* 0x100fe200000108ab */
[C---:B--2---:R-:W-:Y:S04]  /*118c0*/  HMMA.16816.F32.BF16 R132, R16.reuse, R28, R132 ;  /* 0x0000001c1084723c */ /* 0x044fe80000041884 */
[--C-:B------:R-:W-:Y:S02]  /*118d0*/  FFMA.FTZ R170, R170, c[0x0][0x2d0], -R171.reuse ;  /* 0x0000b400aaaa7a23 */ /* 0x100fe400000108ab */
[----:B------:R-:W2:Y:S01]  /*118e0*/  MUFU.EX2 R187, R187 ;  /* 0x000000bb00bb7308 */ /* 0x000ea20000000800 */
[----:B------:R-:W-:Y:S01]  /*118f0*/  FFMA.FTZ R171, R13, c[0x0][0x2d0], -R171 ;  /* 0x0000b4000dab7a23 */ /* 0x000fe200000108ab */
[C---:B------:R-:W-:Y:S01]  /*11900*/  HMMA.16816.F32.BF16 R136, R16.reuse, R30, R136 ;  /* 0x0000001e1088723c */ /* 0x040fe20000041888 */
[----:B------:R-:W4:Y:S03]  /*11910*/  LDSM.16.MT88.4 R28, [R221+0x2900] ;  /* 0x00290000dd1c783b */ /* 0x000f260000004200 */
[----:B------:R-:W-:Y:S02]  /*11920*/  FFMA.FTZ R178, R173, c[0x0][0x2d0], -R178 ;  /* 0x0000b400adb27a23 */ /* 0x000fe400000108b2 */
[----:B------:R-:W-:Y:S02]  /*11930*/  FFMA.FTZ R164, R3, R244, R164 ;  /* 0x000000f403a47223 */ /* 0x000fe400000100a4 */
[C---:B------:R-:W-:Y:S01]  /*11940*/  HMMA.16816.F32.BF16 R140, R16.reuse, R32, R140 ;  /* 0x00000020108c723c */ /* 0x040fe2000004188c */
[----:B------:R-:W5:Y:S03]  /*11950*/  MUFU.EX2 R246, R246 ;  /* 0x000000f600f67308 */ /* 0x000f660000000800 */
[----:B------:R-:W-:Y:S02]  /*11960*/  FFMA.FTZ R169, R2, R241, R169 ;  /* 0x000000f102a97223 */ /* 0x000fe400000100a9 */
[----:B------:R-:W-:Y:S02]  /*11970*/  FADD.FTZ R15, R15, R164 ;  /* 0x000000a40f0f7221 */ /* 0x000fe40000010000 */
[C---:B------:R-:W-:Y:S01]  /*11980*/  HMMA.16816.F32.BF16 R144, R16.reuse, R34, R144 ;  /* 0x000000221090723c */ /* 0x040fe20000041890 */
[----:B------:R-:W2:Y:S02]  /*11990*/  LDSM.16.MT88.4 R32, [R220+0x2900] ;  /* 0x00290000dc20783b */ /* 0x000ea40000004200 */
[----:B------:R-:W2:Y:S01]  /*119a0*/  MUFU.EX2 R190, R190 ;  /* 0x000000be00be7308 */ /* 0x000ea20000000800 */
[----:B------:R-:W-:Y:S02]  /*119b0*/  FADD.FTZ R168, R168, R169 ;  /* 0x000000a9a8a87221 */ /* 0x000fe40000010000 */
[----:B------:R-:W-:Y:S02]  /*119c0*/  FADD.FTZ R14, R14, R15 ;  /* 0x0000000f0e0e7221 */ /* 0x000fe40000010000 */
[C---:B------:R-:W-:Y:S04]  /*119d0*/  HMMA.16816.F32.BF16 R148, R16.reuse, R156, R148 ;  /* 0x0000009c1094723c */ /* 0x040fe80000041894 */
[----:B------:R-:W-:Y:S01]  /*119e0*/  FADD.FTZ R167, R167, R168 ;  /* 0x000000a8a7a77221 */ /* 0x000fe20000010000 */
[----:B------:R-:W2:Y:S01]  /*119f0*/  MUFU.EX2 R191, R191 ;  /* 0x000000bf00bf7308 */ /* 0x000ea20000000800 */
[----:B------:R-:W-:Y:S02]  /*11a00*/  FADD.FTZ R14, R165, R14 ;  /* 0x0000000ea50e7221 */ /* 0x000fe40000010000 */
[C---:B------:R-:W-:Y:S01]  /*11a10*/  HMMA.16816.F32.BF16 R152, R16.reuse, R158, R152 ;  /* 0x0000009e1098723c */ /* 0x040fe20000041898 */
[----:B------:R-:W2:Y:S03]  /*11a20*/  LDSM.16.MT88.4 R156, [R227+0x4900] ;  /* 0x00490000e39c783b */ /* 0x000ea60000004200 */
[----:B------:R-:W-:Y:S02]  /*11a30*/  FADD.FTZ R166, R166, R167 ;  /* 0x000000a7a6a67221 */ /* 0x000fe40000010000 */
[----:B------:R-:W-:Y:S01]  /*11a40*/  FADD.FTZ R179, R179, R14 ;  /* 0x0000000eb3b37221 */ /* 0x000fe20000010000 */
[----:B------:R-:W-:Y:S01]  /*11a50*/  MUFU.EX2 R177, R177 ;  /* 0x000000b100b17308 */ /* 0x000fe20000000800 */
[C---:B-1----:R-:W-:Y:S04]  /*11a60*/  HMMA.16816.F32.BF16 R36, R16.reuse, R20, R36 ;  /* 0x000000141024723c */ /* 0x042fe80000041824 */
[----:B------:R-:W-:Y:S02]  /*11a70*/  FADD.FTZ R183, R183, R166 ;  /* 0x000000a6b7b77221 */ /* 0x000fe40000010000 */
[----:B------:R-:W-:Y:S02]  /*11a80*/  FADD.FTZ R180, R180, R179 ;  /* 0x000000b3b4b47221 */ /* 0x000fe40000010000 */
[C---:B------:R-:W-:Y:S01]  /*11a90*/  HMMA.16816.F32.BF16 R40, R16.reuse, R22, R40 ;  /* 0x000000161028723c */ /* 0x040fe20000041828 */
[----:B------:R-:W1:Y:S01]  /*11aa0*/  LDSM.16.MT88.4 R20, [R222+0x4900] ;  /* 0x00490000de14783b */ /* 0x000e620000004200 */
[----:B------:R-:W1:Y:S02]  /*11ab0*/  MUFU.EX2 R188, R188 ;  /* 0x000000bc00bc7308 */ /* 0x000e640000000800 */
[----:B------:R-:W-:Y:S02]  /*11ac0*/  FADD.FTZ R184, R184, R183 ;  /* 0x000000b7b8b87221 */ /* 0x000fe40000010000 */
[----:B------:R-:W-:Y:S02]  /*11ad0*/  FADD.FTZ R181, R181, R180 ;  /* 0x000000b4b5b57221 */ /* 0x000fe40000010000 */
[C---:B---3--:R-:W-:Y:S04]  /*11ae0*/  HMMA.16816.F32.BF16 R44, R16.reuse, R24, R44 ;  /* 0x00000018102c723c */ /* 0x048fe8000004182c */
[----:B------:R-:W-:Y:S01]  /*11af0*/  MUFU.EX2 R174, R174 ;  /* 0x000000ae00ae7308 */ /* 0x000fe20000000800 */
[----:B------:R-:W-:Y:S02]  /*11b00*/  FADD.FTZ R185, R185, R184 ;  /* 0x000000b8b9b97221 */ /* 0x000fe40000010000 */
[----:B------:R-:W-:Y:S01]  /*11b10*/  FADD.FTZ R182, R182, R181 ;  /* 0x000000b5b6b67221 */ /* 0x000fe20000010000 */
[C---:B------:R-:W-:Y:S01]  /*11b20*/  HMMA.16816.F32.BF16 R48, R16.reuse, R26, R48 ;  /* 0x0000001a1030723c */ /* 0x040fe20000041830 */
[----:B------:R-:W3:Y:S03]  /*11b30*/  LDSM.16.MT88.4 R24, [R221+0x4900] ;  /* 0x00490000dd18783b */ /* 0x000ee60000004200 */
[----:B------:R-:W-:Y:S02]  /*11b40*/  FADD.FTZ R186, R186, R185 ;  /* 0x000000b9baba7221 */ /* 0x000fe40000010000 */
[----:B------:R-:W1:Y:S02]  /*11b50*/  MUFU.EX2 R173, R178 ;  /* 0x000000b200ad7308 */ /* 0x000e640000000800 */
[C---:B----4-:R-:W-:Y:S04]  /*11b60*/  HMMA.16816.F32.BF16 R52, R16.reuse, R28, R52 ;  /* 0x0000001c1034723c */ /* 0x050fe80000041834 */
[----:B--2---:R-:W-:Y:S04]  /*11b70*/  FADD.FTZ R3, R187, R186 ;  /* 0x000000babb037221 */ /* 0x004fe80000010000 */
[C---:B------:R-:W-:Y:S01]  /*11b80*/  HMMA.16816.F32.BF16 R56, R16.reuse, R30, R56 ;  /* 0x0000001e1038723c */ /* 0x040fe20000041838 */
[----:B------:R-:W2:Y:S01]  /*11b90*/  LDSM.16.MT88.4 R28, [R220+0x4900] ;  /* 0x00490000dc1c783b */ /* 0x000ea20000004200 */
[----:B------:R-:W-:Y:S02]  /*11ba0*/  MUFU.EX2 R175, R175 ;  /* 0x000000af00af7308 */ /* 0x000fe40000000800 */
[----:B-----5:R-:W-:Y:S04]  /*11bb0*/  FADD.FTZ R3, R246, R3 ;  /* 0x00000003f6037221 */ /* 0x020fe80000010000 */
[C---:B------:R-:W-:Y:S04]  /*11bc0*/  HMMA.16816.F32.BF16 R60, R16.reuse, R32, R60 ;  /* 0x00000020103c723c */ /* 0x040fe8000004183c */
[----:B------:R-:W4:Y:S01]  /*11bd0*/  MUFU.EX2 R172, R172 ;  /* 0x000000ac00ac7308 */ /* 0x000f220000000800 */
[----:B------:R-:W-:Y:S01]  /*11be0*/  FADD.FTZ R2, R190, R3 ;  /* 0x00000003be027221 */ /* 0x000fe20000010000 */
[----:B------:R-:W-:Y:S02]  /*11bf0*/  MOV R3, R0 ;  /* 0x0000000000037202 */ /* 0x000fe40000000f00 */
[C---:B------:R-:W-:Y:S01]  /*11c00*/  HMMA.16816.F32.BF16 R64, R16.reuse, R34, R64 ;  /* 0x000000221040723c */ /* 0x040fe20000041840 */
[----:B------:R-:W5:Y:S03]  /*11c10*/  LDSM.16.MT88.4 R32, [R227+0x6900] ;  /* 0x00690000e320783b */ /* 0x000f660000004200 */
[----:B------:R-:W-:Y:S02]  /*11c20*/  FADD.FTZ R2, R191, R2 ;  /* 0x00000002bf027221 */ /* 0x000fe40000010000 */
[----:B------:R-:W-:Y:S02]  /*11c30*/  MUFU.EX2 R170, R170 ;  /* 0x000000aa00aa7308 */ /* 0x000fe40000000800 */
[C---:B------:R-:W-:Y:S08]  /*11c40*/  HMMA.16816.F32.BF16 R68, R16.reuse, R156, R68 ;  /* 0x0000009c1044723c */ /* 0x040ff00000041844 */
[C---:B------:R-:W-:Y:S01]  /*11c50*/  HMMA.16816.F32.BF16 R72, R16.reuse, R158, R72 ;  /* 0x0000009e1048723c */ /* 0x040fe20000041848 */
[----:B------:R-:W-:Y:S01]  /*11c60*/  LDSM.16.MT88.4 R156, [R221+0x1100] ;  /* 0x00110000dd9c783b */ /* 0x000fe20000004200 */
[----:B------:R-:W2:Y:S06]  /*11c70*/  MUFU.EX2 R171, R171 ;  /* 0x000000ab00ab7308 */ /* 0x000eac0000000800 */
        /* <DEDUP_REMOVED lines=18> */
[C---:B--2---:R-:W-:Y:S08]  /*11da0*/  HMMA.16816.F32.BF16 R124, R16.reuse, R28, R124 ;  /* 0x0000001c107c723c */ /* 0x044ff0000004187c */
[----:B------:R-:W-:Y:S01]  /*11db0*/  HMMA.16816.F32.BF16 R128, R16, R30, R128 ;  /* 0x0000001e1080723c */ /* 0x000fe20000041880 */
[----:B------:R-:W2:Y:S06]  /*11dc0*/  LDSM.16.MT88.4 R28, [R227+0x3100] ;  /* 0x00310000e31c783b */ /* 0x000eac0000004200 */
[----:B------:R-:W-:Y:S01]  /*11dd0*/  F2FP.BF16.PACK_AB R16, R250, R245 ;  /* 0x000000f5fa10723e */ /* 0x000fe200000010ff */
[----:B------:R-:W-:Y:S01]  /*11de0*/  FADD.FTZ R245, R245, R182 ;  /* 0x000000b6f5f57221 */ /* 0x000fe20000010000 */
[----:B------:R-:W-:Y:S03]  /*11df0*/  F2FP.BF16.PACK_AB R18, R252, R189 ;  /* 0x000000bdfc12723e */ /* 0x000fe600000010ff */
[----:B------:R-:W-:Y:S01]  /*11e00*/  F2FP.BF16.PACK_AB R17, R246, R187 ;  /* 0x000000bbf611723e */ /* 0x000fe200000010ff */
[----:B------:R-:W-:Y:S01]  /*11e10*/  FADD.FTZ R250, R250, R245 ;  /* 0x000000f5fafa7221 */ /* 0x000fe20000010000 */
[----:B------:R-:W-:Y:S03]  /*11e20*/  F2FP.BF16.PACK_AB R19, R191, R190 ;  /* 0x000000bebf13723e */ /* 0x000fe600000010ff */
[----:B------:R-:W-:Y:S04]  /*11e30*/  FADD.FTZ R189, R189, R250 ;  /* 0x000000fabdbd7221 */ /* 0x000fe80000010000 */
[C---:B-----5:R-:W-:Y:S03]  /*11e40*/  HMMA.16816.F32.BF16 R4, R16.reuse, R32, R4 ;  /* 0x000000201004723c */ /* 0x060fe60000041804 */
[----:B------:R-:W-:Y:S05]  /*11e50*/  FADD.FTZ R252, R252, R189 ;  /* 0x000000bdfcfc7221 */ /* 0x000fea0000010000 */
[C---:B------:R-:W-:Y:S01]  /*11e60*/  HMMA.16816.F32.BF16 R8, R16.reuse, R34, R8 ;  /* 0x000000221008723c */ /* 0x040fe20000041808 */
[----:B------:R-:W5:Y:S07]  /*11e70*/  LDSM.16.MT88.4 R32, [R222+0x3100] ;  /* 0x00310000de20783b */ /* 0x000f6e0000004200 */
[C---:B-1----:R-:W-:Y:S08]  /*11e80*/  HMMA.16816.F32.BF16 R132, R16.reuse, R20, R132 ;  /* 0x000000141084723c */ /* 0x042ff00000041884 */
[C---:B------:R-:W-:Y:S01]  /*11e90*/  HMMA.16816.F32.BF16 R136, R16.reuse, R22, R136 ;  /* 0x000000161088723c */ /* 0x040fe20000041888 */
[----:B------:R-:W1:Y:S07]  /*11ea0*/  LDSM.16.MT88.4 R20, [R221+0x3100] ;  /* 0x00310000dd14783b */ /* 0x000e6e0000004200 */
[C---:B------:R-:W-:Y:S08]  /*11eb0*/  HMMA.16816.F32.BF16 R140, R16.reuse, R156, R140 ;  /* 0x0000009c108c723c */ /* 0x040ff0000004188c */
[C---:B------:R-:W-:Y:S01]  /*11ec0*/  HMMA.16816.F32.BF16 R144, R16.reuse, R158, R144 ;  /* 0x0000009e1090723c */ /* 0x040fe20000041890 */
[----:B------:R-:W-:Y:S07]  /*11ed0*/  LDSM.16.MT88.4 R156, [R227+0x5100] ;  /* 0x00510000e39c783b */ /* 0x000fee0000004200 */
        /* <DEDUP_REMOVED lines=17> */
[----:B------:R-:W-:Y:S07]  /*11ff0*/  LDSM.16.MT88.4 R156, [R227+0x1900] ;  /* 0x00190000e39c783b */ /* 0x000fee0000004200 */
        /* <DEDUP_REMOVED lines=19> */
[----:B------:R-:W-:Y:S01]  /*12130*/  HMMA.16816.F32.BF16 R128, R16, R22, R128 ;  /* 0x000000161080723c */ /* 0x000fe20000041880 */
[----:B------:R-:W-:Y:S06]  /*12140*/  LDSM.16.MT88.4 R20, [R221+0x3900] ;  /* 0x00390000dd14783b */ /* 0x000fec0000004200 */
[----:B------:R-:W-:Y:S01]  /*12150*/  F2FP.BF16.PACK_AB R16, R188, R177 ;  /* 0x000000b1bc10723e */ /* 0x000fe200000010ff */
[----:B------:R-:W-:Y:S01]  /*12160*/  FADD.FTZ R177, R177, R252 ;  /* 0x000000fcb1b17221 */ /* 0x000fe20000010000 */
[----:B------:R-:W-:Y:S03]  /*12170*/  F2FP.BF16.PACK_AB R18, R173, R174 ;  /* 0x000000aead12723e */ /* 0x000fe600000010ff */
[----:B----4-:R-:W-:Y:S01]  /*12180*/  F2FP.BF16.PACK_AB R17, R172, R175 ;  /* 0x000000afac11723e */ /* 0x010fe200000010ff */
[----:B------:R-:W-:Y:S01]  /*12190*/  FADD.FTZ R175, R175, R2 ;  /* 0x00000002afaf7221 */ /* 0x000fe20000010000 */
[----:B------:R-:W-:Y:S01]  /*121a0*/  F2FP.BF16.PACK_AB R19, R171, R170 ;  /* 0x000000aaab13723e */ /* 0x000fe200000010ff */
[----:B------:R-:W-:Y:S01]  /*121b0*/  FADD.FTZ R177, R188, R177 ;  /* 0x000000b1bcb17221 */ /* 0x000fe20000010000 */
[----:B------:R-:W-:Y:S01]  /*121c0*/  MOV R2, R12 ;  /* 0x0000000c00027202 */ /* 0x000fe20000000f00 */
[----:B------:R-:W-:Y:S02]  /*121d0*/  FADD.FTZ R175, R172, R175 ;  /* 0x000000afacaf7221 */ /* 0x000fe40000010000 */
[----:B------:R-:W-:Y:S02]  /*121e0*/  FADD.FTZ R174, R174, R177 ;  /* 0x000000b1aeae7221 */ /* 0x000fe40000010000 */
[C---:B------:R-:W-:Y:S01]  /*121f0*/  HMMA.16816.F32.BF16 R160, R16.reuse, R156, R4 ;  /* 0x0000009c10a0723c */ /* 0x040fe20000041804 */
[----:B------:R-:W1:Y:S02]  /*12200*/  LDSM.16.MT88.4 R4, [R227+0x3900] ;  /* 0x00390000e304783b */ /* 0x000e640000004200 */
[----:B------:R-:W-:Y:S02]  /*12210*/  FADD.FTZ R170, R170, R175 ;  /* 0x000000afaaaa7221 */ /* 0x000fe40000010000 */
[----:B------:R-:W-:Y:S02]  /*12220*/  FADD.FTZ R244, R173, R174 ;  /* 0x000000aeadf47221 */ /* 0x000fe40000010000 */
[----:B------:R-:W-:Y:S01]  /*12230*/  FADD.FTZ R241, R171, R170 ;  /* 0x000000aaabf17221 */ /* 0x000fe20000010000 */
        /* <DEDUP_REMOVED lines=10> */
[----:B------:R-:W-:Y:S07]  /*122e0*/  LDSM.16.MT88.4 R32, [R227+0x7900] ;  /* 0x00790000e320783b */ /* 0x000fee0000004200 */
        /* <DEDUP_REMOVED lines=8> */
[----:B------:R-:W5:Y:S07]  /*12370*/  LDSM.16.MT88.4 R20, [R220+0x5900] ;  /* 0x00590000dc14783b */ /* 0x000f6e0000004200 */
        /* <DEDUP_REMOVED lines=9> */
[C---:B----4-:R-:W-:Y:S08]  /*12410*/  HMMA.16816.F32.BF16 R84, R16.reuse, R8, R84 ;  /* 0x000000081054723c */ /* 0x050ff00000041854 */
[C---:B------:R-:W-:Y:S08]  /*12420*/  HMMA.16816.F32.BF16 R88, R16.reuse, R10, R88 ;  /* 0x0000000a1058723c */ /* 0x040ff00000041858 */
[C---:B-----5:R-:W-:Y:S08]  /*12430*/  HMMA.16816.F32.BF16 R92, R16.reuse, R20, R92 ;  /* 0x00000014105c723c */ /* 0x060ff0000004185c */
[C---:B------:R-:W-:Y:S08]  /*12440*/  HMMA.16816.F32.BF16 R96, R16.reuse, R22, R96 ;  /* 0x000000161060723c */ /* 0x040ff00000041860 */
[C---:B------:R-:W-:Y:S08]  /*12450*/  HMMA.16816.F32.BF16 R100, R16.reuse, R32, R100 ;  /* 0x000000201064723c */ /* 0x040ff00000041864 */
[C---:B------:R-:W-:Y:S08]  /*12460*/  HMMA.16816.F32.BF16 R104, R16.reuse, R34, R104 ;  /* 0x000000221068723c */ /* 0x040ff00000041868 */
[C---:B---3--:R-:W-:Y:S08]  /*12470*/  HMMA.16816.F32.BF16 R108, R16.reuse, R24, R108 ;  /* 0x00000018106c723c */ /* 0x048ff0000004186c */
[C---:B------:R-:W-:Y:S08]  /*12480*/  HMMA.16816.F32.BF16 R112, R16.reuse, R26, R112 ;  /* 0x0000001a1070723c */ /* 0x040ff00000041870 */
[C---:B--2---:R-:W-:Y:S08]  /*12490*/  HMMA.16816.F32.BF16 R116, R16.reuse, R28, R116 ;  /* 0x0000001c1074723c */ /* 0x044ff00000041874 */
[C---:B------:R-:W-:Y:S08]  /*124a0*/  HMMA.16816.F32.BF16 R120, R16.reuse, R30, R120 ;  /* 0x0000001e1078723c */ /* 0x040ff00000041878 */
[C---:B-1----:R-:W-:Y:S08]  /*124b0*/  HMMA.16816.F32.BF16 R124, R16.reuse, R4, R124 ;  /* 0x00000004107c723c */ /* 0x042ff0000004187c */
[----:B------:R-:W-:Y:S01]  /*124c0*/  HMMA.16816.F32.BF16 R128, R16, R6, R128 ;  /* 0x000000061080723c */ /* 0x000fe20000041880 */
[----:B------:R-:W-:-:S07]  /*124d0*/  @P0 BRA `(.L_x_986) ;  /* 0xffffbd8000000947 */ /* 0x000fce000383ffff */
.L_x_977:
[----:B------:R-:W1:Y:S01]  /*124e0*/  SHFL.BFLY PT, R3, R244, 0x2, 0x1f ;  /* 0x0c401f00f4037f89 */ /* 0x000e6200000e0000 */
[----:B------:R-:W-:-:S02]  /*124f0*/  MOV R4, RZ ;  /* 0x000000ff00047202 */ /* 0x000fc40000000f00 */
[----:B------:R-:W-:Y:S01]  /*12500*/  PLOP3.LUT P1, PT, PT, PT, PT, 0x8, 0x0 ;  /* 0x000000000000781c */ /* 0x000fe20003f2e170 */
[----:B------:R-:W2:Y:S01]  /*12510*/  SHFL.BFLY PT, R2, R241, 0x2, 0x1f ;  /* 0x0c401f00f1027f89 */ /* 0x000ea200000e0000 */
        /* <DEDUP_REMOVED lines=8> */
[----:B------:R-:W-:Y:S02]  /*125a0*/  MOV R7, 0xff800000 ;  /* 0xff80000000077802 */ /* 0x000fe40000000f00 */
[----:B------:R-:W-:-:S09]  /*125b0*/  FSETP.NE.FTZ.AND P0, PT, R2, RZ, PT ;  /* 0x000000ff0200720b */ /* 0x000fd20003f15000 */
[----:B------:R-:W1:Y:S01]  /*125c0*/  @P2 MUFU.RCP R4, R5 ;  /* 0x0000000500042308 */ /* 0x000e620000001000 */
[----:B------:R-:W-:-:S03]  /*125d0*/  @P2 MOV R8, 0x3f317218 ;  /* 0x3f31721800082802 */ /* 0x000fc60000000f00 */
[----:B------:R-:W-:Y:S02]  /*125e0*/  @P0 MOV R6, 0x3f317218 ;  /* 0x3f31721800060802 */ /* 0x000fe40000000f00 */
        /* <DEDUP_REMOVED lines=138> */
.L_x_944:
[----:B------:R-:W-:Y:S05]  /*12e90*/  @P1 BRA `(.L_x_987) ;  /* 0x00001aa000001947 */ /* 0x000fea0003800000 */
[----:B------:R-:W1:Y:S01]  /*12ea0*/  S2R R0, SR_TID.X ;  /* 0x0000000000007919 */ /* 0x000e620000002100 */
[----:B------:R-:W-:Y:S02]  /*12eb0*/  F2FP.BF16.PACK_AB R160, R161, R160 ;  /* 0x000000a0a1a0723e */ /* 0x000fe400000010ff */
[----:B------:R-:W-:Y:S01]  /*12ec0*/  F2FP.BF16.PACK_AB R162, R163, R162 ;  /* 0x000000a2a3a2723e */ /* 0x000fe200000010ff */
[----:B------:R-:W-:Y:S01]  /*12ed0*/  BAR.SYNC.DEFER_BLOCKING 0x1, 0x100 ;  /* 0x0044000000007b1d */ /* 0x000fe20000010000 */
        /* <DEDUP_REMOVED lines=10> */
[----:B-1----:R-:W-:Y:S02]  /*12f80*/  SHF.R.S32.HI R5, RZ, 0x1f, R0 ;  /* 0x0000001fff057819 */ /* 0x002fe40000011400 */
[----:B------:R-:W-:Y:S02]  /*12f90*/  F2FP.BF16.PACK_AB R148, R149, R148 ;  /* 0x000000949594723e */ /* 0x000fe400000010ff */
[----:B------:R-:W-:-:S02]  /*12fa0*/  LEA.HI R2, R5, R0, RZ, 0x2 ;  /* 0x0000000005027211 */ /* 0x000fc400078f10ff */
[----:B------:R-:W-:Y:S02]  /*12fb0*/  F2FP.BF16.PACK_AB R150, R151, R150 ;  /* 0x000000969796723e */ /* 0x000fe400000010ff */
[--C-:B------:R-:W-:Y:S02]  /*12fc0*/  SHF.R.S32.HI R9, RZ, 0x2, R2.reuse ;  /* 0x00000002ff097819 */ /* 0x100fe40000011402 */
[----:B------:R-:W-:Y:S02]  /*12fd0*/  SHF.R.S32.HI R6, RZ, 0x1f, R2 ;  /* 0x0000001fff067819 */ /* 0x000fe40000011402 */
[----:B------:R-:W-:Y:S02]  /*12fe0*/  LOP3.LUT R11, R2, 0xfffffffc, RZ, 0xc0, !PT ;  /* 0xfffffffc020b7812 */ /* 0x000fe400078ec0ff */
[----:B------:R-:W-:Y:S02]  /*12ff0*/  LEA.HI R6, R6, R9, RZ, 0x3 ;  /* 0x0000000906067211 */ /* 0x000fe400078f18ff */
[----:B------:R-:W-:Y:S01]  /*13000*/  F2FP.BF16.PACK_AB R152, R153, R152 ;  /* 0x000000989998723e */ /* 0x000fe200000010ff */
[----:B------:R-:W-:Y:S01]  /*13010*/  IMAD.IADD R11, R0, 0x1, -R11 ;  /* 0x00000001000b7824 */ /* 0x000fe200078e0a0b */
[----:B------:R-:W-:-:S02]  /*13020*/  LOP3.LUT R6, R6, 0xfffffff8, RZ, 0xc0, !PT ;  /* 0xfffffff806067812 */ /* 0x000fc400078ec0ff */
[----:B------:R-:W-:Y:S02]  /*13030*/  F2FP.BF16.PACK_AB R154, R155, R154 ;  /* 0x0000009a9b9a723e */ /* 0x000fe400000010ff */
[----:B------:R-:W-:Y:S01]  /*13040*/  F2FP.BF16.PACK_AB R36, R37, R36 ;  /* 0x000000242524723e */ /* 0x000fe200000010ff */
[----:B------:R-:W-:Y:S01]  /*13050*/  IMAD.IADD R9, R9, 0x1, -R6 ;  /* 0x0000000109097824 */ /* 0x000fe200078e0a06 */
[----:B------:R-:W-:Y:S02]  /*13060*/  LEA.HI R6, R5, R0, RZ, 0x5 ;  /* 0x0000000005067211 */ /* 0x000fe400078f28ff */
[----:B------:R-:W-:Y:S01]  /*13070*/  F2FP.BF16.PACK_AB R38, R39, R38 ;  /* 0x000000262726723e */ /* 0x000fe200000010ff */
[C---:B------:R-:W-:Y:S01]  /*13080*/  IMAD.SHL.U32 R8, R9.reuse, 0x40, RZ ;  /* 0x0000004009087824 */ /* 0x040fe200078e00ff */
[----:B------:R-:W-:Y:S02]  /*13090*/  SHF.R.S32.HI R2, RZ, 0x5, R6 ;  /* 0x00000005ff027819 */ /* 0x000fe40000011406 */
[----:B------:R-:W-:-:S02]  /*130a0*/  LOP3.LUT R12, R9, 0x1, RZ, 0xc0, !PT ;  /* 0x00000001090c7812 */ /* 0x000fc400078ec0ff */
        /* <DEDUP_REMOVED lines=9> */
[----:B------:R-:W-:Y:S01]  /*13140*/  F2FP.BF16.PACK_AB R44, R45, R44 ;  /* 0x0000002c2d2c723e */ /* 0x000fe200000010ff */
[----:B------:R-:W-:Y:S01]  /*13150*/  IMAD.SHL.U32 R13, R10, 0x2, RZ ;  /* 0x000000020a0d7824 */ /* 0x000fe200078e00ff */
[----:B------:R-:W-:Y:S02]  /*13160*/  F2FP.BF16.PACK_AB R46, R47, R46 ;  /* 0x0000002e2f2e723e */ /* 0x000fe400000010ff */
[----:B------:R-:W-:Y:S02]  /*13170*/  F2FP.BF16.PACK_AB R48, R49, R48 ;  /* 0x000000303130723e */ /* 0x000fe400000010ff */
[C---:B------:R-:W-:Y:S01]  /*13180*/  IADD3 R8, R13.reuse, 0x80, RZ ;  /* 0x000000800d087810 */ /* 0x040fe20007ffe0ff */
[----:B------:R-:W-:Y:S01]  /*13190*/  STS [R13+0x80], R160 ;  /* 0x000080a00d007388 */ /* 0x000fe20000000800 */
[----:B------:R-:W-:Y:S02]  /*131a0*/  IADD3 R15, R13, 0x70, RZ ;  /* 0x000000700d0f7810 */ /* 0x000fe40007ffe0ff */
[----:B------:R-:W-:Y:S01]  /*131b0*/  @P0 IADD3 R15, R8, 0x10, RZ ;  /* 0x00000010080f0810 */ /* 0x000fe20007ffe0ff */
[----:B------:R-:W-:Y:S01]  /*131c0*/  STS [R13+0x480], R162 ;  /* 0x000480a20d007388 */ /* 0x000fe20000000800 */
[----:B------:R-:W-:Y:S01]  /*131d0*/  SEL R8, R9, 0xffffffe0, !P1 ;  /* 0xffffffe009087807 */ /* 0x000fe20004800000 */
[----:B------:R-:W-:Y:S01]  /*131e0*/  IMAD.MOV.U32 R9, RZ, RZ, 0x40 ;  /* 0x00000040ff097424 */ /* 0x000fe200078e00ff */
[----:B------:R-:W-:Y:S01]  /*131f0*/  F2FP.BF16.PACK_AB R50, R51, R50 ;  /* 0x000000323332723e */ /* 0x000fe200000010ff */
[----:B------:R-:W-:Y:S01]  /*13200*/  STS [R15], R156 ;  /* 0x0000009c0f007388 */ /* 0x000fe20000000800 */
[----:B------:R-:W-:Y:S01]  /*13210*/  F2FP.BF16.PACK_AB R52, R53, R52 ;  /* 0x000000343534723e */ /* 0x000fe200000010ff */
[----:B------:R-:W-:Y:S01]  /*13220*/  IMAD.IADD R17, R13, 0x1, R8 ;  /* 0x000000010d117824 */ /* 0x000fe200078e0208 */
[----:B------:R-:W-:Y:S01]  /*13230*/  SEL R10, R9, 0xffffffc0, !P2 ;  /* 0xffffffc0090a7807 */ /* 0x000fe20005000000 */
[----:B------:R-:W-:Y:S01]  /*13240*/  IMAD.IADD R9, R8, 0x1, R15 ;  /* 0x0000000108097824 */ /* 0x000fe200078e020f */
[----:B------:R-:W-:Y:S01]  /*13250*/  STS [R15+0x400], R158 ;  /* 0x0004009e0f007388 */ /* 0x000fe20000000800 */
[----:B------:R-:W-:-:S02]  /*13260*/  F2FP.BF16.PACK_AB R54, R55, R54 ;  /* 0x000000363736723e */ /* 0x000fc400000010ff */
[--C-:B------:R-:W-:Y:S01]  /*13270*/  IMAD.IADD R19, R13, 0x1, R10.reuse ;  /* 0x000000010d137824 */ /* 0x100fe200078e020a */
[----:B------:R-:W-:Y:S01]  /*13280*/  STS [R17+0x80], R132 ;  /* 0x0000808411007388 */ /* 0x000fe20000000800 */
[C---:B------:R-:W-:Y:S01]  /*13290*/  IMAD.IADD R21, R10.reuse, 0x1, R15 ;  /* 0x000000010a157824 */ /* 0x040fe200078e020f */
[----:B------:R-:W-:Y:S01]  /*132a0*/  F2FP.BF16.PACK_AB R56, R57, R56 ;  /* 0x000000383938723e */ /* 0x000fe200000010ff */
[----:B------:R-:W-:Y:S01]  /*132b0*/  IMAD.IADD R23, R10, 0x1, R17 ;  /* 0x000000010a177824 */ /* 0x000fe200078e0211 */
[----:B------:R-:W-:Y:S01]  /*132c0*/  STS [R17+0x480], R134 ;  /* 0x0004808611007388 */ /* 0x000fe20000000800 */
[----:B------:R-:W-:Y:S01]  /*132d0*/  IMAD.IADD R25, R9, 0x1, R10 ;  /* 0x0000000109197824 */ /* 0x000fe200078e020a */
[----:B------:R-:W-:Y:S02]  /*132e0*/  F2FP.BF16.PACK_AB R58, R59, R58 ;  /* 0x0000003a3b3a723e */ /* 0x000fe400000010ff */
        /* <DEDUP_REMOVED lines=87> */
[----:B------:R-:W-:Y:S04]  /*13860*/  STS [R17+0xc480], R110 ;  /* 0x00c4806e11007388 */ /* 0x000fe80000000800 */
[----:B------:R-:W-:Y:S04]  /*13870*/  STS [R9+0xc000], R112 ;  /* 0x00c0007009007388 */ /* 0x000fe80000000800 */
[----:B------:R3:W-:Y:S01]  /*13880*/  STS [R9+0xc400], R114 ;  /* 0x00c4007209007388 */ /* 0x0007e20000000800 */
[----:B-1----:R-:W-:-:S03]  /*13890*/  IMAD.MOV.U32 R13, RZ, RZ, 0x4 ;  /* 0x00000004ff0d7424 */ /* 0x002fc600078e00ff */
[----:B------:R-:W-:Y:S04]  /*138a0*/  STS [R19+0xc080], R116 ;  /* 0x00c0807413007388 */ /* 0x000fe80000000800 */
[----:B------:R-:W-:Y:S01]  /*138b0*/  STS [R19+0xc480], R118 ;  /* 0x00c4807613007388 */ /* 0x000fe20000000800 */
[----:B--2---:R-:W-:-:S03]  /*138c0*/  IMAD.WIDE R14, R232, R13, c[0x0][0x500] ;  /* 0x00014000e80e7625 */ /* 0x004fc600078e020d */
[----:B------:R-:W-:Y:S04]  /*138d0*/  STS [R21+0xc000], R120 ;  /* 0x00c0007815007388 */ /* 0x000fe80000000800 */
[----:B------:R1:W-:Y:S04]  /*138e0*/  STS [R21+0xc400], R122 ;  /* 0x00c4007a15007388 */ /* 0x0003e80000000800 */
[----:B------:R2:W-:Y:S04]  /*138f0*/  STS [R23+0xc080], R124 ;  /* 0x00c0807c17007388 */ /* 0x0005e80000000800 */
[----:B------:R2:W-:Y:S04]  /*13900*/  STS [R23+0xc480], R126 ;  /* 0x00c4807e17007388 */ /* 0x0005e80000000800 */
[----:B------:R2:W-:Y:S04]  /*13910*/  STS [R25+0xc000], R128 ;  /* 0x00c0008019007388 */ /* 0x0005e80000000800 */
[----:B------:R2:W-:Y:S04]  /*13920*/  STS [R25+0xc400], R3 ;  /* 0x00c4000319007388 */ /* 0x0005e80000000800 */
[----:B------:R-:W-:Y:S01]  /*13930*/  BAR.SYNC.DEFER_BLOCKING 0x1, 0x100 ;  /* 0x0044000000007b1d */ /* 0x000fe20000010000 */
[----:B------:R-:W-:-:S02]  /*13940*/  IMAD.MOV.U32 R8, RZ, RZ, c[0x0][0x388] ;  /* 0x0000e200ff087624 */ /* 0x000fc400078e00ff */
[----:B------:R-:W-:-:S03]  /*13950*/  @P1 IMAD.WIDE R12, R232, R13, c[0x0][0x508] ;  /* 0x00014200e80c1625 */ /* 0x000fc600078e020d */
[----:B---3--:R-:W3:Y:S04]  /*13960*/  @P0 LDG.E R9, [R14.64] ;  /* 0x000000120e090981 */ /* 0x008ee8000c1e1900 */
        /* <DEDUP_REMOVED lines=9> */
.L_x_988:
[----:B--2---:R-:W-:Y:S01]  /*13a00*/  LOP3.LUT R3, R6, 0xffffffe0, RZ, 0xc0, !PT ;  /* 0xffffffe006037812 */ /* 0x004fe200078ec0ff */
[----:B------:R-:W1:Y:S01]  /*13a10*/  S2R R75, SR_CTAID.X ;  /* 0x00000000004b7919 */ /* 0x000e620000002500 */
[----:B------:R-:W-:Y:S01]  /*13a20*/  SHF.R.S32.HI R9, RZ, 0x1f, R2 ;  /* 0x0000001fff097819 */ /* 0x000fe20000011402 */
[----:B------:R-:W-:Y:S01]  /*13a30*/  IMAD.MOV.U32 R13, RZ, RZ, c[0x0][0x4e8] ;  /* 0x00013a00ff0d7624 */ /* 0x000fe200078e00ff */
[----:B------:R-:W-:Y:S01]  /*13a40*/  LEA.HI R10, R11, R11, RZ, 0x1 ;  /* 0x0000000b0b0a7211 */ /* 0x000fe200078f08ff */
[----:B------:R-:W-:Y:S01]  /*13a50*/  IMAD.IADD R6, R0, 0x1, -R3 ;  /* 0x0000000100067824 */ /* 0x000fe200078e0a03 */
[----:B------:R-:W2:Y:S01]  /*13a60*/  S2R R12, SR_CTAID.Y ;  /* 0x00000000000c7919 */ /* 0x000ea20000002600 */
[----:B------:R-:W-:Y:S01]  /*13a70*/  LEA.HI R9, R9, R2, RZ, 0x3 ;  /* 0x0000000209097211 */ /* 0x000fe200078f18ff */
[----:B------:R-:W-:Y:S01]  /*13a80*/  IMAD.WIDE.U32 R18, R20, c[0x0][0x3a0], RZ ;  /* 0x0000e80014127a25 */ /* 0x000fe200078e00ff */
[----:B------:R-:W-:Y:S01]  /*13a90*/  LOP3.LUT R10, R10, 0x1ffffffe, RZ, 0xc0, !PT ;  /* 0x1ffffffe0a0a7812 */ /* 0x000fe200078ec0ff */
[----:B------:R-:W-:Y:S01]  /*13aa0*/  BSSY B0, `(.L_x_989) ;  /* 0x000008c000007945 */ /* 0x000fe20003800000 */
[----:B------:R-:W-:Y:S01]  /*13ab0*/  SHF.R.S32.HI R3, RZ, 0x1f, R6 ;  /* 0x0000001fff037819 */ /* 0x000fe20000011406 */
[----:B------:R-:W-:Y:S01]  /*13ac0*/  IMAD.MOV.U32 R23, RZ, RZ, R21 ;  /* 0x000000ffff177224 */ /* 0x000fe200078e0015 */
[----:B------:R-:W-:Y:S01]  /*13ad0*/  LOP3.LUT R9, R9, 0xffffff8, RZ, 0xc0, !PT ;  /* 0x0ffffff809097812 */ /* 0x000fe200078ec0ff */
[----:B------:R-:W-:Y:S01]  /*13ae0*/  IMAD.IADD R11, R11, 0x1, -R10 ;  /* 0x000000010b0b7824 */ /* 0x000fe200078e0a0a */
[----:B------:R-:W-:-:S02]  /*13af0*/  LEA.HI R3, R3, R6, RZ, 0x2 ;  /* 0x0000000603037211 */ /* 0x000fc400078f10ff */
[----:B------:R-:W-:Y:S02]  /*13b00*/  IADD3 R2, -R9, R2, RZ ;  /* 0x0000000209027210 */ /* 0x000fe40007ffe1ff */
[-C--:B------:R-:W-:Y:S02]  /*13b10*/  LEA.HI R16, R5, R0.reuse, RZ, 0x3 ;  /* 0x0000000005107211 */ /* 0x080fe400078f18ff */
[----:B------:R-:W-:Y:S02]  /*13b20*/  SHF.R.S32.HI R3, RZ, 0x2, R3 ;  /* 0x00000002ff037819 */ /* 0x000fe40000011403 */
[----:B------:R-:W-:Y:S02]  /*13b30*/  ISETP.NE.AND P1, PT, R13, 0x1, PT ;  /* 0x000000010d00780c */ /* 0x000fe40003f25270 */
[----:B------:R-:W-:Y:S01]  /*13b40*/  LOP3.LUT R9, R16, 0xfffffff8, RZ, 0xc0, !PT ;  /* 0xfffffff810097812 */ /* 0x000fe200078ec0ff */
[----:B------:R-:W-:Y:S01]  /*13b50*/  IMAD R2, R2, 0x10, R3 ;  /* 0x0000001002027824 */ /* 0x000fe200078e0203 */
[-C--:B------:R-:W-:Y:S01]  /*13b60*/  LEA.HI R5, R5, R0.reuse, RZ, 0x6 ;  /* 0x0000000005057211 */ /* 0x080fe200078f30ff */
[----:B------:R-:W-:Y:S01]  /*13b70*/  IMAD R3, R21, c[0x0][0x3a0], RZ ;  /* 0x0000e80015037a24 */ /* 0x000fe200078e02ff */
[----:B------:R-:W-:Y:S01]  /*13b80*/  IADD3 R9, -R9, R0, RZ ;  /* 0x0000000009097210 */ /* 0x000fe20007ffe1ff */
[----:B------:R-:W-:Y:S01]  /*13b90*/  IMAD R0, R11, 0x8, R2 ;  /* 0x000000080b007824 */ /* 0x000fe200078e0202 */
[----:B--2---:R-:W-:Y:S01]  /*13ba0*/  SHF.R.S32.HI R15, RZ, 0x1f, R12 ;  /* 0x0000001fff0f7819 */ /* 0x004fe2000001140c */
[----:B------:R-:W-:Y:S01]  /*13bb0*/  IMAD R3, R20, c[0x0][0x3a4], R3 ;  /* 0x0000e90014037a24 */ /* 0x000fe200078e0203 */
[----:B------:R-:W-:Y:S01]  /*13bc0*/  MOV R22, R20 ;  /* 0x0000001400167202 */ /* 0x000fe20000000f00 */
[----:B-1----:R-:W-:Y:S01]  /*13bd0*/  IMAD R0, R75, 0x80, R0 ;  /* 0x000000804b007824 */ /* 0x002fe200078e0200 */
[----:B------:R-:W-:Y:S01]  /*13be0*/  SHF.R.S32.HI R16, RZ, 0x3, R16 ;  /* 0x00000003ff107819 */ /* 0x000fe20000011410 */
[----:B------:R-:W-:Y:S01]  /*13bf0*/  IMAD.IADD R19, R19, 0x1, R3 ;  /* 0x0000000113137824 */ /* 0x000fe200078e0203 */
[----:B------:R-:W-:Y:S01]  /*13c00*/  LOP3.LUT P2, RZ, R6, 0x3, RZ, 0xc0, !PT ;  /* 0x0000000306ff7812 */ /* 0x000fe2000784c0ff */
[----:B------:R-:W-:Y:S01]  /*13c10*/  @P1 IMAD.HI.U32 R3, R0, c[0x0][0x4ec], RZ ;  /* 0x00013b0000031a27 */ /* 0x000fe200078e00ff */
[----:B------:R-:W-:-:S02]  /*13c20*/  MOV R20, R0 ;  /* 0x0000000000147202 */ /* 0x000fc40000000f00 */
[----:B------:R-:W-:Y:S01]  /*13c30*/  LEA R10, R9, R16, 0x5 ;  /* 0x00000010090a7211 */ /* 0x000fe200078e28ff */
[----:B------:R-:W-:Y:S01]  /*13c40*/  IMAD R11, R15, c[0x0][0x490], RZ ;  /* 0x000124000f0b7a24 */ /* 0x000fe200078e02ff */
[----:B------:R-:W-:Y:S01]  /*13c50*/  @P1 SHF.R.U32.HI R20, RZ, c[0x0][0x4f0], R3 ;  /* 0x00013c00ff141a19 */ /* 0x000fe20000011603 */
[----:B------:R-:W-:Y:S01]  /*13c60*/  IMAD.WIDE.U32 R22, R12, c[0x0][0x490], R22 ;  /* 0x000124000c167a25 */ /* 0x000fe200078e0016 */
[----:B------:R-:W-:Y:S02]  /*13c70*/  SHF.R.S32.HI R3, RZ, 0x1f, R232 ;  /* 0x0000001fff037819 */ /* 0x000fe400000114e8 */
[----:B------:R-:W-:Y:S01]  /*13c80*/  SEL R232, R232, RZ, !P0 ;  /* 0x000000ffe8e87207 */ /* 0x000fe20004000000 */
[----:B------:R-:W-:Y:S01]  /*13c90*/  IMAD R11, R12, c[0x0][0x494], R11 ;  /* 0x000125000c0b7a24 */ /* 0x000fe200078e020b */
[----:B------:R-:W-:Y:S01]  /*13ca0*/  SEL R3, R3, RZ, !P0 ;  /* 0x000000ff03037207 */ /* 0x000fe20004000000 */
[----:B------:R-:W-:Y:S02]  /*13cb0*/  IMAD R15, R15, c[0x0][0x3e8], RZ ;  /* 0x0000fa000f0f7a24 */ /* 0x000fe400078e02ff */
[----:B------:R-:W-:-:S02]  /*13cc0*/  IMAD.IADD R23, R23, 0x1, R11 ;  /* 0x0000000117177824 */ /* 0x000fc400078e020b */
[----:B------:R-:W-:Y:S02]  /*13cd0*/  IMAD.MOV R11, RZ, RZ, -R20 ;  /* 0x000000ffff0b7224 */ /* 0x000fe400078e0a14 */
[C---:B------:R-:W-:Y:S02]  /*13ce0*/  IMAD R15, R12.reuse, c[0x0][0x3ec], R15 ;  /* 0x0000fb000c0f7a24 */ /* 0x040fe400078e020f */
[----:B------:R-:W-:-:S04]  /*13cf0*/  IMAD.WIDE.U32 R12, R12, c[0x0][0x3e8], R18 ;  /* 0x0000fa000c0c7a25 */ /* 0x000fc800078e0012 */
[----:B------:R-:W-:Y:S01]  /*13d00*/  IMAD R11, R11, c[0x0][0x4e8], R0 ;  /* 0x00013a000b0b7a24 */ /* 0x000fe200078e0200 */
[----:B------:R-:W-:Y:S01]  /*13d10*/  IADD3 R13, R13, R15, RZ ;  /* 0x0000000f0d0d7210 */ /* 0x000fe20007ffe0ff */
[----:B------:R-:W-:Y:S01]  /*13d20*/  IMAD R17, R3, c[0x0][0x498], RZ ;  /* 0x0001260003117a24 */ /* 0x000fe200078e02ff */
[----:B------:R-:W-:Y:S01]  /*13d30*/  SHF.R.S32.HI R15, RZ, 0x1f, R20 ;  /* 0x0000001fff0f7819 */ /* 0x000fe20000011414 */
[----:B------:R-:W-:-:S04]  /*13d40*/  IMAD.WIDE.U32 R22, R232, c[0x0][0x498], R22 ;  /* 0x00012600e8167a25 */ /* 0x000fc800078e0016 */
[----:B------:R-:W-:Y:S01]  /*13d50*/  IMAD R14, R232, c[0x0][0x49c], R17 ;  /* 0x00012700e80e7a24 */ /* 0x000fe200078e0211 */
[----:B------:R-:W-:Y:S01]  /*13d60*/  IADD3 R20, P0, R20, R22, RZ ;  /* 0x0000001614147210 */ /* 0x000fe20007f1e0ff */
[----:B------:R-:W-:Y:S01]  /*13d70*/  IMAD.SHL.U32 R0, R16, 0x40, RZ ;  /* 0x0000004010007824 */ /* 0x000fe200078e00ff */
[----:B------:R-:W-:Y:S01]  /*13d80*/  SHF.R.S32.HI R17, RZ, 0x1f, R11 ;  /* 0x0000001fff117819 */ /* 0x000fe2000001140b */
[----:B------:R-:W-:Y:S01]  /*13d90*/  IMAD R10, R75, 0x80, R10 ;  /* 0x000000804b0a7824 */ /* 0x000fe200078e020a */
[----:B------:R-:W-:Y:S01]  /*13da0*/  IADD3.X R21, R15, R23, R14, P0, !PT ;  /* 0x000000170f157210 */ /* 0x000fe200007fe40e */
[----:B------:R-:W-:Y:S01]  /*13db0*/  IMAD.WIDE.U32 R12, R232, c[0x0][0x3f0], R12 ;  /* 0x0000fc00e80c7a25 */ /* 0x000fe200078e000c */
[----:B------:R-:W-:-:S03]  /*13dc0*/  LOP3.LUT R15, R0, 0x1c0, RZ, 0xc0, !PT ;  /* 0x000001c0000f7812 */ /* 0x000fc600078ec0ff */
[----:B------:R-:W-:Y:S02]  /*13dd0*/  IMAD R14, R17, c[0x0][0x488], RZ ;  /* 0x00012200110e7a24 */ /* 0x000fe400078e02ff */
[----:B------:R-:W-:-:S04]  /*13de0*/  @P1 IMAD.HI.U32 R18, R10, c[0x0][0x4ec], RZ ;  /* 0x00013b000a121a27 */ /* 0x000fc800078e00ff */
[----:B------:R-:W-:Y:S02]  /*13df0*/  IMAD.SHL.U32 R0, R9, 0x8, RZ ;  /* 0x0000000809007824 */ /* 0x000fe400078e00ff */
[----:B------:R-:W-:-:S04]  /*13e00*/  IMAD.WIDE.U32 R20, R11, c[0x0][0x488], R20 ;  /* 0x000122000b147a25 */ /* 0x000fc800078e0014 */
[----:B------:R-:W-:Y:S01]  /*13e10*/  IMAD R14, R11, c[0x0][0x48c], R14 ;  /* 0x000123000b0e7a24 */ /* 0x000fe200078e020e */
[----:B------:R-:W-:Y:S01]  /*13e20*/  LEA R11, P0, R20, c[0x0][0x450], 0x2 ;  /* 0x00011400140b7a11 */ /* 0x000fe200078010ff */
[----:B------:R-:W-:Y:S01]  /*13e30*/  IMAD.MOV.U32 R6, RZ, RZ, R10 ;  /* 0x000000ffff067224 */ /* 0x000fe200078e000a */
[----:B------:R-:W-:Y:S01]  /*13e40*/  @P1 SHF.R.U32.HI R6, RZ, c[0x0][0x4f0], R18 ;  /* 0x00013c00ff061a19 */ /* 0x000fe20000011612 */
[----:B------:R-:W-:Y:S01]  /*13e50*/  IMAD R9, R3, c[0x0][0x3f0], RZ ;  /* 0x0000fc0003097a24 */ /* 0x000fe200078e02ff */
[----:B------:R-:W-:Y:S01]  /*13e60*/  SHF.R.U32.HI R3, RZ, 0x3, R15 ;  /* 0x00000003ff037819 */ /* 0x000fe2000001160f */
[----:B------:R-:W-:Y:S01]  /*13e70*/  SHFL.IDX PT, R32, R11, 0x1, 0x1c1f ;  /* 0x003c1f000b207f89 */ /* 0x000fe200000e0000 */
[----:B------:R-:W-:Y:S01]  /*13e80*/  LOP3.LUT R18, R15, 0x38, R0, 0xf8, !PT ;  /* 0x000000380f127812 */ /* 0x000fe200078ef800 */
[----:B------:R-:W-:Y:S01]  /*13e90*/  IMAD R9, R232, c[0x0][0x3f4], R9 ;  /* 0x0000fd00e8097a24 */ /* 0x000fe200078e0209 */
[----:B------:R-:W-:Y:S01]  /*13ea0*/  IADD3 R15, R21, R14, RZ ;  /* 0x0000000e150f7210 */ /* 0x000fe20007ffe0ff */
[----:B------:R-:W-:Y:S01]  /*13eb0*/  IMAD.MOV R17, RZ, RZ, -R6 ;  /* 0x000000ffff117224 */ /* 0x000fe200078e0a06 */
[----:B------:R-:W-:Y:S01]  /*13ec0*/  SHFL.IDX PT, R14, R11, RZ, 0x1c1f ;  /* 0x001c1fff0b0e7589 */ /* 0x000fe200000e0000 */
[----:B------:R-:W-:Y:S01]  /*13ed0*/  IMAD.IADD R13, R13, 0x1, R9 ;  /* 0x000000010d0d7824 */ /* 0x000fe200078e0209 */
[----:B------:R-:W-:Y:S01]  /*13ee0*/  LEA.HI.X R20, R20, c[0x0][0x454], R15, 0x2, P0 ;  /* 0x0001150014147a11 */ /* 0x000fe200000f140f */
[----:B------:R-:W-:Y:S01]  /*13ef0*/  IMAD R17, R17, c[0x0][0x4e8], R10 ;  /* 0x00013a0011117a24 */ /* 0x000fe200078e020a */
[----:B------:R-:W-:Y:S01]  /*13f00*/  LOP3.LUT R3, R18, R3, RZ, 0x3c, !PT ;  /* 0x0000000312037212 */ /* 0x000fe200078e3cff */
[----:B------:R-:W-:Y:S01]  /*13f10*/  IMAD.WIDE.U32 R12, R6, c[0x0][0x3e0], R12 ;  /* 0x0000f800060c7a25 */ /* 0x000fe200078e000c */
[----:B------:R-:W-:Y:S01]  /*13f20*/  LEA R9, R75, R2, 0x7 ;  /* 0x000000024b097211 */ /* 0x000fe200078e38ff */
[----:B------:R-:W1:Y:S01]  /*13f30*/  SHFL.IDX PT, R15, R20, RZ, 0x1c1f ;  /* 0x001c1fff140f7589 */ /* 0x000e6200000e0000 */
[----:B------:R-:W-:Y:S01]  /*13f40*/  SHF.R.S32.HI R18, RZ, 0x1f, R6 ;  /* 0x0000001fff127819 */ /* 0x000fe20000011406 */
[----:B-----5:R-:W-:Y:S01]  /*13f50*/  IMAD R2, R8, c[0x0][0x4e8], RZ ;  /* 0x00013a0008027a24 */ /* 0x020fe200078e02ff */
[----:B------:R-:W-:Y:S01]  /*13f60*/  IADD3 R21, R9, 0x8, RZ ;  /* 0x0000000809157810 */ /* 0x000fe20007ffe0ff */
[----:B------:R-:W2:Y:S01]  /*13f70*/  SHFL.IDX PT, R33, R20, 0x1, 0x1c1f ;  /* 0x003c1f0014217f89 */ /* 0x000ea200000e0000 */
[----:B------:R-:W-:Y:S01]  /*13f80*/  IMAD.SHL.U32 R8, R5, 0x8, RZ ;  /* 0x0000000805087824 */ /* 0x000fe200078e00ff */
[----:B------:R-:W-:Y:S01]  /*13f90*/  LEA R75, R75, R16, 0x7 ;  /* 0x000000104b4b7211 */ /* 0x000fe200078e38ff */
[----:B------:R-:W-:Y:S01]  /*13fa0*/  IMAD R19, R18, c[0x0][0x3e0], RZ ;  /* 0x0000f80012137a24 */ /* 0x000fe200078e02ff */
[----:B------:R-:W-:-:S02]  /*13fb0*/  ISETP.GE.OR P0, PT, R9, R2, P2 ;  /* 0x000000020900720c */ /* 0x000fc40001706670 */
[----:B------:R-:W-:Y:S01]  /*13fc0*/  ISETP.GE.OR P2, PT, R21, R2, P2 ;  /* 0x000000021500720c */ /* 0x000fe20001746670 */
[----:B------:R-:W-:Y:S01]  /*13fd0*/  IMAD R19, R6, c[0x0][0x3e4], R19 ;  /* 0x0000f90006137a24 */ /* 0x000fe200078e0213 */
[----:B------:R-:W-:Y:S02]  /*13fe0*/  SHF.R.S32.HI R6, RZ, 0x1f, R17 ;  /* 0x0000001fff067819 */ /* 0x000fe40000011411 */
[----:B------:R-:W-:Y:S01]  /*13ff0*/  LOP3.LUT R8, R3, 0x7ffffe00, R8, 0xf8, !PT ;  /* 0x7ffffe0003087812 */ /* 0x000fe200078ef808 */
[----:B------:R-:W-:Y:S02]  /*14000*/  IMAD.IADD R13, R13, 0x1, R19 ;  /* 0x000000010d0d7824 */ /* 0x000fe400078e0213 */
[----:B------:R-:W-:Y:S01]  /*14010*/  IMAD R6, R6, c[0x0][0x3d8], RZ ;  /* 0x0000f60006067a24 */ /* 0x000fe200078e02ff */
[----:B------:R-:W-:Y:S01]  /*14020*/  SHF.L.U32 R76, R8, 0x1, RZ ;  /* 0x00000001084c7819 */ /* 0x000fe200000006ff */
[----:B------:R-:W-:-:S04]  /*14030*/  IMAD.WIDE.U32 R18, R17, c[0x0][0x3d8], R12 ;  /* 0x0000f60011127a25 */ /* 0x000fc800078e000c */
[----:B------:R-:W-:Y:S01]  /*14040*/  IMAD R3, R17, c[0x0][0x3dc], R6 ;  /* 0x0000f70011037a24 */ /* 0x000fe200078e0206 */
[----:B-1----:R1:W-:Y:S01]  /*14050*/  @!P0 ST.E [R14.64], R4 ;  /* 0x000000040e008985 */ /* 0x0023e2000c101912 */
[C---:B------:R-:W-:Y:S02]  /*14060*/  LEA R74, P0, R18.reuse, c[0x0][0x380], 0x1 ;  /* 0x0000e000124a7a11 */ /* 0x040fe400078008ff */
[----:B------:R-:W-:Y:S01]  /*14070*/  IMAD.IADD R3, R19, 0x1, R3 ;  /* 0x0000000113037824 */ /* 0x000fe200078e0203 */
[----:B--2---:R1:W-:Y:S04]  /*14080*/  @!P2 ST.E [R32.64], R7 ;  /* 0x000000072000a985 */ /* 0x0043e8000c101912 */
[----:B------:R1:W2:Y:S01]  /*14090*/  LDS.128 R60, [R76+0x1080] ;  /* 0x001080004c3c7984 */ /* 0x0002a20000000c00 */
[----:B------:R-:W-:-:S02]  /*140a0*/  LEA.HI.X R73, R18, c[0x0][0x384], R3, 0x1, P0 ;  /* 0x0000e10012497a11 */ /* 0x000fc400000f0c03 */
        /* <DEDUP_REMOVED lines=43> */
.L_x_990:
[----:B--234-:R-:W-:Y:S05]  /*14360*/  BSYNC B0 ;  /* 0x0000000000007941 */ /* 0x01cfea0003800000 */
.L_x_989:
        /* <DEDUP_REMOVED lines=30> */
.L_x_992:
[----:B------:R-:W-:Y:S05]  /*14550*/  BSYNC B0 ;  /* 0x0000000000007941 */ /* 0x000fea0003800000 */
.L_x_991:
        /* <DEDUP_REMOVED lines=30> */
.L_x_994:
[----:B------:R-:W-:Y:S05]  /*14740*/  BSYNC B0 ;  /* 0x0000000000007941 */ /* 0x000fea0003800000 */
.L_x_993:
        /* <DEDUP_REMOVED lines=31> */
.L_x_987:
        /* <DEDUP_REMOVED lines=18> */
.L_x_995:
        /* <DEDUP_REMOVED lines=15> */
[----:B------:R-:W-:Y:S01]  /*14b50*/  MOV R12, R10 ;  /* 0x0000000a000c7202 */ /* 0x000fe20000000f00 */
[----:B------:R-:W-:Y:S01]  /*14b60*/  IMAD.MOV.U32 R5, RZ, RZ, R7 ;  /* 0x000000ffff057224 */ /* 0x000fe200078e0007 */
[----:B------:R-:W-:-:S13]  /*14b70*/  ISETP.NE.AND P0, PT, R0, 0x1, PT ;  /* 0x000000010000780c */ /* 0x000fda0003f05270 */
[----:B------:R-:W-:-:S05]  /*14b80*/  @P0 IMAD.HI.U32 R2, R7, c[0x0][0x4ec], RZ ;  /* 0x00013b0007020a27 */ /* 0x000fca00078e00ff */
[----:B------:R-:W-:Y:S01]  /*14b90*/  @P0 SHF.R.U32.HI R5, RZ, c[0x0][0x4f0], R2 ;  /* 0x00013c00ff050a19 */ /* 0x000fe20000011602 */
[----:B-1----:R-:W-:Y:S01]  /*14ba0*/  IMAD.WIDE.U32 R12, R3, c[0x0][0x490], R12 ;  /* 0x00012400030c7a25 */ /* 0x002fe200078e000c */
[----:B------:R-:W-:Y:S02]  /*14bb0*/  SHF.R.S32.HI R0, RZ, 0x1f, R3 ;  /* 0x0000001fff007819 */ /* 0x000fe40000011403 */
[----:B------:R-:W-:-:S03]  /*14bc0*/  IADD3 R2, -R5, RZ, RZ ;  /* 0x000000ff05027210 */ /* 0x000fc60007ffe1ff */
[----:B------:R-:W-:Y:S02]  /*14bd0*/  IMAD R0, R0, c[0x0][0x490], RZ ;  /* 0x0001240000007a24 */ /* 0x000fe400078e02ff */
[----:B------:R-:W-:Y:S02]  /*14be0*/  IMAD R2, R2, c[0x0][0x4e8], R7 ;  /* 0x00013a0002027a24 */ /* 0x000fe400078e0207 */
[----:B------:R-:W-:Y:S02]  /*14bf0*/  IMAD R0, R3, c[0x0][0x494], R0 ;  /* 0x0001250003007a24 */ /* 0x000fe400078e0200 */
[----:B------:R-:W-:Y:S01]  /*14c00*/  IMAD R3, R6, c[0x0][0x498], RZ ;  /* 0x0001260006037a24 */ /* 0x000fe200078e02ff */
[----:B------:R-:W-:Y:S01]  /*14c10*/  SHF.R.S32.HI R7, RZ, 0x1f, R2 ;  /* 0x0000001fff077819 */ /* 0x000fe20000011402 */
[----:B------:R-:W-:Y:S01]  /*14c20*/  IMAD.IADD R13, R0, 0x1, R13 ;  /* 0x00000001000d7824 */ /* 0x000fe200078e020d */
[----:B------:R-:W-:Y:S01]  /*14c30*/  SHF.R.S32.HI R0, RZ, 0x1f, R5 ;  /* 0x0000001fff007819 */ /* 0x000fe20000011405 */
[----:B------:R-:W-:-:S02]  /*14c40*/  IMAD R3, R232, c[0x0][0x49c], R3 ;  /* 0x00012700e8037a24 */ /* 0x000fc400078e0203 */
[----:B------:R-:W-:-:S04]  /*14c50*/  IMAD.WIDE.U32 R12, R232, c[0x0][0x498], R12 ;  /* 0x00012600e80c7a25 */ /* 0x000fc800078e000c */
[----:B------:R-:W-:Y:S01]  /*14c60*/  IMAD R7, R7, c[0x0][0x488], RZ ;  /* 0x0001220007077a24 */ /* 0x000fe200078e02ff */
[----:B------:R-:W-:-:S03]  /*14c70*/  IADD3 R12, P0, R5, R12, RZ ;  /* 0x0000000c050c7210 */ /* 0x000fc60007f1e0ff */
[----:B------:R-:W-:Y:S01]  /*14c80*/  IMAD R7, R2, c[0x0][0x48c], R7 ;  /* 0x0001230002077a24 */ /* 0x000fe200078e0207 */
[----:B------:R-:W-:Y:S02]  /*14c90*/  IADD3.X R13, R0, R13, R3, P0, !PT ;  /* 0x0000000d000d7210 */ /* 0x000fe400007fe403 */
[----:B------:R-:W-:-:S03]  /*14ca0*/  MOV R0, 0xff800000 ;  /* 0xff80000000007802 */ /* 0x000fc60000000f00 */
[----:B------:R-:W-:-:S05]  /*14cb0*/  IMAD.WIDE.U32 R12, R2, c[0x0][0x488], R12 ;  /* 0x00012200020c7a25 */ /* 0x000fca00078e000c */
[----:B------:R-:W-:Y:S02]  /*14cc0*/  IADD3 R7, R13, R7, RZ ;  /* 0x000000070d077210 */ /* 0x000fe40007ffe0ff */
[----:B------:R-:W-:-:S04]  /*14cd0*/  LEA R2, P0, R12, c[0x0][0x450], 0x2 ;  /* 0x000114000c027a11 */ /* 0x000fc800078010ff */
[----:B------:R-:W-:-:S05]  /*14ce0*/  LEA.HI.X R3, R12, c[0x0][0x454], R7, 0x2, P0 ;  /* 0x000115000c037a11 */ /* 0x000fca00000f1407 */
[----:B------:R1:W-:Y:S04]  /*14cf0*/  STG.E [R2.64], R0 ;  /* 0x0000000002007986 */ /* 0x0003e8000c101912 */
.L_x_997:
[----:B------:R-:W-:Y:S05]  /*14d00*/  BSYNC B0 ;  /* 0x0000000000007941 */ /* 0x000fea0003800000 */
.L_x_996:
[----:B-1----:R-:W1:Y:S01]  /*14d10*/  S2R R3, SR_CTAID.Y ;  /* 0x0000000000037919 */ /* 0x002e620000002600 */
[----:B------:R-:W-:Y:S01]  /*14d20*/  SHF.R.S32.HI R0, RZ, 0x1f, R9 ;  /* 0x0000001fff007819 */ /* 0x000fe20000011409 */
[----:B------:R-:W-:Y:S01]  /*14d30*/  IMAD R13, R11, c[0x0][0x3a0], RZ ;  /* 0x0000e8000b0d7a24 */ /* 0x000fe200078e02ff */
[----:B------:R-:W-:Y:S01]  /*14d40*/  MOV R7, c[0x0][0x4e8] ;  /* 0x00013a0000077a02 */ /* 0x000fe20000000f00 */
[----:B------:R-:W2:Y:S01]  /*14d50*/  S2R R5, SR_CTAID.X ;  /* 0x0000000000057919 */ /* 0x000ea20000002500 */
[-C--:B------:R-:W-:Y:S01]  /*14d60*/  LEA.HI R0, R0, R9.reuse, RZ, 0x3 ;  /* 0x0000000900007211 */ /* 0x080fe200078f18ff */
[C---:B------:R-:W-:Y:S01]  /*14d70*/  IMAD R13, R10.reuse, c[0x0][0x3a4], R13 ;  /* 0x0000e9000a0d7a24 */ /* 0x040fe200078e020d */
[----:B------:R-:W-:Y:S01]  /*14d80*/  ISETP.NE.AND P0, PT, R7, 0x1, PT ;  /* 0x000000010700780c */ /* 0x000fe20003f05270 */
[----:B------:R-:W-:Y:S01]  /*14d90*/  IMAD.WIDE.U32 R10, R10, c[0x0][0x3a0], RZ ;  /* 0x0000e8000a0a7a25 */ /* 0x000fe200078e00ff */
[----:B------:R-:W-:Y:S01]  /*14da0*/  LOP3.LUT R8, R0, 0xfffffff8, RZ, 0xc0, !PT ;  /* 0xfffffff800087812 */ /* 0x000fe200078ec0ff */
[----:B------:R-:W-:Y:S01]  /*14db0*/  BSSY B0, `(.L_x_998) ;  /* 0x000003f000007945 */ /* 0x000fe20003800000 */
[----:B------:R-:W-:Y:S01]  /*14dc0*/  SHF.R.S32.HI R0, RZ, 0x3, R0 ;  /* 0x00000003ff007819 */ /* 0x000fe20000011400 */
[----:B------:R-:W-:Y:S01]  /*14dd0*/  IMAD.IADD R11, R11, 0x1, R13 ;  /* 0x000000010b0b7824 */ /* 0x000fe200078e020d */
[----:B------:R-:W-:Y:S01]  /*14de0*/  IADD3 R9, -R8, R9, RZ ;  /* 0x0000000908097210 */ /* 0x000fe20007ffe1ff */
[----:B-----5:R-:W-:-:S04]  /*14df0*/  IMAD R4, R4, c[0x0][0x4e8], RZ ;  /* 0x00013a0004047a24 */ /* 0x020fc800078e02ff */
[C---:B------:R-:W-:Y:S01]  /*14e00*/  IMAD R8, R9.reuse, 0x20, R0 ;  /* 0x0000002009087824 */ /* 0x040fe200078e0200 */
[----:B------:R-:W-:Y:S02]  /*14e10*/  SHF.L.U32 R9, R9, 0x3, RZ ;  /* 0x0000000309097819 */ /* 0x000fe400000006ff */
[----:B-1----:R-:W-:Y:S01]  /*14e20*/  SHF.R.S32.HI R2, RZ, 0x1f, R3 ;  /* 0x0000001fff027819 */ /* 0x002fe20000011403 */
[----:B------:R-:W-:Y:S01]  /*14e30*/  IMAD.WIDE.U32 R10, R3, c[0x0][0x3e8], R10 ;  /* 0x0000fa00030a7a25 */ /* 0x000fe200078e000a */
[----:B--2---:R-:W-:-:S03]  /*14e40*/  LEA R8, R5, R8, 0x7 ;  /* 0x0000000805087211 */ /* 0x004fc600078e38ff */
[----:B------:R-:W-:Y:S01]  /*14e50*/  IMAD R2, R2, c[0x0][0x3e8], RZ ;  /* 0x0000fa0002027a24 */ /* 0x000fe200078e02ff */
[----:B------:R-:W-:-:S03]  /*14e60*/  LEA R5, R5, R0, 0x7 ;  /* 0x0000000005057211 */ /* 0x000fc600078e38ff */
[----:B------:R-:W-:Y:S02]  /*14e70*/  IMAD R2, R3, c[0x0][0x3ec], R2 ;  /* 0x0000fb0003027a24 */ /* 0x000fe400078e0202 */
[----:B------:R-:W-:Y:S01]  /*14e80*/  IMAD R3, R6, c[0x0][0x3f0], RZ ;  /* 0x0000fc0006037a24 */ /* 0x000fe200078e02ff */
[----:B------:R-:W-:Y:S01]  /*14e90*/  MOV R6, R8 ;  /* 0x0000000800067202 */ /* 0x000fe20000000f00 */
[----:B------:R-:W-:Y:S02]  /*14ea0*/  IMAD.IADD R11, R2, 0x1, R11 ;  /* 0x00000001020b7824 */ /* 0x000fe400078e020b */
[----:B------:R-:W-:-:S04]  /*14eb0*/  @P0 IMAD.HI.U32 R2, R8, c[0x0][0x4ec], RZ ;  /* 0x00013b0008020a27 */ /* 0x000fc800078e00ff */
[C---:B------:R-:W-:Y:S01]  /*14ec0*/  IMAD R3, R232.reuse, c[0x0][0x3f4], R3 ;  /* 0x0000fd00e8037a24 */ /* 0x040fe200078e0203 */
[----:B------:R-:W-:Y:S01]  /*14ed0*/  @P0 SHF.R.U32.HI R6, RZ, c[0x0][0x4f0], R2 ;  /* 0x00013c00ff060a19 */ /* 0x000fe20000011602 */
[----:B------:R-:W-:-:S03]  /*14ee0*/  IMAD.WIDE.U32 R10, R232, c[0x0][0x3f0], R10 ;  /* 0x0000fc00e80a7a25 */ /* 0x000fc600078e000a */
[--C-:B------:R-:W-:Y:S01]  /*14ef0*/  SHF.R.S32.HI R2, RZ, 0x1f, R6.reuse ;  /* 0x0000001fff027819 */ /* 0x100fe20000011406 */
[----:B------:R-:W-:Y:S01]  /*14f00*/  IMAD.MOV R7, RZ, RZ, -R6 ;  /* 0x000000ffff077224 */ /* 0x000fe200078e0a06 */
[----:B------:R-:W-:-:S03]  /*14f10*/  IADD3 R11, R11, R3, RZ ;  /* 0x000000030b0b7210 */ /* 0x000fc60007ffe0ff */
[----:B------:R-:W-:Y:S02]  /*14f20*/  IMAD R3, R2, c[0x0][0x3e0], RZ ;  /* 0x0000f80002037a24 */ /* 0x000fe400078e02ff */
[----:B------:R-:W-:Y:S01]  /*14f30*/  IMAD R7, R7, c[0x0][0x4e8], R8 ;  /* 0x00013a0007077a24 */ /* 0x000fe200078e0208 */
[----:B------:R-:W-:Y:S01]  /*14f40*/  IADD3 R8, R9, 0x40, RZ ;  /* 0x0000004009087810 */ /* 0x000fe20007ffe0ff */
[----:B------:R-:W-:-:S03]  /*14f50*/  IMAD.WIDE.U32 R10, R6, c[0x0][0x3e0], R10 ;  /* 0x0000f800060a7a25 */ /* 0x000fc600078e000a */
[----:B------:R-:W-:Y:S01]  /*14f60*/  SHF.R.S32.HI R2, RZ, 0x1f, R7 ;  /* 0x0000001fff027819 */ /* 0x000fe20000011407 */
[----:B------:R-:W-:Y:S01]  /*14f70*/  IMAD R3, R6, c[0x0][0x3e4], R3 ;  /* 0x0000f90006037a24 */ /* 0x000fe200078e0203 */
[----:B------:R-:W-:-:S03]  /*14f80*/  IADD3 R6, R9, 0xc0, RZ ;  /* 0x000000c009067810 */ /* 0x000fc60007ffe0ff */
[----:B------:R-:W-:Y:S01]  /*14f90*/  IMAD R2, R2, c[0x0][0x3d8], RZ ;  /* 0x0000f60002027a24 */ /* 0x000fe200078e02ff */
[----:B------:R-:W-:-:S03]  /*14fa0*/  IADD3 R11, R11, R3, RZ ;  /* 0x000000030b0b7210 */ /* 0x000fc60007ffe0ff */
[C---:B------:R-:W-:Y:S02]  /*14fb0*/  IMAD R2, R7.reuse, c[0x0][0x3dc], R2 ;  /* 0x0000f70007027a24 */ /* 0x040fe400078e0202 */
[----:B------:R-:W-:Y:S01]  /*14fc0*/  IMAD.WIDE.U32 R10, R7, c[0x0][0x3d8], R10 ;  /* 0x0000f600070a7a25 */ /* 0x000fe200078e000a */
[----:B------:R-:W-:-:S03]  /*14fd0*/  IADD3 R7, R9, 0x80, RZ ;  /* 0x0000008009077810 */ /* 0x000fc60007ffe0ff */
        /* <DEDUP_REMOVED lines=28> */
.L_x_999:
[----:B------:R-:W-:Y:S05]  /*151a0*/  BSYNC B0 ;  /* 0x0000000000007941 */ /* 0x000fea0003800000 */
.L_x_998:
        /* <DEDUP_REMOVED lines=27> */
.L_x_1001:
[----:B------:R-:W-:Y:S05]  /*15360*/  BSYNC B0 ;  /* 0x0000000000007941 */ /* 0x000fea0003800000 */
.L_x_1000:
        /* <DEDUP_REMOVED lines=27> */
.L_x_1003:
[----:B------:R-:W-:Y:S05]  /*15520*/  BSYNC B0 ;  /* 0x0000000000007941 */ /* 0x000fea0003800000 */
.L_x_1002:
        /* <DEDUP_REMOVED lines=28> */
.L_x_1004:
        /* <DEDUP_REMOVED lines=9> */
.L_x_1543:


//--------------------- .text._ZN7cutlass13device_kernelIN5flash19enable_sm80_to_sm89INS1_16FlashAttnFwdSm80INS1_25CollectiveMainloopFwdSm80ILi8ELi1ELb0EN4cute5tupleIJNS5_1CILi128EEENS7_ILi48EEENS7_ILi256EEEEEELi256ENS_10bfloat16_tEfNS_4arch4Sm80ELb0ELb1ELb0ELb1ELb0ELb1ELb1ELb0EEENS1_21CollectiveEpilogueFwdINS6_IJS8_SA_S9_EEENS6_IJNS7_ILi1EEESI_SI_EEESC_SE_Li256ELb1ELb1ELb0ELb0EEENS1_19SingleTileSchedulerILb1ELb0ELb1ELi128EEEEEEEEEvNT_6ParamsE --------------------------
	.section	.text._ZN7cutlass13device_kernelIN5flash19enable_sm80_to_sm89INS1_16FlashAttnFwdSm80INS1_25CollectiveMainloopFwdSm80ILi8ELi1ELb0EN4cute5tupleIJNS5_1CILi128EEENS7_ILi48EEENS7_ILi256EEEEEELi256ENS_10bfloat16_tEfNS_4arch4Sm80ELb0ELb1ELb0ELb1ELb0ELb1ELb1ELb0EEENS1_21CollectiveEpilogueFwdINS6_IJS8_SA_S9_EEENS6_IJNS7_ILi1EEESI_SI_EEESC_SE_Li256ELb1ELb1ELb0ELb0EEENS1_19SingleTileSchedulerILb1ELb0ELb1ELi128EEEEEEEEEvNT_6ParamsE,"ax",@progbits
	.sectioninfo	@"SHI_REGISTERS=255"
	.align	128
.text._ZN7cutlass13device_kernelIN5flash19enable_sm80_to_sm89INS1_16FlashAttnFwdSm80INS1_25CollectiveMainloopFwdSm80ILi8ELi1ELb0EN4cute5tupleIJNS5_1CILi128EEENS7_ILi48EEENS7_ILi256EEEEEELi256ENS_10bfloat16_tEfNS_4arch4Sm80ELb0ELb1ELb0ELb1ELb0ELb1ELb1ELb0EEENS1_21CollectiveEpilogueFwdINS6_IJS8_SA_S9_EEENS6_IJNS7_ILi1EEESI_SI_EEESC_SE_Li256ELb1ELb1ELb0ELb0EEENS1_19SingleTileSchedulerILb1ELb0ELb1ELi128EEEEEEEEEvNT_6ParamsE:
        .type           _ZN7cutlass13device_kernelIN5flash19enable_sm80_to_sm89INS1_16FlashAttnFwdSm80INS1_25CollectiveMainloopFwdSm80ILi8ELi1ELb0EN4cute5tupleIJNS5_1CILi128EEENS7_ILi48EEENS7_ILi256EEEEEELi256ENS_10bfloat16_tEfNS_4arch4Sm80ELb0ELb1ELb0ELb1ELb0ELb1ELb1ELb0EEENS1_21CollectiveEpilogueFwdINS6_IJS8_SA_S9_EEENS6_IJNS7_ILi1EEESI_SI_EEESC_SE_Li256ELb1ELb1ELb0ELb0EEENS1_19SingleTileSchedulerILb1ELb0ELb1ELi128EEEEEEEEEvNT_6ParamsE,@function
        .size           _ZN7cutlass13device_kernelIN5flash19enable_sm80_to_sm89INS1_16FlashAttnFwdSm80INS1_25CollectiveMainloopFwdSm80ILi8ELi1ELb0EN4cute5tupleIJNS5_1CILi128EEENS7_ILi48EEENS7_ILi256EEEEEELi256ENS_10bfloat16_tEfNS_4arch4Sm80ELb0ELb1ELb0ELb1ELb0ELb1ELb1ELb0EEENS1_21CollectiveEpilogueFwdINS6_IJS8_SA_S9_EEENS6_IJNS7_ILi1EEESI_SI_EEESC_SE_Li256ELb1ELb1ELb0ELb0EEENS1_19SingleTileSchedulerILb1ELb0ELb1ELi128EEEEEEEEEvNT_6ParamsE,(.L_x_1544 - _ZN7cutlass13device_kernelIN5flash19enable_sm80_to_sm89INS1_16FlashAttnFwdSm80INS1_25CollectiveMainloopFwdSm80ILi8ELi1ELb0EN4cute5tupleIJNS5_1CILi128EEENS7_ILi48EEENS7_ILi256EEEEEELi256ENS_10bfloat16_tEfNS_4arch4Sm80ELb0ELb1ELb0ELb1ELb0ELb1ELb1ELb0EEENS1_21CollectiveEpilogueFwdINS6_IJS8_SA_S9_EEENS6_IJNS7_ILi1EEESI_SI_EEESC_SE_Li256ELb1ELb1ELb0ELb0EEENS1_19SingleTileSchedulerILb1ELb0ELb1ELi128EEEEEEEEEvNT_6ParamsE)
        .other          _ZN7cutlass13device_kernelIN5flash19enable_sm80_to_sm89INS1_16FlashAttnFwdSm80INS1_25CollectiveMainloopFwdSm80ILi8ELi1ELb0EN4cute5tupleIJNS5_1CILi128EEENS7_ILi48EEENS7_ILi256EEEEEELi256ENS_10bfloat16_tEfNS_4arch4Sm80ELb0ELb1ELb0ELb1ELb0ELb1ELb1ELb0EEENS1_21CollectiveEpilogueFwdINS6_IJS8_SA_S9_EEENS6_IJNS7_ILi1EEESI_SI_EEESC_SE_Li256ELb1ELb1ELb0ELb0EEENS1_19SingleTileSchedulerILb1ELb0ELb1ELi128EEEEEEEEEvNT_6ParamsE,@"STO_CUDA_ENTRY STV_DEFAULT"
_ZN7cutlass13device_kernelIN5flash19enable_sm80_to_sm89INS1_16FlashAttnFwdSm80INS1_25CollectiveMainloopFwdSm80ILi8ELi1ELb0EN4cute5tupleIJNS5_1CILi128EEENS7_ILi48EEENS7_ILi256EEEEEELi256ENS_10bfloat16_tEfNS_4arch4Sm80ELb0ELb1ELb0ELb1ELb0ELb1ELb1ELb0EEENS1_21CollectiveEpilogueFwdINS6_IJS8_SA_S9_EEENS6_IJNS7_ILi1EEESI_SI_EEESC_SE_Li256ELb1ELb1ELb0ELb0EEENS1_19SingleTileSchedulerILb1ELb0ELb1ELi128EEEEEEEEEvNT_6ParamsE:
        /* <DEDUP_REMOVED lines=17> */
.L_x_1006:
        /* <DEDUP_REMOVED lines=8> */
.L_x_1008:
[----:B------:R-:W-:-:S05]  /*0190*/  MOV R0, c[0x0][0x54c] ;  /* 0x0001530000007a02 */ /* 0x000fca0000000f00 */
.L_x_1007:
[----:B-----5:R-:W-:Y:S01]  /*01a0*/  IMAD R0, R0, c[0x0][0x548], RZ ;  /* 0x0001520000007a24 */ /* 0x020fe200078e02ff */
[----:B------:R-:W-:-:S04]  /*01b0*/  SHF.L.U32 R105, R217, 0x7, RZ ;  /* 0x00000007d9697819 */ /* 0x000fc800000006ff */
[----:B------:R-:W-:-:S04]  /*01c0*/  ISETP.GE.AND P0, PT, R105, R0, PT ;  /* 0x000000006900720c */ /* 0x000fc80003f06270 */
[----:B------:R-:W-:Y:S01]  /*01d0*/  SEL R218, R218, 0xffffffff, !P0 ;  /* 0xffffffffdada7807 */ /* 0x000fe20004000000 */
[----:B------:R-:W-:Y:S05]  /*01e0*/  BRA `(.L_x_1009) ;  /* 0x0000012000007947 */ /* 0x000fea0003800000 */
.L_x_1005:
[----:B---3--:R-:W-:-:S04]  /*01f0*/  ISETP.NE.U32.AND P0, PT, RZ, c[0x0][0x568], PT ;  /* 0x00015a00ff007a0c */ /* 0x008fc80003f05070 */
[----:B------:R-:W-:-:S13]  /*0200*/  ISETP.NE.AND.EX P0, PT, RZ, c[0x0][0x56c], PT, P0 ;  /* 0x00015b00ff007a0c */ /* 0x000fda0003f05300 */
[----:B------:R-:W-:Y:S05]  /*0210*/  @!P0 BRA `(.L_x_1010) ;  /* 0x0000002000008947 */ /* 0x000fea0003800000 */
[----:B------:R1:W5:Y:S01]  /*0220*/  LDG.E R0, [R2.64] ;  /* 0x0000001602007981 */ /* 0x000362000c1e1900 */
[----:B------:R-:W-:Y:S05]  /*0230*/  BRA `(.L_x_1011) ;  /* 0x0000009000007947 */ /* 0x000fea0003800000 */
.L_x_1010:
        /* <DEDUP_REMOVED lines=8> */
.L_x_1012:
[----:B------:R-:W-:-:S05]  /*02c0*/  MOV R0, c[0x0][0x54c] ;  /* 0x0001530000007a02 */ /* 0x000fca0000000f00 */
.L_x_1011:
[----:B-----5:R-:W-:Y:S01]  /*02d0*/  IMAD R0, R0, c[0x0][0x548], RZ ;  /* 0x0001520000007a24 */ /* 0x020fe200078e02ff */
[----:B------:R-:W-:-:S04]  /*02e0*/  SHF.L.U32 R105, R217, 0x7, RZ ;  /* 0x00000007d9697819 */ /* 0x000fc800000006ff */
[----:B------:R-:W-:-:S04]  /*02f0*/  ISETP.GE.AND P0, PT, R105, R0, PT ;  /* 0x000000006900720c */ /* 0x000fc80003f06270 */
[----:B------:R-:W-:-:S04]  /*0300*/  SEL R218, R218, 0xffffffff, !P0 ;  /* 0xffffffffdada7807 */ /* 0x000fc80004000000 */
.L_x_1009:
[----:B------:R-:W-:-:S13]  /*0310*/  ISETP.GE.AND P0, PT, R218, RZ, PT ;  /* 0x000000ffda00720c */ /* 0x000fda0003f06270 */
[----:B------:R-:W-:Y:S05]  /*0320*/  @!P0 EXIT ;  /* 0x000000000000894d */ /* 0x000fea0003800000 */
[----:B------:R-:W-:Y:S01]  /*0330*/  ISETP.NE.U32.AND P0, PT, RZ, c[0x0][0x370], PT ;  /* 0x0000dc00ff007a0c */ /* 0x000fe20003f05070 */
[----:B------:R-:W-:Y:S01]  /*0340*/  IMAD.MOV.U32 R8, RZ, RZ, RZ ;  /* 0x000000ffff087224 */ /* 0x000fe200078e00ff */
[----:B------:R-:W-:Y:S01]  /*0350*/  ISETP.NE.U32.AND P1, PT, RZ, c[0x0][0x350], PT ;  /* 0x0000d400ff007a0c */ /* 0x000fe20003f25070 */
[----:B------:R-:W-:Y:S01]  /*0360*/  IMAD.MOV.U32 R154, RZ, RZ, RZ ;  /* 0x000000ffff9a7224 */ /* 0x000fe200078e00ff */
[----:B------:R-:W-:Y:S01]  /*0370*/  ISETP.NE.AND.EX P0, PT, RZ, c[0x0][0x374], PT, P0 ;  /* 0x0000dd00ff007a0c */ /* 0x000fe20003f05300 */
[----:B------:R-:W-:Y:S01]  /*0380*/  IMAD.WIDE R12, R218, R5, c[0x0][0x350] ;  /* 0x0000d400da0c7625 */ /* 0x000fe200078e0205 */
[----:B------:R-:W-:Y:S02]  /*0390*/  ISETP.NE.AND.EX P5, PT, RZ, c[0x0][0x354], PT, P1 ;  /* 0x0000d500ff007a0c */ /* 0x000fe40003fa5310 */
[----:B------:R-:W-:Y:S02]  /*03a0*/  ISETP.NE.U32.AND P2, PT, RZ, c[0x0][0x348], PT ;  /* 0x0000d200ff007a0c */ /* 0x000fe40003f45070 */
[----:B------:R-:W-:-:S02]  /*03b0*/  ISETP.NE.U32.AND P4, PT, RZ, c[0x0][0x358], PT ;  /* 0x0000d600ff007a0c */ /* 0x000fc40003f85070 */
[----:B------:R-:W-:Y:S02]  /*03c0*/  ISETP.NE.AND.EX P1, PT, RZ, c[0x0][0x34c], PT, P2 ;  /* 0x0000d300ff007a0c */ /* 0x000fe40003f25320 */
[----:B------:R-:W-:-:S03]  /*03d0*/  ISETP.NE.AND.EX P4, PT, RZ, c[0x0][0x35c], PT, P4 ;  /* 0x0000d700ff007a0c */ /* 0x000fc60003f85340 */
[CC--:B-1----:R-:W-:Y:S02]  /*03e0*/  @P0 IMAD.WIDE R2, R218.reuse, R5.reuse, c[0x0][0x370] ;  /* 0x0000dc00da020625 */ /* 0x0c2fe400078e0205 */
[----:B------:R-:W2:Y:S02]  /*03f0*/  @P5 LDG.E R154, [R12.64] ;  /* 0x000000160c9a5981 */ /* 0x000ea4000c1e1900 */
[----:B------:R-:W-:Y:S02]  /*0400*/  IMAD.MOV.U32 R16, RZ, RZ, RZ ;  /* 0x000000ffff107224 */ /* 0x000fe400078e00ff */
[----:B------:R-:W-:Y:S01]  /*0410*/  IMAD.MOV.U32 R6, RZ, RZ, RZ ;  /* 0x000000ffff067224 */ /* 0x000fe200078e00ff */
[----:B------:R1:W2:Y:S01]  /*0420*/  @P0 LDG.E R8, [R2.64] ;  /* 0x0000001602080981 */ /* 0x0002a2000c1e1900 */
[----:B------:R-:W-:-:S04]  /*0430*/  IMAD.WIDE R14, R218, R5, c[0x0][0x348] ;  /* 0x0000d200da0e7625 */ /* 0x000fc800078e0205 */
[----:B------:R-:W-:Y:S01]  /*0440*/  IMAD.WIDE R10, R218, R5, c[0x0][0x358] ;  /* 0x0000d600da0a7625 */ /* 0x000fe200078e0205 */
[----:B------:R-:W3:Y:S01]  /*0450*/  @P1 LDG.E R16, [R14.64] ;  /* 0x000000160e101981 */ /* 0x000ee2000c1e1900 */
[----:B------:R-:W-:-:S03]  /*0460*/  ISETP.NE.U32.AND P0, PT, RZ, c[0x0][0x360], PT ;  /* 0x0000d800ff007a0c */ /* 0x000fc60003f05070 */
[----:B------:R-:W4:Y:S01]  /*0470*/  @P4 LDG.E R6, [R10.64] ;  /* 0x000000160a064981 */ /* 0x000f22000c1e1900 */
[----:B------:R-:W-:Y:S02]  /*0480*/  ISETP.NE.AND.EX P0, PT, RZ, c[0x0][0x364], PT, P0 ;  /* 0x0000d900ff007a0c */ /* 0x000fe40003f05300 */
[----:B------:R-:W-:-:S11]  /*0490*/  MOV R4, c[0x0][0x168] ;  /* 0x00005a0000047a02 */ /* 0x000fd60000000f00 */
[----:B------:R-:W-:-:S05]  /*04a0*/  @P0 IMAD.WIDE R18, R218, R5, c[0x0][0x360] ;  /* 0x0000d800da120625 */ /* 0x000fca00078e0205 */
[----:B------:R2:W5:Y:S04]  /*04b0*/  @P0 LDG.E R4, [R18.64] ;  /* 0x0000001612040981 */ /* 0x000568000c1e1900 */
[----:B------:R-:W1:Y:S01]  /*04c0*/  S2R R215, SR_CTAID.Y ;  /* 0x0000000000d77919 */ /* 0x000e620000002600 */
[----:B------:R-:W-:Y:S01]  /*04d0*/  IMAD.MOV.U32 R7, RZ, RZ, c[0x0][0x1d0] ;  /* 0x00007400ff077624 */ /* 0x000fe200078e00ff */
[----:B-1----:R-:W-:Y:S02]  /*04e0*/  MOV R2, c[0x0][0x228] ;  /* 0x00008a0000027a02 */ /* 0x002fe40000000f00 */
[----:B------:R-:W-:Y:S01]  /*04f0*/  SHF.R.S32.HI R106, RZ, 0x1f, R215 ;  /* 0x0000001fff6a7819 */ /* 0x000fe200000114d7 */
[----:B--2---:R-:W-:Y:S01]  /*0500*/  IMAD.IADD R0, R154, 0x1, R8 ;  /* 0x000000019a007824 */ /* 0x004fe200078e0208 */
[----:B------:R1:W-:Y:S04]  /*0510*/  STL [R1+0x48], R8 ;  /* 0x0000480801007387 */ /* 0x0003e80000100800 */
[----:B------:R1:W-:Y:S04]  /*0520*/  STL [R1+0x50], R0 ;  /* 0x0000500001007387 */ /* 0x0003e80000100800 */
[----:B---3--:R1:W-:Y:S04]  /*0530*/  STL [R1+0x4c], R16 ;  /* 0x00004c1001007387 */ /* 0x0083e80000100800 */
[----:B----4-:R1:W-:Y:S01]  /*0540*/  STL [R1+0x54], R6 ;  /* 0x0000540601007387 */ /* 0x0103e20000100800 */
[----:B------:R-:W-:Y:S05]  /*0550*/  @P0 BRA `(.L_x_1013) ;  /* 0x0000004000000947 */ /* 0x000fea0003800000 */
[----:B------:R-:W-:Y:S05]  /*0560*/  @!P1 BRA `(.L_x_1013) ;  /* 0x0000003000009947 */ /* 0x000fea0003800000 */
[----:B-----5:R-:W2:Y:S04]  /*0570*/  LDG.E R4, [R14.64] ;  /* 0x000000160e047981 */ /* 0x020ea8000c1e1900 */
[----:B------:R-:W2:Y:S02]  /*0580*/  LDG.E R3, [R14.64+0x4] ;  /* 0x000004160e037981 */ /* 0x000ea4000c1e1900 */
[----:B--2---:R-:W-:-:S05]  /*0590*/  IADD3 R4, -R4, R3, RZ ;  /* 0x0000000304047210 */ /* 0x004fca0007ffe1ff */
.L_x_1013:
[----:B-----5:R2:W-:Y:S01]  /*05a0*/  STL [R1+0x58], R4 ;  /* 0x0000580401007387 */ /* 0x0205e20000100800 */
[----:B------:R-:W-:-:S04]  /*05b0*/  ISETP.NE.U32.AND P0, PT, RZ, c[0x0][0x368], PT ;  /* 0x0000da00ff007a0c */ /* 0x000fc80003f05070 */
[----:B------:R-:W-:-:S13]  /*05c0*/  ISETP.NE.AND.EX P0, PT, RZ, c[0x0][0x36c], PT, P0 ;  /* 0x0000db00ff007a0c */ /* 0x000fda0003f05300 */
[----:B------:R-:W-:Y:S05]  /*05d0*/  @!P0 BRA `(.L_x_1014) ;  /* 0x0000003000008947 */ /* 0x000fea0003800000 */
[----:B------:R-:W-:-:S05]  /*05e0*/  IMAD.WIDE R12, R218, R5, c[0x0][0x368] ;  /* 0x0000da00da0c7625 */ /* 0x000fca00078e0205 */
[----:B------:R3:W5:Y:S01]  /*05f0*/  LDG.E R7, [R12.64] ;  /* 0x000000160c077981 */ /* 0x000762000c1e1900 */
[----:B------:R-:W-:Y:S05]  /*0600*/  BRA `(.L_x_1015) ;  /* 0x0000004000007947 */ /* 0x000fea0003800000 */
.L_x_1014:
[----:B------:R-:W-:Y:S05]  /*0610*/  @!P5 BRA `(.L_x_1015) ;  /* 0x000000300000d947 */ /* 0x000fea0003800000 */
[----:B------:R-:W3:Y:S04]  /*0620*/  LDG.E R7, [R12.64] ;  /* 0x000000160c077981 */ /* 0x000ee8000c1e1900 */
[----:B-1----:R-:W3:Y:S02]  /*0630*/  LDG.E R0, [R12.64+0x4] ;  /* 0x000004160c007981 */ /* 0x002ee4000c1e1900 */
[----:B---3--:R-:W-:Y:S02]  /*0640*/  IADD3 R7, -R7, R0, RZ ;  /* 0x0000000007077210 */ /* 0x008fe40007ffe1ff */
.L_x_1015:
[----:B------:R-:W-:Y:S01]  /*0650*/  ISETP.NE.U32.AND P0, PT, RZ, c[0x0][0x378], PT ;  /* 0x0000de00ff007a0c */ /* 0x000fe20003f05070 */
[----:B-1----:R-:W4:Y:S03]  /*0660*/  @P4 LDG.E R0, [R10.64] ;  /* 0x000000160a004981 */ /* 0x002f26000c1e1900 */
[----:B------:R-:W-:Y:S01]  /*0670*/  ISETP.NE.AND.EX P0, PT, RZ, c[0x0][0x37c], PT, P0 ;  /* 0x0000df00ff007a0c */ /* 0x000fe20003f05300 */
[----:B------:R-:W4:Y:S01]  /*0680*/  @P4 LDG.E R9, [R10.64+0x4] ;  /* 0x000004160a094981 */ /* 0x000f22000c1e1900 */
[----:B-----5:R-:W-:-:S11]  /*0690*/  IMAD.MOV.U32 R156, RZ, RZ, R7 ;  /* 0x000000ffff9c7224 */ /* 0x020fd600078e0007 */
[----:B---3--:R-:W-:-:S05]  /*06a0*/  @P0 IMAD.WIDE R12, R218, R5, c[0x0][0x378] ;  /* 0x0000de00da0c0625 */ /* 0x008fca00078e0205 */
[----:B------:R-:W3:Y:S01]  /*06b0*/  @P0 LDG.E R156, [R12.64] ;  /* 0x000000160c9c0981 */ /* 0x000ee2000c1e1900 */
[----:B------:R-:W-:-:S05]  /*06c0*/  IMAD.MOV.U32 R3, RZ, RZ, c[0x0][0x2c4] ;  /* 0x0000b100ff037624 */ /* 0x000fca00078e00ff */
[----:B------:R-:W-:Y:S01]  /*06d0*/  ISETP.NE.AND P1, PT, R3, 0x1, PT ;  /* 0x000000010300780c */ /* 0x000fe20003f25270 */
[----:B------:R-:W-:-:S05]  /*06e0*/  IMAD.IADD R8, R7, 0x1, -R8 ;  /* 0x0000000107087824 */ /* 0x000fca00078e0a08 */
[----:B------:R1:W-:Y:S01]  /*06f0*/  STL [R1+0x5c], R8 ;  /* 0x00005c0801007387 */ /* 0x0003e20000100800 */
[----:B----4-:R-:W-:Y:S01]  /*0700*/  @P4 IMAD.IADD R2, R9, 0x1, -R0 ;  /* 0x0000000109024824 */ /* 0x010fe200078e0a00 */
[----:B------:R-:W-:-:S03]  /*0710*/  IADD3 R0, R105, 0x7f, RZ ;  /* 0x0000007f69007810 */ /* 0x000fc60007ffe0ff */
[----:B------:R-:W-:Y:S02]  /*0720*/  IMAD.IADD R3, R8, 0x1, R2 ;  /* 0x0000000108037824 */ /* 0x000fe400078e0202 */
[----:B------:R-:W-:-:S03]  /*0730*/  @P1 IMAD.HI.U32 R9, R0, c[0x0][0x2c8], RZ ;  /* 0x0000b20000091a27 */ /* 0x000fc600078e00ff */
[----:B------:R1:W-:Y:S02]  /*0740*/  STL.64 [R1+0x60], R2 ;  /* 0x0000600201007387 */ /* 0x0003e40000100a00 */
[----:B------:R-:W-:Y:S01]  /*0750*/  @P1 SHF.R.U32.HI R0, RZ, c[0x0][0x2cc], R9 ;  /* 0x0000b300ff001a19 */ /* 0x000fe20000011609 */
[----:B------:R-:W-:Y:S01]  /*0760*/  IMAD.MOV.U32 R9, RZ, RZ, c[0x0][0x32c] ;  /* 0x0000cb00ff097624 */ /* 0x000fe200078e00ff */
[----:B---3--:R1:W-:Y:S04]  /*0770*/  STL [R1+0x68], R156 ;  /* 0x0000689c01007387 */ /* 0x0083e80000100800 */
[----:B------:R-:W-:Y:S02]  /*0780*/  ISETP.GE.AND P2, PT, R9, 0x1, PT ;  /* 0x000000010900780c */ /* 0x000fe40003f46270 */
[----:B------:R-:W-:-:S02]  /*0790*/  IADD3 R13, R3, 0x2f, RZ ;  /* 0x0000002f030d7810 */ /* 0x000fc40007ffe0ff */
[----:B------:R-:W-:-:S03]  /*07a0*/  IADD3 R11, R0, 0x1, R3 ;  /* 0x00000001000b7810 */ /* 0x000fc60007ffe003 */
[----:B------:R-:W-:-:S04]  /*07b0*/  IMAD.HI R13, R13, 0x2aaaaaab, RZ ;  /* 0x2aaaaaab0d0d7827 */ /* 0x000fc800078e02ff */
[----:B------:R-:W-:Y:S01]  /*07c0*/  IMAD.IADD R11, R11, 0x1, -R4 ;  /* 0x000000010b0b7824 */ /* 0x000fe200078e0a04 */
[----:B------:R-:W-:-:S04]  /*07d0*/  SHF.R.U32.HI R0, RZ, 0x1f, R13 ;  /* 0x0000001fff007819 */ /* 0x000fc8000001160d */
[----:B------:R-:W-:Y:S02]  /*07e0*/  LEA.HI.SX32 R0, R13, R0, 0x1d ;  /* 0x000000000d007211 */ /* 0x000fe400078feaff */
[----:B------:R-:W-:Y:S01]  /*07f0*/  IADD3 R12, R11, c[0x0][0x328], RZ ;  /* 0x0000ca000b0c7a10 */ /* 0x000fe20007ffe0ff */
[----:B------:R-:W-:Y:S05]  /*0800*/  @!P2 BRA `(.L_x_1016) ;  /* 0x000000e00000a947 */ /* 0x000fea0003800000 */
[C---:B------:R-:W-:Y:S02]  /*0810*/  ISETP.GT.AND P0, PT, R11.reuse, RZ, PT ;  /* 0x000000ff0b00720c */ /* 0x040fe40003f04270 */
[----:B------:R-:W-:-:S11]  /*0820*/  IADD3 R10, R11, -0x1, RZ ;  /* 0xffffffff0b0a7810 */ /* 0x000fd60007ffe0ff */
[----:B------:R-:W-:Y:S05]  /*0830*/  @P0 BRA `(.L_x_1017) ;  /* 0x0000006000000947 */ /* 0x000fea0003800000 */
[----:B------:R-:W-:Y:S01]  /*0840*/  ISETP.NE.AND P0, PT, R9, 0x1, PT ;  /* 0x000000010900780c */ /* 0x000fe20003f05270 */
[----:B------:R-:W-:-:S12]  /*0850*/  IMAD.MOV R11, RZ, RZ, -R11 ;  /* 0x000000ffff0b7224 */ /* 0x000fd800078e0a0b */
[----:B------:R-:W-:-:S05]  /*0860*/  @P0 IMAD.HI.U32 R10, R11, c[0x0][0x330], RZ ;  /* 0x0000cc000b0a0a27 */ /* 0x000fca00078e00ff */
[----:B------:R-:W-:-:S04]  /*0870*/  @P0 SHF.R.U32.HI R11, RZ, c[0x0][0x334], R10 ;  /* 0x0000cd00ff0b0a19 */ /* 0x000fc8000001160a */
[----:B------:R-:W-:Y:S01]  /*0880*/  LOP3.LUT R10, RZ, R11, RZ, 0x33, !PT ;  /* 0x0000000bff0a7212 */ /* 0x000fe200078e33ff */
[----:B------:R-:W-:Y:S05]  /*0890*/  BRA `(.L_x_1018) ;  /* 0x0000003000007947 */ /* 0x000fea0003800000 */
.L_x_1017:
[----:B------:R-:W-:-:S13]  /*08a0*/  ISETP.NE.AND P0, PT, R9, 0x1, PT ;  /* 0x000000010900780c */ /* 0x000fda0003f05270 */
[----:B------:R-:W-:-:S05]  /*08b0*/  @P0 IMAD.HI.U32 R11, R10, c[0x0][0x330], RZ ;  /* 0x0000cc000a0b0a27 */ /* 0x000fca00078e00ff */
[----:B------:R-:W-:-:S05]  /*08c0*/  @P0 SHF.R.U32.HI R10, RZ, c[0x0][0x334], R11 ;  /* 0x0000cd00ff0a0a19 */ /* 0x000fca000001160b */
.L_x_1018:
[----:B------:R-:W-:-:S05]  /*08d0*/  IMAD R11, R10, R9, c[0x0][0x32c] ;  /* 0x0000cb000a0b7624 */ /* 0x000fca00078e0209 */
[----:B------:R-:W-:Y:S02]  /*08e0*/  IMNMX R12, R12, R11, PT ;  /* 0x0000000b0c0c7217 */ /* 0x000fe40003800200 */
.L_x_1016:
[----:B------:R-:W-:-:S04]  /*08f0*/  @P1 IMAD.HI.U32 R10, R105, c[0x0][0x2c8], RZ ;  /* 0x0000b200690a1a27 */ /* 0x000fc800078e00ff */
[----:B------:R-:W-:Y:S01]  /*0900*/  IMAD.MOV.U32 R11, RZ, RZ, R105 ;  /* 0x000000ffff0b7224 */ /* 0x000fe200078e0069 */
[----:B------:R-:W-:-:S04]  /*0910*/  @P1 SHF.R.U32.HI R11, RZ, c[0x0][0x2cc], R10 ;  /* 0x0000b300ff0b1a19 */ /* 0x000fc8000001160a */
[----:B------:R-:W-:-:S04]  /*0920*/  IADD3 R10, R11, R3, -R4 ;  /* 0x000000030b0a7210 */ /* 0x000fc80007ffe804 */
[----:B------:R-:W-:Y:S01]  /*0930*/  IADD3 R11, R10, -c[0x0][0x324], RZ ;  /* 0x8000c9000a0b7a10 */ /* 0x000fe20007ffe0ff */
[----:B------:R-:W-:Y:S05]  /*0940*/  @!P2 BRA `(.L_x_1019) ;  /* 0x000000d00000a947 */ /* 0x000fea0003800000 */
[----:B------:R-:W-:-:S13]  /*0950*/  ISETP.GT.AND P0, PT, R10, -0x1, PT ;  /* 0xffffffff0a00780c */ /* 0x000fda0003f04270 */
[----:B------:R-:W-:Y:S05]  /*0960*/  @P0 BRA `(.L_x_1020) ;  /* 0x0000006000000947 */ /* 0x000fea0003800000 */
[----:B------:R-:W-:Y:S02]  /*0970*/  ISETP.NE.AND P0, PT, R9, 0x1, PT ;  /* 0x000000010900780c */ /* 0x000fe40003f05270 */
[----:B------:R-:W-:-:S11]  /*0980*/  LOP3.LUT R10, RZ, R10, RZ, 0x33, !PT ;  /* 0x0000000aff0a7212 */ /* 0x000fd600078e33ff */
[----:B------:R-:W-:-:S05]  /*0990*/  @P0 IMAD.HI.U32 R9, R10, c[0x0][0x330], RZ ;  /* 0x0000cc000a090a27 */ /* 0x000fca00078e00ff */
[----:B------:R-:W-:-:S04]  /*09a0*/  @P0 SHF.R.U32.HI R10, RZ, c[0x0][0x334], R9 ;  /* 0x0000cd00ff0a0a19 */ /* 0x000fc80000011609 */
[----:B------:R-:W-:Y:S01]  /*09b0*/  LOP3.LUT R10, RZ, R10, RZ, 0x33, !PT ;  /* 0x0000000aff0a7212 */ /* 0x000fe200078e33ff */
[----:B------:R-:W-:Y:S05]  /*09c0*/  BRA `(.L_x_1021) ;  /* 0x0000003000007947 */ /* 0x000fea0003800000 */
.L_x_1020:
[----:B------:R-:W-:-:S13]  /*09d0*/  ISETP.NE.AND P0, PT, R9, 0x1, PT ;  /* 0x000000010900780c */ /* 0x000fda0003f05270 */
[----:B------:R-:W-:-:S05]  /*09e0*/  @P0 IMAD.HI.U32 R9, R10, c[0x0][0x330], RZ ;  /* 0x0000cc000a090a27 */ /* 0x000fca00078e00ff */
[----:B------:R-:W-:-:S05]  /*09f0*/  @P0 SHF.R.U32.HI R10, RZ, c[0x0][0x334], R9 ;  /* 0x0000cd00ff0a0a19 */ /* 0x000fca0000011609 */
.L_x_1021:
[----:B------:R-:W-:-:S05]  /*0a00*/  IMAD R10, R10, c[0x0][0x32c], RZ ;  /* 0x0000cb000a0a7a24 */ /* 0x000fca00078e02ff */
[----:B------:R-:W-:-:S04]  /*0a10*/  IMNMX R11, R11, R10, !PT ;  /* 0x0000000a0b0b7217 */ /* 0x000fc80007800200 */
.L_x_1019:
[----:B------:R-:W-:Y:S01]  /*0a20*/  IADD3 R12, R12, 0x2f, RZ ;  /* 0x0000002f0c0c7810 */ /* 0x000fe20007ffe0ff */
[----:B------:R-:W-:-:S04]  /*0a30*/  IMAD.HI R10, R11, 0x2aaaaaab, RZ ;  /* 0x2aaaaaab0b0a7827 */ /* 0x000fc800078e02ff */
[----:B------:R-:W-:Y:S01]  /*0a40*/  IMAD.HI R12, R12, 0x2aaaaaab, RZ ;  /* 0x2aaaaaab0c0c7827 */ /* 0x000fe200078e02ff */
[----:B------:R-:W-:-:S04]  /*0a50*/  SHF.R.U32.HI R9, RZ, 0x1f, R10 ;  /* 0x0000001fff097819 */ /* 0x000fc8000001160a */
[----:B------:R-:W-:Y:S02]  /*0a60*/  SHF.R.U32.HI R11, RZ, 0x1f, R12 ;  /* 0x0000001fff0b7819 */ /* 0x000fe4000001160c */
[----:B------:R-:W-:Y:S02]  /*0a70*/  LEA.HI.SX32 R9, R10, R9, 0x1d ;  /* 0x000000090a097211 */ /* 0x000fe400078feaff */
[----:B------:R-:W-:Y:S02]  /*0a80*/  LEA.HI.SX32 R11, R12, R11, 0x1d ;  /* 0x0000000b0c0b7211 */ /* 0x000fe400078feaff */
[----:B------:R-:W-:Y:S02]  /*0a90*/  IMNMX R9, RZ, R9, !PT ;  /* 0x00000009ff097217 */ /* 0x000fe40007800200 */
[----:B------:R-:W-:-:S03]  /*0aa0*/  IMNMX R11, R0, R11, PT ;  /* 0x0000000b000b7217 */ /* 0x000fc60003800200 */
[--C-:B------:R-:W-:Y:S02]  /*0ab0*/  IMAD R9, R9, 0x30, -R8.reuse ;  /* 0x0000003009097824 */ /* 0x100fe400078e0a08 */
[----:B------:R-:W-:-:S03]  /*0ac0*/  IMAD R11, R11, 0x30, -R8 ;  /* 0x000000300b0b7824 */ /* 0x000fc600078e0a08 */
[----:B------:R-:W-:Y:S02]  /*0ad0*/  IMNMX R108, RZ, R9, !PT ;  /* 0x00000009ff6c7217 */ /* 0x000fe40007800200 */
[----:B------:R-:W-:-:S04]  /*0ae0*/  IMNMX R11, R11, R2, PT ;  /* 0x000000020b0b7217 */ /* 0x000fc80003800200 */
[----:B------:R-:W-:Y:S01]  /*0af0*/  ISETP.GT.AND P0, PT, R11, R108, PT ;  /* 0x0000006c0b00720c */ /* 0x000fe20003f04270 */
[----:B------:R-:W-:-:S05]  /*0b00*/  IMAD.WIDE.U32 R108, R108, -0x55555555, RZ ;  /* 0xaaaaaaab6c6c7825 */ /* 0x000fca00078e00ff */
[----:B------:R-:W-:-:S05]  /*0b10*/  SHF.R.U32.HI R108, RZ, 0x5, R109 ;  /* 0x00000005ff6c7819 */ /* 0x000fca000001166d */
[----:B------:R-:W-:Y:S02]  /*0b20*/  IMAD.MOV.U32 R9, RZ, RZ, R108 ;  /* 0x000000ffff097224 */ /* 0x000fe400078e006c */
[----:B------:R-:W-:-:S05]  /*0b30*/  @P0 IADD3 R11, R11, 0x2f, RZ ;  /* 0x0000002f0b0b0810 */ /* 0x000fca0007ffe0ff */
[----:B------:R-:W-:-:S05]  /*0b40*/  @P0 IMAD.HI R11, R11, 0x2aaaaaab, RZ ;  /* 0x2aaaaaab0b0b0827 */ /* 0x000fca00078e02ff */
[----:B-1----:R-:W-:-:S04]  /*0b50*/  @P0 SHF.R.U32.HI R8, RZ, 0x1f, R11 ;  /* 0x0000001fff080819 */ /* 0x002fc8000001160b */
[----:B------:R-:W-:-:S04]  /*0b60*/  @P0 LEA.HI.SX32 R9, R11, R8, 0x1d ;  /* 0x000000080b090211 */ /* 0x000fc800078feaff */
[----:B------:R-:W-:-:S13]  /*0b70*/  ISETP.GT.AND P0, PT, R9, R108, PT ;  /* 0x0000006c0900720c */ /* 0x000fda0003f04270 */
[----:B------:R-:W-:Y:S05]  /*0b80*/  @!P0 BRA `(.L_x_1022) ;  /* 0x00006d2000008947 */ /* 0x000fea0003800000 */
[----:B------:R-:W-:Y:S01]  /*0b90*/  ISETP.NE.U32.AND P3, PT, RZ, c[0x0][0x340], PT ;  /* 0x0000d000ff007a0c */ /* 0x000fe20003f65070 */
[----:B------:R-:W-:Y:S02]  /*0ba0*/  IMAD.IADD R154, R154, 0x1, R7 ;  /* 0x000000019a9a7824 */ /* 0x000fe400078e0207 */
[C---:B------:R-:W-:Y:S01]  /*0bb0*/  IMAD R148, R106.reuse, c[0x0][0x240], RZ ;  /* 0x000090006a947a24 */ /* 0x040fe200078e02ff */
[----:B------:R-:W-:Y:S01]  /*0bc0*/  ISETP.NE.AND.EX P3, PT, RZ, c[0x0][0x344], PT, P3 ;  /* 0x0000d100ff007a0c */ /* 0x000fe20003f65330 */
[----:B------:R-:W-:Y:S01]  /*0bd0*/  IMAD R28, R106, c[0x0][0x1e8], RZ ;  /* 0x00007a006a1c7a24 */ /* 0x000fe200078e02ff */
[----:B------:R-:W-:Y:S02]  /*0be0*/  UMOV UR7, 0x30 ;  /* 0x0000003000077882 */ /* 0x000fe40000000000 */
[----:B------:R-:W-:-:S09]  /*0bf0*/  ULDC.64 UR4, c[0x0][0x238] ;  /* 0x00008e0000047ab9 */ /* 0x000fd20000000a00 */
[----:B------:R-:W-:-:S05]  /*0c00*/  @P3 IMAD.WIDE R10, R218, R5, c[0x0][0x340] ;  /* 0x0000d000da0a3625 */ /* 0x000fca00078e0205 */
[----:B------:R1:W3:Y:S01]  /*0c10*/  @P3 LDG.E R0, [R10.64] ;  /* 0x000000160a003981 */ /* 0x0002e2000c1e1900 */
[----:B------:R-:W-:Y:S01]  /*0c20*/  SHF.R.S32.HI R5, RZ, 0x1f, R216 ;  /* 0x0000001fff057819 */ /* 0x000fe200000114d8 */
[----:B------:R-:W-:Y:S01]  /*0c30*/  IMAD R148, R215, c[0x0][0x244], R148 ;  /* 0x00009100d7947a24 */ /* 0x000fe200078e0294 */
[----:B------:R-:W-:Y:S01]  /*0c40*/  SHF.R.S32.HI R7, RZ, 0x1f, R218 ;  /* 0x0000001fff077819 */ /* 0x000fe200000114da */
[----:B------:R-:W-:Y:S01]  /*0c50*/  UIMAD.WIDE.U32 UR18, UR7, UR4, URZ ;  /* 0x00000004071272a5 */ /* 0x000fe2000f8e003f */
[----:B------:R-:W-:Y:S01]  /*0c60*/  LEA.HI R113, R5, R216, RZ, 0x3 ;  /* 0x000000d805717211 */ /* 0x000fe200078f18ff */
[----:B------:R-:W-:Y:S01]  /*0c70*/  UIMAD UR9, UR7, UR5, URZ ;  /* 0x00000005070972a4 */ /* 0x000fe2000f8e023f */
[----:B------:R-:W-:Y:S01]  /*0c80*/  SEL R133, R7, RZ, !P4 ;  /* 0x000000ff07857207 */ /* 0x000fe20006000000 */
[----:B------:R-:W-:Y:S01]  /*0c90*/  IMAD.WIDE.U32 R12, R215, c[0x0][0x1e8], RZ ;  /* 0x00007a00d70c7a25 */ /* 0x000fe200078e00ff */
[----:B------:R-:W-:Y:S01]  /*0ca0*/  LOP3.LUT R3, R113, 0xfffffff8, RZ, 0xc0, !PT ;  /* 0xfffffff871037812 */ /* 0x000fe200078ec0ff */
[----:B------:R-:W-:Y:S01]  /*0cb0*/  UIADD3 UR9, UR19, UR9, URZ ;  /* 0x0000000913097290 */ /* 0x000fe2000fffe03f */
[----:B------:R-:W-:Y:S01]  /*0cc0*/  IADD3 R57, R9, -0x1, RZ ;  /* 0xffffffff09397810 */ /* 0x000fe20007ffe0ff */
[----:B------:R-:W-:Y:S01]  /*0cd0*/  IMAD R28, R215, c[0x0][0x1ec], R28 ;  /* 0x00007b00d71c7a24 */ /* 0x000fe200078e021c */
[----:B------:R-:W-:Y:S01]  /*0ce0*/  SHF.R.S32.HI R113, RZ, 0x3, R113 ;  /* 0x00000003ff717819 */ /* 0x000fe20000011471 */
[----:B------:R-:W-:Y:S01]  /*0cf0*/  IMAD.IADD R18, R216, 0x1, -R3 ;  /* 0x00000001d8127824 */ /* 0x000fe200078e0a03 */
[----:B------:R-:W-:Y:S01]  /*0d00*/  SEL R152, R218, RZ, !P4 ;  /* 0x000000ffda987207 */ /* 0x000fe20006000000 */
[----:B------:R-:W-:Y:S01]  /*0d10*/  IMAD R3, R133, c[0x0][0x248], RZ ;  /* 0x0000920085037a24 */ /* 0x000fe200078e02ff */
[----:B------:R-:W-:Y:S01]  /*0d20*/  SHF.R.S32.HI R8, RZ, 0x1f, R113 ;  /* 0x0000001fff087819 */ /* 0x000fe20000011471 */
[----:B------:R-:W-:Y:S01]  /*0d30*/  IMAD.SHL.U32 R16, R18, 0x8, RZ ;  /* 0x0000000812107824 */ /* 0x000fe200078e00ff */
[----:B------:R-:W-:Y:S01]  /*0d40*/  IADD3 R109, P0, R113, R6, RZ ;  /* 0x00000006716d7210 */ /* 0x000fe20007f1e0ff */
[----:B--2---:R-:W-:Y:S01]  /*0d50*/  IMAD R4, R57, -0x30, R2 ;  /* 0xffffffd039047824 */ /* 0x004fe200078e0202 */
[----:B------:R-:W-:Y:S01]  /*0d60*/  IADD3 R29, R13, R28, RZ ;  /* 0x0000001c0d1d7210 */ /* 0x000fe20007ffe0ff */
[----:B------:R-:W-:Y:S01]  /*0d70*/  IMAD R3, R152, c[0x0][0x24c], R3 ;  /* 0x0000930098037a24 */ /* 0x000fe200078e0203 */
[--C-:B------:R-:W-:Y:S01]  /*0d80*/  SHF.R.S32.HI R17, RZ, 0x1f, R16.reuse ;  /* 0x0000001fff117819 */ /* 0x100fe20000011410 */
[----:B------:R-:W-:Y:S01]  /*0d90*/  IMAD.SHL.U32 R18, R18, 0x4, RZ ;  /* 0x0000000412127824 */ /* 0x000fe200078e00ff */
[----:B------:R-:W-:Y:S01]  /*0da0*/  IMNMX R4, R4, 0x30, PT ;  /* 0x0000003004047817 */ /* 0x000fe20003800200 */
[----:B------:R-:W-:Y:S01]  /*0db0*/  IMAD R24, R106, c[0x0][0x260], RZ ;  /* 0x000098006a187a24 */ /* 0x000fe200078e02ff */
[----:B------:R-:W-:Y:S01]  /*0dc0*/  LEA.HI.X.SX32 R107, R6, R8, 0x1, P0 ;  /* 0x00000008066b7211 */ /* 0x000fe200000f0eff */
[----:B-1----:R-:W-:Y:S01]  /*0dd0*/  IMAD.WIDE.U32 R10, R215, c[0x0][0x240], R16 ;  /* 0x00009000d70a7a25 */ /* 0x002fe200078e0010 */
[----:B------:R-:W-:Y:S01]  /*0de0*/  SHF.R.S32.HI R19, RZ, 0x1f, R18 ;  /* 0x0000001fff137819 */ /* 0x000fe20000011412 */
[----:B------:R-:W-:Y:S01]  /*0df0*/  USHF.L.U32 UR13, UR4, 0x5, URZ ;  /* 0x00000005040d7899 */ /* 0x000fe2000800063f */
[----:B------:R-:W-:Y:S01]  /*0e00*/  SHF.R.S32.HI R9, RZ, 0x1f, R57 ;  /* 0x0000001fff097819 */ /* 0x000fe20000011439 */
[----:B------:R-:W-:Y:S01]  /*0e10*/  IMAD.IADD R149, R11, 0x1, R148 ;  /* 0x000000010b957824 */ /* 0x000fe200078e0294 */
[----:B------:R-:W-:Y:S01]  /*0e20*/  LEA.HI R6, R5, R216, RZ, 0x6 ;  /* 0x000000d805067211 */ /* 0x000fe200078f30ff */
[----:B------:R-:W-:Y:S01]  /*0e30*/  IMAD.MOV.U32 R148, RZ, RZ, R10 ;  /* 0x000000ffff947224 */ /* 0x000fe200078e000a */
[----:B------:R-:W-:Y:S01]  /*0e40*/  UMOV UR6, 0x5 ;  /* 0x0000000500067882 */ /* 0x000fe20000000000 */
[----:B------:R-:W-:Y:S01]  /*0e50*/  IMAD.MOV.U32 R28, RZ, RZ, R12 ;  /* 0x000000ffff1c7224 */ /* 0x000fe200078e000c */
[----:B------:R-:W-:Y:S01]  /*0e60*/  USHF.L.U64.HI UR12, UR4, UR6, UR5 ;  /* 0x00000006040c7299 */ /* 0x000fe20008010205 */
[----:B------:R-:W-:Y:S01]  /*0e70*/  IMAD.WIDE.U32 R148, R152, c[0x0][0x248], R148 ;  /* 0x0000920098947a25 */ /* 0x000fe200078e0094 */
[C---:B------:R-:W-:Y:S01]  /*0e80*/  IADD3 R121, R16.reuse, 0x80, RZ ;  /* 0x0000008010797810 */ /* 0x040fe20007ffe0ff */
[----:B------:R-:W-:Y:S01]  /*0e90*/  ULDC.64 UR4, c[0x0][0x1e0] ;  /* 0x0000780000047ab9 */ /* 0x000fe20000000a00 */
[----:B------:R-:W-:Y:S01]  /*0ea0*/  IADD3 R120, R16, 0xc0, RZ ;  /* 0x000000c010787810 */ /* 0x000fe20007ffe0ff */
[----:B------:R-:W-:Y:S01]  /*0eb0*/  IMAD R24, R215, c[0x0][0x264], R24 ;  /* 0x00009900d7187a24 */ /* 0x000fe200078e0218 */
[----:B------:R-:W-:Y:S01]  /*0ec0*/  IADD3 R149, R149, R3, RZ ;  /* 0x0000000395957210 */ /* 0x000fe20007ffe0ff */
[----:B------:R-:W-:Y:S01]  /*0ed0*/  IMAD.IADD R3, R4, 0x1, -R113 ;  /* 0x0000000104037824 */ /* 0x000fe200078e0a71 */
[----:B------:R-:W-:Y:S01]  /*0ee0*/  ISETP.GE.AND P6, PT, R120, c[0x0][0x1d4], PT ;  /* 0x0000750078007a0c */ /* 0x000fe20003fc6270 */
[----:B------:R-:W-:Y:S01]  /*0ef0*/  IMAD R4, R107, c[0x0][0x238], RZ ;  /* 0x00008e006b047a24 */ /* 0x000fe200078e02ff */
[----:B------:R-:W-:Y:S01]  /*0f00*/  IADD3 R118, R113, 0x20, RZ ;  /* 0x0000002071767810 */ /* 0x000fe20007ffe0ff */
[----:B------:R-:W-:Y:S01]  /*0f10*/  IMAD.WIDE.U32 R148, R109, c[0x0][0x238], R148 ;  /* 0x00008e006d947a25 */ /* 0x000fe200078e0094 */
[C---:B------:R-:W-:Y:S01]  /*0f20*/  ISETP.GE.AND P2, PT, R3.reuse, 0x1, PT ;  /* 0x000000010300780c */ /* 0x040fe20003f46270 */
[----:B------:R-:W-:Y:S01]  /*0f30*/  USHF.L.U64.HI UR10, UR4, UR6, UR5 ;  /* 0x00000006040a7299 */ /* 0x000fe20008010205 */
[----:B------:R-:W-:Y:S01]  /*0f40*/  ISETP.GT.AND P0, PT, R3, 0x20, PT ;  /* 0x000000200300780c */ /* 0x000fe20003f04270 */
[----:B------:R-:W-:Y:S01]  /*0f50*/  IMAD R151, R109, c[0x0][0x23c], R4 ;  /* 0x00008f006d977a24 */ /* 0x000fe200078e0204 */
[----:B------:R-:W-:Y:S01]  /*0f60*/  SHF.R.S32.HI R11, RZ, 0x1f, R118 ;  /* 0x0000001fff0b7819 */ /* 0x000fe20000011476 */
[----:B------:R-:W-:Y:S01]  /*0f70*/  IMAD.WIDE.U32 R12, R215, c[0x0][0x260], R16 ;  /* 0x00009800d70c7a25 */ /* 0x000fe200078e0010 */
[----:B------:R-:W-:Y:S01]  /*0f80*/  USHF.L.U32 UR11, UR4, 0x5, URZ ;  /* 0x00000005040b7899 */ /* 0x000fe2000800063f */
[----:B------:R-:W-:Y:S01]  /*0f90*/  SHF.R.S32.HI R127, RZ, 0x1f, R118 ;  /* 0x0000001fff7f7819 */ /* 0x000fe20000011476 */
[----:B------:R-:W-:Y:S01]  /*0fa0*/  ULDC UR26, c[0x0][0x1e0] ;  /* 0x00007800001a7ab9 */ /* 0x000fe20000000800 */
[----:B------:R-:W-:Y:S01]  /*0fb0*/  IMAD R158, R8, c[0x0][0x280], RZ ;  /* 0x0000a000089e7a24 */ /* 0x000fe200078e02ff */
[----:B------:R-:W-:Y:S01]  /*0fc0*/  LEA.HI R11, R11, R118, RZ, 0x3 ;  /* 0x000000760b0b7211 */ /* 0x000fe200078f18ff */
[----:B------:R-:W-:Y:S01]  /*0fd0*/  IMAD R10, R57, UR9, RZ ;  /* 0x00000009390a7c24 */ /* 0x000fe2000f8e02ff */
[----:B------:R-:W-:Y:S01]  /*0fe0*/  ULDC.64 UR4, c[0x0][0x280] ;  /* 0x0000a00000047ab9 */ /* 0x000fe20000000a00 */
[----:B------:R-:W-:Y:S01]  /*0ff0*/  IMAD.IADD R151, R149, 0x1, R151 ;  /* 0x0000000195977824 */ /* 0x000fe200078e0297 */
[----:B------:R-:W-:Y:S01]  /*1000*/  UIMAD.WIDE.U32 UR14, UR7, UR4, URZ ;  /* 0x00000004070e72a5 */ /* 0x000fe2000f8e003f */
[----:B------:R-:W-:Y:S01]  /*1010*/  IMAD.MOV.U32 R150, RZ, RZ, R148 ;  /* 0x000000ffff967224 */ /* 0x000fe200078e0094 */
[----:B------:R-:W-:Y:S01]  /*1020*/  UIMAD UR8, UR7, UR5, URZ ;  /* 0x00000005070872a4 */ /* 0x000fe2000f8e023f */
[----:B------:R-:W-:Y:S01]  /*1030*/  IMAD.IADD R25, R13, 0x1, R24 ;  /* 0x000000010d197824 */ /* 0x000fe200078e0218 */
[----:B------:R-:W-:Y:S01]  /*1040*/  MOV R24, R12 ;  /* 0x0000000c00187202 */ /* 0x000fe20000000f00 */
[C---:B------:R-:W-:Y:S01]  /*1050*/  IMAD R158, R113.reuse, c[0x0][0x284], R158 ;  /* 0x0000a100719e7a24 */ /* 0x040fe200078e029e */
[----:B------:R-:W-:Y:S01]  /*1060*/  USHF.L.U64.HI UR16, UR4, UR6, UR5 ;  /* 0x0000000604107299 */ /* 0x000fe20008010205 */
[C---:B------:R-:W-:Y:S01]  /*1070*/  IMAD.WIDE.U32 R14, R113.reuse, c[0x0][0x280], R16 ;  /* 0x0000a000710e7a25 */ /* 0x040fe200078e0010 */
[----:B------:R-:W-:Y:S01]  /*1080*/  USHF.L.U32 UR20, UR4, 0x5, URZ ;  /* 0x0000000504147899 */ /* 0x000fe2000800063f */
[C---:B------:R-:W-:Y:S01]  /*1090*/  IADD3 R128, -R113.reuse, 0x30, RZ ;  /* 0x0000003071807810 */ /* 0x040fe20007ffe1ff */
[----:B------:R-:W-:Y:S01]  /*10a0*/  UIMAD.WIDE.U32 UR26, UR7, UR26, URZ ;  /* 0x0000001a071a72a5 */ /* 0x000fe2000f8e003f */
[----:B------:R-:W-:Y:S01]  /*10b0*/  IMAD.WIDE.U32 R162, R113, c[0x0][0x280], R18 ;  /* 0x0000a00071a27a25 */ /* 0x000fe200078e0012 */
[----:B------:R-:W-:Y:S01]  /*10c0*/  IADD3 R159, R158, R15, RZ ;  /* 0x0000000f9e9f7210 */ /* 0x000fe20007ffe0ff */
[----:B------:R-:W-:-:S02]  /*10d0*/  ULDC.64 UR4, c[0x0][0x290] ;  /* 0x0000a40000047ab9 */ /* 0x000fc40000000a00 */
[----:B------:R-:W-:Y:S01]  /*10e0*/  IMAD R10, R9, UR18, R10 ;  /* 0x00000012090a7c24 */ /* 0x000fe2000f8e020a */
[----:B------:R-:W-:Y:S01]  /*10f0*/  UIMAD UR17, UR7, UR5, URZ ;  /* 0x00000005071172a4 */ /* 0x000fe2000f8e023f */
[----:B------:R-:W-:Y:S01]  /*1100*/  IMAD.WIDE.U32 R12, R57, UR18, R150 ;  /* 0x00000012390c7c25 */ /* 0x000fe2000f8e0096 */
[----:B------:R-:W-:Y:S02]  /*1110*/  USHF.L.U64.HI UR5, UR4, UR6, UR5 ;  /* 0x0000000604057299 */ /* 0x000fe40008010205 */
[----:B------:R-:W-:Y:S01]  /*1120*/  UIMAD.WIDE.U32 UR24, UR7, UR4, URZ ;  /* 0x00000004071872a5 */ /* 0x000fe2000f8e003f */
[----:B------:R-:W-:Y:S01]  /*1130*/  IMAD.IADD R163, R163, 0x1, R158 ;  /* 0x00000001a3a37824 */ /* 0x000fe200078e029e */
[C---:B------:R-:W-:Y:S01]  /*1140*/  @P2 LEA R32, P1, R12.reuse, c[0x0][0x220], 0x1 ;  /* 0x000088000c202a11 */ /* 0x040fe200078208ff */
[----:B------:R-:W-:Y:S01]  /*1150*/  IMAD.IADD R10, R13, 0x1, R10 ;  /* 0x000000010d0a7824 */ /* 0x000fe200078e020a */
[C---:B------:R-:W-:Y:S01]  /*1160*/  @P0 IADD3 R3, P4, R12.reuse, UR13, RZ ;  /* 0x0000000d0c030c10 */ /* 0x040fe2000ff9e0ff */
[----:B------:R-:W-:Y:S01]  /*1170*/  IMAD.MOV.U32 R158, RZ, RZ, R14 ;  /* 0x000000ffff9e7224 */ /* 0x000fe200078e000e */
[----:B------:R-:W-:Y:S01]  /*1180*/  USHF.L.U32 UR6, UR4, 0x5, URZ ;  /* 0x0000000504067899 */ /* 0x000fe2000800063f */
[----:B------:R-:W-:Y:S01]  /*1190*/  IMAD.SHL.U32 R111, R113, 0x40, RZ ;  /* 0x00000040716f7824 */ /* 0x000fe200078e00ff */
[----:B------:R-:W-:Y:S01]  /*11a0*/  @P2 LEA.HI.X R33, R12, c[0x0][0x224], R10, 0x1, P1 ;  /* 0x000089000c212a11 */ /* 0x000fe200008f0c0a */
[----:B------:R-:W-:Y:S01]  /*11b0*/  IMAD.SHL.U32 R6, R6, 0x8, RZ ;  /* 0x0000000806067824 */ /* 0x000fe200078e00ff */
[----:B------:R-:W-:Y:S01]  /*11c0*/  ISETP.GE.AND P1, PT, R16, c[0x0][0x1d4], PT ;  /* 0x0000750010007a0c */ /* 0x000fe20003f26270 */
[----:B------:R-:W-:Y:S01]  /*11d0*/  IMAD R20, R106, c[0x0][0x210], RZ ;  /* 0x000084006a147a24 */ /* 0x000fe200078e02ff */
[----:B------:R-:W-:Y:S01]  /*11e0*/  LOP3.LUT R111, R111, 0x1c0, RZ, 0xc0, !PT ;  /* 0x000001c06f6f7812 */ /* 0x000fe200078ec0ff */
[C---:B------:R-:W-:Y:S01]  /*11f0*/  IMAD.WIDE.U32 R26, R215.reuse, c[0x0][0x210], R16 ;  /* 0x00008400d71a7a25 */ /* 0x040fe200078e0010 */
[----:B------:R-:W-:Y:S01]  /*1200*/  P2R R126, PR, RZ, 0x2 ;  /* 0x00000002ff7e7803 */ /* 0x000fe20000000000 */
[----:B------:R-:W-:Y:S01]  /*1210*/  ULDC UR4, c[0x0][0x1e4] ;  /* 0x0000790000047ab9 */ /* 0x000fe20000000800 */
[----:B------:R-:W-:Y:S01]  /*1220*/  LOP3.LUT R6, R6, 0xfffffe00, RZ, 0xc0, !PT ;  /* 0xfffffe0006067812 */ /* 0x000fe200078ec0ff */
[----:B------:R-:W-:Y:S01]  /*1230*/  IMAD R20, R215, c[0x0][0x214], R20 ;  /* 0x00008500d7147a24 */ /* 0x000fe200078e0214 */
[----:B------:R-:W-:Y:S01]  /*1240*/  LOP3.LUT R122, R111, 0x38, R16, 0xf8, !PT ;  /* 0x000000386f7a7812 */ /* 0x000fe200078ef810 */
[----:B------:R-:W-:Y:S01]  /*1250*/  IMAD R22, R8, c[0x0][0x290], RZ ;  /* 0x0000a40008167a24 */ /* 0x000fe200078e02ff */
[----:B------:R-:W-:Y:S01]  /*1260*/  SHF.R.U32.HI R123, RZ, 0x3, R111 ;  /* 0x00000003ff7b7819 */ /* 0x000fe2000001166f */
[----:B------:R-:W-:Y:S01]  /*1270*/  IMAD.IADD R21, R27, 0x1, R20 ;  /* 0x000000011b157824 */ /* 0x000fe200078e0214 */
[----:B------:R-:W-:Y:S01]  /*1280*/  @P0 IADD3.X R10, R10, UR12, RZ, P4, !PT ;  /* 0x0000000c0a0a0c10 */ /* 0x000fe2000a7fe4ff */
[C---:B------:R-:W-:Y:S01]  /*1290*/  IMAD.WIDE.U32 R164, R113.reuse, c[0x0][0x1e0], RZ ;  /* 0x0000780071a47a25 */ /* 0x040fe200078e00ff */
[----:B------:R-:W-:Y:S01]  /*12a0*/  ISETP.NE.AND P4, PT, R126, RZ, PT ;  /* 0x000000ff7e00720c */ /* 0x000fe20003f85270 */
[----:B------:R-:W-:Y:S01]  /*12b0*/  UIMAD UR4, UR7, UR4, URZ ;  /* 0x00000004070472a4 */ /* 0x000fe2000f8e023f */
[----:B------:R-:W-:Y:S01]  /*12c0*/  LOP3.LUT R122, R6, R122, R123, 0xf6, !PT ;  /* 0x0000007a067a7212 */ /* 0x000fe200078ef67b */
[----:B------:R-:W-:Y:S01]  /*12d0*/  IMAD.SHL.U32 R119, R118, 0x40, RZ ;  /* 0x0000004076777824 */ /* 0x000fe200078e00ff */
[----:B------:R-:W-:Y:S01]  /*12e0*/  MOV R20, R26 ;  /* 0x0000001a00147202 */ /* 0x000fe20000000f00 */
[----:B------:R-:W-:Y:S01]  /*12f0*/  IMAD R22, R113, c[0x0][0x294], R22 ;  /* 0x0000a50071167a24 */ /* 0x000fe200078e0216 */
[----:B------:R-:W-:Y:S01]  /*1300*/  ISETP.GE.AND P1, PT, R16, c[0x0][0x27c], PT ;  /* 0x00009f0010007a0c */ /* 0x000fe20003f26270 */
[----:B------:R-:W-:Y:S01]  /*1310*/  IMAD.SHL.U32 R122, R122, 0x2, RZ ;  /* 0x000000027a7a7824 */ /* 0x000fe200078e00ff */
[----:B------:R-:W-:Y:S01]  /*1320*/  LOP3.LUT R119, R119, 0x1c0, RZ, 0xc0, !PT ;  /* 0x000001c077777812 */ /* 0x000fe200078ec0ff */
[C---:B------:R-:W-:Y:S01]  /*1330*/  IMAD.WIDE.U32 R160, R113.reuse, c[0x0][0x290], R18 ;  /* 0x0000a40071a07a25 */ /* 0x040fe200078e0012 */
[----:B------:R-:W-:Y:S01]  /*1340*/  SEL R5, RZ, c[0x0][0x27c], !P1 ;  /* 0x00009f00ff057a07 */ /* 0x000fe20004800000 */
[----:B------:R-:W-:Y:S01]  /*1350*/  UIADD3 UR7, UR27, UR4, URZ ;  /* 0x000000041b077290 */ /* 0x000fe2000fffe03f */
[----:B------:R-:W-:Y:S01]  /*1360*/  SHF.R.U32.HI R129, RZ, 0x3, R119 ;  /* 0x00000003ff817819 */ /* 0x000fe20000011677 */
[----:B------:R-:W-:Y:S01]  /*1370*/  @!PT LDS RZ, [RZ] ;  /* 0x00000000fffff984 */ /* 0x000fe20000000800 */
[----:B------:R-:W-:Y:S01]  /*1380*/  @!PT LDS RZ, [RZ] ;  /* 0x00000000fffff984 */ /* 0x000fe20000000800 */
[----:B------:R-:W-:Y:S01]  /*1390*/  @!PT LDS RZ, [RZ] ;  /* 0x00000000fffff984 */ /* 0x000fe20000000800 */
[----:B------:R1:W-:Y:S01]  /*13a0*/  @P2 LDGSTS.E.BYPASS.LTC128B.128 [R122+0xa080], [R32.64], !P4 ;  /* 0x0a080000207a2fae */ /* 0x0003e2000e101d56 */
[----:B------:R-:W-:Y:S01]  /*13b0*/  IADD3 R5, R16, R5, RZ ;  /* 0x0000000510057210 */ /* 0x000fe20007ffe0ff */
[----:B------:R-:W-:Y:S01]  /*13c0*/  IMAD.WIDE.U32 R30, R113, c[0x0][0x290], R16 ;  /* 0x0000a400711e7a25 */ /* 0x000fe200078e0010 */
[----:B------:R-:W-:Y:S01]  /*13d0*/  IADD3 R13, R18, 0x60, RZ ;  /* 0x00000060120d7810 */ /* 0x000fe20007ffe0ff */
[----:B------:R-:W-:-:S02]  /*13e0*/  UIADD3 UR8, UR15, UR8, URZ ;  /* 0x000000080f087290 */ /* 0x000fc4000fffe03f */
[----:B------:R-:W-:Y:S01]  /*13f0*/  IMAD R133, R133, c[0x0][0x268], RZ ;  /* 0x00009a0085857a24 */ /* 0x000fe200078e02ff */
[----:B------:R-:W-:Y:S01]  /*1400*/  UIADD3 UR17, UR25, UR17, URZ ;  /* 0x0000001119117290 */ /* 0x000fe2000fffe03f */
[----:B------:R-:W-:Y:S01]  /*1410*/  IMAD.SHL.U32 R11, R11, 0x40, RZ ;  /* 0x000000400b0b7824 */ /* 0x000fe200078e00ff */
[----:B------:R-:W-:Y:S01]  /*1420*/  ULDC.U8 UR4, c[0x0][0x298] ;  /* 0x0000a60000047ab9 */ /* 0x000fe20000000000 */
[----:B------:R-:W-:Y:S02]  /*1430*/  IMAD.IADD R161, R161, 0x1, R22 ;  /* 0x00000001a1a17824 */ /* 0x000fe400078e0216 */
[----:B------:R-:W-:Y:S01]  /*1440*/  IMAD.IADD R23, R22, 0x1, R31 ;  /* 0x0000000116177824 */ /* 0x000fe200078e021f */
[----:B------:R-:W-:Y:S01]  /*1450*/  LOP3.LUT R11, R11, 0xfffffe00, RZ, 0xc0, !PT ;  /* 0xfffffe000b0b7812 */ /* 0x000fe200078ec0ff */
[----:B------:R-:W-:Y:S02]  /*1460*/  IMAD R133, R152, c[0x0][0x26c], R133 ;  /* 0x00009b0098857a24 */ /* 0x000fe400078e0285 */
[----:B------:R-:W-:-:S02]  /*1470*/  IMAD.MOV.U32 R22, RZ, RZ, R30 ;  /* 0x000000ffff167224 */ /* 0x000fc400078e001e */
[----:B------:R-:W-:-:S04]  /*1480*/  IMAD.WIDE.U32 R152, R152, c[0x0][0x268], R24 ;  /* 0x00009a0098987a25 */ /* 0x000fc800078e0018 */
[----:B------:R-:W-:-:S04]  /*1490*/  IMAD.WIDE.U32 R162, R156, c[0x0][0x280], R162 ;  /* 0x0000a0009ca27a25 */ /* 0x000fc800078e00a2 */
[----:B------:R-:W-:-:S04]  /*14a0*/  IMAD.WIDE.U32 R158, R156, c[0x0][0x280], R158 ;  /* 0x0000a0009c9e7a25 */ /* 0x000fc800078e009e */
[----:B------:R-:W-:-:S04]  /*14b0*/  IMAD.WIDE.U32 R160, R156, c[0x0][0x290], R160 ;  /* 0x0000a4009ca07a25 */ /* 0x000fc800078e00a0 */
[----:B------:R-:W-:Y:S02]  /*14c0*/  IMAD R127, R127, c[0x0][0x1e0], RZ ;  /* 0x000078007f7f7a24 */ /* 0x000fe400078e02ff */
[----:B------:R-:W-:Y:S02]  /*14d0*/  IMAD.MOV.U32 R72, RZ, RZ, c[0x0][0x27c] ;  /* 0x00009f00ff487624 */ /* 0x000fe400078e00ff */
[----:B------:R-:W-:-:S04]  /*14e0*/  IMAD.WIDE.U32 R168, R118, c[0x0][0x1e0], RZ ;  /* 0x0000780076a87a25 */ /* 0x000fc800078e00ff */
[----:B------:R-:W-:Y:S02]  /*14f0*/  IMAD R127, R118, c[0x0][0x1e4], R127 ;  /* 0x00007900767f7a24 */ /* 0x000fe400078e027f */
[----:B------:R-:W-:Y:S02]  /*1500*/  IMAD.SHL.U32 R73, R72, 0x2, RZ ;  /* 0x0000000248497824 */ /* 0x000fe400078e00ff */
[----:B------:R-:W-:Y:S01]  /*1510*/  IMAD.IADD R133, R153, 0x1, R133 ;  /* 0x0000000199857824 */ /* 0x000fe200078e0285 */
[----:B------:R-:W-:Y:S01]  /*1520*/  IADD3 R127, R169, R127, RZ ;  /* 0x0000007fa97f7210 */ /* 0x000fe20007ffe0ff */
[--C-:B---3--:R-:W-:Y:S01]  /*1530*/  @P3 IMAD.MOV.U32 R14, RZ, RZ, R0.reuse ;  /* 0x000000ffff0e3224 */ /* 0x108fe200078e0000 */
[----:B------:R-:W-:Y:S02]  /*1540*/  @!P3 MOV R14, R218 ;  /* 0x000000da000eb202 */ /* 0x000fe40000000f00 */
[----:B------:R-:W-:Y:S01]  /*1550*/  @P3 SHF.R.S32.HI R15, RZ, 0x1f, R0 ;  /* 0x0000001fff0f3819 */ /* 0x000fe20000011400 */
[----:B------:R-:W-:Y:S01]  /*1560*/  @!P3 IMAD.MOV.U32 R15, RZ, RZ, R7 ;  /* 0x000000ffff0fb224 */ /* 0x000fe200078e0007 */
[----:B------:R-:W-:-:S02]  /*1570*/  SEL R166, R14, RZ, !P5 ;  /* 0x000000ff0ea67207 */ /* 0x000fc40006800000 */
[----:B------:R-:W-:Y:S02]  /*1580*/  IADD3 R14, R18, 0x40, RZ ;  /* 0x00000040120e7810 */ /* 0x000fe40007ffe0ff */
[----:B------:R-:W-:Y:S01]  /*1590*/  SEL R4, R15, RZ, !P5 ;  /* 0x000000ff0f047207 */ /* 0x000fe20006800000 */
[----:B------:R-:W-:Y:S01]  /*15a0*/  IMAD.WIDE.U32 R28, R166, c[0x0][0x1f0], R28 ;  /* 0x00007c00a61c7a25 */ /* 0x000fe200078e001c */
[----:B------:R-:W-:Y:S02]  /*15b0*/  IADD3 R12, R18, R14, RZ ;  /* 0x0000000e120c7210 */ /* 0x000fe40007ffe0ff */
[----:B------:R-:W-:Y:S01]  /*15c0*/  ISETP.GE.AND P3, PT, R121, c[0x0][0x1d4], PT ;  /* 0x0000750079007a0c */ /* 0x000fe20003f66270 */
[----:B------:R-:W-:Y:S01]  /*15d0*/  IMAD R7, R4, c[0x0][0x1f0], RZ ;  /* 0x00007c0004077a24 */ /* 0x000fe200078e02ff */
[----:B------:R-:W-:Y:S01]  /*15e0*/  ISETP.GE.AND P5, PT, R12, c[0x0][0x1d4], PT ;  /* 0x000075000c007a0c */ /* 0x000fe20003fa6270 */
[----:B------:R-:W-:Y:S01]  /*15f0*/  IMAD R131, R4, c[0x0][0x218], RZ ;  /* 0x0000860004837a24 */ /* 0x000fe200078e02ff */
[----:B------:R-:W-:Y:S01]  /*1600*/  P2R R124, PR, RZ, 0x8 ;  /* 0x00000008ff7c7803 */ /* 0x000fe20000000000 */
[C---:B------:R-:W-:Y:S01]  /*1610*/  IMAD R0, R166.reuse, c[0x0][0x1f4], R7 ;  /* 0x00007d00a6007a24 */ /* 0x040fe200078e0207 */
[----:B------:R-:W-:Y:S01]  /*1620*/  P2R R125, PR, RZ, 0x20 ;  /* 0x00000020ff7d7803 */ /* 0x000fe20000000000 */
[----:B------:R-:W-:Y:S01]  /*1630*/  IMAD R131, R166, c[0x0][0x21c], R131 ;  /* 0x00008700a6837a24 */ /* 0x000fe200078e0283 */
[----:B------:R-:W-:Y:S01]  /*1640*/  IADD3 R15, R18, 0x20, RZ ;  /* 0x00000020120f7810 */ /* 0x000fe20007ffe0ff */
[----:B------:R-:W-:-:S02]  /*1650*/  IMAD.IADD R29, R29, 0x1, R0 ;  /* 0x000000011d1d7824 */ /* 0x000fc400078e0200 */
[----:B------:R-:W-:-:S04]  /*1660*/  IMAD.WIDE.U32 R166, R166, c[0x0][0x218], R20 ;  /* 0x00008600a6a67a25 */ /* 0x000fc800078e0014 */
[----:B------:R1:W-:Y:S01]  /*1670*/  @P2 LDGSTS.E.BYPASS.LTC128B.128 [R122+0xb880], [R32.64+0x80], !P5 ;  /* 0x0b880080207a2fae */ /* 0x0003e2000e901d56 */
[----:B------:R-:W-:-:S03]  /*1680*/  IADD3 R131, R167, R131, RZ ;  /* 0x00000083a7837210 */ /* 0x000fc60007ffe0ff */
[----:B------:R1:W-:Y:S04]  /*1690*/  @P2 LDGSTS.E.BYPASS.LTC128B.128 [R122+0xd080], [R32.64+0x100], !P3 ;  /* 0x0d080100207a2fae */ /* 0x0003e8000d901d56 */
[----:B------:R1:W-:Y:S01]  /*16a0*/  @P2 LDGSTS.E.BYPASS.LTC128B.128 [R122+0xe880], [R32.64+0x180], !P6 ;  /* 0x0e880180207a2fae */ /* 0x0003e2000f101d56 */
[----:B------:R-:W-:-:S04]  /*16b0*/  @P0 LEA R26, P2, R3, c[0x0][0x220], 0x1 ;  /* 0x00008800031a0a11 */ /* 0x000fc800078408ff */
[----:B------:R-:W-:Y:S02]  /*16c0*/  @P0 LEA.HI.X R27, R3, c[0x0][0x224], R10, 0x1, P2 ;  /* 0x00008900031b0a11 */ /* 0x000fe400010f0c0a */
[----:B------:R-:W-:Y:S02]  /*16d0*/  SHF.R.S32.HI R3, RZ, 0x1f, R154 ;  /* 0x0000001fff037819 */ /* 0x000fe4000001149a */
[----:B------:R-:W-:Y:S01]  /*16e0*/  IADD3 R112, P2, R154, R113, RZ ;  /* 0x000000719a707210 */ /* 0x000fe20007f5e0ff */
[----:B------:R2:W-:Y:S01]  /*16f0*/  @P0 LDGSTS.E.BYPASS.LTC128B.128 [R122+0xb080], [R26.64], !P4 ;  /* 0x0b0800001a7a0fae */ /* 0x0005e2000e101d56 */
[----:B------:R-:W-:Y:S01]  /*1700*/  SHF.R.S32.HI R10, RZ, 0x1f, R5 ;  /* 0x0000001fff0a7819 */ /* 0x000fe20000011405 */
[C---:B------:R-:W-:Y:S01]  /*1710*/  IMAD R117, R3.reuse, c[0x0][0x1e0], RZ ;  /* 0x0000780003757a24 */ /* 0x040fe200078e02ff */
[----:B------:R-:W-:Y:S01]  /*1720*/  IADD3.X R110, R3, R8, RZ, P2, !PT ;  /* 0x00000008036e7210 */ /* 0x000fe200017fe4ff */
[----:B------:R-:W-:Y:S01]  /*1730*/  IMAD R8, R8, c[0x0][0x1e0], RZ ;  /* 0x0000780008087a24 */ /* 0x000fe200078e02ff */
[----:B------:R2:W-:Y:S01]  /*1740*/  @P0 LDGSTS.E.BYPASS.LTC128B.128 [R122+0xc880], [R26.64+0x80], !P5 ;  /* 0x0c8800801a7a0fae */ /* 0x0005e2000e901d56 */
[----:B------:R-:W-:Y:S01]  /*1750*/  IMAD R117, R154, c[0x0][0x1e4], R117 ;  /* 0x000079009a757a24 */ /* 0x000fe200078e0275 */
[-C--:B------:R-:W-:Y:S01]  /*1760*/  LEA.HI R0, R10, R5.reuse, RZ, 0x3 ;  /* 0x000000050a007211 */ /* 0x080fe200078f18ff */
[----:B------:R-:W-:Y:S01]  /*1770*/  IMAD.WIDE.U32 R154, R154, c[0x0][0x1e0], R28 ;  /* 0x000078009a9a7a25 */ /* 0x000fe200078e001c */
[----:B------:R2:W-:Y:S01]  /*1780*/  @P0 LDGSTS.E.BYPASS.LTC128B.128 [R122+0xe080], [R26.64+0x100], !P3 ;  /* 0x0e0801001a7a0fae */ /* 0x0005e2000d901d56 */
[----:B------:R-:W-:-:S02]  /*1790*/  LEA.HI R10, R10, R5, RZ, 0x6 ;  /* 0x000000050a0a7211 */ /* 0x000fc400078f30ff */
[----:B------:R-:W-:Y:S01]  /*17a0*/  IMAD R3, R113, c[0x0][0x1e4], R8 ;  /* 0x0000790071037a24 */ /* 0x000fe200078e0208 */
[----:B------:R2:W-:Y:S01]  /*17b0*/  @P0 LDGSTS.E.BYPASS.LTC128B.128 [R122+0xf880], [R26.64+0x180], !P6 ;  /* 0x0f8801801a7a0fae */ /* 0x0005e2000f101d56 */
[----:B------:R-:W-:Y:S01]  /*17c0*/  IMAD.IADD R117, R155, 0x1, R117 ;  /* 0x000000019b757824 */ /* 0x000fe200078e0275 */
[----:B------:R-:W-:Y:S01]  /*17d0*/  IADD3 R115, P2, P0, R154, R164, R16 ;  /* 0x000000a49a737210 */ /* 0x000fe2000785e010 */
[----:B------:R-:W-:Y:S01]  /*17e0*/  IMAD.IADD R116, R165, 0x1, R3 ;  /* 0x00000001a5747824 */ /* 0x000fe200078e0203 */
[----:B------:R-:W-:Y:S01]  /*17f0*/  SHF.R.S32.HI R3, RZ, 0x1f, R156 ;  /* 0x0000001fff037819 */ /* 0x000fe2000001149c */
[----:B------:R-:W0:Y:S01]  /*1800*/  LDGDEPBAR ;  /* 0x00000000000079af */ /* 0x000e220000000000 */
[----:B------:R-:W-:Y:S02]  /*1810*/  SHF.R.S32.HI R10, RZ, 0x6, R10 ;  /* 0x00000006ff0a7819 */ /* 0x000fe4000001140a */
[----:B------:R-:W-:Y:S01]  /*1820*/  IADD3.X R114, R117, R116, R17, P2, P0 ;  /* 0x0000007475727210 */ /* 0x000fe200017e0411 */
[C---:B------:R-:W-:Y:S01]  /*1830*/  IMAD R135, R3.reuse, c[0x0][0x280], RZ ;  /* 0x0000a00003877a24 */ /* 0x040fe200078e02ff */
[----:B------:R-:W-:Y:S01]  /*1840*/  ISETP.GE.AND P2, PT, R12, c[0x0][0x27c], PT ;  /* 0x00009f000c007a0c */ /* 0x000fe20003f46270 */
[----:B------:R-:W-:Y:S01]  /*1850*/  IMAD R3, R3, c[0x0][0x290], RZ ;  /* 0x0000a40003037a24 */ /* 0x000fe200078e02ff */
[----:B------:R-:W-:Y:S01]  /*1860*/  LOP3.LUT R24, R119, 0x38, R0, 0xf8, !PT ;  /* 0x0000003877187812 */ /* 0x000fe200078ef800 */
[C---:B------:R-:W-:Y:S01]  /*1870*/  IMAD R135, R156.reuse, c[0x0][0x284], R135 ;  /* 0x0000a1009c877a24 */ /* 0x040fe200078e0287 */
[----:B------:R-:W-:Y:S01]  /*1880*/  SEL R5, RZ, c[0x0][0x27c], !P2 ;  /* 0x00009f00ff057a07 */ /* 0x000fe20005000000 */
[----:B------:R-:W-:Y:S01]  /*1890*/  IMAD R3, R156, c[0x0][0x294], R3 ;  /* 0x0000a5009c037a24 */ /* 0x000fe200078e0203 */
[----:B------:R-:W-:Y:S01]  /*18a0*/  LOP3.LUT R143, R24, R129, RZ, 0x3c, !PT ;  /* 0x00000081188f7212 */ /* 0x000fe200078e3cff */
[----:B------:R-:W-:Y:S01]  /*18b0*/  IMAD.WIDE.U32 R156, R156, c[0x0][0x290], R22 ;  /* 0x0000a4009c9c7a25 */ /* 0x000fe200078e0016 */
[----:B------:R-:W-:-:S02]  /*18c0*/  IADD3 R5, R12, R5, RZ ;  /* 0x000000050c057210 */ /* 0x000fc40007ffe0ff */
[----:B------:R-:W-:Y:S01]  /*18d0*/  LOP3.LUT R140, R0, 0xfffffff8, RZ, 0xc0, !PT ;  /* 0xfffffff8008c7812 */ /* 0x000fe200078ec0ff */
[C---:B------:R-:W-:Y:S01]  /*18e0*/  IMAD R22, R10.reuse, 0xc00, R6 ;  /* 0x00000c000a167824 */ /* 0x040fe200078e0206 */
[----:B------:R-:W-:Y:S01]  /*18f0*/  SHF.R.S32.HI R8, RZ, 0x1f, R5 ;  /* 0x0000001fff087819 */ /* 0x000fe20000011405 */
[----:B------:R-:W-:Y:S01]  /*1900*/  IMAD R10, R10, 0xc00, R11 ;  /* 0x00000c000a0a7824 */ /* 0x000fe200078e020b */
[----:B------:R-:W-:Y:S01]  /*1910*/  ISETP.GE.AND P0, PT, R72, 0x1, PT ;  /* 0x000000014800780c */ /* 0x000fe20003f06270 */
[----:B------:R-:W-:Y:S01]  /*1920*/  IMAD.IADD R137, R163, 0x1, R135 ;  /* 0x00000001a3897824 */ /* 0x000fe200078e0287 */
[-C--:B------:R-:W-:Y:S01]  /*1930*/  LEA.HI R74, R8, R5.reuse, RZ, 0x3 ;  /* 0x00000005084a7211 */ /* 0x080fe200078f18ff */
[----:B------:R-:W-:Y:S01]  /*1940*/  IMAD.IADD R143, R10, 0x1, R143 ;  /* 0x000000010a8f7824 */ /* 0x000fe200078e028f */
[----:B------:R-:W-:Y:S01]  /*1950*/  LEA.HI R8, R8, R5, RZ, 0x6 ;  /* 0x0000000508087211 */ /* 0x000fe200078f30ff */
[----:B------:R-:W-:Y:S01]  /*1960*/  IMAD.IADD R136, R161, 0x1, R3 ;  /* 0x00000001a1887824 */ /* 0x000fe200078e0203 */
[----:B------:R-:W-:Y:S01]  /*1970*/  LOP3.LUT R144, R111, 0x38, R74, 0xf8, !PT ;  /* 0x000000386f907812 */ /* 0x000fe200078ef84a */
[----:B------:R-:W-:Y:S01]  /*1980*/  IMAD.IADD R134, R3, 0x1, R157 ;  /* 0x0000000103867824 */ /* 0x000fe200078e029d */
[----:B------:R-:W-:Y:S01]  /*1990*/  SHF.R.S32.HI R8, RZ, 0x6, R8 ;  /* 0x00000006ff087819 */ /* 0x000fe20000011408 */
[----:B------:R-:W-:Y:S01]  /*19a0*/  IMAD.SHL.U32 R143, R143, 0x2, RZ ;  /* 0x000000028f8f7824 */ /* 0x000fe200078e00ff */
[----:B--2---:R-:W-:-:S02]  /*19b0*/  LOP3.LUT R26, R111, 0x38, R0, 0xf8, !PT ;  /* 0x000000386f1a7812 */ /* 0x004fc400078ef800 */
[----:B------:R-:W-:Y:S01]  /*19c0*/  LOP3.LUT R10, R119, 0x38, R74, 0xf8, !PT ;  /* 0x00000038770a7812 */ /* 0x000fe200078ef84a */
[----:B------:R-:W-:Y:S01]  /*19d0*/  IMAD R5, R8, 0xc00, R6 ;  /* 0x00000c0008057824 */ /* 0x000fe200078e0206 */
[-C--:B------:R-:W-:Y:S01]  /*19e0*/  LOP3.LUT R144, R144, R123.reuse, RZ, 0x3c, !PT ;  /* 0x0000007b90907212 */ /* 0x080fe200078e3cff */
[----:B------:R-:W-:Y:S01]  /*19f0*/  IMAD R8, R8, 0xc00, R11 ;  /* 0x00000c0008087824 */ /* 0x000fe200078e020b */
[----:B------:R-:W-:Y:S02]  /*1a00*/  LOP3.LUT R145, R26, R123, RZ, 0x3c, !PT ;  /* 0x0000007b1a917212 */ /* 0x000fe400078e3cff */
[----:B------:R-:W-:Y:S01]  /*1a10*/  LOP3.LUT R141, R10, R129, RZ, 0x3c, !PT ;  /* 0x000000810a8d7212 */ /* 0x000fe200078e3cff */
[----:B------:R-:W-:Y:S01]  /*1a20*/  IMAD.IADD R144, R5, 0x1, R144 ;  /* 0x0000000105907824 */ /* 0x000fe200078e0290 */
[----:B------:R-:W-:Y:S02]  /*1a30*/  IADD3 R145, R22, R145, RZ ;  /* 0x0000009116917210 */ /* 0x000fe40007ffe0ff */
[----:B------:R-:W-:-:S02]  /*1a40*/  IADD3 R141, R8, R141, RZ ;  /* 0x0000008d088d7210 */ /* 0x000fc40007ffe0ff */
[----:B------:R-:W-:Y:S01]  /*1a50*/  LOP3.LUT R139, R74, 0xfffffff8, RZ, 0xc0, !PT ;  /* 0xfffffff84a8b7812 */ /* 0x000fe200078ec0ff */
[----:B------:R-:W-:Y:S01]  /*1a60*/  IMAD.SHL.U32 R145, R145, 0x2, RZ ;  /* 0x0000000291917824 */ /* 0x000fe200078e00ff */
[----:B------:R-:W-:Y:S01]  /*1a70*/  SHF.R.S32.HI R75, RZ, 0x3, R0 ;  /* 0x00000003ff4b7819 */ /* 0x000fe20000011400 */
[----:B------:R-:W-:Y:S01]  /*1a80*/  IMAD.SHL.U32 R141, R141, 0x2, RZ ;  /* 0x000000028d8d7824 */ /* 0x000fe200078e00ff */
[----:B------:R-:W-:Y:S02]  /*1a90*/  IADD3 R135, R135, R159, RZ ;  /* 0x0000009f87877210 */ /* 0x000fe40007ffe0ff */
[----:B------:R-:W-:Y:S02]  /*1aa0*/  SHF.R.S32.HI R138, RZ, 0x1f, R140 ;  /* 0x0000001fff8a7819 */ /* 0x000fe4000001148c */
[----:B------:R-:W-:Y:S02]  /*1ab0*/  SHF.R.S32.HI R74, RZ, 0x3, R74 ;  /* 0x00000003ff4a7819 */ /* 0x000fe4000001144a */
[----:B------:R-:W-:-:S02]  /*1ac0*/  SHF.R.S32.HI R142, RZ, 0x1f, R139 ;  /* 0x0000001fff8e7819 */ /* 0x000fc4000001148b */
[----:B------:R-:W-:Y:S01]  /*1ad0*/  SHF.L.U32 R144, R144, 0x1, RZ ;  /* 0x0000000190907819 */ /* 0x000fe200000006ff */
[----:B-1----:R-:W-:Y:S06]  /*1ae0*/  BAR.SYNC.DEFER_BLOCKING 0x0 ;  /* 0x0000000000007b1d */ /* 0x002fec0000010000 */
.L_x_1062:
[----:B------:R-:W-:Y:S01]  /*1af0*/  SHF.R.S32.HI R130, RZ, 0x1f, R57 ;  /* 0x0000001fff827819 */ /* 0x000fe20000011439 */
[C---:B------:R-:W-:Y:S01]  /*1b00*/  IMAD R147, R57.reuse, UR7, RZ ;  /* 0x0000000739937c24 */ /* 0x040fe2000f8e02ff */
[----:B------:R-:W-:Y:S01]  /*1b10*/  ISETP.GE.AND P4, PT, R72, 0x1, PT ;  /* 0x000000014800780c */ /* 0x000fe20003f86270 */
[----:B------:R-:W-:Y:S01]  /*1b20*/  IMAD.WIDE.U32 R170, R57, UR26, RZ ;  /* 0x0000001a39aa7c25 */ /* 0x000fe2000f8e00ff */
[----:B------:R-:W-:Y:S04]  /*1b30*/  DEPBAR.LE SB0, 0x0 ;  /* 0x000080000000791a */ /* 0x000fe80000000000 */
[----:B------:R-:W-:Y:S01]  /*1b40*/  BAR.SYNC.DEFER_BLOCKING 0x0 ;  /* 0x0000000000007b1d */ /* 0x000fe20000010000 */
[----:B------:R-:W-:Y:S01]  /*1b50*/  IADD3 R3, P3, P0, R115, UR11, R170 ;  /* 0x0000000b73037c10 */ /* 0x000fe2000f87e0aa */
[----:B------:R-:W-:Y:S04]  /*1b60*/  IMAD R147, R130, UR26, R147 ;  /* 0x0000001a82937c24 */ /* 0x000fe8000f8e0293 */
[----:B------:R-:W-:Y:S05]  /*1b70*/  IMAD.IADD R147, R171, 0x1, R147 ;  /* 0x00000001ab937824 */ /* 0x000fea00078e0293 */
[----:B------:R-:W-:Y:S02]  /*1b80*/  IADD3.X R0, R114, UR10, R147, P3, P0 ;  /* 0x0000000a72007c10 */ /* 0x000fe40009fe0493 */
[----:B-1----:R-:W-:Y:S05]  /*1b90*/  IADD3 R5, P0, R115, R170, RZ ;  /* 0x000000aa73057210 */ /* 0x002fea0007f1e0ff */
[----:B------:R-:W-:Y:S01]  /*1ba0*/  IMAD.X R4, R147, 0x1, R114, P0 ;  /* 0x0000000193047824 */ /* 0x000fe200000e0672 */
[C---:B------:R-:W-:Y:S04]  /*1bb0*/  LEA R94, P0, R5.reuse, c[0x0][0x1c8], 0x1 ;  /* 0x00007200055e7a11 */ /* 0x040fe800078008ff */
[----:B------:R-:W-:Y:S01]  /*1bc0*/  LEA.HI.X R95, R5, c[0x0][0x1cc], R4, 0x1, P0 ;  /* 0x00007300055f7a11 */ /* 0x000fe200000f0c04 */
[----:B------:R-:W-:Y:S01]  /*1bd0*/  BSSY B2, `(.L_x_1023) ;  /* 0x0000530000027945 */ /* 0x000fe20003800000 */
[C---:B------:R-:W-:Y:S04]  /*1be0*/  LEA R92, P0, R3.reuse, c[0x0][0x1c8], 0x1 ;  /* 0x00007200035c7a11 */ /* 0x040fe800078008ff */
[----:B------:R-:W-:Y:S01]  /*1bf0*/  LEA.HI.X R93, R3, c[0x0][0x1cc], R0, 0x1, P0 ;  /* 0x00007300035d7a11 */ /* 0x000fe200000f0c00 */
[----:B------:R-:W-:-:S05]  /*1c00*/  @!P4 BRA `(.L_x_1024) ;  /* 0x000050200000c947 */ /* 0x000fca0003800000 */
[C---:B------:R-:W-:Y:S01]  /*1c10*/  IMAD R3, R57.reuse, UR8, RZ ;  /* 0x0000000839037c24 */ /* 0x040fe2000f8e02ff */
[----:B------:R-:W-:Y:S01]  /*1c20*/  ISETP.NE.AND P0, PT, RZ, UR4, PT ;  /* 0x00000004ff007c0c */ /* 0x000fe2000bf05270 */
        /* <DEDUP_REMOVED lines=54> */
.L_x_1027:
[----:B------:R-:W-:Y:S05]  /*1f90*/  BSYNC B0 ;  /* 0x0000000000007941 */ /* 0x000fea0003800000 */
.L_x_1026:
[----:B------:R-:W-:Y:S01]  /*1fa0*/  ISETP.GE.AND P5, PT, R118, R146, PT ;  /* 0x000000927600720c */ /* 0x000fe20003fa6270 */
[----:B-----5:R-:W-:Y:S01]  /*1fb0*/  IMAD.MOV.U32 R5, RZ, RZ, R40 ;  /* 0x000000ffff057224 */ /* 0x020fe200078e0028 */
[----:B------:R-:W-:Y:S01]  /*1fc0*/  BSSY B0, `(.L_x_1028) ;  /* 0x0000048000007945 */ /* 0x000fe20003800000 */
[----:B------:R-:W-:Y:S01]  /*1fd0*/  IMAD.MOV.U32 R4, RZ, RZ, R41 ;  /* 0x000000ffff047224 */ /* 0x000fe200078e0029 */
[----:B------:R-:W-:Y:S01]  /*1fe0*/  CS2R R32, SRZ ;  /* 0x0000000000207805 */ /* 0x000fe2000001ff00 */
        /* <DEDUP_REMOVED lines=69> */
.L_x_1029:
[----:B------:R-:W-:Y:S05]  /*2440*/  BSYNC B0 ;  /* 0x0000000000007941 */ /* 0x000fea0003800000 */
.L_x_1028:
        /* <DEDUP_REMOVED lines=90> */
.L_x_1033:
[----:B------:R-:W-:Y:S05]  /*29f0*/  BSYNC B0 ;  /* 0x0000000000007941 */ /* 0x000fea0003800000 */
.L_x_1032:
        /* <DEDUP_REMOVED lines=56> */
.L_x_1035:
[----:B------:R-:W-:Y:S05]  /*2d80*/  BSYNC B0 ;  /* 0x0000000000007941 */ /* 0x000fea0003800000 */
.L_x_1034:
        /* <DEDUP_REMOVED lines=56> */
.L_x_1037:
[----:B------:R-:W-:Y:S05]  /*3110*/  BSYNC B0 ;  /* 0x0000000000007941 */ /* 0x000fea0003800000 */
.L_x_1036:
        /* <DEDUP_REMOVED lines=55> */
.L_x_1031:
[----:B------:R-:W-:Y:S05]  /*3490*/  BSYNC B1 ;  /* 0x0000000000017941 */ /* 0x000fea0003800000 */
.L_x_1030:
        /* <DEDUP_REMOVED lines=57> */
.L_x_1040:
[----:B------:R-:W-:Y:S05]  /*3830*/  BSYNC B0 ;  /* 0x0000000000007941 */ /* 0x000fea0003800000 */
.L_x_1039:
        /* <DEDUP_REMOVED lines=56> */
.L_x_1042:
[----:B------:R-:W-:Y:S05]  /*3bc0*/  BSYNC B0 ;  /* 0x0000000000007941 */ /* 0x000fea0003800000 */
.L_x_1041:
        /* <DEDUP_REMOVED lines=21> */
[----:B------:R-:W-:Y:S02]  /*3d20*/  @!P0 LOP3.LUT R23, R25, 0xffff0000, RZ, 0xc0, !PT ;  /* 0xffff000019178812 */ /* 0x000fe400078ec0ff */
[C---:B------:R-:W-:Y:S02]  /*3d30*/  @!P0 LOP3.LUT R29, R24.reuse, 0xffff0000, RZ, 0xc0, !PT ;  /* 0xffff0000181d8812 */ /* 0x040fe400078ec0ff */
[----:B------:R-:W-:Y:S01]  /*3d40*/  @!P0 SHF.L.U32 R31, R24, 0x10, RZ ;  /* 0x00000010181f8819 */ /* 0x000fe200000006ff */
[----:B------:R-:W-:Y:S01]  /*3d50*/  @!P0 FMUL.FTZ R38, R23, R30 ;  /* 0x0000001e17268220 */ /* 0x000fe20000410000 */
[----:B------:R-:W-:Y:S01]  /*3d60*/  @!P0 SHF.L.U32 R36, R27, 0x10, RZ ;  /* 0x000000101b248819 */ /* 0x000fe200000006ff */
[C---:B------:R-:W-:Y:S02]  /*3d70*/  @!P0 FMUL.FTZ R37, R29.reuse, R28 ;  /* 0x0000001c1d258220 */ /* 0x040fe40000410000 */
[----:B------:R-:W-:Y:S02]  /*3d80*/  @!P0 FMUL.FTZ R0, R29, R22 ;  /* 0x000000161d008220 */ /* 0x000fe40000410000 */
[-C--:B------:R-:W-:Y:S01]  /*3d90*/  @!P0 FMUL.FTZ R3, R23, R10.reuse ;  /* 0x0000000a17038220 */ /* 0x080fe20000410000 */
[----:B------:R-:W-:Y:S01]  /*3da0*/  @!P0 LOP3.LUT R23, R26, 0xffff0000, RZ, 0xc0, !PT ;  /* 0xffff00001a178812 */ /* 0x000fe200078ec0ff */
[----:B------:R-:W-:Y:S02]  /*3db0*/  @!P0 FFMA.FTZ R38, R35, R10, -R38 ;  /* 0x0000000a23268223 */ /* 0x000fe40000010826 */
[C---:B------:R-:W-:Y:S01]  /*3dc0*/  @!P0 IMAD.U32 R10, R9.reuse, 0x10000, RZ ;  /* 0x00010000090a8824 */ /* 0x040fe200078e00ff */
[----:B------:R-:W-:Y:S01]  /*3dd0*/  @!P0 LOP3.LUT R9, R9, 0xffff0000, RZ, 0xc0, !PT ;  /* 0xffff000009098812 */ /* 0x000fe200078ec0ff */
[----:B------:R-:W-:Y:S01]  /*3de0*/  @!P0 FFMA.FTZ R37, R31, R22, -R37 ;  /* 0x000000161f258223 */ /* 0x000fe20000010825 */
        /* <DEDUP_REMOVED lines=22> */
.L_x_1044:
[----:B------:R-:W-:Y:S05]  /*3f50*/  BSYNC B0 ;  /* 0x0000000000007941 */ /* 0x000fea0003800000 */
.L_x_1043:
        /* <DEDUP_REMOVED lines=56> */
.L_x_1025:
        /* <DEDUP_REMOVED lines=36> */
.L_x_1046:
[----:B------:R-:W-:Y:S05]  /*4520*/  BSYNC B0 ;  /* 0x0000000000007941 */ /* 0x000fea0003800000 */
.L_x_1045:
[----:B------:R-:W-:Y:S01]  /*4530*/  ISETP.GE.AND P5, PT, R118, R146, PT ;  /* 0x000000927600720c */ /* 0x000fe20003fa6270 */
[----:B-----5:R-:W-:Y:S01]  /*4540*/  IMAD.MOV.U32 R5, RZ, RZ, R38 ;  /* 0x000000ffff057224 */ /* 0x020fe200078e0026 */
[----:B------:R-:W-:Y:S01]  /*4550*/  BSSY B0, `(.L_x_1047) ;  /* 0x0000040000007945 */ /* 0x000fe20003800000 */
[----:B------:R-:W-:Y:S01]  /*4560*/  IMAD.MOV.U32 R4, RZ, RZ, R39 ;  /* 0x000000ffff047224 */ /* 0x000fe200078e0027 */
[----:B-1----:R-:W-:Y:S01]  /*4570*/  CS2R R20, SRZ ;  /* 0x0000000000147805 */ /* 0x002fe2000001ff00 */
        /* <DEDUP_REMOVED lines=61> */
.L_x_1048:
[----:B------:R-:W-:Y:S05]  /*4950*/  BSYNC B0 ;  /* 0x0000000000007941 */ /* 0x000fea0003800000 */
.L_x_1047:
[----:B------:R-:W-:Y:S01]  /*4960*/  IADD3 R92, -R73, c[0x0][0x1d4], RZ ;  /* 0x00007500495c7a10 */ /* 0x000fe20007ffe1ff */
        /* <DEDUP_REMOVED lines=40> */
[----:B------:R-:W-:Y:S01]  /*4bf0*/  SEL R66, R73, R92, !P1 ;  /* 0x0000005c49427207 */ /* 0x000fe20004800000 */
[----:B------:R-:W1:Y:S01]  /*4c00*/  LDS.128 R96, [R145+0xa080] ;  /* 0x00a0800091607984 */ /* 0x000e620000000c00 */
[----:B------:R-:W-:Y:S02]  /*4c10*/  IADD3 R175, P3, P0, R154, R173, R140 ;  /* 0x000000ad9aaf7210 */ /* 0x000fe4000787e08c */
[----:B------:R-:W-:Y:S02]  /*4c20*/  SHF.R.S32.HI R59, RZ, 0x1f, R66 ;  /* 0x0000001fff3b7819 */ /* 0x000fe40000011442 */
[----:B------:R-:W-:Y:S02]  /*4c30*/  IADD3.X R174, R117, R132, R138, P3, P0 ;  /* 0x0000008475ae7210 */ /* 0x000fe40001fe048a */
[----:B------:R-:W-:Y:S04]  /*4c40*/  LEA.HI R66, R59, R66, RZ, 0x4 ;  /* 0x000000423b427211 */ /* 0x000fe800078f20ff */
[----:B------:R-:W-:Y:S04]  /*4c50*/  LEA.HI.SX32 R66, R66, R75, 0x1c ;  /* 0x0000004b42427211 */ /* 0x000fe800078fe2ff */
[----:B------:R-:W-:Y:S01]  /*4c60*/  SHF.R.S32.HI R59, RZ, 0x1f, R66 ;  /* 0x0000001fff3b7819 */ /* 0x000fe20000011442 */
[----:B------:R-:W-:Y:S03]  /*4c70*/  IMAD.SHL.U32 R172, R66, 0x8, RZ ;  /* 0x0000000842ac7824 */ /* 0x000fe600078e00ff */
[----:B------:R-:W-:Y:S02]  /*4c80*/  LEA.HI R59, R59, R66, RZ, 0x3 ;  /* 0x000000423b3b7211 */ /* 0x000fe400078f18ff */
[----:B------:R-:W-:Y:S02]  /*4c90*/  ISETP.GE.AND P3, PT, R172, c[0x0][0x1d4], PT ;  /* 0x00007500ac007a0c */ /* 0x000fe40003f66270 */
[----:B------:R-:W-:Y:S05]  /*4ca0*/  SHF.R.S32.HI R59, RZ, 0x3, R59 ;  /* 0x00000003ff3b7819 */ /* 0x000fea000001143b */
[----:B------:R-:W-:Y:S06]  /*4cb0*/  IMAD R56, R59, 0xc00, R6 ;  /* 0x00000c003b387824 */ /* 0x000fec00078e0206 */
[--C-:B------:R-:W-:Y:S02]  /*4cc0*/  @!P3 SHF.R.S32.HI R178, RZ, 0x1f, R172.reuse ;  /* 0x0000001fffb2b819 */ /* 0x100fe400000114ac */
[----:B------:R-:W-:Y:S04]  /*4cd0*/  @!P3 IADD3 R179, P4, P0, R154, R173, R172 ;  /* 0x000000ad9ab3b210 */ /* 0x000fe8000789e0ac */
[----:B------:R-:W-:Y:S02]  /*4ce0*/  @!P3 IADD3.X R178, R117, R132, R178, P4, P0 ;  /* 0x0000008475b2b210 */ /* 0x000fe400027e04b2 */
[C---:B------:R-:W-:Y:S04]  /*4cf0*/  LEA R176, P0, R175.reuse, c[0x0][0x1c8], 0x1 ;  /* 0x00007200afb07a11 */ /* 0x040fe800078008ff */
[----:B------:R-:W-:Y:S02]  /*4d00*/  LEA.HI.X R177, R175, c[0x0][0x1cc], R174, 0x1, P0 ;  /* 0x00007300afb17a11 */ /* 0x000fe400000f0cae */
[C---:B------:R-:W-:Y:S04]  /*4d10*/  @!P3 LEA R174, P0, R179.reuse, c[0x0][0x1c8], 0x1 ;  /* 0x00007200b3aeba11 */ /* 0x040fe800078008ff */
[----:B------:R-:W-:Y:S02]  /*4d20*/  @!P3 LEA.HI.X R175, R179, c[0x0][0x1cc], R178, 0x1, P0 ;  /* 0x00007300b3afba11 */ /* 0x000fe400000f0cb2 */
[----:B------:R-:W-:Y:S02]  /*4d30*/  LOP3.LUT R178, R111, 0x38, R172, 0xf8, !PT ;  /* 0x000000386fb27812 */ /* 0x000fe400078ef8ac */
[----:B------:R-:W-:Y:S02]  /*4d40*/  ISETP.GE.AND P0, PT, R16, c[0x0][0x27c], PT ;  /* 0x00009f0010007a0c */ /* 0x000fe40003f06270 */
[----:B------:R-:W-:Y:S05]  /*4d50*/  LOP3.LUT R179, R178, R123, RZ, 0x3c, !PT ;  /* 0x0000007bb2b37212 */ /* 0x000fea00078e3cff */
[----:B------:R-:W-:Y:S04]  /*4d60*/  IMAD.IADD R179, R56, 0x1, R179 ;  /* 0x0000000138b37824 */ /* 0x000fe800078e02b3 */
[----:B------:R-:W-:Y:S02]  /*4d70*/  IMAD.SHL.U32 R172, R179, 0x2, RZ ;  /* 0x00000002b3ac7824 */ /* 0x000fe400078e00ff */
[C---:B-1----:R-:W-:Y:S01]  /*4d80*/  @!P0 IMAD.U32 R70, R99.reuse, 0x10000, RZ ;  /* 0x0001000063468824 */ /* 0x042fe200078e00ff */
[----:B------:R-:W-:Y:S02]  /*4d90*/  @!P0 LOP3.LUT R67, R98, 0xffff0000, RZ, 0xc0, !PT ;  /* 0xffff000062438812 */ /* 0x000fe400078ec0ff */
[----:B------:R-:W1:Y:S01]  /*4da0*/  LDS.128 R32, [R172+0xa080] ;  /* 0x00a08000ac207984 */ /* 0x000e620000000c00 */
[----:B------:R-:W-:Y:S02]  /*4db0*/  @!P0 LOP3.LUT R71, R99, 0xffff0000, RZ, 0xc0, !PT ;  /* 0xffff000063478812 */ /* 0x000fe400078ec0ff */
[--C-:B------:R-:W-:Y:S02]  /*4dc0*/  @!P0 SHF.R.U64 R46, R46, 0x10, R47.reuse ;  /* 0x000000102e2e8819 */ /* 0x100fe4000000122f */
[----:B------:R-:W-:Y:S02]  /*4dd0*/  @!P0 SHF.R.U32.HI R47, RZ, 0x10, R47 ;  /* 0x00000010ff2f8819 */ /* 0x000fe4000001162f */
[----:B------:R-:W-:Y:S02]  /*4de0*/  @!P0 PRMT R55, R55, 0x5410, R46 ;  /* 0x0000541037378816 */ /* 0x000fe4000000002e */
[----:B------:R-:W-:Y:S02]  /*4df0*/  @!P0 PRMT R54, R54, 0x5410, R47 ;  /* 0x0000541036368816 */ /* 0x000fe4000000002f */
[----:B------:R-:W-:Y:S02]  /*4e00*/  @!P0 SHF.R.U32.HI R66, RZ, 0x10, R63 ;  /* 0x00000010ff428819 */ /* 0x000fe4000001163f */
[--C-:B------:R-:W-:Y:S02]  /*4e10*/  @!P0 SHF.R.U64 R59, R60, 0x10, R61.reuse ;  /* 0x000000103c3b8819 */ /* 0x100fe4000000123d */
[----:B------:R-:W-:Y:S02]  /*4e20*/  @!P0 SHF.R.U32.HI R61, RZ, 0x10, R61 ;  /* 0x00000010ff3d8819 */ /* 0x000fe4000001163d */
[----:B------:R-:W-:Y:S02]  /*4e30*/  @!P0 SHF.R.U64 R60, R62, 0x10, R63 ;  /* 0x000000103e3c8819 */ /* 0x000fe4000000123f */
[----:B------:R-:W-:Y:S02]  /*4e40*/  @!P0 LOP3.LUT R63, R97, 0xffff0000, RZ, 0xc0, !PT ;  /* 0xffff0000613f8812 */ /* 0x000fe400078ec0ff */
[----:B------:R-:W-:Y:S01]  /*4e50*/  @!P0 PRMT R62, R58, 0x5410, R61 ;  /* 0x000054103a3e8816 */ /* 0x000fe2000000003d */
[C---:B------:R-:W-:Y:S01]  /*4e60*/  @!P0 IMAD.U32 R58, R96.reuse, 0x10000, RZ ;  /* 0x00010000603a8824 */ /* 0x040fe200078e00ff */
[----:B------:R-:W-:Y:S02]  /*4e70*/  @!P0 LOP3.LUT R61, R96, 0xffff0000, RZ, 0xc0, !PT ;  /* 0xffff0000603d8812 */ /* 0x000fe400078ec0ff */
[----:B------:R-:W-:Y:S01]  /*4e80*/  @!P0 PRMT R69, R69, 0x5410, R66 ;  /* 0x0000541045458816 */ /* 0x000fe20000000042 */
[----:B------:R-:W-:Y:S01]  /*4e90*/  @!P0 IMAD.U32 R66, R98, 0x10000, RZ ;  /* 0x0001000062428824 */ /* 0x000fe200078e00ff */
[--C-:B------:R-:W-:Y:S02]  /*4ea0*/  @!P0 SHF.R.U64 R44, R44, 0x10, R45.reuse ;  /* 0x000000102c2c8819 */ /* 0x100fe4000000122d */
[----:B------:R-:W-:Y:S01]  /*4eb0*/  @!P0 SHF.R.U32.HI R45, RZ, 0x10, R45 ;  /* 0x00000010ff2d8819 */ /* 0x000fe2000001162d */
[C---:B------:R-:W-:Y:S01]  /*4ec0*/  @!P0 IMAD.U32 R68, R69.reuse, 0x10000, RZ ;  /* 0x0001000045448824 */ /* 0x040fe200078e00ff */
[----:B------:R-:W-:Y:S02]  /*4ed0*/  @!P0 LOP3.LUT R69, R69, 0xffff0000, RZ, 0xc0, !PT ;  /* 0xffff000045458812 */ /* 0x000fe400078ec0ff */
[----:B------:R-:W-:Y:S02]  /*4ee0*/  @!P0 PRMT R53, R53, 0x5410, R44 ;  /* 0x0000541035358816 */ /* 0x000fe4000000002c */
[----:B------:R-:W-:Y:S02]  /*4ef0*/  @!P0 PRMT R64, R64, 0x5410, R59 ;  /* 0x0000541040408816 */ /* 0x000fe4000000003b */
[C---:B------:R-:W-:Y:S02]  /*4f00*/  @!P0 LOP3.LUT R44, R53.reuse, 0xffff0000, RZ, 0xc0, !PT ;  /* 0xffff0000352c8812 */ /* 0x040fe400078ec0ff */
[----:B------:R-:W-:Y:S01]  /*4f10*/  @!P0 PRMT R52, R52, 0x5410, R45 ;  /* 0x0000541034348816 */ /* 0x000fe2000000002d */
[C---:B-1----:R-:W-:Y:S01]  /*4f20*/  @!P0 IMAD.U32 R46, R32.reuse, 0x10000, RZ ;  /* 0x00010000202e8824 */ /* 0x042fe200078e00ff */
[----:B------:R-:W-:Y:S01]  /*4f30*/  @!P0 LOP3.LUT R47, R32, 0xffff0000, RZ, 0xc0, !PT ;  /* 0xffff0000202f8812 */ /* 0x000fe200078ec0ff */
[----:B------:R-:W-:Y:S01]  /*4f40*/  @!P0 IMAD.U32 R45, R53, 0x10000, RZ ;  /* 0x00010000352d8824 */ /* 0x000fe200078e00ff */
[----:B------:R-:W-:Y:S01]  /*4f50*/  @!P0 PRMT R65, R65, 0x5410, R60 ;  /* 0x0000541041418816 */ /* 0x000fe2000000003c */
[C---:B------:R-:W-:Y:S01]  /*4f60*/  @!P0 IMAD.U32 R59, R64.reuse, 0x10000, RZ ;  /* 0x00010000403b8824 */ /* 0x040fe200078e00ff */
[----:B------:R-:W-:Y:S01]  /*4f70*/  @!P0 LOP3.LUT R60, R64, 0xffff0000, RZ, 0xc0, !PT ;  /* 0xffff0000403c8812 */ /* 0x000fe200078ec0ff */
[C---:B------:R-:W-:Y:S02]  /*4f80*/  @!P0 FMUL.FTZ R0, R46.reuse, R45 ;  /* 0x0000002d2e008220 */ /* 0x040fe40000410000 */
[----:B------:R-:W-:Y:S02]  /*4f90*/  @!P0 FMUL.FTZ R172, R46, R59 ;  /* 0x0000003b2eac8220 */ /* 0x000fe40000410000 */
[----:B------:R-:W-:Y:S02]  /*4fa0*/  @!P0 FMUL.FTZ R179, R47, R60 ;  /* 0x0000003c2fb38220 */ /* 0x000fe40000410000 */
[----:B------:R-:W-:Y:S02]  /*4fb0*/  @!P0 FFMA.FTZ R0, R59, R58, R0 ;  /* 0x0000003a3b008223 */ /* 0x000fe40000010000 */
[-C--:B------:R-:W-:Y:S01]  /*4fc0*/  @!P0 FMUL.FTZ R3, R47, R44.reuse ;  /* 0x0000002c2f038220 */ /* 0x080fe20000410000 */
[C---:B------:R-:W-:Y:S01]  /*4fd0*/  @!P0 LOP3.LUT R47, R33.reuse, 0xffff0000, RZ, 0xc0, !PT ;  /* 0xffff0000212f8812 */ /* 0x040fe200078ec0ff */
[C---:B------:R-:W-:Y:S01]  /*4fe0*/  @!P0 IMAD.U32 R59, R62.reuse, 0x10000, RZ ;  /* 0x000100003e3b8824 */ /* 0x040fe200078e00ff */
[----:B------:R-:W-:Y:S01]  /*4ff0*/  @!P0 LOP3.LUT R62, R62, 0xffff0000, RZ, 0xc0, !PT ;  /* 0xffff00003e3e8812 */ /* 0x000fe200078ec0ff */
[----:B------:R-:W-:Y:S02]  /*5000*/  @!P0 IMAD.U32 R46, R33, 0x10000, RZ ;  /* 0x00010000212e8824 */ /* 0x000fe400078e00ff */
[----:B------:R-:W-:Y:S01]  /*5010*/  @!P0 FFMA.FTZ R179, R61, R44, -R179 ;  /* 0x0000002c3db38223 */ /* 0x000fe200000108b3 */
[----:B------:R-:W-:Y:S01]  /*5020*/  @!P0 LOP3.LUT R44, R52, 0xffff0000, RZ, 0xc0, !PT ;  /* 0xffff0000342c8812 */ /* 0x000fe200078ec0ff */
[----:B------:R-:W-:Y:S02]  /*5030*/  @!P0 FMUL.FTZ R181, R47, R62 ;  /* 0x0000003e2fb58220 */ /* 0x000fe40000410000 */
[----:B------:R-:W-:Y:S02]  /*5040*/  @!P0 FFMA.FTZ R172, R58, R45, -R172 ;  /* 0x0000002d3aac8223 */ /* 0x000fe400000108ac */
[----:B------:R-:W-:Y:S02]  /*5050*/  @!P0 IMAD.U32 R58, R97, 0x10000, RZ ;  /* 0x00010000613a8824 */ /* 0x000fe400078e00ff */
[----:B------:R-:W-:Y:S01]  /*5060*/  @!P0 IMAD.U32 R45, R52, 0x10000, RZ ;  /* 0x00010000342d8824 */ /* 0x000fe200078e00ff */
[----:B------:R-:W-:Y:S01]  /*5070*/  @!P0 F2FP.BF16.PACK_AB R172, R179, R172 ;  /* 0x000000acb3ac823e */ /* 0x000fe200000010ff */
[----:B------:R-:W-:Y:S02]  /*5080*/  @!P0 FMUL.FTZ R178, R46, R59 ;  /* 0x0000003b2eb28220 */ /* 0x000fe40000410000 */
[-C--:B------:R-:W-:Y:S01]  /*5090*/  @!P0 FMUL.FTZ R5, R47, R44.reuse ;  /* 0x0000002c2f058220 */ /* 0x080fe20000410000 */
[----:B------:R-:W-:Y:S01]  /*50a0*/  @!P0 LOP3.LUT R47, R34, 0xffff0000, RZ, 0xc0, !PT ;  /* 0xffff0000222f8812 */ /* 0x000fe200078ec0ff */
[----:B------:R-:W-:Y:S01]  /*50b0*/  @!P0 FFMA.FTZ R181, R63, R44, -R181 ;  /* 0x0000002c3fb58223 */ /* 0x000fe200000108b5 */
[----:B------:R-:W-:Y:S01]  /*50c0*/  @!P0 LOP3.LUT R44, R55, 0xffff0000, RZ, 0xc0, !PT ;  /* 0xffff0000372c8812 */ /* 0x000fe200078ec0ff */
[C---:B------:R-:W-:Y:S01]  /*50d0*/  @!P0 IMAD.U32 R64, R65.reuse, 0x10000, RZ ;  /* 0x0001000041408824 */ /* 0x040fe200078e00ff */
[----:B------:R-:W-:Y:S01]  /*50e0*/  @!P0 LOP3.LUT R65, R65, 0xffff0000, RZ, 0xc0, !PT ;  /* 0xffff000041418812 */ /* 0x000fe200078ec0ff */
[-C--:B------:R-:W-:Y:S02]  /*50f0*/  @!P0 FMUL.FTZ R4, R46, R45.reuse ;  /* 0x0000002d2e048220 */ /* 0x080fe40000410000 */
[----:B------:R-:W-:Y:S02]  /*5100*/  @!P0 FFMA.FTZ R178, R58, R45, -R178 ;  /* 0x0000002d3ab28223 */ /* 0x000fe400000108b2 */
[----:B------:R-:W-:Y:S02]  /*5110*/  @!P0 IMAD.U32 R46, R34, 0x10000, RZ ;  /* 0x00010000222e8824 */ /* 0x000fe400078e00ff */
[----:B------:R-:W-:Y:S01]  /*5120*/  @!P0 IMAD.U32 R45, R55, 0x10000, RZ ;  /* 0x00010000372d8824 */ /* 0x000fe200078e00ff */
[----:B------:R-:W-:Y:S01]  /*5130*/  @!P0 F2FP.BF16.PACK_AB R181, R181, R178 ;  /* 0x000000b2b5b5823e */ /* 0x000fe200000010ff */
[C---:B------:R-:W-:Y:S02]  /*5140*/  @!P0 FMUL.FTZ R185, R47.reuse, R65 ;  /* 0x000000412fb98220 */ /* 0x040fe40000410000 */
[----:B------:R-:W-:Y:S01]  /*5150*/  @!P0 FMUL.FTZ R8, R47, R44 ;  /* 0x0000002c2f088220 */ /* 0x000fe20000410000 */
[C---:B------:R-:W-:Y:S01]  /*5160*/  @!P0 LOP3.LUT R47, R35.reuse, 0xffff0000, RZ, 0xc0, !PT ;  /* 0xffff0000232f8812 */ /* 0x040fe200078ec0ff */
[C---:B------:R-:W-:Y:S02]  /*5170*/  @!P0 FMUL.FTZ R182, R46.reuse, R64 ;  /* 0x000000402eb68220 */ /* 0x040fe40000410000 */
[-C--:B------:R-:W-:Y:S02]  /*5180*/  @!P0 FMUL.FTZ R7, R46, R45.reuse ;  /* 0x0000002d2e078220 */ /* 0x080fe40000410000 */
[----:B------:R-:W-:Y:S02]  /*5190*/  @!P0 IMAD.U32 R46, R35, 0x10000, RZ ;  /* 0x00010000232e8824 */ /* 0x000fe400078e00ff */
[----:B------:R-:W-:Y:S01]  /*51a0*/  @!P0 FFMA.FTZ R185, R67, R44, -R185 ;  /* 0x0000002c43b98223 */ /* 0x000fe200000108b9 */
[----:B------:R-:W-:Y:S01]  /*51b0*/  @!P0 LOP3.LUT R44, R54, 0xffff0000, RZ, 0xc0, !PT ;  /* 0xffff0000362c8812 */ /* 0x000fe200078ec0ff */
[----:B------:R-:W-:Y:S02]  /*51c0*/  @!P0 FFMA.FTZ R182, R66, R45, -R182 ;  /* 0x0000002d42b68223 */ /* 0x000fe400000108b6 */
[----:B------:R-:W-:Y:S02]  /*51d0*/  @!P0 IMAD.U32 R45, R54, 0x10000, RZ ;  /* 0x00010000362d8824 */ /* 0x000fe400078e00ff */
[----:B------:R-:W-:Y:S01]  /*51e0*/  @!P0 FMUL.FTZ R180, R46, R68 ;  /* 0x000000442eb48220 */ /* 0x000fe20000410000 */
[----:B------:R-:W-:Y:S01]  /*51f0*/  @!P0 F2FP.BF16.PACK_AB R182, R185, R182 ;  /* 0x000000b6b9b6823e */ /* 0x000fe200000010ff */
[----:B------:R-:W-:Y:S02]  /*5200*/  @!P0 FMUL.FTZ R183, R47, R69 ;  /* 0x000000452fb78220 */ /* 0x000fe40000410000 */
[----:B------:R-:W-:Y:S02]  /*5210*/  @!P0 FFMA.FTZ R3, R60, R61, R3 ;  /* 0x0000003d3c038223 */ /* 0x000fe40000010003 */
[----:B------:R-:W-:Y:S02]  /*5220*/  @!P0 FFMA.FTZ R4, R59, R58, R4 ;  /* 0x0000003a3b048223 */ /* 0x000fe40000010004 */
[----:B------:R-:W-:Y:S01]  /*5230*/  @!P0 FFMA.FTZ R180, R70, R45, -R180 ;  /* 0x0000002d46b48223 */ /* 0x000fe200000108b4 */
[----:B------:R-:W-:Y:S01]  /*5240*/  @!P0 F2FP.BF16.PACK_AB R178, R3, R0 ;  /* 0x0000000003b2823e */ /* 0x000fe200000010ff */
[----:B------:R-:W-:Y:S02]  /*5250*/  @!P0 FFMA.FTZ R183, R71, R44, -R183 ;  /* 0x0000002c47b78223 */ /* 0x000fe400000108b7 */
[----:B------:R-:W-:Y:S02]  /*5260*/  @!P0 FFMA.FTZ R5, R62, R63, R5 ;  /* 0x0000003f3e058223 */ /* 0x000fe40000010005 */
[----:B------:R-:W-:Y:S01]  /*5270*/  @!P0 FMUL.FTZ R9, R46, R45 ;  /* 0x0000002d2e098220 */ /* 0x000fe20000410000 */
[----:B------:R-:W-:Y:S01]  /*5280*/  @!P0 F2FP.BF16.PACK_AB R183, R183, R180 ;  /* 0x000000b4b7b7823e */ /* 0x000fe200000010ff */
        /* <DEDUP_REMOVED lines=9> */
[----:B------:R-:W-:Y:S01]  /*5320*/  @!P0 F2FP.BF16.PACK_AB R185, R10, R9 ;  /* 0x000000090ab9823e */ /* 0x000fe200000010ff */
[----:B------:R-:W-:Y:S02]  /*5330*/  @!P0 IMAD.MOV.U32 R98, RZ, RZ, R182 ;  /* 0x000000ffff628224 */ /* 0x000fe400078e00b6 */
[----:B------:R-:W-:Y:S02]  /*5340*/  @!P0 IMAD.MOV.U32 R99, RZ, RZ, R183 ;  /* 0x000000ffff638224 */ /* 0x000fe400078e00b7 */
[----:B------:R-:W-:Y:S02]  /*5350*/  @!P0 IMAD.MOV.U32 R32, RZ, RZ, R178 ;  /* 0x000000ffff208224 */ /* 0x000fe400078e00b2 */
[----:B------:R-:W-:Y:S01]  /*5360*/  @!P0 IMAD.MOV.U32 R33, RZ, RZ, R179 ;  /* 0x000000ffff218224 */ /* 0x000fe200078e00b3 */
[----:B------:R1:W-:Y:S01]  /*5370*/  STG.E.128 [R176.64], R96 ;  /* 0x00000060b0007986 */ /* 0x0003e2000c101d16 */
[----:B------:R-:W-:Y:S02]  /*5380*/  @!P0 IMAD.MOV.U32 R34, RZ, RZ, R180 ;  /* 0x000000ffff228224 */ /* 0x000fe400078e00b4 */
[----:B------:R-:W-:Y:S05]  /*5390*/  @!P0 IMAD.MOV.U32 R35, RZ, RZ, R185 ;  /* 0x000000ffff238224 */ /* 0x000fea00078e00b9 */
[----:B------:R1:W-:Y:S02]  /*53a0*/  @!P3 STG.E.128 [R174.64], R32 ;  /* 0x00000020ae00b986 */ /* 0x0003e4000c101d16 */
.L_x_1052:
[----:B------:R-:W-:Y:S05]  /*53b0*/  BSYNC B0 ;  /* 0x0000000000007941 */ /* 0x000fea0003800000 */
.L_x_1051:
[----:B------:R-:W-:Y:S11]  /*53c0*/  ISETP.GE.AND P0, PT, R12, c[0x0][0x1d4], PT ;  /* 0x000075000c007a0c */ /* 0x000ff60003f06270 */
[----:B------:R-:W-:Y:S02]  /*53d0*/  @!UPT UIADD3 URZ, URZ, URZ, URZ ;  /* 0x0000003f3f3ff290 */ /* 0x000fe4000fffe03f */
[----:B------:R-:W-:-:S05]  /*53e0*/  @P0 BRA `(.L_x_1050) ;  /* 0x000007d000000947 */ /* 0x000fca0003800000 */
[----:B------:R-:W-:Y:S01]  /*53f0*/  SEL R46, R73, R92, !P2 ;  /* 0x0000005c492e7207 */ /* 0x000fe20005000000 */
[----:B------:R-:W2:Y:S01]  /*5400*/  LDS.128 R64, [R144+0xa080] ;  /* 0x00a0800090407984 */ /* 0x000ea20000000c00 */
[----:B------:R-:W-:Y:S02]  /*5410*/  IADD3 R69, P3, P0, R154, R173, R139 ;  /* 0x000000ad9a457210 */ /* 0x000fe4000787e08b */
[----:B------:R-:W-:Y:S02]  /*5420*/  SHF.R.S32.HI R45, RZ, 0x1f, R46 ;  /* 0x0000001fff2d7819 */ /* 0x000fe4000001142e */
[----:B------:R-:W-:Y:S02]  /*5430*/  IADD3.X R68, R117, R132, R142, P3, P0 ;  /* 0x0000008475447210 */ /* 0x000fe40001fe048e */
[----:B------:R-:W-:Y:S04]  /*5440*/  LEA.HI R45, R45, R46, RZ, 0x4 ;  /* 0x0000002e2d2d7211 */ /* 0x000fe800078f20ff */
[----:B------:R-:W-:Y:S04]  /*5450*/  LEA.HI.SX32 R46, R45, R74, 0x1c ;  /* 0x0000004a2d2e7211 */ /* 0x000fe800078fe2ff */
[----:B------:R-:W-:Y:S01]  /*5460*/  SHF.R.S32.HI R45, RZ, 0x1f, R46 ;  /* 0x0000001fff2d7819 */ /* 0x000fe2000001142e */
[----:B-1----:R-:W-:Y:S03]  /*5470*/  IMAD.SHL.U32 R96, R46, 0x8, RZ ;  /* 0x000000082e607824 */ /* 0x002fe600078e00ff */
[----:B------:R-:W-:Y:S02]  /*5480*/  LEA.HI R45, R45, R46, RZ, 0x3 ;  /* 0x0000002e2d2d7211 */ /* 0x000fe400078f18ff */
[----:B------:R-:W-:Y:S02]  /*5490*/  ISETP.GE.AND P3, PT, R96, c[0x0][0x1d4], PT ;  /* 0x0000750060007a0c */ /* 0x000fe40003f66270 */
[----:B------:R-:W-:Y:S02]  /*54a0*/  LOP3.LUT R98, R111, 0x38, R96, 0xf8, !PT ;  /* 0x000000386f627812 */ /* 0x000fe400078ef860 */
[----:B------:R-:W-:Y:S02]  /*54b0*/  SHF.R.S32.HI R45, RZ, 0x3, R45 ;  /* 0x00000003ff2d7819 */ /* 0x000fe4000001142d */
[----:B------:R-:W-:Y:S03]  /*54c0*/  LOP3.LUT R97, R98, R123, RZ, 0x3c, !PT ;  /* 0x0000007b62617212 */ /* 0x000fe600078e3cff */
[----:B------:R-:W-:Y:S04]  /*54d0*/  IMAD R44, R45, 0xc00, R6 ;  /* 0x00000c002d2c7824 */ /* 0x000fe800078e0206 */
[----:B------:R-:W-:Y:S01]  /*54e0*/  IMAD.IADD R97, R44, 0x1, R97 ;  /* 0x000000012c617824 */ /* 0x000fe200078e0261 */
[--C-:B------:R-:W-:Y:S02]  /*54f0*/  @!P3 SHF.R.S32.HI R70, RZ, 0x1f, R96.reuse ;  /* 0x0000001fff46b819 */ /* 0x100fe40000011460 */
[----:B------:R-:W-:Y:S01]  /*5500*/  @!P3 IADD3 R173, P4, P0, R154, R173, R96 ;  /* 0x000000ad9aadb210 */ /* 0x000fe2000789e060 */
[----:B------:R-:W-:Y:S03]  /*5510*/  IMAD.SHL.U32 R96, R97, 0x2, RZ ;  /* 0x0000000261607824 */ /* 0x000fe600078e00ff */
[----:B------:R-:W-:Y:S02]  /*5520*/  @!P3 IADD3.X R132, R117, R132, R70, P4, P0 ;  /* 0x000000847584b210 */ /* 0x000fe400027e0446 */
[----:B------:R-:W1:Y:S01]  /*5530*/  LDS.128 R32, [R96+0xa080] ;  /* 0x00a0800060207984 */ /* 0x000e620000000c00 */
[C---:B------:R-:W-:Y:S04]  /*5540*/  LEA R70, P0, R69.reuse, c[0x0][0x1c8], 0x1 ;  /* 0x0000720045467a11 */ /* 0x040fe800078008ff */
[----:B------:R-:W-:Y:S02]  /*5550*/  LEA.HI.X R71, R69, c[0x0][0x1cc], R68, 0x1, P0 ;  /* 0x0000730045477a11 */ /* 0x000fe400000f0c44 */
[C---:B------:R-:W-:Y:S04]  /*5560*/  @!P3 LEA R68, P0, R173.reuse, c[0x0][0x1c8], 0x1 ;  /* 0x00007200ad44ba11 */ /* 0x040fe800078008ff */
[----:B------:R-:W-:Y:S02]  /*5570*/  @!P3 LEA.HI.X R69, R173, c[0x0][0x1cc], R132, 0x1, P0 ;  /* 0x00007300ad45ba11 */ /* 0x000fe400000f0c84 */
[----:B------:R-:W-:Y:S11]  /*5580*/  ISETP.GE.AND P0, PT, R12, c[0x0][0x27c], PT ;  /* 0x00009f000c007a0c */ /* 0x000ff60003f06270 */
[----:B------:R-:W-:Y:S02]  /*5590*/  @!UPT UIADD3 URZ, URZ, URZ, URZ ;  /* 0x0000003f3f3ff290 */ /* 0x000fe4000fffe03f */
[----:B--2---:R-:W-:Y:S01]  /*55a0*/  @!P0 IMAD.U32 R46, R64, 0x10000, RZ ;  /* 0x00010000402e8824 */ /* 0x004fe200078e00ff */
[----:B------:R-:W-:Y:S01]  /*55b0*/  @!P0 LOP3.LUT R53, R65, 0xffff0000, RZ, 0xc0, !PT ;  /* 0xffff000041358812 */ /* 0x000fe200078ec0ff */
[C---:B------:R-:W-:Y:S01]  /*55c0*/  @!P0 IMAD.U32 R56, R66.reuse, 0x10000, RZ ;  /* 0x0001000042388824 */ /* 0x040fe200078e00ff */
[----:B------:R-:W-:Y:S01]  /*55d0*/  @!P0 LOP3.LUT R59, R66, 0xffff0000, RZ, 0xc0, !PT ;  /* 0xffff0000423b8812 */ /* 0x000fe200078ec0ff */
[C---:B------:R-:W-:Y:S01]  /*55e0*/  @!P0 IMAD.U32 R62, R67.reuse, 0x10000, RZ ;  /* 0x00010000433e8824 */ /* 0x040fe200078e00ff */
[----:B------:R-:W-:Y:S02]  /*55f0*/  @!P0 LOP3.LUT R63, R67, 0xffff0000, RZ, 0xc0, !PT ;  /* 0xffff0000433f8812 */ /* 0x000fe400078ec0ff */
[--C-:B------:R-:W-:Y:S02]  /*5600*/  @!P0 SHF.R.U64 R38, R38, 0x10, R39.reuse ;  /* 0x0000001026268819 */ /* 0x100fe40000001227 */
[----:B------:R-:W-:Y:S02]  /*5610*/  @!P0 SHF.R.U32.HI R39, RZ, 0x10, R39 ;  /* 0x00000010ff278819 */ /* 0x000fe40000011627 */
[----:B------:R-:W-:Y:S02]  /*5620*/  @!P0 SHF.R.U64 R47, R90, 0x10, R91 ;  /* 0x000000105a2f8819 */ /* 0x000fe4000000125b */
[----:B------:R-:W-:Y:S01]  /*5630*/  @!P0 PRMT R51, R51, 0x5410, R38 ;  /* 0x0000541033338816 */ /* 0x000fe20000000026 */
[----:B-1----:R-:W-:Y:S01]  /*5640*/  @!P0 IMAD.U32 R38, R32, 0x10000, RZ ;  /* 0x0001000020268824 */ /* 0x002fe200078e00ff */
[----:B------:R-:W-:Y:S02]  /*5650*/  @!P0 PRMT R50, R50, 0x5410, R39 ;  /* 0x0000541032328816 */ /* 0x000fe40000000027 */
[----:B------:R-:W-:Y:S02]  /*5660*/  @!P0 LOP3.LUT R39, R32, 0xffff0000, RZ, 0xc0, !PT ;  /* 0xffff000020278812 */ /* 0x000fe400078ec0ff */
[----:B------:R-:W-:Y:S02]  /*5670*/  @!P0 PRMT R102, R102, 0x5410, R47 ;  /* 0x0000541066668816 */ /* 0x000fe4000000002f */
[----:B------:R-:W-:Y:S02]  /*5680*/  @!P0 LOP3.LUT R47, R64, 0xffff0000, RZ, 0xc0, !PT ;  /* 0xffff0000402f8812 */ /* 0x000fe400078ec0ff */
[C---:B------:R-:W-:Y:S01]  /*5690*/  @!P0 LOP3.LUT R58, R102.reuse, 0xffff0000, RZ, 0xc0, !PT ;  /* 0xffff0000663a8812 */ /* 0x040fe200078ec0ff */
[----:B------:R-:W-:Y:S01]  /*56a0*/  @!P0 IMAD.U32 R55, R102, 0x10000, RZ ;  /* 0x0001000066378824 */ /* 0x000fe200078e00ff */
[----:B------:R-:W-:Y:S02]  /*56b0*/  @!P0 SHF.R.U64 R36, R36, 0x10, R37 ;  /* 0x0000001024248819 */ /* 0x000fe40000001225 */
[----:B------:R-:W-:Y:S02]  /*56c0*/  @!P0 SHF.R.U64 R45, R88, 0x10, R89 ;  /* 0x00000010582d8819 */ /* 0x000fe40000001259 */
[----:B------:R-:W-:Y:S02]  /*56d0*/  @!P0 PRMT R49, R49, 0x5410, R36 ;  /* 0x0000541031318816 */ /* 0x000fe40000000024 */
[----:B------:R-:W-:Y:S02]  /*56e0*/  @!P0 SHF.R.U32.HI R37, RZ, 0x10, R37 ;  /* 0x00000010ff258819 */ /* 0x000fe40000011625 */
[C---:B------:R-:W-:Y:S02]  /*56f0*/  @!P0 LOP3.LUT R36, R49.reuse, 0xffff0000, RZ, 0xc0, !PT ;  /* 0xffff000031248812 */ /* 0x040fe400078ec0ff */
[----:B------:R-:W-:Y:S02]  /*5700*/  @!P0 PRMT R104, R104, 0x5410, R45 ;  /* 0x0000541068688816 */ /* 0x000fe4000000002d */
[----:B------:R-:W-:Y:S01]  /*5710*/  @!P0 PRMT R48, R48, 0x5410, R37 ;  /* 0x0000541030308816 */ /* 0x000fe20000000025 */
[----:B------:R-:W-:Y:S01]  /*5720*/  @!P0 IMAD.U32 R37, R49, 0x10000, RZ ;  /* 0x0001000031258824 */ /* 0x000fe200078e00ff */
[C---:B------:R-:W-:Y:S01]  /*5730*/  @!P0 LOP3.LUT R52, R104.reuse, 0xffff0000, RZ, 0xc0, !PT ;  /* 0xffff000068348812 */ /* 0x040fe200078ec0ff */
[----:B------:R-:W-:Y:S01]  /*5740*/  @!P0 IMAD.U32 R45, R104, 0x10000, RZ ;  /* 0x00010000682d8824 */ /* 0x000fe200078e00ff */
[----:B------:R-:W-:Y:S01]  /*5750*/  @!P0 SHF.R.U32.HI R88, RZ, 0x10, R89 ;  /* 0x00000010ff588819 */ /* 0x000fe20000011659 */
[C---:B------:R-:W-:Y:S01]  /*5760*/  @!P0 FMUL.FTZ R0, R38.reuse, R37 ;  /* 0x0000002526008220 */ /* 0x040fe20000410000 */
[----:B------:R-:W-:Y:S01]  /*5770*/  @!P0 SHF.R.U32.HI R90, RZ, 0x10, R91 ;  /* 0x00000010ff5a8819 */ /* 0x000fe2000001165b */
[----:B------:R-:W-:Y:S01]  /*5780*/  @!P0 FMUL.FTZ R97, R39, R52 ;  /* 0x0000003427618220 */ /* 0x000fe20000410000 */
[----:B------:R-:W-:Y:S01]  /*5790*/  @!P0 PRMT R103, R103, 0x5410, R88 ;  /* 0x0000541067678816 */ /* 0x000fe20000000058 */
[----:B------:R-:W-:Y:S01]  /*57a0*/  @!P0 FMUL.FTZ R3, R39, R36 ;  /* 0x0000002427038220 */ /* 0x000fe20000410000 */
[----:B------:R-:W-:Y:S01]  /*57b0*/  @!P0 LOP3.LUT R39, R33, 0xffff0000, RZ, 0xc0, !PT ;  /* 0xffff000021278812 */ /* 0x000fe200078ec0ff */
[----:B------:R-:W-:Y:S01]  /*57c0*/  @!P0 FMUL.FTZ R96, R38, R45 ;  /* 0x0000002d26608220 */ /* 0x000fe20000410000 */
[----:B------:R-:W-:Y:S01]  /*57d0*/  @!P0 LOP3.LUT R54, R103, 0xffff0000, RZ, 0xc0, !PT ;  /* 0xffff000067368812 */ /* 0x000fe200078ec0ff */
[----:B------:R-:W-:Y:S01]  /*57e0*/  @!P0 FFMA.FTZ R0, R45, R46, R0 ;  /* 0x0000002e2d008223 */ /* 0x000fe20000010000 */
[----:B------:R-:W-:Y:S01]  /*57f0*/  @!P0 PRMT R101, R101, 0x5410, R90 ;  /* 0x0000541065658816 */ /* 0x000fe2000000005a */
[----:B------:R-:W-:Y:S02]  /*5800*/  @!P0 IMAD.U32 R45, R103, 0x10000, RZ ;  /* 0x00010000672d8824 */ /* 0x000fe400078e00ff */
[----:B------:R-:W-:Y:S01]  /*5810*/  @!P0 IMAD.U32 R38, R33, 0x10000, RZ ;  /* 0x0001000021268824 */ /* 0x000fe200078e00ff */
[----:B------:R-:W-:Y:S01]  /*5820*/  @!P0 LOP3.LUT R61, R101, 0xffff0000, RZ, 0xc0, !PT ;  /* 0xffff0000653d8812 */ /* 0x000fe200078ec0ff */
        /* <DEDUP_REMOVED lines=11> */
[C---:B------:R-:W-:Y:S01]  /*58e0*/  @!P0 LOP3.LUT R36, R51.reuse, 0xffff0000, RZ, 0xc0, !PT ;  /* 0xffff000033248812 */ /* 0x040fe200078ec0ff */
[-C--:B------:R-:W-:Y:S02]  /*58f0*/  @!P0 FMUL.FTZ R4, R38, R37.reuse ;  /* 0x0000002526048220 */ /* 0x080fe40000410000 */
[----:B------:R-:W-:Y:S02]  /*5900*/  @!P0 FFMA.FTZ R98, R46, R37, -R98 ;  /* 0x000000252e628223 */ /* 0x000fe40000010862 */
[----:B------:R-:W-:Y:S02]  /*5910*/  @!P0 IMAD.U32 R38, R34, 0x10000, RZ ;  /* 0x0001000022268824 */ /* 0x000fe400078e00ff */
[----:B------:R-:W-:Y:S01]  /*5920*/  @!P0 IMAD.U32 R37, R51, 0x10000, RZ ;  /* 0x0001000033258824 */ /* 0x000fe200078e00ff */
[----:B------:R-:W-:Y:S01]  /*5930*/  @!P0 F2FP.BF16.PACK_AB R99, R99, R98 ;  /* 0x000000626363823e */ /* 0x000fe200000010ff */
[C---:B------:R-:W-:Y:S02]  /*5940*/  @!P0 FMUL.FTZ R175, R39.reuse, R58 ;  /* 0x0000003a27af8220 */ /* 0x040fe40000410000 */
[-C--:B------:R-:W-:Y:S01]  /*5950*/  @!P0 FMUL.FTZ R8, R39, R36.reuse ;  /* 0x0000002427088220 */ /* 0x080fe20000410000 */
[----:B------:R-:W-:Y:S01]  /*5960*/  @!P0 LOP3.LUT R39, R35, 0xffff0000, RZ, 0xc0, !PT ;  /* 0xffff000023278812 */ /* 0x000fe200078ec0ff */
[C---:B------:R-:W-:Y:S02]  /*5970*/  @!P0 FMUL.FTZ R172, R38.reuse, R55 ;  /* 0x0000003726ac8220 */ /* 0x040fe40000410000 */
[-C--:B------:R-:W-:Y:S02]  /*5980*/  @!P0 FMUL.FTZ R7, R38, R37.reuse ;  /* 0x0000002526078220 */ /* 0x080fe40000410000 */
[----:B------:R-:W-:Y:S02]  /*5990*/  @!P0 IMAD.U32 R60, R101, 0x10000, RZ ;  /* 0x00010000653c8824 */ /* 0x000fe400078e00ff */
        /* <DEDUP_REMOVED lines=34> */
.L_x_1050:
[----:B------:R-:W-:Y:S05]  /*5bc0*/  BSYNC B1 ;  /* 0x0000000000017941 */ /* 0x000fea0003800000 */
.L_x_1049:
[----:B------:R-:W-:Y:S04]  /*5bd0*/  IADD3 R171, P0, R168, R170, RZ ;  /* 0x000000aaa8ab7210 */ /* 0x000fe80007f1e0ff */
[----:B------:R-:W-:Y:S01]  /*5be0*/  IADD3.X R56, R147, R127, RZ, P0, !PT ;  /* 0x0000007f93387210 */ /* 0x000fe200007fe4ff */
[----:B------:R-:W-:-:S05]  /*5bf0*/  @P5 BRA `(.L_x_1038) ;  /* 0x000012d000005947 */ /* 0x000fca0003800000 */
[----:B------:R-:W-:Y:S01]  /*5c00*/  ISETP.GE.AND P0, PT, R16, c[0x0][0x1d4], PT ;  /* 0x0000750010007a0c */ /* 0x000fe20003f06270 */
[----:B------:R-:W-:Y:S01]  /*5c10*/  @!UPT UIADD3 URZ, URZ, URZ, URZ ;  /* 0x0000003f3f3ff290 */ /* 0x000fe2000fffe03f */
[----:B------:R-:W-:Y:S11]  /*5c20*/  BSSY B0, `(.L_x_1053) ;  /* 0x000007e000007945 */ /* 0x000ff60003800000 */
[----:B------:R-:W-:-:S05]  /*5c30*/  @P0 BRA `(.L_x_1054) ;  /* 0x000007c000000947 */ /* 0x000fca0003800000 */
[----:B------:R-:W-:Y:S01]  /*5c40*/  SEL R39, R73, R92, !P1 ;  /* 0x0000005c49277207 */ /* 0x000fe20004800000 */
[----:B------:R-:W2:Y:S01]  /*5c50*/  LDS.128 R60, [R143+0xa080] ;  /* 0x00a080008f3c7984 */ /* 0x000ea20000000c00 */
[----:B------:R-:W-:Y:S02]  /*5c60*/  IADD3 R59, P3, P0, R154, R171, R140 ;  /* 0x000000ab9a3b7210 */ /* 0x000fe4000787e08c */
[----:B------:R-:W-:Y:S02]  /*5c70*/  SHF.R.S32.HI R38, RZ, 0x1f, R39 ;  /* 0x0000001fff267819 */ /* 0x000fe40000011427 */
[-C--:B------:R-:W-:Y:S02]  /*5c80*/  IADD3.X R58, R117, R56.reuse, R138, P3, P0 ;  /* 0x00000038753a7210 */ /* 0x080fe40001fe048a */
[----:B------:R-:W-:Y:S04]  /*5c90*/  LEA.HI R38, R38, R39, RZ, 0x4 ;  /* 0x0000002726267211 */ /* 0x000fe800078f20ff */
[----:B------:R-:W-:Y:S04]  /*5ca0*/  LEA.HI.SX32 R39, R38, R75, 0x1c ;  /* 0x0000004b26277211 */ /* 0x000fe800078fe2ff */
[----:B------:R-:W-:Y:S01]  /*5cb0*/  SHF.R.S32.HI R38, RZ, 0x1f, R39 ;  /* 0x0000001fff267819 */ /* 0x000fe20000011427 */
[----:B-1----:R-:W-:Y:S03]  /*5cc0*/  IMAD.SHL.U32 R66, R39, 0x8, RZ ;  /* 0x0000000827427824 */ /* 0x002fe600078e00ff */
        /* <DEDUP_REMOVED lines=16> */
[----:B--2---:R-:W-:Y:S01]  /*5dd0*/  @!P0 IMAD.U32 R38, R60, 0x10000, RZ ;  /* 0x000100003c268824 */ /* 0x004fe200078e00ff */
[----:B------:R-:W-:Y:S01]  /*5de0*/  @!P0 LOP3.LUT R47, R61, 0xffff0000, RZ, 0xc0, !PT ;  /* 0xffff00003d2f8812 */ /* 0x000fe200078ec0ff */
[C---:B------:R-:W-:Y:S01]  /*5df0*/  @!P0 IMAD.U32 R54, R63.reuse, 0x10000, RZ ;  /* 0x000100003f368824 */ /* 0x040fe200078e00ff */
[----:B------:R-:W1:Y:S01]  /*5e00*/  LDS.128 R32, [R66+0xa080] ;  /* 0x00a0800042207984 */ /* 0x000e620000000c00 */
[C---:B------:R-:W-:Y:S01]  /*5e10*/  @!P0 IMAD.U32 R50, R62.reuse, 0x10000, RZ ;  /* 0x000100003e328824 */ /* 0x040fe200078e00ff */
[----:B------:R-:W-:Y:S02]  /*5e20*/  @!P0 LOP3.LUT R55, R63, 0xffff0000, RZ, 0xc0, !PT ;  /* 0xffff00003f378812 */ /* 0x000fe400078ec0ff */
[----:B------:R-:W-:Y:S02]  /*5e30*/  @!P0 LOP3.LUT R51, R62, 0xffff0000, RZ, 0xc0, !PT ;  /* 0xffff00003e338812 */ /* 0x000fe400078ec0ff */
[----:B------:R-:W-:Y:S02]  /*5e40*/  @!P0 SHF.R.U64 R26, R26, 0x10, R27 ;  /* 0x000000101a1a8819 */ /* 0x000fe4000000121b */
[----:B------:R-:W-:Y:S02]  /*5e50*/  @!P0 SHF.R.U32.HI R45, RZ, 0x10, R83 ;  /* 0x00000010ff2d8819 */ /* 0x000fe40000011653 */
[----:B------:R-:W-:Y:S02]  /*5e60*/  @!P0 SHF.R.U32.HI R37, RZ, 0x10, R27 ;  /* 0x00000010ff258819 */ /* 0x000fe4000001161b */
[----:B------:R-:W-:Y:S02]  /*5e70*/  @!P0 PRMT R43, R43, 0x5410, R26 ;  /* 0x000054102b2b8816 */ /* 0x000fe4000000001a */
        /* <DEDUP_REMOVED lines=14> */
[----:B------:R-:W-:Y:S02]  /*5f60*/  @!P0 PRMT R42, R42, 0x5410, R37 ;  /* 0x000054102a2a8816 */ /* 0x000fe40000000025 */
[----:B------:R-:W-:Y:S01]  /*5f70*/  @!P0 SHF.R.U32.HI R80, RZ, 0x10, R81 ;  /* 0x00000010ff508819 */ /* 0x000fe20000011651 */
[C---:B-1----:R-:W-:Y:S01]  /*5f80*/  @!P0 IMAD.U32 R26, R32.reuse, 0x10000, RZ ;  /* 0x00010000201a8824 */ /* 0x042fe200078e00ff */
[----:B------:R-:W-:Y:S02]  /*5f90*/  @!P0 LOP3.LUT R27, R32, 0xffff0000, RZ, 0xc0, !PT ;  /* 0xffff0000201b8812 */ /* 0x000fe400078ec0ff */
[----:B------:R-:W-:Y:S01]  /*5fa0*/  @!P0 PRMT R95, R95, 0x5410, R80 ;  /* 0x000054105f5f8816 */ /* 0x000fe20000000050 */
[----:B------:R-:W-:Y:S01]  /*5fb0*/  @!P0 FMUL.FTZ R0, R26, R25 ;  /* 0x000000191a008220 */ /* 0x000fe20000410000 */
[----:B------:R-:W-:Y:S01]  /*5fc0*/  @!P0 SHF.R.U64 R82, R82, 0x10, R83 ;  /* 0x0000001052528819 */ /* 0x000fe20000001253 */
[----:B------:R-:W-:Y:S01]  /*5fd0*/  @!P0 FMUL.FTZ R67, R27, R44 ;  /* 0x0000002c1b438220 */ /* 0x000fe20000410000 */
[----:B------:R-:W-:Y:S01]  /*5fe0*/  @!P0 LOP3.LUT R46, R95, 0xffff0000, RZ, 0xc0, !PT ;  /* 0xffff00005f2e8812 */ /* 0x000fe200078ec0ff */
[----:B------:R-:W-:Y:S01]  /*5ff0*/  @!P0 FMUL.FTZ R3, R27, R24 ;  /* 0x000000181b038220 */ /* 0x000fe20000410000 */
[----:B------:R-:W-:Y:S01]  /*6000*/  @!P0 LOP3.LUT R27, R33, 0xffff0000, RZ, 0xc0, !PT ;  /* 0xffff0000211b8812 */ /* 0x000fe200078ec0ff */
[----:B------:R-:W-:Y:S01]  /*6010*/  @!P0 FMUL.FTZ R66, R26, R39 ;  /* 0x000000271a428220 */ /* 0x000fe20000410000 */
[----:B------:R-:W-:Y:S01]  /*6020*/  @!P0 PRMT R93, R93, 0x5410, R82 ;  /* 0x000054105d5d8816 */ /* 0x000fe20000000052 */
[----:B------:R-:W-:Y:S02]  /*6030*/  @!P0 FFMA.FTZ R0, R39, R38, R0 ;  /* 0x0000002627008223 */ /* 0x000fe40000010000 */
[----:B------:R-:W-:Y:S01]  /*6040*/  @!P0 IMAD.U32 R39, R95, 0x10000, RZ ;  /* 0x000100005f278824 */ /* 0x000fe200078e00ff */
[----:B------:R-:W-:Y:S01]  /*6050*/  @!P0 LOP3.LUT R49, R93, 0xffff0000, RZ, 0xc0, !PT ;  /* 0xffff00005d318812 */ /* 0x000fe200078ec0ff */
[----:B------:R-:W-:Y:S02]  /*6060*/  @!P0 IMAD.U32 R26, R33, 0x10000, RZ ;  /* 0x00010000211a8824 */ /* 0x000fe400078e00ff */
[----:B------:R-:W-:Y:S01]  /*6070*/  @!P0 FFMA.FTZ R67, R45, R24, -R67 ;  /* 0x000000182d438223 */ /* 0x000fe20000010843 */
[----:B------:R-:W-:Y:S01]  /*6080*/  @!P0 LOP3.LUT R24, R40, 0xffff0000, RZ, 0xc0, !PT ;  /* 0xffff000028188812 */ /* 0x000fe200078ec0ff */
[----:B------:R-:W-:Y:S02]  /*6090*/  @!P0 FFMA.FTZ R66, R38, R25, -R66 ;  /* 0x0000001926428223 */ /* 0x000fe40000010842 */
[----:B------:R-:W-:Y:S02]  /*60a0*/  @!P0 IMAD.U32 R25, R40, 0x10000, RZ ;  /* 0x0001000028198824 */ /* 0x000fe400078e00ff */
[----:B------:R-:W-:Y:S01]  /*60b0*/  @!P0 FMUL.FTZ R69, R27, R46 ;  /* 0x0000002e1b458220 */ /* 0x000fe20000410000 */
[----:B------:R-:W-:Y:S01]  /*60c0*/  @!P0 F2FP.BF16.PACK_AB R66, R67, R66 ;  /* 0x000000424342823e */ /* 0x000fe200000010ff */
[----:B------:R-:W-:Y:S02]  /*60d0*/  @!P0 IMAD.U32 R38, R61, 0x10000, RZ ;  /* 0x000100003d268824 */ /* 0x000fe400078e00ff */
[C---:B------:R-:W-:Y:S02]  /*60e0*/  @!P0 FMUL.FTZ R68, R26.reuse, R39 ;  /* 0x000000271a448220 */ /* 0x040fe40000410000 */
[-C--:B------:R-:W-:Y:S02]  /*60f0*/  @!P0 FMUL.FTZ R4, R26, R25.reuse ;  /* 0x000000191a048220 */ /* 0x080fe40000410000 */
[-C--:B------:R-:W-:Y:S01]  /*6100*/  @!P0 FMUL.FTZ R5, R27, R24.reuse ;  /* 0x000000181b058220 */ /* 0x080fe20000410000 */
[----:B------:R-:W-:Y:S01]  /*6110*/  @!P0 LOP3.LUT R27, R35, 0xffff0000, RZ, 0xc0, !PT ;  /* 0xffff0000231b8812 */ /* 0x000fe200078ec0ff */
[----:B------:R-:W-:Y:S01]  /*6120*/  @!P0 FFMA.FTZ R69, R47, R24, -R69 ;  /* 0x000000182f458223 */ /* 0x000fe20000010845 */
[----:B------:R-:W-:Y:S01]  /*6130*/  @!P0 LOP3.LUT R24, R42, 0xffff0000, RZ, 0xc0, !PT ;  /* 0xffff00002a188812 */ /* 0x000fe200078ec0ff */
[----:B------:R-:W-:Y:S02]  /*6140*/  @!P0 IMAD.U32 R26, R35, 0x10000, RZ ;  /* 0x00010000231a8824 */ /* 0x000fe400078e00ff */
[----:B------:R-:W-:Y:S02]  /*6150*/  @!P0 FFMA.FTZ R68, R38, R25, -R68 ;  /* 0x0000001926448223 */ /* 0x000fe40000010844 */
[----:B------:R-:W-:Y:S02]  /*6160*/  @!P0 IMAD.U32 R25, R42, 0x10000, RZ ;  /* 0x000100002a198824 */ /* 0x000fe400078e00ff */
[----:B------:R-:W-:Y:S01]  /*6170*/  @!P0 FMUL.FTZ R70, R26, R52 ;  /* 0x000000341a468220 */ /* 0x000fe20000410000 */
[----:B------:R-:W-:Y:S01]  /*6180*/  @!P0 F2FP.BF16.PACK_AB R69, R69, R68 ;  /* 0x000000444545823e */ /* 0x000fe200000010ff */
[C---:B------:R-:W-:Y:S02]  /*6190*/  @!P0 FMUL.FTZ R89, R27.reuse, R53 ;  /* 0x000000351b598220 */ /* 0x040fe40000410000 */
        /* <DEDUP_REMOVED lines=38> */
.L_x_1054:
[----:B------:R-:W-:Y:S05]  /*6400*/  BSYNC B0 ;  /* 0x0000000000007941 */ /* 0x000fea0003800000 */
.L_x_1053:
[----:B------:R-:W-:Y:S11]  /*6410*/  ISETP.GE.AND P0, PT, R12, c[0x0][0x1d4], PT ;  /* 0x000075000c007a0c */ /* 0x000ff60003f06270 */
[----:B------:R-:W-:Y:S02]  /*6420*/  @!UPT UIADD3 URZ, URZ, URZ, URZ ;  /* 0x0000003f3f3ff290 */ /* 0x000fe4000fffe03f */
[----:B------:R-:W-:-:S05]  /*6430*/  @P0 BRA `(.L_x_1038) ;  /* 0x00000a9000000947 */ /* 0x000fca0003800000 */
[----:B-1----:R-:W-:Y:S01]  /*6440*/  SEL R35, R73, R92, !P2 ;  /* 0x0000005c49237207 */ /* 0x002fe20005000000 */
[----:B------:R-:W1:Y:S01]  /*6450*/  LDS.128 R48, [R141+0xa080] ;  /* 0x00a080008d307984 */ /* 0x000e620000000c00 */
[----:B------:R-:W-:Y:S02]  /*6460*/  IADD3 R53, P3, P0, R154, R171, R139 ;  /* 0x000000ab9a357210 */ /* 0x000fe4000787e08b */
[----:B------:R-:W-:Y:S02]  /*6470*/  SHF.R.S32.HI R34, RZ, 0x1f, R35 ;  /* 0x0000001fff227819 */ /* 0x000fe40000011423 */
[----:B------:R-:W-:Y:S02]  /*6480*/  IADD3.X R52, R117, R56, R142, P3, P0 ;  /* 0x0000003875347210 */ /* 0x000fe40001fe048e */
[----:B------:R-:W-:Y:S02]  /*6490*/  LEA.HI R35, R34, R35, RZ, 0x4 ;  /* 0x0000002322237211 */ /* 0x000fe400078f20ff */
[----:B------:R-:W-:Y:S02]  /*64a0*/  LEA R54, P0, R53, c[0x0][0x1c8], 0x1 ;  /* 0x0000720035367a11 */ /* 0x000fe400078008ff */
[----:B------:R-:W-:Y:S02]  /*64b0*/  LEA.HI.SX32 R35, R35, R74, 0x1c ;  /* 0x0000004a23237211 */ /* 0x000fe400078fe2ff */
[----:B------:R-:W-:Y:S02]  /*64c0*/  LEA.HI.X R55, R53, c[0x0][0x1cc], R52, 0x1, P0 ;  /* 0x0000730035377a11 */ /* 0x000fe400000f0c34 */
[----:B------:R-:W-:Y:S01]  /*64d0*/  SHF.R.S32.HI R34, RZ, 0x1f, R35 ;  /* 0x0000001fff227819 */ /* 0x000fe20000011423 */
[----:B------:R-:W-:Y:S01]  /*64e0*/  IMAD.SHL.U32 R52, R35, 0x8, RZ ;  /* 0x0000000823347824 */ /* 0x000fe200078e00ff */
[----:B------:R-:W-:Y:S02]  /*64f0*/  ISETP.GE.AND P0, PT, R12, c[0x0][0x27c], PT ;  /* 0x00009f000c007a0c */ /* 0x000fe40003f06270 */
[----:B------:R-:W-:Y:S02]  /*6500*/  LEA.HI R34, R34, R35, RZ, 0x3 ;  /* 0x0000002322227211 */ /* 0x000fe400078f18ff */
[----:B------:R-:W-:Y:S02]  /*6510*/  LOP3.LUT R58, R119, 0x38, R52, 0xf8, !PT ;  /* 0x00000038773a7812 */ /* 0x000fe400078ef834 */
[----:B------:R-:W-:Y:S02]  /*6520*/  SHF.R.S32.HI R34, RZ, 0x3, R34 ;  /* 0x00000003ff227819 */ /* 0x000fe40000011422 */
[----:B------:R-:W-:Y:S03]  /*6530*/  LOP3.LUT R59, R58, R129, RZ, 0x3c, !PT ;  /* 0x000000813a3b7212 */ /* 0x000fe600078e3cff */
[----:B------:R-:W-:Y:S02]  /*6540*/  IMAD R32, R34, 0xc00, R11 ;  /* 0x00000c0022207824 */ /* 0x000fe400078e020b */
[----:B------:R-:W-:Y:S02]  /*6550*/  @!P0 SHF.R.U64 R34, R76, 0x10, R77 ;  /* 0x000000104c228819 */ /* 0x000fe4000000124d */
[----:B------:R-:W-:Y:S01]  /*6560*/  IMAD.IADD R59, R32, 0x1, R59 ;  /* 0x00000001203b7824 */ /* 0x000fe200078e023b */
[----:B------:R-:W-:Y:S02]  /*6570*/  @!P0 SHF.R.U32.HI R36, RZ, 0x10, R79 ;  /* 0x00000010ff248819 */ /* 0x000fe4000001164f */
[----:B------:R-:W-:Y:S01]  /*6580*/  @!P0 PRMT R87, R87, 0x5410, R34 ;  /* 0x0000541057578816 */ /* 0x000fe20000000022 */
[----:B------:R-:W-:Y:S01]  /*6590*/  IMAD.SHL.U32 R53, R59, 0x2, RZ ;  /* 0x000000023b357824 */ /* 0x000fe200078e00ff */
[----:B------:R-:W-:Y:S02]  /*65a0*/  @!P0 PRMT R85, R85, 0x5410, R36 ;  /* 0x0000541055558816 */ /* 0x000fe40000000024 */
[--C-:B------:R-:W-:Y:S01]  /*65b0*/  @!P0 SHF.R.U64 R20, R20, 0x10, R21.reuse ;  /* 0x0000001014148819 */ /* 0x100fe20000001215 */
[----:B------:R-:W-:Y:S01]  /*65c0*/  @!P0 IMAD.U32 R35, R87, 0x10000, RZ ;  /* 0x0001000057238824 */ /* 0x000fe200078e00ff */
[----:B------:R-:W2:Y:S01]  /*65d0*/  LDS.128 R24, [R53+0xa080] ;  /* 0x00a0800035187984 */ /* 0x000ea20000000c00 */
[C---:B-1----:R-:W-:Y:S01]  /*65e0*/  @!P0 IMAD.U32 R34, R48.reuse, 0x10000, RZ ;  /* 0x0001000030228824 */ /* 0x042fe200078e00ff */
[----:B------:R-:W-:Y:S01]  /*65f0*/  @!P0 LOP3.LUT R36, R48, 0xffff0000, RZ, 0xc0, !PT ;  /* 0xffff000030248812 */ /* 0x000fe200078ec0ff */
[C---:B------:R-:W-:Y:S01]  /*6600*/  @!P0 IMAD.U32 R39, R49.reuse, 0x10000, RZ ;  /* 0x0001000031278824 */ /* 0x040fe200078e00ff */
[----:B------:R-:W-:Y:S01]  /*6610*/  @!P0 LOP3.LUT R38, R49, 0xffff0000, RZ, 0xc0, !PT ;  /* 0xffff000031268812 */ /* 0x000fe200078ec0ff */
[C---:B------:R-:W-:Y:S01]  /*6620*/  @!P0 IMAD.U32 R46, R51.reuse, 0x10000, RZ ;  /* 0x00010000332e8824 */ /* 0x040fe200078e00ff */
[----:B------:R-:W-:Y:S01]  /*6630*/  @!P0 LOP3.LUT R47, R51, 0xffff0000, RZ, 0xc0, !PT ;  /* 0xffff0000332f8812 */ /* 0x000fe200078ec0ff */
[C---:B------:R-:W-:Y:S01]  /*6640*/  @!P0 IMAD.U32 R42, R50.reuse, 0x10000, RZ ;  /* 0x00010000322a8824 */ /* 0x040fe200078e00ff */
[----:B------:R-:W-:Y:S02]  /*6650*/  @!P0 LOP3.LUT R43, R50, 0xffff0000, RZ, 0xc0, !PT ;  /* 0xffff0000322b8812 */ /* 0x000fe400078ec0ff */
[----:B------:R-:W-:Y:S02]  /*6660*/  @!P0 SHF.R.U32.HI R21, RZ, 0x10, R21 ;  /* 0x00000010ff158819 */ /* 0x000fe40000011615 */
[----:B------:R-:W-:Y:S02]  /*6670*/  @!P0 PRMT R29, R29, 0x5410, R20 ;  /* 0x000054101d1d8816 */ /* 0x000fe40000000014 */
[----:B------:R-:W-:Y:S02]  /*6680*/  @!P0 PRMT R28, R28, 0x5410, R21 ;  /* 0x000054101c1c8816 */ /* 0x000fe40000000015 */
[----:B------:R-:W-:Y:S02]  /*6690*/  @!P0 SHF.L.U32 R21, R29, 0x10, RZ ;  /* 0x000000101d158819 */ /* 0x000fe400000006ff */
[C---:B------:R-:W-:Y:S01]  /*66a0*/  @!P0 SHF.L.U32 R44, R85.reuse, 0x10, RZ ;  /* 0x00000010552c8819 */ /* 0x040fe200000006ff */
[----:B------:R-:W-:Y:S01]  /*66b0*/  @!P0 IMAD.U32 R20, R28, 0x10000, RZ ;  /* 0x000100001c148824 */ /* 0x000fe200078e00ff */
[----:B------:R-:W-:Y:S02]  /*66c0*/  @!P0 LOP3.LUT R45, R85, 0xffff0000, RZ, 0xc0, !PT ;  /* 0xffff0000552d8812 */ /* 0x000fe400078ec0ff */
[--C-:B------:R-:W-:Y:S02]  /*66d0*/  @!P0 SHF.R.U64 R22, R22, 0x10, R23.reuse ;  /* 0x0000001016168819 */ /* 0x100fe40000001217 */
[----:B------:R-:W-:Y:S02]  /*66e0*/  @!P0 SHF.R.U32.HI R33, RZ, 0x10, R23 ;  /* 0x00000010ff218819 */ /* 0x000fe40000011617 */
[----:B------:R-:W-:Y:S02]  /*66f0*/  @!P0 PRMT R31, R31, 0x5410, R22 ;  /* 0x000054101f1f8816 */ /* 0x000fe40000000016 */
[----:B------:R-:W-:Y:S02]  /*6700*/  @!P0 PRMT R30, R30, 0x5410, R33 ;  /* 0x000054101e1e8816 */ /* 0x000fe40000000021 */
[----:B------:R-:W-:Y:S02]  /*6710*/  @!P0 SHF.R.U32.HI R77, RZ, 0x10, R77 ;  /* 0x00000010ff4d8819 */ /* 0x000fe4000001164d */
[----:B------:R-:W-:Y:S02]  /*6720*/  @!P0 SHF.R.U64 R79, R78, 0x10, R79 ;  /* 0x000000104e4f8819 */ /* 0x000fe4000000124f */
[----:B------:R-:W-:Y:S02]  /*6730*/  @!P0 PRMT R86, R86, 0x5410, R77 ;  /* 0x0000541056568816 */ /* 0x000fe4000000004d */
[----:B------:R-:W-:Y:S03]  /*6740*/  @!P0 PRMT R84, R84, 0x5410, R79 ;  /* 0x0000541054548816 */ /* 0x000fe6000000004f */
[----:B------:R-:W-:Y:S01]  /*6750*/  @!P0 IMAD.U32 R37, R86, 0x10000, RZ ;  /* 0x0001000056258824 */ /* 0x000fe200078e00ff */
[----:B------:R-:W-:Y:S01]  /*6760*/  @!P0 LOP3.LUT R41, R84, 0xffff0000, RZ, 0xc0, !PT ;  /* 0xffff000054298812 */ /* 0x000fe200078ec0ff */
[----:B--2---:R-:W-:Y:S02]  /*6770*/  @!P0 IMAD.U32 R22, R24, 0x10000, RZ ;  /* 0x0001000018168824 */ /* 0x004fe400078e00ff */
[C---:B------:R-:W-:Y:S02]  /*6780*/  @!P0 IMAD.U32 R23, R25.reuse, 0x10000, RZ ;  /* 0x0001000019178824 */ /* 0x040fe400078e00ff */
[C---:B------:R-:W-:Y:S02]  /*6790*/  @!P0 FMUL.FTZ R53, R22.reuse, R35 ;  /* 0x0000002316358220 */ /* 0x040fe40000410000 */
[----:B------:R-:W-:Y:S01]  /*67a0*/  @!P0 FMUL.FTZ R0, R22, R21 ;  /* 0x0000001516008220 */ /* 0x000fe20000410000 */
[----:B------:R-:W-:Y:S01]  /*67b0*/  @!P0 LOP3.LUT R22, R25, 0xffff0000, RZ, 0xc0, !PT ;  /* 0xffff000019168812 */ /* 0x000fe200078ec0ff */
[----:B------:R-:W-:Y:S02]  /*67c0*/  @!P0 FMUL.FTZ R58, R23, R37 ;  /* 0x00000025173a8220 */ /* 0x000fe40000410000 */
[----:B------:R-:W-:Y:S01]  /*67d0*/  @!P0 FFMA.FTZ R53, R34, R21, -R53 ;  /* 0x0000001522358223 */ /* 0x000fe20000010835 */
[----:B------:R-:W-:Y:S01]  /*67e0*/  @!P0 LOP3.LUT R21, R28, 0xffff0000, RZ, 0xc0, !PT ;  /* 0xffff00001c158812 */ /* 0x000fe200078ec0ff */
[----:B------:R-:W-:Y:S01]  /*67f0*/  @!P0 FFMA.FTZ R0, R35, R34, R0 ;  /* 0x0000002223008223 */ /* 0x000fe20000010000 */
[----:B------:R-:W-:Y:S01]  /*6800*/  @!P0 LOP3.LUT R34, R87, 0xffff0000, RZ, 0xc0, !PT ;  /* 0xffff000057228812 */ /* 0x000fe200078ec0ff */
[-C--:B------:R-:W-:Y:S01]  /*6810*/  @!P0 FMUL.FTZ R4, R23, R20.reuse ;  /* 0x0000001417048220 */ /* 0x080fe20000410000 */
[----:B------:R-:W-:Y:S01]  /*6820*/  @!P0 LOP3.LUT R23, R29, 0xffff0000, RZ, 0xc0, !PT ;  /* 0xffff00001d178812 */ /* 0x000fe200078ec0ff */
[----:B------:R-:W-:Y:S01]  /*6830*/  @!P0 FFMA.FTZ R58, R39, R20, -R58 ;  /* 0x00000014273a8223 */ /* 0x000fe2000001083a */
[----:B------:R-:W-:Y:S01]  /*6840*/  @!P0 LOP3.LUT R20, R24, 0xffff0000, RZ, 0xc0, !PT ;  /* 0xffff000018148812 */ /* 0x000fe200078ec0ff */
[----:B------:R-:W-:Y:S01]  /*6850*/  @!P0 FMUL.FTZ R5, R22, R21 ;  /* 0x0000001516058220 */ /* 0x000fe20000410000 */
[----:B------:R-:W-:Y:S01]  /*6860*/  @!P0 LOP3.LUT R35, R86, 0xffff0000, RZ, 0xc0, !PT ;  /* 0xffff000056238812 */ /* 0x000fe200078ec0ff */
[----:B------:R-:W-:Y:S02]  /*6870*/  @!P0 IMAD.U32 R40, R84, 0x10000, RZ ;  /* 0x0001000054288824 */ /* 0x000fe400078e00ff */
[----:B------:R-:W-:Y:S02]  /*6880*/  @!P0 FMUL.FTZ R60, R20, R34 ;  /* 0x00000022143c8220 */ /* 0x000fe40000410000 */
[----:B------:R-:W-:Y:S02]  /*6890*/  @!P0 FMUL.FTZ R59, R22, R35 ;  /* 0x00000023163b8220 */ /* 0x000fe40000410000 */
[-C--:B------:R-:W-:Y:S01]  /*68a0*/  @!P0 FMUL.FTZ R3, R20, R23.reuse ;  /* 0x0000001714038220 */ /* 0x080fe20000410000 */
[----:B------:R-:W-:Y:S01]  /*68b0*/  @!P0 LOP3.LUT R20, R30, 0xffff0000, RZ, 0xc0, !PT ;  /* 0xffff00001e148812 */ /* 0x000fe200078ec0ff */
[----:B------:R-:W-:Y:S01]  /*68c0*/  @!P0 FFMA.FTZ R60, R36, R23, -R60 ;  /* 0x00000017243c8223 */ /* 0x000fe2000001083c */
[C---:B------:R-:W-:Y:S01]  /*68d0*/  @!P0 LOP3.LUT R23, R27.reuse, 0xffff0000, RZ, 0xc0, !PT ;  /* 0xffff00001b178812 */ /* 0x040fe200078ec0ff */
[----:B------:R-:W-:Y:S02]  /*68e0*/  @!P0 IMAD.U32 R22, R27, 0x10000, RZ ;  /* 0x000100001b168824 */ /* 0x000fe400078e00ff */
[----:B------:R-:W-:Y:S01]  /*68f0*/  @!P0 FFMA.FTZ R59, R38, R21, -R59 ;  /* 0x00000015263b8223 */ /* 0x000fe2000001083b */
[----:B------:R-:W-:Y:S01]  /*6900*/  @!P0 F2FP.BF16.PACK_AB R53, R60, R53 ;  /* 0x000000353c35823e */ /* 0x000fe200000010ff */
        /* <DEDUP_REMOVED lines=8> */
[----:B------:R-:W-:Y:S01]  /*6990*/  @!P0 FFMA.FTZ R61, R46, R21, -R61 ;  /* 0x000000152e3d8223 */ /* 0x000fe2000001083d */
[----:B------:R-:W-:Y:S01]  /*69a0*/  @!P0 SHF.L.U32 R21, R31, 0x10, RZ ;  /* 0x000000101f158819 */ /* 0x000fe200000006ff */
[----:B------:R-:W-:Y:S01]  /*69b0*/  @!P0 FFMA.FTZ R64, R47, R20, -R64 ;  /* 0x000000142f408223 */ /* 0x000fe20000010840 */
[----:B------:R-:W-:Y:S01]  /*69c0*/  @!P0 LOP3.LUT R20, R31, 0xffff0000, RZ, 0xc0, !PT ;  /* 0xffff00001f148812 */ /* 0x000fe200078ec0ff */
[----:B------:R-:W-:Y:S02]  /*69d0*/  @!P0 FMUL.FTZ R62, R22, R40 ;  /* 0x00000028163e8220 */ /* 0x000fe40000410000 */
[----:B------:R-:W-:Y:S01]  /*69e0*/  @!P0 FMUL.FTZ R63, R23, R41 ;  /* 0x00000029173f8220 */ /* 0x000fe20000410000 */
[----:B------:R-:W-:Y:S01]  /*69f0*/  @!P0 F2FP.BF16.PACK_AB R61, R64, R61 ;  /* 0x0000003d403d823e */ /* 0x000fe200000010ff */
[----:B------:R-:W-:Y:S02]  /*6a00*/  @!P0 FFMA.FTZ R3, R34, R36, R3 ;  /* 0x0000002422038223 */ /* 0x000fe40000010003 */
[-C--:B------:R-:W-:Y:S02]  /*6a10*/  @!P0 FMUL.FTZ R7, R22, R21.reuse ;  /* 0x0000001516078220 */ /* 0x080fe40000410000 */
[----:B------:R-:W-:Y:S01]  /*6a20*/  @!P0 FFMA.FTZ R62, R42, R21, -R62 ;  /* 0x000000152a3e8223 */ /* 0x000fe2000001083e */
[----:B------:R-:W-:Y:S01]  /*6a30*/  @!P0 F2FP.BF16.PACK_AB R59, R3, R0 ;  /* 0x00000000033b823e */ /* 0x000fe200000010ff */
[-C--:B------:R-:W-:Y:S02]  /*6a40*/  @!P0 FFMA.FTZ R63, R43, R20.reuse, -R63 ;  /* 0x000000142b3f8223 */ /* 0x080fe4000001083f */
[----:B------:R-:W-:Y:S01]  /*6a50*/  @!P0 FFMA.FTZ R4, R37, R39, R4 ;  /* 0x0000002725048223 */ /* 0x000fe20000010004 */
[----:B------:R-:W-:Y:S01]  /*6a60*/  @!P0 MOV R24, R59 ;  /* 0x0000003b00188202 */ /* 0x000fe20000000f00 */
[----:B------:R-:W-:Y:S01]  /*6a70*/  @!P0 FMUL.FTZ R8, R23, R20 ;  /* 0x0000001417088220 */ /* 0x000fe20000410000 */
[----:B------:R-:W-:Y:S01]  /*6a80*/  @!P0 F2FP.BF16.PACK_AB R62, R63, R62 ;  /* 0x0000003e3f3e823e */ /* 0x000fe200000010ff */
[----:B------:R-:W-:Y:S02]  /*6a90*/  @!P0 FFMA.FTZ R5, R35, R38, R5 ;  /* 0x0000002623058223 */ /* 0x000fe40000010005 */
[----:B------:R-:W-:Y:S02]  /*6aa0*/  @!P0 FFMA.FTZ R7, R40, R42, R7 ;  /* 0x0000002a28078223 */ /* 0x000fe40000010007 */
        /* <DEDUP_REMOVED lines=13> */
[----:B------:R-:W-:Y:S01]  /*6b80*/  @!P0 IMAD.MOV.U32 R27, RZ, RZ, R64 ;  /* 0x000000ffff1b8224 */ /* 0x000fe200078e0040 */
[----:B------:R-:W-:Y:S11]  /*6b90*/  ISETP.GE.AND P0, PT, R52, c[0x0][0x1d4], PT ;  /* 0x0000750034007a0c */ /* 0x000ff60003f06270 */
[----:B------:R-:W-:Y:S02]  /*6ba0*/  @!UPT UIADD3 URZ, URZ, URZ, URZ ;  /* 0x0000003f3f3ff290 */ /* 0x000fe4000fffe03f */
[----:B------:R-:W-:-:S05]  /*6bb0*/  @P0 BRA `(.L_x_1038) ;  /* 0x0000031000000947 */ /* 0x000fca0003800000 */
[--C-:B------:R-:W-:Y:S02]  /*6bc0*/  SHF.R.S32.HI R0, RZ, 0x1f, R52.reuse ;  /* 0x0000001fff007819 */ /* 0x100fe40000011434 */
[----:B------:R-:W-:Y:S04]  /*6bd0*/  IADD3 R52, P3, P0, R154, R171, R52 ;  /* 0x000000ab9a347210 */ /* 0x000fe8000787e034 */
[----:B------:R-:W-:Y:S02]  /*6be0*/  IADD3.X R3, R117, R56, R0, P3, P0 ;  /* 0x0000003875037210 */ /* 0x000fe40001fe0400 */
[C---:B------:R-:W-:Y:S04]  /*6bf0*/  LEA R4, P0, R52.reuse, c[0x0][0x1c8], 0x1 ;  /* 0x0000720034047a11 */ /* 0x040fe800078008ff */
[----:B------:R-:W-:Y:S05]  /*6c00*/  LEA.HI.X R5, R52, c[0x0][0x1cc], R3, 0x1, P0 ;  /* 0x0000730034057a11 */ /* 0x000fea00000f0c03 */
[----:B------:R2:W-:Y:S01]  /*6c10*/  STG.E.128 [R4.64], R24 ;  /* 0x0000001804007986 */ /* 0x0005e2000c101d16 */
[----:B------:R-:W-:-:S05]  /*6c20*/  BRA `(.L_x_1038) ;  /* 0x000002a000007947 */ /* 0x000fca0003800000 */
.L_x_1024:
[----:B------:R-:W-:Y:S01]  /*6c30*/  IMAD R0, R57, -0x30, R2 ;  /* 0xffffffd039007824 */ /* 0x000fe200078e0202 */
[----:B------:R-:W-:Y:S04]  /*6c40*/  BSSY B0, `(.L_x_1055) ;  /* 0x0000015000007945 */ /* 0x000fe80003800000 */
[----:B------:R-:W-:Y:S04]  /*6c50*/  IMNMX R146, R0, 0x30, PT ;  /* 0x0000003000927817 */ /* 0x000fe80003800200 */
[----:B------:R-:W-:Y:S11]  /*6c60*/  ISETP.GE.AND P0, PT, R113, R146, PT ;  /* 0x000000927100720c */ /* 0x000ff60003f06270 */
[----:B------:R-:W-:Y:S02]  /*6c70*/  @!UPT UIADD3 URZ, URZ, URZ, URZ ;  /* 0x0000003f3f3ff290 */ /* 0x000fe4000fffe03f */
[----:B------:R-:W-:-:S05]  /*6c80*/  @P0 BRA `(.L_x_1056) ;  /* 0x0000010000000947 */ /* 0x000fca0003800000 */
[----:B------:R-:W-:Y:S11]  /*6c90*/  ISETP.GE.AND P0, PT, R16, c[0x0][0x1d4], PT ;  /* 0x0000750010007a0c */ /* 0x000ff60003f06270 */
[----:B------:R-:W-:Y:S02]  /*6ca0*/  @!UPT UIADD3 URZ, URZ, URZ, URZ ;  /* 0x0000003f3f3ff290 */ /* 0x000fe4000fffe03f */
[----:B------:R-:W1:Y:S04]  /*6cb0*/  @!P0 LDS.128 R32, [R122+0xa080] ;  /* 0x00a080007a208984 */ /* 0x000e680000000c00 */
[----:B-1----:R-:W-:Y:S01]  /*6cc0*/  @!P0 STG.E.128 [R94.64], R32 ;  /* 0x000000205e008986 */ /* 0x002fe2000c101d16 */
[----:B------:R-:W-:Y:S11]  /*6cd0*/  ISETP.GE.AND P0, PT, R12, c[0x0][0x1d4], PT ;  /* 0x000075000c007a0c */ /* 0x000ff60003f06270 */
[----:B------:R-:W-:Y:S02]  /*6ce0*/  @!UPT UIADD3 URZ, URZ, URZ, URZ ;  /* 0x0000003f3f3ff290 */ /* 0x000fe4000fffe03f */
[----:B------:R-:W1:Y:S04]  /*6cf0*/  @!P0 LDS.128 R28, [R122+0xb880] ;  /* 0x00b880007a1c8984 */ /* 0x000e680000000c00 */
[----:B-1----:R-:W-:Y:S01]  /*6d00*/  @!P0 STG.E.128 [R94.64+0x80], R28 ;  /* 0x0000801c5e008986 */ /* 0x002fe2000c101d16 */
[----:B------:R-:W-:Y:S11]  /*6d10*/  ISETP.GE.AND P0, PT, R121, c[0x0][0x1d4], PT ;  /* 0x0000750079007a0c */ /* 0x000ff60003f06270 */
[----:B------:R-:W-:Y:S02]  /*6d20*/  @!UPT UIADD3 URZ, URZ, URZ, URZ ;  /* 0x0000003f3f3ff290 */ /* 0x000fe4000fffe03f */
[----:B------:R-:W1:Y:S04]  /*6d30*/  @!P0 LDS.128 R24, [R122+0xd080] ;  /* 0x00d080007a188984 */ /* 0x000e680000000c00 */
[----:B-1----:R-:W-:Y:S01]  /*6d40*/  @!P0 STG.E.128 [R94.64+0x100], R24 ;  /* 0x000100185e008986 */ /* 0x002fe2000c101d16 */
[----:B------:R-:W-:Y:S11]  /*6d50*/  ISETP.GE.AND P0, PT, R120, c[0x0][0x1d4], PT ;  /* 0x0000750078007a0c */ /* 0x000ff60003f06270 */
[----:B------:R-:W-:Y:S02]  /*6d60*/  @!UPT UIADD3 URZ, URZ, URZ, URZ ;  /* 0x0000003f3f3ff290 */ /* 0x000fe4000fffe03f */
[----:B------:R-:W1:Y:S04]  /*6d70*/  @!P0 LDS.128 R20, [R122+0xe880] ;  /* 0x00e880007a148984 */ /* 0x000e680000000c00 */
[----:B-1----:R1:W-:Y:S02]  /*6d80*/  @!P0 STG.E.128 [R94.64+0x180], R20 ;  /* 0x000180145e008986 */ /* 0x0023e4000c101d16 */
.L_x_1056:
[----:B------:R-:W-:Y:S05]  /*6d90*/  BSYNC B0 ;  /* 0x0000000000007941 */ /* 0x000fea0003800000 */
.L_x_1055:
[----:B------:R-:W-:Y:S11]  /*6da0*/  ISETP.GE.AND P0, PT, R118, R146, PT ;  /* 0x000000927600720c */ /* 0x000ff60003f06270 */
[----:B------:R-:W-:Y:S02]  /*6db0*/  @!UPT UIADD3 URZ, URZ, URZ, URZ ;  /* 0x0000003f3f3ff290 */ /* 0x000fe4000fffe03f */
[----:B------:R-:W-:-:S05]  /*6dc0*/  @P0 BRA `(.L_x_1038) ;  /* 0x0000010000000947 */ /* 0x000fca0003800000 */
[----:B------:R-:W-:Y:S11]  /*6dd0*/  ISETP.GE.AND P0, PT, R16, c[0x0][0x1d4], PT ;  /* 0x0000750010007a0c */ /* 0x000ff60003f06270 */
[----:B------:R-:W-:Y:S02]  /*6de0*/  @!UPT UIADD3 URZ, URZ, URZ, URZ ;  /* 0x0000003f3f3ff290 */ /* 0x000fe4000fffe03f */
[----:B------:R-:W2:Y:S04]  /*6df0*/  @!P0 LDS.128 R32, [R122+0xb080] ;  /* 0x00b080007a208984 */ /* 0x000ea80000000c00 */
[----:B--2---:R-:W-:Y:S01]  /*6e00*/  @!P0 STG.E.128 [R92.64], R32 ;  /* 0x000000205c008986 */ /* 0x004fe2000c101d16 */
[----:B------:R-:W-:Y:S11]  /*6e10*/  ISETP.GE.AND P0, PT, R12, c[0x0][0x1d4], PT ;  /* 0x000075000c007a0c */ /* 0x000ff60003f06270 */
[----:B------:R-:W-:Y:S02]  /*6e20*/  @!UPT UIADD3 URZ, URZ, URZ, URZ ;  /* 0x0000003f3f3ff290 */ /* 0x000fe4000fffe03f */
[----:B------:R-:W2:Y:S04]  /*6e30*/  @!P0 LDS.128 R28, [R122+0xc880] ;  /* 0x00c880007a1c8984 */ /* 0x000ea80000000c00 */
[----:B--2---:R-:W-:Y:S01]  /*6e40*/  @!P0 STG.E.128 [R92.64+0x80], R28 ;  /* 0x0000801c5c008986 */ /* 0x004fe2000c101d16 */
[----:B------:R-:W-:Y:S11]  /*6e50*/  ISETP.GE.AND P0, PT, R121, c[0x0][0x1d4], PT ;  /* 0x0000750079007a0c */ /* 0x000ff60003f06270 */
[----:B------:R-:W-:Y:S02]  /*6e60*/  @!UPT UIADD3 URZ, URZ, URZ, URZ ;  /* 0x0000003f3f3ff290 */ /* 0x000fe4000fffe03f */
[----:B------:R-:W2:Y:S04]  /*6e70*/  @!P0 LDS.128 R24, [R122+0xe080] ;  /* 0x00e080007a188984 */ /* 0x000ea80000000c00 */
[----:B--2---:R-:W-:Y:S01]  /*6e80*/  @!P0 STG.E.128 [R92.64+0x100], R24 ;  /* 0x000100185c008986 */ /* 0x004fe2000c101d16 */
[----:B------:R-:W-:Y:S11]  /*6e90*/  ISETP.GE.AND P0, PT, R120, c[0x0][0x1d4], PT ;  /* 0x0000750078007a0c */ /* 0x000ff60003f06270 */
[----:B------:R-:W-:Y:S02]  /*6ea0*/  @!UPT UIADD3 URZ, URZ, URZ, URZ ;  /* 0x0000003f3f3ff290 */ /* 0x000fe4000fffe03f */
[----:B-1----:R-:W1:Y:S04]  /*6eb0*/  @!P0 LDS.128 R20, [R122+0xf880] ;  /* 0x00f880007a148984 */ /* 0x002e680000000c00 */
[----:B-1----:R1:W-:Y:S02]  /*6ec0*/  @!P0 STG.E.128 [R92.64+0x180], R20 ;  /* 0x000180145c008986 */ /* 0x0023e4000c101d16 */
.L_x_1038:
[----:B------:R-:W-:Y:S05]  /*6ed0*/  BSYNC B2 ;  /* 0x0000000000027941 */ /* 0x000fea0003800000 */
.L_x_1023:
[----:B------:R-:W-:Y:S01]  /*6ee0*/  IMAD.WIDE.U32 R8, R57, 0x30, RZ ;  /* 0x0000003039087825 */ /* 0x000fe200078e00ff */
[----:B--2---:R-:W-:Y:S01]  /*6ef0*/  P2R R4, PR, RZ, 0x2 ;  /* 0x00000002ff047803 */ /* 0x004fe20000000000 */
[----:B------:R-:W-:Y:S01]  /*6f00*/  BSSY B0, `(.L_x_1057) ;  /* 0x000004a000007945 */ /* 0x000fe20003800000 */
[----:B------:R-:W-:Y:S01]  /*6f10*/  ISETP.NE.AND P1, PT, R126, RZ, PT ;  /* 0x000000ff7e00720c */ /* 0x000fe20003f25270 */
[----:B------:R-:W-:Y:S01]  /*6f20*/  IMAD R0, R130, 0x30, RZ ;  /* 0x0000003082007824 */ /* 0x000fe200078e02ff */
[-C--:B------:R-:W-:Y:S02]  /*6f30*/  IADD3 R7, P0, R109, R8.reuse, RZ ;  /* 0x000000086d077210 */ /* 0x080fe40007f1e0ff */
[----:B------:R-:W-:Y:S01]  /*6f40*/  ISETP.NE.AND P5, PT, R124, RZ, PT ;  /* 0x000000ff7c00720c */ /* 0x000fe20003fa5270 */
[----:B------:R-:W-:Y:S04]  /*6f50*/  IMAD.IADD R0, R9, 0x1, R0 ;  /* 0x0000000109007824 */ /* 0x000fe800078e0200 */
[----:B------:R-:W-:Y:S01]  /*6f60*/  IMAD.X R5, R0, 0x1, R107, P0 ;  /* 0x0000000100057824 */ /* 0x000fe200000e066b */
[----:B------:R-:W-:Y:S01]  /*6f70*/  IADD3 R3, P0, R112, R8, RZ ;  /* 0x0000000870037210 */ /* 0x000fe20007f1e0ff */
[----:B------:R-:W-:Y:S04]  /*6f80*/  IMAD.IADD R8, R146, 0x1, -R113 ;  /* 0x0000000192087824 */ /* 0x000fe800078e0a71 */
[----:B------:R-:W-:Y:S01]  /*6f90*/  IMAD.X R0, R0, 0x1, R110, P0 ;  /* 0x0000000100007824 */ /* 0x000fe200000e066e */
[C---:B------:R-:W-:Y:S11]  /*6fa0*/  ISETP.GE.AND P0, PT, R8.reuse, 0x21, PT ;  /* 0x000000210800780c */ /* 0x040ff60003f06270 */
[----:B------:R-:W-:Y:S02]  /*6fb0*/  @!UPT UIADD3 URZ, URZ, URZ, URZ ;  /* 0x0000003f3f3ff290 */ /* 0x000fe4000fffe03f */
[----:B-1----:R-:W-:Y:S04]  /*6fc0*/  @P0 IADD3 R21, P3, R7, 0x20, RZ ;  /* 0x0000002007150810 */ /* 0x002fe80007f7e0ff */
[----:B------:R-:W-:Y:S02]  /*6fd0*/  @P0 IADD3.X R9, RZ, R5, RZ, P3, !PT ;  /* 0x00000005ff090210 */ /* 0x000fe40001ffe4ff */
[----:B------:R-:W-:Y:S11]  /*6fe0*/  ISETP.GE.AND P3, PT, R8, 0x1, PT ;  /* 0x000000010800780c */ /* 0x000ff60003f66270 */
[----:B------:R-:W-:Y:S02]  /*6ff0*/  @!UPT UIADD3 URZ, URZ, URZ, URZ ;  /* 0x0000003f3f3ff290 */ /* 0x000fe4000fffe03f */
[----:B------:R-:W-:Y:S02]  /*7000*/  @P3 IMAD R8, R5, c[0x0][0x258], RZ ;  /* 0x0000960005083a24 */ /* 0x000fe400078e02ff */
[----:B------:R-:W-:Y:S02]  /*7010*/  @P3 IMAD.MOV.U32 R132, RZ, RZ, R152 ;  /* 0x000000ffff843224 */ /* 0x000fe400078e0098 */
[C---:B------:R-:W-:Y:S02]  /*7020*/  @P3 IMAD R8, R7.reuse, c[0x0][0x25c], R8 ;  /* 0x0000970007083a24 */ /* 0x040fe400078e0208 */
[----:B------:R-:W-:Y:S01]  /*7030*/  @P3 IMAD.WIDE.U32 R22, R7, c[0x0][0x258], R132 ;  /* 0x0000960007163a25 */ /* 0x000fe200078e0084 */
[----:B------:R-:W-:Y:S03]  /*7040*/  @P0 MOV R132, R152 ;  /* 0x0000009800840202 */ /* 0x000fe60000000f00 */
[----:B------:R-:W-:Y:S01]  /*7050*/  @P3 IMAD.IADD R8, R23, 0x1, R8 ;  /* 0x0000000117083824 */ /* 0x000fe200078e0208 */
[C---:B------:R-:W-:Y:S04]  /*7060*/  @P3 LEA R24, P4, R22.reuse, c[0x0][0x250], 0x1 ;  /* 0x0000940016183a11 */ /* 0x040fe800078808ff */
[----:B------:R-:W-:Y:S01]  /*7070*/  @P3 LEA.HI.X R25, R22, c[0x0][0x254], R8, 0x1, P4 ;  /* 0x0000950016193a11 */ /* 0x000fe200020f0c08 */
[----:B------:R-:W-:Y:S02]  /*7080*/  @P0 IMAD R8, R9, c[0x0][0x258], RZ ;  /* 0x0000960009080a24 */ /* 0x000fe400078e02ff */
[C---:B------:R-:W-:Y:S02]  /*7090*/  @P0 IMAD.WIDE.U32 R22, R21.reuse, c[0x0][0x258], R132 ;  /* 0x0000960015160a25 */ /* 0x040fe400078e0084 */
[----:B------:R-:W-:Y:S01]  /*70a0*/  @!PT LDS RZ, [RZ] ;  /* 0x00000000fffff984 */ /* 0x000fe20000000800 */
[----:B------:R-:W-:Y:S01]  /*70b0*/  @!PT LDS RZ, [RZ] ;  /* 0x00000000fffff984 */ /* 0x000fe20000000800 */
[----:B------:R-:W-:Y:S01]  /*70c0*/  @!PT LDS RZ, [RZ] ;  /* 0x00000000fffff984 */ /* 0x000fe20000000800 */
[----:B------:R1:W-:Y:S01]  /*70d0*/  @P3 LDGSTS.E.BYPASS.LTC128B.128 [R122+0x4080], [R24.64], !P1 ;  /* 0x04080000187a3fae */ /* 0x0003e2000c901d56 */
[----:B------:R-:W-:Y:S01]  /*70e0*/  ISETP.NE.AND P1, PT, R4, RZ, PT ;  /* 0x000000ff0400720c */ /* 0x000fe20003f25270 */
[----:B------:R-:W-:Y:S01]  /*70f0*/  @P0 IMAD R8, R21, c[0x0][0x25c], R8 ;  /* 0x0000970015080a24 */ /* 0x000fe200078e0208 */
[C---:B------:R-:W-:Y:S03]  /*7100*/  @P0 LEA R20, P4, R22.reuse, c[0x0][0x250], 0x1 ;  /* 0x0000940016140a11 */ /* 0x040fe600078808ff */
[----:B------:R-:W-:Y:S05]  /*7110*/  @P0 IMAD.IADD R8, R23, 0x1, R8 ;  /* 0x0000000117080824 */ /* 0x000fea00078e0208 */
[----:B------:R-:W-:Y:S02]  /*7120*/  @P0 LEA.HI.X R21, R22, c[0x0][0x254], R8, 0x1, P4 ;  /* 0x0000950016150a11 */ /* 0x000fe400020f0c08 */
[----:B------:R-:W-:Y:S11]  /*7130*/  ISETP.NE.AND P4, PT, R125, RZ, PT ;  /* 0x000000ff7d00720c */ /* 0x000ff60003f85270 */
[----:B------:R-:W-:Y:S02]  /*7140*/  @!UPT UIADD3 URZ, URZ, URZ, URZ ;  /* 0x0000003f3f3ff290 */ /* 0x000fe4000fffe03f */
[----:B------:R1:W-:Y:S04]  /*7150*/  @P3 LDGSTS.E.BYPASS.LTC128B.128 [R122+0x5880], [R24.64+0x80], !P4 ;  /* 0x05880080187a3fae */ /* 0x0003e8000e101d56 */
[----:B------:R1:W-:Y:S04]  /*7160*/  @P3 LDGSTS.E.BYPASS.LTC128B.128 [R122+0x7080], [R24.64+0x100], !P5 ;  /* 0x07080100187a3fae */ /* 0x0003e8000e901d56 */
[----:B------:R1:W-:Y:S01]  /*7170*/  @P3 LDGSTS.E.BYPASS.LTC128B.128 [R122+0x8880], [R24.64+0x180], !P6 ;  /* 0x08880180187a3fae */ /* 0x0003e2000f101d56 */
[----:B------:R-:W-:Y:S11]  /*7180*/  ISETP.NE.AND P3, PT, R126, RZ, PT ;  /* 0x000000ff7e00720c */ /* 0x000ff60003f65270 */
[----:B------:R-:W-:Y:S02]  /*7190*/  @!UPT UIADD3 URZ, URZ, URZ, URZ ;  /* 0x0000003f3f3ff290 */ /* 0x000fe4000fffe03f */
[----:B------:R1:W-:Y:S04]  /*71a0*/  @P0 LDGSTS.E.BYPASS.LTC128B.128 [R122+0x5080], [R20.64], !P3 ;  /* 0x05080000147a0fae */ /* 0x0003e8000d901d56 */
[----:B------:R1:W-:Y:S04]  /*71b0*/  @P0 LDGSTS.E.BYPASS.LTC128B.128 [R122+0x6880], [R20.64+0x80], !P4 ;  /* 0x06880080147a0fae */ /* 0x0003e8000e101d56 */
[----:B------:R1:W-:Y:S04]  /*71c0*/  @P0 LDGSTS.E.BYPASS.LTC128B.128 [R122+0x8080], [R20.64+0x100], !P5 ;  /* 0x08080100147a0fae */ /* 0x0003e8000e901d56 */
[----:B------:R1:W-:Y:S01]  /*71d0*/  @P0 LDGSTS.E.BYPASS.LTC128B.128 [R122+0x9880], [R20.64+0x180], !P6 ;  /* 0x09880180147a0fae */ /* 0x0003e2000f101d56 */
[----:B------:R-:W-:Y:S03]  /*71e0*/  ISETP.GT.AND P0, PT, R146, R113, PT ;  /* 0x000000719200720c */ /* 0x000fe60003f04270 */
[----:B------:R-:W0:Y:S01]  /*71f0*/  LDGDEPBAR ;  /* 0x00000000000079af */ /* 0x000e220000000000 */
[----:B------:R-:W-:Y:S04]  /*7200*/  DEPBAR.LE SB0, 0x0 ;  /* 0x000080000000791a */ /* 0x000fe80000000000 */
[----:B------:R-:W-:Y:S06]  /*7210*/  BAR.SYNC.DEFER_BLOCKING 0x0 ;  /* 0x0000000000007b1d */ /* 0x000fec0000010000 */
[----:B------:R-:W-:-:S05]  /*7220*/  @!P0 BRA `(.L_x_1058) ;  /* 0x0000017000008947 */ /* 0x000fca0003800000 */
[----:B-1----:R-:W-:Y:S02]  /*7230*/  IMAD.MOV.U32 R130, RZ, RZ, R166 ;  /* 0x000000ffff827224 */ /* 0x002fe400078e00a6 */
[----:B------:R-:W-:Y:S02]  /*7240*/  IMAD R4, R0, c[0x0][0x208], RZ ;  /* 0x0000820000047a24 */ /* 0x000fe400078e02ff */
[C---:B------:R-:W-:Y:S04]  /*7250*/  IMAD.WIDE.U32 R20, R3.reuse, c[0x0][0x208], R130 ;  /* 0x0000820003147a25 */ /* 0x040fe800078e0082 */
[----:B------:R-:W-:Y:S01]  /*7260*/  IMAD R4, R3, c[0x0][0x20c], R4 ;  /* 0x0000830003047a24 */ /* 0x000fe200078e0204 */
[C---:B------:R-:W-:Y:S03]  /*7270*/  LEA R8, P0, R20.reuse, c[0x0][0x1f8], 0x1 ;  /* 0x00007e0014087a11 */ /* 0x040fe600078008ff */
[----:B------:R-:W-:Y:S05]  /*7280*/  IMAD.IADD R4, R21, 0x1, R4 ;  /* 0x0000000115047824 */ /* 0x000fea00078e0204 */
[----:B------:R-:W-:Y:S02]  /*7290*/  LEA.HI.X R9, R20, c[0x0][0x1fc], R4, 0x1, P0 ;  /* 0x00007f0014097a11 */ /* 0x000fe400000f0c04 */
        /* <DEDUP_REMOVED lines=16> */
.L_x_1058:
[----:B-1----:R-:W-:Y:S05]  /*73a0*/  BSYNC B0 ;  /* 0x0000000000007941 */ /* 0x002fea0003800000 */
.L_x_1057:
[----:B------:R-:W-:Y:S01]  /*73b0*/  ISETP.GE.AND P0, PT, R118, R146, PT ;  /* 0x000000927600720c */ /* 0x000fe20003f06270 */
[----:B------:R-:W-:Y:S01]  /*73c0*/  @!UPT UIADD3 URZ, URZ, URZ, URZ ;  /* 0x0000003f3f3ff290 */ /* 0x000fe2000fffe03f */
[----:B------:R-:W-:Y:S11]  /*73d0*/  BSSY B0, `(.L_x_1059) ;  /* 0x000001b000007945 */ /* 0x000ff60003800000 */
[----:B------:R-:W-:-:S05]  /*73e0*/  @P0 BRA `(.L_x_1060) ;  /* 0x0000019000000947 */ /* 0x000fca0003800000 */
[----:B------:R-:W-:Y:S01]  /*73f0*/  IADD3 R3, P0, R3, 0x20, RZ ;  /* 0x0000002003037810 */ /* 0x000fe20007f1e0ff */
[----:B------:R-:W-:Y:S04]  /*7400*/  IMAD.MOV.U32 R130, RZ, RZ, R166 ;  /* 0x000000ffff827224 */ /* 0x000fe800078e00a6 */
[----:B------:R-:W-:Y:S02]  /*7410*/  IMAD.X R0, RZ, RZ, R0, P0 ;  /* 0x000000ffff007224 */ /* 0x000fe400000e0600 */
[C---:B------:R-:W-:Y:S04]  /*7420*/  IMAD.WIDE.U32 R8, R3.reuse, c[0x0][0x208], R130 ;  /* 0x0000820003087a25 */ /* 0x040fe800078e0082 */
[----:B------:R-:W-:Y:S01]  /*7430*/  IMAD R0, R0, c[0x0][0x208], RZ ;  /* 0x0000820000007a24 */ /* 0x000fe200078e02ff */
[C---:B------:R-:W-:Y:S03]  /*7440*/  LEA R4, P0, R8.reuse, c[0x0][0x1f8], 0x1 ;  /* 0x00007e0008047a11 */ /* 0x040fe600078008ff */
[----:B------:R-:W-:Y:S04]  /*7450*/  IMAD R0, R3, c[0x0][0x20c], R0 ;  /* 0x0000830003007a24 */ /* 0x000fe800078e0200 */
        /* <DEDUP_REMOVED lines=18> */
.L_x_1060:
[----:B------:R-:W-:Y:S05]  /*7580*/  BSYNC B0 ;  /* 0x0000000000007941 */ /* 0x000fea0003800000 */
.L_x_1059:
        /* <DEDUP_REMOVED lines=8> */
[C---:B------:R-:W-:Y:S01]  /*7610*/  IMAD R0, R4.reuse, UR9, RZ ;  /* 0x0000000904007c24 */ /* 0x040fe2000f8e02ff */
[----:B------:R-:W-:Y:S01]  /*7620*/  P2R R7, PR, RZ, 0x4 ;  /* 0x00000004ff077803 */ /* 0x000fe20000000000 */
[----:B------:R-:W-:Y:S01]  /*7630*/  IMAD.WIDE.U32 R8, R4, UR18, R8 ;  /* 0x0000001204087c25 */ /* 0x000fe2000f8e0008 */
[----:B------:R-:W-:Y:S02]  /*7640*/  ISETP.NE.AND P2, PT, R126, RZ, PT ;  /* 0x000000ff7e00720c */ /* 0x000fe40003f45270 */
[----:B------:R-:W-:Y:S01]  /*7650*/  P2R R5, PR, RZ, 0x2 ;  /* 0x00000002ff057803 */ /* 0x000fe20000000000 */
[----:B------:R-:W-:Y:S01]  /*7660*/  IMAD R0, R3, UR18, R0 ;  /* 0x0000001203007c24 */ /* 0x000fe2000f8e0200 */
[----:B------:R-:W-:Y:S03]  /*7670*/  ISETP.NE.AND P1, PT, R125, RZ, PT ;  /* 0x000000ff7d00720c */ /* 0x000fe60003f25270 */
[----:B------:R-:W-:Y:S01]  /*7680*/  IMAD.IADD R0, R9, 0x1, R0 ;  /* 0x0000000109007824 */ /* 0x000fe200078e0200 */
[C---:B------:R-:W-:Y:S04]  /*7690*/  @P3 LEA R20, P0, R8.reuse, c[0x0][0x220], 0x1 ;  /* 0x0000880008143a11 */ /* 0x040fe800078008ff */
[----:B------:R-:W-:Y:S02]  /*76a0*/  @P3 LEA.HI.X R21, R8, c[0x0][0x224], R0, 0x1, P0 ;  /* 0x0000890008153a11 */ /* 0x000fe400000f0c00 */
[----:B------:R-:W-:Y:S03]  /*76b0*/  ISETP.GE.AND P0, PT, R128, 0x21, PT ;  /* 0x000000218000780c */ /* 0x000fe60003f06270 */
[----:B------:R-:W-:Y:S01]  /*76c0*/  @!PT LDS RZ, [RZ] ;  /* 0x00000000fffff984 */ /* 0x000fe20000000800 */
[----:B------:R-:W-:Y:S01]  /*76d0*/  @!PT LDS RZ, [RZ] ;  /* 0x00000000fffff984 */ /* 0x000fe20000000800 */
[----:B------:R-:W-:Y:S01]  /*76e0*/  @!PT LDS RZ, [RZ] ;  /* 0x00000000fffff984 */ /* 0x000fe20000000800 */
[----:B------:R1:W-:Y:S01]  /*76f0*/  @P3 LDGSTS.E.BYPASS.LTC128B.128 [R122+0xa080], [R20.64], !P2 ;  /* 0x0a080000147a3fae */ /* 0x0003e2000d101d56 */
[----:B------:R-:W-:Y:S03]  /*7700*/  ISETP.NE.AND P2, PT, R7, RZ, PT ;  /* 0x000000ff0700720c */ /* 0x000fe60003f45270 */
[----:B------:R1:W-:Y:S06]  /*7710*/  @P3 LDGSTS.E.BYPASS.LTC128B.128 [R122+0xb880], [R20.64+0x80], !P1 ;  /* 0x0b880080147a3fae */ /* 0x0003ec000c901d56 */
[----:B------:R-:W-:Y:S04]  /*7720*/  @P0 IADD3 R3, P4, R8, UR13, RZ ;  /* 0x0000000d08030c10 */ /* 0x000fe8000ff9e0ff */
[----:B------:R-:W-:Y:S02]  /*7730*/  @P0 IADD3.X R0, R0, UR12, RZ, P4, !PT ;  /* 0x0000000c00000c10 */ /* 0x000fe4000a7fe4ff */
[C---:B------:R-:W-:Y:S04]  /*7740*/  @P0 LEA R8, P4, R3.reuse, c[0x0][0x220], 0x1 ;  /* 0x0000880003080a11 */ /* 0x040fe800078808ff */
[----:B------:R-:W-:Y:S02]  /*7750*/  @P0 LEA.HI.X R9, R3, c[0x0][0x224], R0, 0x1, P4 ;  /* 0x0000890003090a11 */ /* 0x000fe400020f0c00 */
[----:B------:R-:W-:Y:S11]  /*7760*/  ISETP.NE.AND P4, PT, R124, RZ, PT ;  /* 0x000000ff7c00720c */ /* 0x000ff60003f85270 */
[----:B------:R-:W-:Y:S02]  /*7770*/  @!UPT UIADD3 URZ, URZ, URZ, URZ ;  /* 0x0000003f3f3ff290 */ /* 0x000fe4000fffe03f */
[----:B------:R1:W-:Y:S04]  /*7780*/  @P3 LDGSTS.E.BYPASS.LTC128B.128 [R122+0xd080], [R20.64+0x100], !P4 ;  /* 0x0d080100147a3fae */ /* 0x0003e8000e101d56 */
[----:B------:R1:W-:Y:S01]  /*7790*/  @P3 LDGSTS.E.BYPASS.LTC128B.128 [R122+0xe880], [R20.64+0x180], !P6 ;  /* 0x0e880180147a3fae */ /* 0x0003e2000f101d56 */
[----:B------:R-:W-:Y:S11]  /*77a0*/  ISETP.NE.AND P3, PT, R126, RZ, PT ;  /* 0x000000ff7e00720c */ /* 0x000ff60003f65270 */
[----:B------:R-:W-:Y:S02]  /*77b0*/  @!UPT UIADD3 URZ, URZ, URZ, URZ ;  /* 0x0000003f3f3ff290 */ /* 0x000fe4000fffe03f */
[----:B------:R1:W-:Y:S04]  /*77c0*/  @P0 LDGSTS.E.BYPASS.LTC128B.128 [R122+0xb080], [R8.64], !P3 ;  /* 0x0b080000087a0fae */ /* 0x0003e8000d901d56 */
[----:B------:R1:W-:Y:S01]  /*77d0*/  @P0 LDGSTS.E.BYPASS.LTC128B.128 [R122+0xc880], [R8.64+0x80], !P1 ;  /* 0x0c880080087a0fae */ /* 0x0003e2000c901d56 */
[----:B------:R-:W-:Y:S03]  /*77e0*/  ISETP.NE.AND P1, PT, R5, RZ, PT ;  /* 0x000000ff0500720c */ /* 0x000fe60003f25270 */
[----:B------:R1:W-:Y:S04]  /*77f0*/  @P0 LDGSTS.E.BYPASS.LTC128B.128 [R122+0xe080], [R8.64+0x100], !P4 ;  /* 0x0e080100087a0fae */ /* 0x0003e8000e101d56 */
[----:B------:R1:W-:Y:S04]  /*7800*/  @P0 LDGSTS.E.BYPASS.LTC128B.128 [R122+0xf880], [R8.64+0x180], !P6 ;  /* 0x0f880180087a0fae */ /* 0x0003e8000f101d56 */
.L_x_1061:
[----:B------:R-:W0:Y:S01]  /*7810*/  LDGDEPBAR ;  /* 0x00000000000079af */ /* 0x000e220000000000 */
[----:B------:R-:W-:Y:S01]  /*7820*/  IADD3 R57, R57, -0x1, RZ ;  /* 0xffffffff39397810 */ /* 0x000fe20007ffe0ff */
[----:B------:R-:W-:-:S05]  /*7830*/  @P5 BRA `(.L_x_1062) ;  /* 0xffffa2b000005947 */ /* 0x000fca000383ffff */
[----:B------:R-:W2:Y:S04]  /*7840*/  LDL R3, [R1+0x64] ;  /* 0x0000640001037983 */ /* 0x000ea80000100800 */
[----:B-1----:R1:W5:Y:S04]  /*7850*/  LDL R4, [R1+0x58] ;  /* 0x0000580001047983 */ /* 0x0023680000100800 */
[----:B------:R-:W-:Y:S01]  /*7860*/  BAR.SYNC.DEFER_BLOCKING 0x0 ;  /* 0x0000000000007b1d */ /* 0x000fe20000010000 */
[----:B--2---:R-:W-:-:S05]  /*7870*/  IADD3 R5, R3, 0x2f, RZ ;  /* 0x0000002f03057810 */ /* 0x004fca0007ffe0ff */
[----:B------:R-:W-:-:S05]  /*7880*/  IMAD.HI R5, R5, 0x2aaaaaab, RZ ;  /* 0x2aaaaaab05057827 */ /* 0x000fca00078e02ff */
[----:B------:R-:W-:-:S04]  /*7890*/  SHF.R.U32.HI R0, RZ, 0x1f, R5 ;  /* 0x0000001fff007819 */ /* 0x000fc80000011605 */
[----:B------:R-:W-:Y:S02]  /*78a0*/  LEA.HI.SX32 R0, R5, R0, 0x1d ;  /* 0x0000000005007211 */ /* 0x000fe400078feaff */
.L_x_1022:
[----:B-1----:R-:W-:Y:S01]  /*78b0*/  IMAD.MOV.U32 R2, RZ, RZ, c[0x0][0x2c4] ;  /* 0x0000b100ff027624 */ /* 0x002fe200078e00ff */
[----:B------:R1:W-:Y:S04]  /*78c0*/  STL.64 [R1], R216 ;  /* 0x000000d801007387 */ /* 0x0003e80000100a00 */
[----:B------:R-:W-:Y:S02]  /*78d0*/  ISETP.NE.AND P2, PT, R2, 0x1, PT ;  /* 0x000000010200780c */ /* 0x000fe40003f45270 */
[----:B------:R-:W-:-:S05]  /*78e0*/  IADD3 R2, R105, 0x7f, RZ ;  /* 0x0000007f69027810 */ /* 0x000fca0007ffe0ff */
[----:B------:R-:W-:-:S06]  /*78f0*/  IMAD.MOV.U32 R6, RZ, RZ, R2 ;  /* 0x000000ffff067224 */ /* 0x000fcc00078e0002 */
[----:B------:R-:W-:-:S04]  /*7900*/  @P2 IMAD.HI.U32 R5, R2, c[0x0][0x2c8], RZ ;  /* 0x0000b20002052a27 */ /* 0x000fc800078e00ff */
[----:B------:R-:W-:Y:S01]  /*7910*/  IMAD.MOV.U32 R2, RZ, RZ, c[0x0][0x32c] ;  /* 0x0000cb00ff027624 */ /* 0x000fe200078e00ff */
[----:B------:R-:W-:-:S04]  /*7920*/  @P2 SHF.R.U32.HI R6, RZ, c[0x0][0x2cc], R5 ;  /* 0x0000b300ff062a19 */ /* 0x000fc80000011605 */
[----:B------:R-:W-:Y:S02]  /*7930*/  ISETP.GE.AND P1, PT, R2, 0x1, PT ;  /* 0x000000010200780c */ /* 0x000fe40003f26270 */
[----:B------:R-:W-:-:S05]  /*7940*/  IADD3 R5, R6, 0x1, R3 ;  /* 0x0000000106057810 */ /* 0x000fca0007ffe003 */
[----:B-----5:R-:W-:-:S05]  /*7950*/  IMAD.IADD R6, R5, 0x1, -R4 ;  /* 0x0000000105067824 */ /* 0x020fca00078e0a04 */
[----:B------:R-:W-:Y:S01]  /*7960*/  IADD3 R7, R6, c[0x0][0x328], RZ ;  /* 0x0000ca0006077a10 */ /* 0x000fe20007ffe0ff */
[----:B------:R-:W-:Y:S05]  /*7970*/  @!P1 BRA `(.L_x_1063) ;  /* 0x0000010000009947 */ /* 0x000fea0003800000 */
[C---:B-1----:R-:W-:Y:S01]  /*7980*/  ISETP.GT.AND P0, PT, R6.reuse, RZ, PT ;  /* 0x000000ff0600720c */ /* 0x042fe20003f04270 */
[----:B------:R-:W-:Y:S01]  /*7990*/  BSSY B0, `(.L_x_1064) ;  /* 0x000000c000007945 */ /* 0x000fe20003800000 */
        /* <DEDUP_REMOVED lines=8> */
.L_x_1065:
[----:B------:R-:W-:-:S13]  /*7a20*/  ISETP.NE.AND P0, PT, R2, 0x1, PT ;  /* 0x000000010200780c */ /* 0x000fda0003f05270 */
[----:B------:R-:W-:-:S05]  /*7a30*/  @P0 IMAD.HI.U32 R6, R5, c[0x0][0x330], RZ ;  /* 0x0000cc0005060a27 */ /* 0x000fca00078e00ff */
[----:B------:R-:W-:Y:S02]  /*7a40*/  @P0 SHF.R.U32.HI R5, RZ, c[0x0][0x334], R6 ;  /* 0x0000cd00ff050a19 */ /* 0x000fe40000011606 */
.L_x_1066:
[----:B------:R-:W-:Y:S05]  /*7a50*/  BSYNC B0 ;  /* 0x0000000000007941 */ /* 0x000fea0003800000 */
.L_x_1064:
[----:B------:R-:W-:-:S05]  /*7a60*/  IMAD R6, R5, R2, c[0x0][0x32c] ;  /* 0x0000cb0005067624 */ /* 0x000fca00078e0202 */
[----:B------:R-:W-:-:S04]  /*7a70*/  IMNMX R7, R7, R6, PT ;  /* 0x0000000607077217 */ /* 0x000fc80003800200 */
.L_x_1063:
[----:B-1----:R-:W-:Y:S01]  /*7a80*/  IADD3 R7, R7, 0x2f, RZ ;  /* 0x0000002f07077810 */ /* 0x002fe20007ffe0ff */
[----:B------:R-:W-:-:S04]  /*7a90*/  @P2 IMAD.HI.U32 R6, R105, c[0x0][0x2c8], RZ ;  /* 0x0000b20069062a27 */ /* 0x000fc800078e00ff */
[----:B------:R-:W-:-:S04]  /*7aa0*/  IMAD.HI R7, R7, 0x2aaaaaab, RZ ;  /* 0x2aaaaaab07077827 */ /* 0x000fc800078e02ff */
[----:B------:R-:W-:Y:S01]  /*7ab0*/  IMAD.MOV.U32 R5, RZ, RZ, R105 ;  /* 0x000000ffff057224 */ /* 0x000fe200078e0069 */
[----:B------:R-:W-:Y:S02]  /*7ac0*/  @P2 SHF.R.U32.HI R5, RZ, c[0x0][0x2cc], R6 ;  /* 0x0000b300ff052a19 */ /* 0x000fe40000011606 */
[----:B------:R-:W-:Y:S02]  /*7ad0*/  SHF.R.U32.HI R6, RZ, 0x1f, R7 ;  /* 0x0000001fff067819 */ /* 0x000fe40000011607 */
[----:B------:R-:W-:Y:S02]  /*7ae0*/  IADD3 R5, R5, R3, -R4 ;  /* 0x0000000305057210 */ /* 0x000fe40007ffe804 */
[----:B------:R-:W-:Y:S02]  /*7af0*/  LEA.HI.SX32 R7, R7, R6, 0x1d ;  /* 0x0000000607077211 */ /* 0x000fe400078feaff */
[----:B------:R-:W-:Y:S02]  /*7b00*/  IADD3 R6, R5, -c[0x0][0x324], RZ ;  /* 0x8000c90005067a10 */ /* 0x000fe40007ffe0ff */
[----:B------:R-:W-:Y:S01]  /*7b10*/  IMNMX R156, R7, R0, PT ;  /* 0x00000000079c7217 */ /* 0x000fe20003800200 */
[----:B------:R-:W-:Y:S05]  /*7b20*/  @!P1 BRA `(.L_x_1067) ;  /* 0x000000f000009947 */ /* 0x000fea0003800000 */
[----:B------:R-:W-:Y:S01]  /*7b30*/  ISETP.GT.AND P0, PT, R5, -0x1, PT ;  /* 0xffffffff0500780c */ /* 0x000fe20003f04270 */
[----:B------:R-:W-:-:S12]  /*7b40*/  BSSY B0, `(.L_x_1068) ;  /* 0x000000b000007945 */ /* 0x000fd80003800000 */
[----:B------:R-:W-:Y:S05]  /*7b50*/  @P0 BRA `(.L_x_1069) ;  /* 0x0000006000000947 */ /* 0x000fea0003800000 */
[----:B------:R-:W-:Y:S02]  /*7b60*/  ISETP.NE.AND P0, PT, R2, 0x1, PT ;  /* 0x000000010200780c */ /* 0x000fe40003f05270 */
[----:B------:R-:W-:-:S11]  /*7b70*/  LOP3.LUT R2, RZ, R5, RZ, 0x33, !PT ;  /* 0x00000005ff027212 */ /* 0x000fd600078e33ff */
[----:B------:R-:W-:-:S05]  /*7b80*/  @P0 IMAD.HI.U32 R0, R2, c[0x0][0x330], RZ ;  /* 0x0000cc0002000a27 */ /* 0x000fca00078e00ff */
[----:B------:R-:W-:-:S04]  /*7b90*/  @P0 SHF.R.U32.HI R2, RZ, c[0x0][0x334], R0 ;  /* 0x0000cd00ff020a19 */ /* 0x000fc80000011600 */
[----:B------:R-:W-:Y:S01]  /*7ba0*/  LOP3.LUT R5, RZ, R2, RZ, 0x33, !PT ;  /* 0x00000002ff057212 */ /* 0x000fe200078e33ff */
[----:B------:R-:W-:Y:S05]  /*7bb0*/  BRA `(.L_x_1070) ;  /* 0x0000003000007947 */ /* 0x000fea0003800000 */
.L_x_1069:
[----:B------:R-:W-:-:S13]  /*7bc0*/  ISETP.NE.AND P0, PT, R2, 0x1, PT ;  /* 0x000000010200780c */ /* 0x000fda0003f05270 */
[----:B------:R-:W-:-:S05]  /*7bd0*/  @P0 IMAD.HI.U32 R0, R5, c[0x0][0x330], RZ ;  /* 0x0000cc0005000a27 */ /* 0x000fca00078e00ff */
[----:B------:R-:W-:Y:S02]  /*7be0*/  @P0 SHF.R.U32.HI R5, RZ, c[0x0][0x334], R0 ;  /* 0x0000cd00ff050a19 */ /* 0x000fe40000011600 */
.L_x_1070:
[----:B------:R-:W-:Y:S05]  /*7bf0*/  BSYNC B0 ;  /* 0x0000000000007941 */ /* 0x000fea0003800000 */
.L_x_1068:
[----:B------:R-:W-:-:S05]  /*7c00*/  IMAD R5, R5, c[0x0][0x32c], RZ ;  /* 0x0000cb0005057a24 */ /* 0x000fca00078e02ff */
[----:B------:R-:W-:-:S05]  /*7c10*/  IMNMX R6, R6, R5, !PT ;  /* 0x0000000506067217 */ /* 0x000fca0007800200 */
.L_x_1067:
[----:B------:R-:W-:Y:S01]  /*7c20*/  IMAD.HI R6, R6, 0x2aaaaaab, RZ ;  /* 0x2aaaaaab06067827 */ /* 0x000fe200078e02ff */
[----:B------:R-:W-:Y:S01]  /*7c30*/  PLOP3.LUT P1, PT, PT, PT, PT, 0x80, 0x0 ;  /* 0x000000000000781c */ /* 0x000fe20003f2f070 */
[----:B------:R-:W-:Y:S01]  /*7c40*/  CS2R R130, SRZ ;  /* 0x0000000000827805 */ /* 0x000fe2000001ff00 */
[----:B------:R-:W-:Y:S01]  /*7c50*/  CS2R R128, SRZ ;  /* 0x0000000000807805 */ /* 0x000fe2000001ff00 */
[----:B------:R-:W-:Y:S01]  /*7c60*/  CS2R R126, SRZ ;  /* 0x00000000007e7805 */ /* 0x000fe2000001ff00 */
[----:B------:R-:W-:Y:S01]  /*7c70*/  SHF.R.U32.HI R221, RZ, 0x1f, R6 ;  /* 0x0000001fffdd7819 */ /* 0x000fe20000011606 */
[----:B------:R-:W-:Y:S01]  /*7c80*/  CS2R R124, SRZ ;  /* 0x00000000007c7805 */ /* 0x000fe2000001ff00 */
[----:B------:R-:W-:Y:S01]  /*7c90*/  CS2R R122, SRZ ;  /* 0x00000000007a7805 */ /* 0x000fe2000001ff00 */
[----:B------:R-:W-:Y:S01]  /*7ca0*/  CS2R R120, SRZ ;  /* 0x0000000000787805 */ /* 0x000fe2000001ff00 */
[----:B------:R-:W-:Y:S01]  /*7cb0*/  LEA.HI.SX32 R221, R6, R221, 0x1d ;  /* 0x000000dd06dd7211 */ /* 0x000fe200078feaff */
[----:B------:R-:W-:Y:S01]  /*7cc0*/  CS2R R118, SRZ ;  /* 0x0000000000767805 */ /* 0x000fe2000001ff00 */
[----:B------:R-:W-:Y:S01]  /*7cd0*/  CS2R R116, SRZ ;  /* 0x0000000000747805 */ /* 0x000fe2000001ff00 */
[----:B------:R-:W-:Y:S01]  /*7ce0*/  CS2R R114, SRZ ;  /* 0x0000000000727805 */ /* 0x000fe2000001ff00 */
[----:B------:R-:W-:Y:S01]  /*7cf0*/  IMNMX R221, RZ, R221, !PT ;  /* 0x000000ddffdd7217 */ /* 0x000fe20007800200 */
[----:B------:R-:W-:Y:S01]  /*7d00*/  CS2R R112, SRZ ;  /* 0x0000000000707805 */ /* 0x000fe2000001ff00 */
[----:B------:R-:W-:Y:S01]  /*7d10*/  CS2R R110, SRZ ;  /* 0x00000000006e7805 */ /* 0x000fe2000001ff00 */
[----:B------:R-:W-:Y:S01]  /*7d20*/  CS2R R108, SRZ ;  /* 0x00000000006c7805 */ /* 0x000fe2000001ff00 */
[----:B------:R-:W-:Y:S01]  /*7d30*/  ISETP.GT.AND P0, PT, R156, R221, PT ;  /* 0x000000dd9c00720c */ /* 0x000fe20003f04270 */
[----:B------:R-:W-:Y:S01]  /*7d40*/  CS2R R6, SRZ ;  /* 0x0000000000067805 */ /* 0x000fe2000001ff00 */
[----:B------:R-:W-:Y:S01]  /*7d50*/  IMAD.MOV.U32 R5, RZ, RZ, RZ ;  /* 0x000000ffff057224 */ /* 0x000fe200078e00ff */
        /* <DEDUP_REMOVED lines=51> */
[----:B------:R-:W-:-:S02]  /*8090*/  IMAD.MOV.U32 R8, RZ, RZ, RZ ;  /* 0x000000ffff087224 */ /* 0x000fc400078e00ff */
[----:B------:R-:W-:Y:S01]  /*80a0*/  IMAD.MOV.U32 R0, RZ, RZ, RZ ;  /* 0x000000ffff007224 */ /* 0x000fe200078e00ff */
[----:B------:R-:W-:Y:S05]  /*80b0*/  @!P0 BRA `(.L_x_1071) ;  /* 0x0000e65000008947 */ /* 0x000fea0003800000 */
[----:B------:R-:W3:Y:S01]  /*80c0*/  LDL R14, [R1+0x4c] ;  /* 0x00004c00010e7983 */ /* 0x000ee20000100800 */
[----:B------:R-:W-:-:S03]  /*80d0*/  ISETP.NE.U32.AND P0, PT, RZ, c[0x0][0x340], PT ;  /* 0x0000d000ff007a0c */ /* 0x000fc60003f05070 */
[----:B------:R-:W4:Y:S01]  /*80e0*/  LDL R17, [R1+0x50] ;  /* 0x0000500001117983 */ /* 0x000f220000100800 */
[----:B------:R-:W-:Y:S01]  /*80f0*/  ISETP.NE.AND.EX P0, PT, RZ, c[0x0][0x344], PT, P0 ;  /* 0x0000d100ff007a0c */ /* 0x000fe20003f05300 */
[----:B------:R-:W-:Y:S02]  /*8100*/  IMAD R2, R106, c[0x0][0x1e8], RZ ;  /* 0x00007a006a027a24 */ /* 0x000fe400078e02ff */
[----:B------:R-:W-:Y:S01]  /*8110*/  IMAD.WIDE.U32 R18, R215, c[0x0][0x1e8], RZ ;  /* 0x00007a00d7127a25 */ /* 0x000fe200078e00ff */
[----:B------:R-:W-:Y:S01]  /*8120*/  SHF.R.S32.HI R43, RZ, 0x1f, R216 ;  /* 0x0000001fff2b7819 */ /* 0x000fe200000114d8 */
[----:B------:R-:W-:-:S08]  /*8130*/  ULDC.64 UR4, c[0x0][0x18] ;  /* 0x0000060000047ab9 */ /* 0x000fd00000000a00 */
[----:B------:R-:W-:-:S04]  /*8140*/  @P0 IMAD.MOV.U32 R7, RZ, RZ, 0x4 ;  /* 0x00000004ff070424 */ /* 0x000fc800078e00ff */
[----:B------:R-:W-:-:S05]  /*8150*/  @P0 IMAD.WIDE R6, R218, R7, c[0x0][0x340] ;  /* 0x0000d000da060625 */ /* 0x000fca00078e0207 */
[----:B------:R1:W5:Y:S01]  /*8160*/  @P0 LDG.E R0, [R6.64] ;  /* 0x0000001606000981 */ /* 0x000362000c1e1900 */
[----:B------:R-:W-:-:S04]  /*8170*/  IMAD R5, R215, c[0x0][0x1ec], R2 ;  /* 0x00007b00d7057a24 */ /* 0x000fc800078e0202 */
[----:B------:R-:W-:Y:S01]  /*8180*/  IMAD.IADD R19, R19, 0x1, R5 ;  /* 0x0000000113137824 */ /* 0x000fe200078e0205 */
[CC--:B------:R-:W-:Y:S01]  /*8190*/  LEA.HI R13, R43.reuse, R216.reuse, RZ, 0x4 ;  /* 0x000000d82b0d7211 */ /* 0x0c0fe200078f20ff */
[----:B------:R-:W-:Y:S01]  /*81a0*/  IMAD R2, R106, c[0x0][0x210], RZ ;  /* 0x000084006a027a24 */ /* 0x000fe200078e02ff */
[----:B------:R-:W-:Y:S01]  /*81b0*/  LEA.HI R240, R43, R216, RZ, 0x3 ;  /* 0x000000d82bf07211 */ /* 0x000fe200078f18ff */
[C---:B------:R-:W-:Y:S01]  /*81c0*/  IMAD.WIDE.U32 R10, R215.reuse, c[0x0][0x210], RZ ;  /* 0x00008400d70a7a25 */ /* 0x040fe200078e00ff */
[----:B------:R-:W-:Y:S01]  /*81d0*/  UIADD3 UR4, UP0, UR4, 0x10080, URZ ;  /* 0x0001008004047890 */ /* 0x000fe2000ff1e03f */
[----:B------:R-:W-:Y:S02]  /*81e0*/  SHF.R.S32.HI R42, RZ, 0x4, R13 ;  /* 0x00000004ff2a7819 */ /* 0x000fe4000001140d */
[----:B------:R-:W-:Y:S01]  /*81f0*/  LOP3.LUT R41, R240, 0xfffffff8, RZ, 0xc0, !PT ;  /* 0xfffffff8f0297812 */ /* 0x000fe200078ec0ff */
[----:B------:R-:W-:Y:S01]  /*8200*/  UIADD3.X UR5, URZ, UR5, URZ, UP0, !UPT ;  /* 0x000000053f057290 */ /* 0x000fe200087fe43f */
[----:B------:R-:W-:Y:S01]  /*8210*/  IMAD R22, R106, c[0x0][0x1b8], RZ ;  /* 0x00006e006a167a24 */ /* 0x000fe200078e02ff */
[----:B------:R-:W-:Y:S01]  /*8220*/  SHF.R.S32.HI R240, RZ, 0x3, R240 ;  /* 0x00000003fff07819 */ /* 0x000fe200000114f0 */
[----:B-1----:R-:W-:-:S04]  /*8230*/  IMAD R7, R215, c[0x0][0x214], R2 ;  /* 0x00008500d7077a24 */ /* 0x002fc800078e0202 */
[----:B------:R-:W-:Y:S02]  /*8240*/  IMAD.IADD R11, R7, 0x1, R11 ;  /* 0x00000001070b7824 */ /* 0x000fe400078e020b */
[----:B------:R-:W-:Y:S01]  /*8250*/  IMAD.IADD R41, R216, 0x1, -R41 ;  /* 0x00000001d8297824 */ /* 0x000fe200078e0a29 */
[----:B------:R-:W-:Y:S01]  /*8260*/  ISETP.NE.U32.AND P1, PT, RZ, c[0x0][0x348], PT ;  /* 0x0000d200ff007a0c */ /* 0x000fe20003f25070 */
[----:B------:R-:W-:Y:S02]  /*8270*/  IMAD R22, R215, c[0x0][0x1bc], R22 ;  /* 0x00006f00d7167a24 */ /* 0x000fe400078e0216 */
[----:B------:R-:W-:Y:S02]  /*8280*/  IMAD.U32 R8, RZ, RZ, UR4 ;  /* 0x00000004ff087e24 */ /* 0x000fe4000f8e00ff */
[----:B------:R-:W-:Y:S02]  /*8290*/  IMAD.U32 R9, RZ, RZ, UR5 ;  /* 0x00000005ff097e24 */ /* 0x000fe4000f8e00ff */
[----:B------:R-:W-:-:S02]  /*82a0*/  IMAD R2, R41, 0x20, R240 ;  /* 0x0000002029027824 */ /* 0x000fc400078e02f0 */
[----:B------:R-:W-:Y:S01]  /*82b0*/  IMAD.SHL.U32 R220, R41, 0x8, RZ ;  /* 0x0000000829dc7824 */ /* 0x000fe200078e00ff */
[----:B------:R-:W-:Y:S01]  /*82c0*/  ISETP.NE.AND.EX P1, PT, RZ, c[0x0][0x34c], PT, P1 ;  /* 0x0000d300ff007a0c */ /* 0x000fe20003f25310 */
[----:B------:R1:W-:Y:S03]  /*82d0*/  STL.64 [R1+0x8], R8 ;  /* 0x0000080801007387 */ /* 0x0003e60000100a00 */
[----:B------:R-:W-:Y:S02]  /*82e0*/  IADD3 R219, R220, 0x80, RZ ;  /* 0x00000080dcdb7810 */ /* 0x000fe40007ffe0ff */
[----:B------:R-:W-:Y:S02]  /*82f0*/  SEL R20, R218, RZ, !P1 ;  /* 0x000000ffda147207 */ /* 0x000fe40004800000 */
[----:B------:R-:W-:Y:S02]  /*8300*/  LOP3.LUT R243, R243, 0xfffffbff, RZ, 0xc0, !PT ;  /* 0xfffffbfff3f37812 */ /* 0x000fe400078ec0ff */
[----:B------:R-:W-:Y:S01]  /*8310*/  IADD3 R217, R220, 0xc0, RZ ;  /* 0x000000c0dcd97810 */ /* 0x000fe20007ffe0ff */
[----:B-1----:R-:W-:-:S04]  /*8320*/  IMAD.IADD R9, R105, 0x1, R2 ;  /* 0x0000000169097824 */ /* 0x002fc800078e0202 */
[----:B------:R-:W-:Y:S01]  /*8330*/  @P2 IMAD.HI.U32 R2, R9, c[0x0][0x2c8], RZ ;  /* 0x0000b20009022a27 */ /* 0x000fe200078e00ff */
[C---:B------:R-:W-:Y:S01]  /*8340*/  ISETP.GE.AND P6, PT, R220.reuse, c[0x0][0x1d4], PT ;  /* 0x00007500dc007a0c */ /* 0x040fe20003fc6270 */
[----:B------:R1:W-:Y:S01]  /*8350*/  STL [R1+0x10], R4 ;  /* 0x0000100401007387 */ /* 0x0003e20000100800 */
[----:B------:R-:W-:Y:S02]  /*8360*/  IADD3 R222, R220, 0x40, RZ ;  /* 0x00000040dcde7810 */ /* 0x000fe40007ffe0ff */
[----:B------:R-:W-:Y:S02]  /*8370*/  ISETP.GE.AND P5, PT, R219, c[0x0][0x198], PT ;  /* 0x00006600db007a0c */ /* 0x000fe40003fa6270 */
[----:B------:R-:W-:Y:S02]  /*8380*/  ISETP.GE.AND P4, PT, R217, c[0x0][0x198], PT ;  /* 0x00006600d9007a0c */ /* 0x000fe40003f86270 */
[----:B------:R-:W-:Y:S02]  /*8390*/  IADD3 R73, R156, -0x1, RZ ;  /* 0xffffffff9c497810 */ /* 0x000fe40007ffe0ff */
[----:B------:R-:W-:-:S02]  /*83a0*/  ISETP.GE.AND P3, PT, R220, c[0x0][0x198], PT ;  /* 0x00006600dc007a0c */ /* 0x000fc40003f66270 */
[----:B------:R-:W-:Y:S02]  /*83b0*/  SEL R40, RZ, 0x1, P6 ;  /* 0x00000001ff287807 */ /* 0x000fe40003000000 */
[----:B---3--:R-:W-:-:S05]  /*83c0*/  SHF.R.S32.HI R5, RZ, 0x1f, R14 ;  /* 0x0000001fff057819 */ /* 0x008fca000001140e */
[----:B------:R-:W-:-:S04]  /*83d0*/  IMAD R5, R5, c[0x0][0x178], RZ ;  /* 0x00005e0005057a24 */ /* 0x000fc800078e02ff */
[C---:B------:R-:W-:Y:S02]  /*83e0*/  IMAD R6, R14.reuse, c[0x0][0x17c], R5 ;  /* 0x00005f000e067a24 */ /* 0x040fe400078e0205 */
[----:B------:R-:W-:Y:S01]  /*83f0*/  IMAD.WIDE.U32 R14, R14, c[0x0][0x178], RZ ;  /* 0x00005e000e0e7a25 */ /* 0x000fe200078e00ff */
[----:B------:R-:W-:-:S03]  /*8400*/  LEA.HI R5, R13, R42, RZ, 0x1 ;  /* 0x0000002a0d057211 */ /* 0x000fc600078f08ff */
[----:B------:R-:W-:Y:S02]  /*8410*/  IMAD.IADD R7, R15, 0x1, R6 ;  /* 0x000000010f077824 */ /* 0x000fe400078e0206 */
[----:B------:R-:W-:Y:S01]  /*8420*/  IMAD.MOV.U32 R6, RZ, RZ, R14 ;  /* 0x000000ffff067224 */ /* 0x000fe200078e000e */
[----:B------:R-:W-:-:S03]  /*8430*/  LOP3.LUT R5, R5, 0xfffffffe, RZ, 0xc0, !PT ;  /* 0xfffffffe05057812 */ /* 0x000fc600078ec0ff */
[----:B------:R-:W-:-:S04]  /*8440*/  IMAD.WIDE.U32 R6, R215, c[0x0][0x1b8], R6 ;  /* 0x00006e00d7067a25 */ /* 0x000fc800078e0006 */
[----:B------:R-:W-:Y:S02]  /*8450*/  IMAD.IADD R42, R42, 0x1, -R5 ;  /* 0x000000012a2a7824 */ /* 0x000fe400078e0a05 */
[----:B------:R-:W-:Y:S01]  /*8460*/  IMAD.IADD R23, R7, 0x1, R22 ;  /* 0x0000000107177824 */ /* 0x000fe200078e0216 */
[----:B------:R-:W-:Y:S01]  /*8470*/  SHF.R.S32.HI R7, RZ, 0x1f, R218 ;  /* 0x0000001fff077819 */ /* 0x000fe200000114da */
[----:B------:R-:W-:-:S03]  /*8480*/  IMAD.SHL.U32 R5, R240, 0x40, RZ ;  /* 0x00000040f0057824 */ /* 0x000fc600078e00ff */
[----:B------:R-:W-:Y:S02]  /*8490*/  SEL R21, R7, RZ, !P1 ;  /* 0x000000ff07157207 */ /* 0x000fe40004800000 */
[----:B------:R-:W-:Y:S01]  /*84a0*/  LOP3.LUT R5, R5, 0x1c0, RZ, 0xc0, !PT ;  /* 0x000001c005057812 */ /* 0x000fe200078ec0ff */
[----:B------:R-:W-:Y:S01]  /*84b0*/  IMAD.MOV.U32 R22, RZ, RZ, R6 ;  /* 0x000000ffff167224 */ /* 0x000fe200078e0006 */
[----:B------:R-:W-:Y:S01]  /*84c0*/  ISETP.GE.AND P1, PT, R219, c[0x0][0x1d4], PT ;  /* 0x00007500db007a0c */ /* 0x000fe20003f26270 */
[----:B------:R-:W-:Y:S01]  /*84d0*/  IMAD R21, R21, c[0x0][0x1c0], RZ ;  /* 0x0000700015157a24 */ /* 0x000fe200078e02ff */
[----:B------:R-:W-:Y:S02]  /*84e0*/  LOP3.LUT R15, R5, 0x38, R220, 0xf8, !PT ;  /* 0x00000038050f7812 */ /* 0x000fe400078ef8dc */
[----:B------:R-:W-:Y:S01]  /*84f0*/  SHF.R.U32.HI R6, RZ, 0x3, R5 ;  /* 0x00000003ff067819 */ /* 0x000fe20000011605 */
[----:B------:R-:W-:Y:S01]  /*8500*/  IMAD.MOV.U32 R5, RZ, RZ, R9 ;  /* 0x000000ffff057224 */ /* 0x000fe200078e0009 */
[----:B------:R-:W-:Y:S01]  /*8510*/  @P2 SHF.R.U32.HI R5, RZ, c[0x0][0x2cc], R2 ;  /* 0x0000b300ff052a19 */ /* 0x000fe20000011602 */
[----:B------:R-:W-:-:S02]  /*8520*/  IMAD R14, R20, c[0x0][0x1c4], R21 ;  /* 0x00007100140e7a24 */ /* 0x000fc400078e0215 */
[----:B------:R-:W-:Y:S01]  /*8530*/  IMAD.WIDE.U32 R20, R20, c[0x0][0x1c0], R22 ;  /* 0x0000700014147a25 */ /* 0x000fe200078e0016 */
[--C-:B------:R-:W-:Y:S02]  /*8540*/  SHF.R.S32.HI R8, RZ, 0x1f, R5.reuse ;  /* 0x0000001fff087819 */ /* 0x100fe40000011405 */
[----:B------:R-:W-:Y:S01]  /*8550*/  LOP3.LUT R6, R15, R6, RZ, 0x3c, !PT ;  /* 0x000000060f067212 */ /* 0x000fe200078e3cff */
[----:B------:R-:W-:Y:S01]  /*8560*/  IMAD.IADD R15, R21, 0x1, R14 ;  /* 0x00000001150f7824 */ /* 0x000fe200078e020e */
[----:B------:R-:W-:Y:S01]  /*8570*/  LOP3.LUT R13, R13, 0xfffffff0, RZ, 0xc0, !PT ;  /* 0xfffffff00d0d7812 */ /* 0x000fe200078ec0ff */
[----:B------:R-:W-:Y:S01]  /*8580*/  IMAD.MOV.U32 R14, RZ, RZ, R20 ;  /* 0x000000ffff0e7224 */ /* 0x000fe200078e0014 */
[----:B------:R-:W-:Y:S01]  /*8590*/  @P1 LOP3.LUT R243, R243, 0x400, RZ, 0xfc, !PT ;  /* 0x00000400f3f31812 */ /* 0x000fe200078efcff */
[----:B------:R-:W-:Y:S01]  /*85a0*/  IMAD R8, R8, c[0x0][0x1b0], RZ ;  /* 0x00006c0008087a24 */ /* 0x000fe200078e02ff */
[----:B------:R-:W-:Y:S01]  /*85b0*/  ISETP.GE.AND P1, PT, R217, c[0x0][0x1d4], PT ;  /* 0x00007500d9007a0c */ /* 0x000fe20003f26270 */
[----:B------:R-:W-:-:S02]  /*85c0*/  IMAD.MOV R20, RZ, RZ, -R5 ;  /* 0x000000ffff147224 */ /* 0x000fc400078e0a05 */
[----:B------:R-:W-:Y:S02]  /*85d0*/  IMAD.IADD R13, R216, 0x1, -R13 ;  /* 0x00000001d80d7824 */ /* 0x000fe400078e0a0d */
[C---:B------:R-:W-:Y:S02]  /*85e0*/  IMAD R8, R5.reuse, c[0x0][0x1b4], R8 ;  /* 0x00006d0005087a24 */ /* 0x040fe400078e0208 */
[----:B------:R-:W-:Y:S01]  /*85f0*/  IMAD.WIDE.U32 R14, R5, c[0x0][0x1b0], R14 ;  /* 0x00006c00050e7a25 */ /* 0x000fe200078e000e */
[----:B------:R-:W-:-:S03]  /*8600*/  SHF.R.S32.HI R2, RZ, 0x1f, R13 ;  /* 0x0000001fff027819 */ /* 0x000fc6000001140d */
[----:B------:R-:W-:Y:S02]  /*8610*/  IMAD R20, R20, c[0x0][0x2c4], R9 ;  /* 0x0000b10014147a24 */ /* 0x000fe400078e0209 */
[----:B------:R-:W-:Y:S01]  /*8620*/  IMAD.IADD R9, R15, 0x1, R8 ;  /* 0x000000010f097824 */ /* 0x000fe200078e0208 */
[----:B------:R-:W-:Y:S02]  /*8630*/  LOP3.LUT R243, R243, 0xfffffdff, RZ, 0xc0, !PT ;  /* 0xfffffdfff3f37812 */ /* 0x000fe400078ec0ff */
[----:B------:R-:W-:Y:S02]  /*8640*/  SHF.R.S32.HI R15, RZ, 0x1f, R20 ;  /* 0x0000001fff0f7819 */ /* 0x000fe40000011414 */
[----:B------:R-:W-:Y:S01]  /*8650*/  LEA.HI R5, R2, R13, RZ, 0x3 ;  /* 0x0000000d02057211 */ /* 0x000fe200078f18ff */
[----:B------:R-:W-:Y:S01]  /*8660*/  IMAD.MOV.U32 R8, RZ, RZ, R14 ;  /* 0x000000ffff087224 */ /* 0x000fe200078e000e */
[----:B------:R-:W-:Y:S01]  /*8670*/  @P1 LOP3.LUT R243, R243, 0x200, RZ, 0xfc, !PT ;  /* 0x00000200f3f31812 */ /* 0x000fe200078efcff */
[----:B------:R-:W-:Y:S01]  /*8680*/  IMAD R15, R15, c[0x0][0x1a8], RZ ;  /* 0x00006a000f0f7a24 */ /* 0x000fe200078e02ff */
[----:B------:R-:W-:-:S02]  /*8690*/  LOP3.LUT R12, R5, 0xfffffff8, RZ, 0xc0, !PT ;  /* 0xfffffff8050c7812 */ /* 0x000fc400078ec0ff */
[----:B------:R-:W-:Y:S01]  /*86a0*/  ISETP.NE.U32.AND P1, PT, RZ, c[0x0][0x350], PT ;  /* 0x0000d400ff007a0c */ /* 0x000fe20003f25070 */
[--C-:B-----5:R-:W-:Y:S01]  /*86b0*/  @P0 IMAD.MOV.U32 R22, RZ, RZ, R0.reuse ;  /* 0x000000ffff160224 */ /* 0x120fe200078e0000 */
[----:B------:R-:W-:Y:S01]  /*86c0*/  @P0 SHF.R.S32.HI R23, RZ, 0x1f, R0 ;  /* 0x0000001fff170819 */ /* 0x000fe20000011400 */
[----:B------:R-:W-:Y:S01]  /*86d0*/  @!P0 IMAD.MOV.U32 R23, RZ, RZ, R7 ;  /* 0x000000ffff178224 */ /* 0x000fe200078e0007 */
[----:B------:R-:W-:Y:S01]  /*86e0*/  ISETP.NE.AND.EX P1, PT, RZ, c[0x0][0x354], PT, P1 ;  /* 0x0000d500ff007a0c */ /* 0x000fe20003f25310 */
[C---:B------:R-:W-:Y:S02]  /*86f0*/  IMAD R15, R20.reuse, c[0x0][0x1ac], R15 ;  /* 0x00006b00140f7a24 */ /* 0x040fe400078e020f */
[----:B------:R-:W-:Y:S02]  /*8700*/  @!P0 IMAD.MOV.U32 R22, RZ, RZ, R218 ;  /* 0x000000ffff168224 */ /* 0x000fe400078e00da */
[----:B------:R-:W-:Y:S01]  /*8710*/  IMAD.WIDE.U32 R20, R20, c[0x0][0x1a8], R8 ;  /* 0x00006a0014147a25 */ /* 0x000fe200078e0008 */
[----:B------:R-:W-:-:S03]  /*8720*/  SEL R0, R23, RZ, !P1 ;  /* 0x000000ff17007207 */ /* 0x000fc60004800000 */
[----:B------:R-:W-:Y:S01]  /*8730*/  IMAD.IADD R12, R13, 0x1, -R12 ;  /* 0x000000010d0c7824 */ /* 0x000fe200078e0a0c */
[----:B------:R-:W-:Y:S01]  /*8740*/  LEA.HI R13, R43, R216, RZ, 0x6 ;  /* 0x000000d82b0d7211 */ /* 0x000fe200078f30ff */
[----:B------:R-:W-:Y:S01]  /*8750*/  IMAD.IADD R15, R21, 0x1, R15 ;  /* 0x00000001150f7824 */ /* 0x000fe200078e020f */
[----:B------:R-:W-:Y:S02]  /*8760*/  SEL R7, R22, RZ, !P1 ;  /* 0x000000ff16077207 */ /* 0x000fe40004800000 */
[----:B------:R-:W-:Y:S01]  /*8770*/  LEA R8, P0, R20, c[0x0][0x160], 0x1 ;  /* 0x0000580014087a11 */ /* 0x000fe200078008ff */
[----:B------:R-:W-:Y:S01]  /*8780*/  IMAD.SHL.U32 R13, R13, 0x8, RZ ;  /* 0x000000080d0d7824 */ /* 0x000fe200078e00ff */
[----:B----4-:R-:W-:Y:S01]  /*8790*/  SHF.R.S32.HI R229, RZ, 0x1f, R17 ;  /* 0x0000001fffe57819 */ /* 0x010fe20000011411 */
[----:B------:R-:W-:Y:S01]  /*87a0*/  IMAD R14, R0, c[0x0][0x1f0], RZ ;  /* 0x00007c00000e7a24 */ /* 0x000fe200078e02ff */
[----:B------:R-:W-:Y:S01]  /*87b0*/  LEA.HI.X R15, R20, c[0x0][0x164], R15, 0x1, P0 ;  /* 0x00005900140f7a11 */ /* 0x000fe200000f0c0f */
[----:B------:R-:W-:Y:S01]  /*87c0*/  IMAD.SHL.U32 R2, R12, 0x40, RZ ;  /* 0x000000400c027824 */ /* 0x000fe200078e00ff */
[----:B------:R-:W-:Y:S01]  /*87d0*/  IADD3 R224, P0, R240, R17, RZ ;  /* 0x00000011f0e07210 */ /* 0x000fe20007f1e0ff */
[----:B------:R-:W-:-:S02]  /*87e0*/  IMAD R0, R0, c[0x0][0x218], RZ ;  /* 0x0000860000007a24 */ /* 0x000fc400078e02ff */
[C---:B------:R-:W-:Y:S01]  /*87f0*/  IMAD.WIDE.U32 R10, R7.reuse, c[0x0][0x218], R10 ;  /* 0x00008600070a7a25 */ /* 0x040fe200078e000a */
[----:B------:R-:W-:Y:S02]  /*8800*/  LOP3.LUT R6, R6, 0xfffffe00, R13, 0xf8, !PT ;  /* 0xfffffe0006067812 */ /* 0x000fe400078ef80d */
[----:B------:R-:W-:Y:S01]  /*8810*/  LOP3.LUT R2, R2, 0x1c0, RZ, 0xc0, !PT ;  /* 0x000001c002027812 */ /* 0x000fe200078ec0ff */
[----:B------:R-:W-:Y:S01]  /*8820*/  IMAD.SHL.U32 R13, R42, 0x8, RZ ;  /* 0x000000082a0d7824 */ /* 0x000fe200078e00ff */
[----:B------:R-:W-:Y:S01]  /*8830*/  LEA.HI.X.SX32 R229, R240, R229, 0x1, P0 ;  /* 0x000000e5f0e57211 */ /* 0x000fe200000f0eff */
[C---:B------:R-:W-:Y:S01]  /*8840*/  IMAD.WIDE.U32 R18, R7.reuse, c[0x0][0x1f0], R18 ;  /* 0x00007c0007127a25 */ /* 0x040fe200078e0012 */
[----:B------:R-:W-:Y:S02]  /*8850*/  SHF.R.S32.HI R9, RZ, 0x1f, R220 ;  /* 0x0000001fff097819 */ /* 0x000fe400000114dc */
[----:B------:R-:W-:Y:S01]  /*8860*/  IADD3 R10, P0, R220, R10, RZ ;  /* 0x0000000adc0a7210 */ /* 0x000fe20007f1e0ff */
[C---:B------:R-:W-:Y:S01]  /*8870*/  IMAD R0, R7.reuse, c[0x0][0x21c], R0 ;  /* 0x0000870007007a24 */ /* 0x040fe200078e0200 */
[----:B------:R-:W-:Y:S01]  /*8880*/  LOP3.LUT R13, R2, 0x8, R13, 0xf8, !PT ;  /* 0x00000008020d7812 */ /* 0x000fe200078ef80d */
[----:B------:R-:W-:Y:S01]  /*8890*/  IMAD R14, R7, c[0x0][0x1f4], R14 ;  /* 0x00007d00070e7a24 */ /* 0x000fe200078e020e */
[----:B------:R-:W-:-:S02]  /*88a0*/  IADD3 R226, P1, R220, R18, RZ ;  /* 0x00000012dce27210 */ /* 0x000fc40007f3e0ff */
[----:B------:R-:W-:Y:S02]  /*88b0*/  SHF.R.U32.HI R2, RZ, 0x3, R2 ;  /* 0x00000003ff027819 */ /* 0x000fe40000011602 */
[----:B------:R-:W-:Y:S02]  /*88c0*/  IADD3.X R11, R9, R11, R0, P0, !PT ;  /* 0x0000000b090b7210 */ /* 0x000fe400007fe400 */
[----:B------:R-:W-:Y:S01]  /*88d0*/  ISETP.GE.AND P0, PT, R222, c[0x0][0x1d4], PT ;  /* 0x00007500de007a0c */ /* 0x000fe20003f06270 */
[----:B------:R-:W-:Y:S01]  /*88e0*/  IMAD.SHL.U32 R5, R5, 0x40, RZ ;  /* 0x0000004005057824 */ /* 0x000fe200078e00ff */
[----:B------:R-:W-:Y:S01]  /*88f0*/  LOP3.LUT R243, R243, 0xffffff7f, RZ, 0xc0, !PT ;  /* 0xffffff7ff3f37812 */ /* 0x000fe200078ec0ff */
[----:B------:R-:W-:Y:S01]  /*8900*/  IMAD R237, R229, c[0x0][0x1e0], RZ ;  /* 0x00007800e5ed7a24 */ /* 0x000fe200078e02ff */
[----:B------:R-:W-:Y:S01]  /*8910*/  IADD3.X R227, R9, R19, R14, P1, !PT ;  /* 0x0000001309e37210 */ /* 0x000fe20000ffe40e */
[----:B------:R-:W-:Y:S01]  /*8920*/  IMAD R229, R229, c[0x0][0x208], RZ ;  /* 0x00008200e5e57a24 */ /* 0x000fe200078e02ff */
[----:B------:R-:W-:-:S02]  /*8930*/  LOP3.LUT R2, R13, R2, RZ, 0x3c, !PT ;  /* 0x000000020d027212 */ /* 0x000fc400078e3cff */
[----:B------:R-:W-:Y:S01]  /*8940*/  @P6 LOP3.LUT R243, R243, 0x80, RZ, 0xfc, !PT ;  /* 0x00000080f3f36812 */ /* 0x000fe200078efcff */
[----:B------:R-:W-:Y:S01]  /*8950*/  IMAD.MOV.U32 R7, RZ, RZ, 0x10 ;  /* 0x00000010ff077424 */ /* 0x000fe200078e00ff */
[----:B------:R-:W-:Y:S01]  /*8960*/  LOP3.LUT R0, R2, 0xfffffe00, R5, 0xf8, !PT ;  /* 0xfffffe0002007812 */ /* 0x000fe200078ef805 */
[----:B------:R-:W-:Y:S01]  /*8970*/  IMAD R237, R224, c[0x0][0x1e4], R237 ;  /* 0x00007900e0ed7a24 */ /* 0x000fe200078e02ed */
[----:B------:R-:W-:Y:S01]  /*8980*/  LOP3.LUT P1, RZ, R12, 0x2, RZ, 0xc0, !PT ;  /* 0x000000020cff7812 */ /* 0x000fe2000782c0ff */
[----:B------:R-:W-:Y:S01]  /*8990*/  IMAD R229, R224, c[0x0][0x20c], R229 ;  /* 0x00008300e0e57a24 */ /* 0x000fe200078e02e5 */
[----:B------:R-:W-:Y:S01]  /*89a0*/  LOP3.LUT P2, RZ, R12, 0x4, RZ, 0xc0, !PT ;  /* 0x000000040cff7812 */ /* 0x000fe2000784c0ff */
[----:B------:R-:W-:Y:S01]  /*89b0*/  IMAD.WIDE.U32 R226, R224, c[0x0][0x1e0], R226 ;  /* 0x00007800e0e27a25 */ /* 0x000fe200078e00e2 */
[----:B------:R-:W-:-:S03]  /*89c0*/  LOP3.LUT R243, R243, 0xfffffeff, RZ, 0xc0, !PT ;  /* 0xfffffefff3f37812 */ /* 0x000fc600078ec0ff */
[----:B------:R-:W-:Y:S02]  /*89d0*/  IMAD.MOV.U32 R5, RZ, RZ, 0x20 ;  /* 0x00000020ff057424 */ /* 0x000fe400078e00ff */
[----:B------:R-:W-:Y:S01]  /*89e0*/  IMAD.WIDE.U32 R224, R224, c[0x0][0x208], R10 ;  /* 0x00008200e0e07a25 */ /* 0x000fe200078e000a */
[----:B------:R-:W-:Y:S02]  /*89f0*/  SEL R7, R7, 0xfffffff0, !P1 ;  /* 0xfffffff007077807 */ /* 0x000fe40004800000 */
[----:B------:R-:W-:Y:S01]  /*8a00*/  SEL R5, R5, 0xffffffe0, !P2 ;  /* 0xffffffe005057807 */ /* 0x000fe20005000000 */
[----:B------:R-:W-:Y:S01]  /*8a10*/  IMAD.IADD R237, R227, 0x1, R237 ;  /* 0x00000001e3ed7824 */ /* 0x000fe200078e02ed */
[----:B------:R-:W-:Y:S01]  /*8a20*/  @P0 LOP3.LUT R243, R243, 0x100, RZ, 0xfc, !PT ;  /* 0x00000100f3f30812 */ /* 0x000fe200078efcff */
[----:B------:R-:W-:Y:S01]  /*8a30*/  IMAD.IADD R229, R225, 0x1, R229 ;  /* 0x00000001e1e57824 */ /* 0x000fe200078e02e5 */
[----:B------:R-:W-:Y:S01]  /*8a40*/  ISETP.GE.AND P1, PT, R222, c[0x0][0x198], PT ;  /* 0x00006600de007a0c */ /* 0x000fe20003f26270 */
[----:B------:R-:W-:Y:S10]  /*8a50*/  BRA.DIV ~URZ, `(.L_x_1072) ;  /* 0x000105827f007947 */ /* 0x000ff4000b800000 */
[----:B-1----:R1:W3:Y:S02]  /*8a60*/  SHFL.IDX PT, R17, R15, RZ, 0x181f ;  /* 0x00181fff0f117589 */ /* 0x0022e400000e0000 */
.L_x_1162:
[----:B------:R-:W-:Y:S05]  /*8a70*/  BRA.DIV ~URZ, `(.L_x_1073) ;  /* 0x000105e27f007947 */ /* 0x000fea000b800000 */
[----:B------:R4:W1:Y:S02]  /*8a80*/  SHFL.IDX PT, R16, R8, RZ, 0x181f ;  /* 0x00181fff08107589 */ /* 0x00086400000e0000 */
.L_x_1163:
[----:B------:R-:W-:Y:S01]  /*8a90*/  IMAD R2, R4, c[0x0][0x2c4], RZ ;  /* 0x0000b10004027a24 */ /* 0x000fe200078e02ff */
[----:B------:R-:W-:Y:S01]  /*8aa0*/  IADD3 R105, R105, R240, RZ ;  /* 0x000000f069697210 */ /* 0x000fe20007ffe0ff */
[----:B------:R-:W-:Y:S03]  /*8ab0*/  BSSY B0, `(.L_x_1074) ;  /* 0x000001d000007945 */ /* 0x000fe60003800000 */
[----:B------:R-:W-:-:S13]  /*8ac0*/  ISETP.GE.AND P0, PT, R105, R2, PT ;  /* 0x000000026900720c */ /* 0x000fda0003f06270 */
[----:B------:R-:W-:Y:S05]  /*8ad0*/  @P0 BRA `(.L_x_1075) ;  /* 0x000001a000000947 */ /* 0x000fea0003800000 */
[C---:B------:R-:W-:Y:S01]  /*8ae0*/  IADD3 R10, R220.reuse, 0x80, RZ ;  /* 0x00000080dc0a7810 */ /* 0x040fe20007ffe0ff */
[----:B-1----:R-:W-:Y:S01]  /*8af0*/  IMAD.MOV.U32 R18, RZ, RZ, R16 ;  /* 0x000000ffff127224 */ /* 0x002fe200078e0010 */
[----:B--2---:R-:W-:Y:S02]  /*8b00*/  IADD3 R4, R220, 0xc0, RZ ;  /* 0x000000c0dc047810 */ /* 0x004fe40007ffe0ff */
[----:B------:R-:W-:Y:S02]  /*8b10*/  SHF.R.S32.HI R19, RZ, 0x1f, R222 ;  /* 0x0000001fff137819 */ /* 0x000fe400000114de */
[----:B------:R-:W-:Y:S02]  /*8b20*/  SHF.R.S32.HI R13, RZ, 0x1f, R10 ;  /* 0x0000001fff0d7819 */ /* 0x000fe4000001140a */
[----:B------:R-:W-:Y:S02]  /*8b30*/  SHF.R.S32.HI R11, RZ, 0x1f, R4 ;  /* 0x0000001fff0b7819 */ /* 0x000fe40000011404 */
[----:B------:R-:W-:Y:S01]  /*8b40*/  LEA.HI R12, R19, R222, RZ, 0x3 ;  /* 0x000000de130c7211 */ /* 0x000fe200078f18ff */
[----:B---3--:R-:W-:Y:S01]  /*8b50*/  IMAD.MOV.U32 R19, RZ, RZ, R17 ;  /* 0x000000ffff137224 */ /* 0x008fe200078e0011 */
[----:B------:R-:W-:-:S02]  /*8b60*/  LEA.HI R13, R13, R10, RZ, 0x3 ;  /* 0x0000000a0d0d7211 */ /* 0x000fc400078f18ff */
[----:B------:R-:W-:Y:S02]  /*8b70*/  LEA.HI R11, R11, R4, RZ, 0x3 ;  /* 0x000000040b0b7211 */ /* 0x000fe400078f18ff */
[----:B------:R-:W-:Y:S02]  /*8b80*/  LEA R20, P0, R220, R16, 0x1 ;  /* 0x00000010dc147211 */ /* 0x000fe400078008ff */
[----:B------:R-:W-:Y:S02]  /*8b90*/  LOP3.LUT R12, R12, 0xfffffff8, RZ, 0xc0, !PT ;  /* 0xfffffff80c0c7812 */ /* 0x000fe400078ec0ff */
[----:B------:R-:W-:Y:S02]  /*8ba0*/  LOP3.LUT R13, R13, 0xfffffff8, RZ, 0xc0, !PT ;  /* 0xfffffff80d0d7812 */ /* 0x000fe400078ec0ff */
[----:B------:R-:W-:Y:S01]  /*8bb0*/  LOP3.LUT R11, R11, 0xfffffff8, RZ, 0xc0, !PT ;  /* 0xfffffff80b0b7812 */ /* 0x000fe200078ec0ff */
[----:B------:R-:W-:Y:S01]  /*8bc0*/  IMAD.WIDE R22, R12, 0x2, R18 ;  /* 0x000000020c167825 */ /* 0x000fe200078e0212 */
[----:B------:R-:W-:-:S03]  /*8bd0*/  LEA.HI.X R21, R220, R17, R9, 0x1, P0 ;  /* 0x00000011dc157211 */ /* 0x000fc600000f0c09 */
[----:B------:R-:W-:Y:S02]  /*8be0*/  IMAD.SHL.U32 R17, R6, 0x2, RZ ;  /* 0x0000000206117824 */ /* 0x000fe400078e00ff */
[----:B------:R-:W-:-:S03]  /*8bf0*/  IMAD.WIDE R12, R13, 0x2, R18 ;  /* 0x000000020d0c7825 */ /* 0x000fc600078e0212 */
[----:B------:R-:W-:Y:S01]  /*8c00*/  @!PT LDS RZ, [RZ] ;  /* 0x00000000fffff984 */ /* 0x000fe20000000800 */
[----:B------:R-:W-:Y:S01]  /*8c10*/  @!PT LDS RZ, [RZ] ;  /* 0x00000000fffff984 */ /* 0x000fe20000000800 */
[----:B------:R-:W-:Y:S01]  /*8c20*/  @!PT LDS RZ, [RZ] ;  /* 0x00000000fffff984 */ /* 0x000fe20000000800 */
[----:B------:R1:W-:Y:S01]  /*8c30*/  LDGSTS.E.BYPASS.LTC128B.128 [R17+0x10080], [R20.64], !P3 ;  /* 0x1008000014117fae */ /* 0x0003e2000d901d56 */
[----:B------:R-:W-:-:S03]  /*8c40*/  IMAD.WIDE R18, R11, 0x2, R18 ;  /* 0x000000020b127825 */ /* 0x000fc600078e0212 */
[----:B------:R1:W-:Y:S04]  /*8c50*/  LDGSTS.E.BYPASS.LTC128B.128 [R17+0x14080], [R22.64], !P1 ;  /* 0x1408000016117fae */ /* 0x0003e8000c901d56 */
[----:B------:R1:W-:Y:S04]  /*8c60*/  LDGSTS.E.BYPASS.LTC128B.128 [R17+0x18080], [R12.64], !P5 ;  /* 0x180800000c117fae */ /* 0x0003e8000e901d56 */
[----:B------:R1:W-:Y:S02]  /*8c70*/  LDGSTS.E.BYPASS.LTC128B.128 [R17+0x1c080], [R18.64], !P4 ;  /* 0x1c08000012117fae */ /* 0x0003e4000e101d56 */
.L_x_1075:
[----:B------:R-:W-:Y:S05]  /*8c80*/  BSYNC B0 ;  /* 0x0000000000007941 */ /* 0x000fea0003800000 */
.L_x_1074:
[----:B------:R-:W-:Y:S05]  /*8c90*/  BRA.DIV ~URZ, `(.L_x_1076) ;  /* 0x000104327f007947 */ /* 0x000fea000b800000 */
[----:B-1-3--:R1:W3:Y:S04]  /*8ca0*/  SHFL.IDX PT, R17, R15, 0x1, 0x181f ;  /* 0x00381f000f117f89 */ /* 0x00a2e800000e0000 */
[----:B------:R1:W2:Y:S02]  /*8cb0*/  SHFL.IDX PT, R16, R8, 0x1, 0x181f ;  /* 0x00381f0008107f89 */ /* 0x0002a400000e0000 */
.L_x_1164:
[----:B------:R-:W-:Y:S01]  /*8cc0*/  IADD3 R11, R105, 0x20, RZ ;  /* 0x00000020690b7810 */ /* 0x000fe20007ffe0ff */
[----:B------:R-:W-:Y:S03]  /*8cd0*/  BSSY B0, `(.L_x_1077) ;  /* 0x000001b000007945 */ /* 0x000fe60003800000 */
[----:B------:R-:W-:-:S13]  /*8ce0*/  ISETP.GE.AND P0, PT, R11, R2, PT ;  /* 0x000000020b00720c */ /* 0x000fda0003f06270 */
[----:B------:R-:W-:Y:S05]  /*8cf0*/  @P0 BRA `(.L_x_1078) ;  /* 0x0000018000000947 */ /* 0x000fea0003800000 */
[C---:B------:R-:W-:Y:S02]  /*8d00*/  IADD3 R13, R220.reuse, 0x80, RZ ;  /* 0x00000080dc0d7810 */ /* 0x040fe40007ffe0ff */
[----:B------:R-:W-:Y:S02]  /*8d10*/  IADD3 R11, R220, 0xc0, RZ ;  /* 0x000000c0dc0b7810 */ /* 0x000fe40007ffe0ff */
[----:B------:R-:W-:Y:S02]  /*8d20*/  SHF.R.S32.HI R19, RZ, 0x1f, R222 ;  /* 0x0000001fff137819 */ /* 0x000fe400000114de */
[----:B------:R-:W-:Y:S02]  /*8d30*/  SHF.R.S32.HI R10, RZ, 0x1f, R13 ;  /* 0x0000001fff0a7819 */ /* 0x000fe4000001140d */
[----:B--2---:R-:W-:Y:S02]  /*8d40*/  SHF.R.S32.HI R4, RZ, 0x1f, R11 ;  /* 0x0000001fff047819 */ /* 0x004fe4000001140b */
[----:B------:R-:W-:-:S02]  /*8d50*/  LEA.HI R12, R19, R222, RZ, 0x3 ;  /* 0x000000de130c7211 */ /* 0x000fc400078f18ff */
[----:B------:R-:W-:Y:S02]  /*8d60*/  LEA.HI R10, R10, R13, RZ, 0x3 ;  /* 0x0000000d0a0a7211 */ /* 0x000fe400078f18ff */
[----:B------:R-:W-:Y:S01]  /*8d70*/  LEA.HI R4, R4, R11, RZ, 0x3 ;  /* 0x0000000b04047211 */ /* 0x000fe200078f18ff */
[----:B------:R-:W-:Y:S01]  /*8d80*/  IMAD.SHL.U32 R11, R6, 0x2, RZ ;  /* 0x00000002060b7824 */ /* 0x000fe200078e00ff */
[----:B------:R-:W-:Y:S02]  /*8d90*/  LEA R20, P0, R220, R16, 0x1 ;  /* 0x00000010dc147211 */ /* 0x000fe400078008ff */
[----:B------:R-:W-:Y:S02]  /*8da0*/  LOP3.LUT R12, R12, 0xfffffff8, RZ, 0xc0, !PT ;  /* 0xfffffff80c0c7812 */ /* 0x000fe400078ec0ff */
[----:B------:R-:W-:Y:S02]  /*8db0*/  LOP3.LUT R10, R10, 0xfffffff8, RZ, 0xc0, !PT ;  /* 0xfffffff80a0a7812 */ /* 0x000fe400078ec0ff */
[----:B------:R-:W-:Y:S01]  /*8dc0*/  LOP3.LUT R4, R4, 0xfffffff8, RZ, 0xc0, !PT ;  /* 0xfffffff804047812 */ /* 0x000fe200078ec0ff */
[----:B---3--:R-:W-:Y:S01]  /*8dd0*/  IMAD.WIDE R12, R12, 0x2, R16 ;  /* 0x000000020c0c7825 */ /* 0x008fe200078e0210 */
[----:B------:R-:W-:-:S03]  /*8de0*/  LEA.HI.X R21, R220, R17, R9, 0x1, P0 ;  /* 0x00000011dc157211 */ /* 0x000fc600000f0c09 */
[--C-:B------:R-:W-:Y:S02]  /*8df0*/  IMAD.WIDE R18, R10, 0x2, R16.reuse ;  /* 0x000000020a127825 */ /* 0x100fe400078e0210 */
[----:B------:R-:W-:Y:S01]  /*8e00*/  @!PT LDS RZ, [RZ] ;  /* 0x00000000fffff984 */ /* 0x000fe20000000800 */
[----:B------:R-:W-:Y:S01]  /*8e10*/  @!PT LDS RZ, [RZ] ;  /* 0x00000000fffff984 */ /* 0x000fe20000000800 */
[----:B------:R-:W-:Y:S01]  /*8e20*/  @!PT LDS RZ, [RZ] ;  /* 0x00000000fffff984 */ /* 0x000fe20000000800 */
[----:B------:R2:W-:Y:S02]  /*8e30*/  LDGSTS.E.BYPASS.LTC128B.128 [R11+0x11080], [R20.64], !P3 ;  /* 0x11080000140b7fae */ /* 0x0005e4000d901d56 */
[----:B------:R-:W-:Y:S02]  /*8e40*/  IMAD.WIDE R16, R4, 0x2, R16 ;  /* 0x0000000204107825 */ /* 0x000fe400078e0210 */
[----:B------:R2:W-:Y:S04]  /*8e50*/  LDGSTS.E.BYPASS.LTC128B.128 [R11+0x15080], [R12.64], !P1 ;  /* 0x150800000c0b7fae */ /* 0x0005e8000c901d56 */
[----:B------:R2:W-:Y:S04]  /*8e60*/  LDGSTS.E.BYPASS.LTC128B.128 [R11+0x19080], [R18.64], !P5 ;  /* 0x19080000120b7fae */ /* 0x0005e8000e901d56 */
[----:B------:R2:W-:Y:S02]  /*8e70*/  LDGSTS.E.BYPASS.LTC128B.128 [R11+0x1d080], [R16.64], !P4 ;  /* 0x1d080000100b7fae */ /* 0x0005e4000e101d56 */
.L_x_1078:
[----:B------:R-:W-:Y:S05]  /*8e80*/  BSYNC B0 ;  /* 0x0000000000007941 */ /* 0x000fea0003800000 */
.L_x_1077:
[----:B------:R-:W-:Y:S05]  /*8e90*/  BRA.DIV ~URZ, `(.L_x_1079) ;  /* 0x000103127f007947 */ /* 0x000fea000b800000 */
[----:B--23--:R2:W3:Y:S02]  /*8ea0*/  SHFL.IDX PT, R17, R15, 0x2, 0x181f ;  /* 0x00581f000f117f89 */ /* 0x00c4e400000e0000 */
.L_x_1165:
[----:B------:R-:W-:Y:S05]  /*8eb0*/  BRA.DIV ~URZ, `(.L_x_1080) ;  /* 0x000103727f007947 */ /* 0x000fea000b800000 */
[----:B------:R1:W2:Y:S02]  /*8ec0*/  SHFL.IDX PT, R16, R8, 0x2, 0x181f ;  /* 0x00581f0008107f89 */ /* 0x0002a400000e0000 */
.L_x_1166:
        /* <DEDUP_REMOVED lines=8> */
[----:B------:R-:W-:Y:S02]  /*8f50*/  SHF.R.S32.HI R4, RZ, 0x1f, R11 ;  /* 0x0000001fff047819 */ /* 0x000fe4000001140b */
[----:B------:R-:W-:-:S02]  /*8f60*/  LEA.HI R12, R19, R222, RZ, 0x3 ;  /* 0x000000de130c7211 */ /* 0x000fc400078f18ff */
[----:B------:R-:W-:Y:S02]  /*8f70*/  LEA.HI R10, R10, R13, RZ, 0x3 ;  /* 0x0000000d0a0a7211 */ /* 0x000fe400078f18ff */
[----:B------:R-:W-:Y:S01]  /*8f80*/  LEA.HI R4, R4, R11, RZ, 0x3 ;  /* 0x0000000b04047211 */ /* 0x000fe200078f18ff */
[----:B------:R-:W-:Y:S01]  /*8f90*/  IMAD.SHL.U32 R11, R6, 0x2, RZ ;  /* 0x00000002060b7824 */ /* 0x000fe200078e00ff */
[----:B--2---:R-:W-:Y:S02]  /*8fa0*/  LEA R20, P0, R220, R16, 0x1 ;  /* 0x00000010dc147211 */ /* 0x004fe400078008ff */
        /* <DEDUP_REMOVED lines=14> */
.L_x_1082:
[----:B------:R-:W-:Y:S05]  /*9090*/  BSYNC B0 ;  /* 0x0000000000007941 */ /* 0x000fea0003800000 */
.L_x_1081:
[----:B------:R-:W-:Y:S05]  /*90a0*/  BRA.DIV ~URZ, `(.L_x_1083) ;  /* 0x000101f27f007947 */ /* 0x000fea000b800000 */
[----:B-12---:R-:W1:Y:S04]  /*90b0*/  SHFL.IDX PT, R15, R15, 0x3, 0x181f ;  /* 0x00781f000f0f7f89 */ /* 0x006e6800000e0000 */
[----:B------:R2:W4:Y:S02]  /*90c0*/  SHFL.IDX PT, R16, R8, 0x3, 0x181f ;  /* 0x00781f0008107f89 */ /* 0x00052400000e0000 */
.L_x_1167:
[----:B------:R-:W-:Y:S01]  /*90d0*/  IADD3 R18, P0, R1, c[0x0][0x20], RZ ;  /* 0x0000080001127a10 */ /* 0x000fe20007f1e0ff */
[----:B------:R-:W-:Y:S01]  /*90e0*/  IMAD.MOV.U32 R69, RZ, RZ, 0x30 ;  /* 0x00000030ff457424 */ /* 0x000fe200078e00ff */
[----:B------:R-:W-:Y:S01]  /*90f0*/  IADD3 R105, R105, 0x60, RZ ;  /* 0x0000006069697810 */ /* 0x000fe20007ffe0ff */
[----:B------:R-:W-:Y:S02]  /*9100*/  BSSY B0, `(.L_x_1084) ;  /* 0x0000028000007945 */ /* 0x000fe40003800000 */
[----:B------:R-:W-:Y:S01]  /*9110*/  IMAD.X R19, RZ, RZ, c[0x0][0x24], P0 ;  /* 0x00000900ff137624 */ /* 0x000fe200000e06ff */
[----:B------:R-:W-:Y:S01]  /*9120*/  IADD3 R22, P0, R18, 0x4, RZ ;  /* 0x0000000412167810 */ /* 0x000fe20007f1e0ff */
[----:B------:R-:W-:-:S02]  /*9130*/  IMAD R11, R69, c[0x0][0x1e4], RZ ;  /* 0x00007900450b7a24 */ /* 0x000fc400078e02ff */
[----:B------:R-:W-:-:S04]  /*9140*/  IMAD.WIDE.U32 R70, R69, c[0x0][0x1e0], RZ ;  /* 0x0000780045467a25 */ /* 0x000fc800078e00ff */
[----:B------:R-:W-:Y:S01]  /*9150*/  IMAD.X R23, RZ, RZ, R19, P0 ;  /* 0x000000ffff177224 */ /* 0x000fe200000e0613 */
[----:B------:R-:W-:Y:S02]  /*9160*/  IADD3 R24, P0, R18, 0x48, RZ ;  /* 0x0000004812187810 */ /* 0x000fe40007f1e0ff */
[----:B------:R-:W-:-:S03]  /*9170*/  IADD3 R4, R71, R11, RZ ;  /* 0x0000000b47047210 */ /* 0x000fc60007ffe0ff */
[----:B------:R-:W-:Y:S01]  /*9180*/  IMAD.X R25, RZ, RZ, R19, P0 ;  /* 0x000000ffff197224 */ /* 0x000fe200000e0613 */
[----:B------:R-:W-:-:S04]  /*9190*/  IADD3 R20, P0, R18, 0x8, RZ ;  /* 0x0000000812147810 */ /* 0x000fc80007f1e0ff */
[----:B------:R-:W-:Y:S02]  /*91a0*/  IADD3.X R21, RZ, R19, RZ, P0, !PT ;  /* 0x00000013ff157210 */ /* 0x000fe400007fe4ff */
[----:B------:R-:W-:-:S05]  /*91b0*/  IADD3 R26, P0, R18, 0x10, RZ ;  /* 0x00000010121a7810 */ /* 0x000fca0007f1e0ff */
[----:B------:R-:W-:Y:S01]  /*91c0*/  IMAD.X R27, RZ, RZ, R19, P0 ;  /* 0x000000ffff1b7224 */ /* 0x000fe200000e0613 */
[----:B------:R-:W-:-:S13]  /*91d0*/  ISETP.GE.AND P0, PT, R105, R2, PT ;  /* 0x000000026900720c */ /* 0x000fda0003f06270 */
[----:B------:R-:W-:Y:S05]  /*91e0*/  @P0 BRA `(.L_x_1085) ;  /* 0x0000019000000947 */ /* 0x000fea0003800000 */
[C---:B----4-:R-:W-:Y:S01]  /*91f0*/  LEA R28, P0, R220.reuse, R16, 0x1 ;  /* 0x00000010dc1c7211 */ /* 0x050fe200078008ff */
[----:B-1-3--:R-:W-:Y:S01]  /*9200*/  IMAD.MOV.U32 R17, RZ, RZ, R15 ;  /* 0x000000ffff117224 */ /* 0x00afe200078e000f */
[----:B------:R-:W-:Y:S01]  /*9210*/  IADD3 R11, R220, 0x80, RZ ;  /* 0x00000080dc0b7810 */ /* 0x000fe20007ffe0ff */
[----:B------:R-:W-:Y:S01]  /*9220*/  IMAD.SHL.U32 R12, R6, 0x2, RZ ;  /* 0x00000002060c7824 */ /* 0x000fe200078e00ff */
[C---:B------:R-:W-:Y:S02]  /*9230*/  LEA.HI.X R29, R220.reuse, R15, R9, 0x1, P0 ;  /* 0x0000000fdc1d7211 */ /* 0x040fe400000f0c09 */
[----:B------:R-:W-:Y:S02]  /*9240*/  IADD3 R9, R220, 0xc0, RZ ;  /* 0x000000c0dc097810 */ /* 0x000fe40007ffe0ff */
[----:B------:R-:W-:Y:S01]  /*9250*/  SHF.R.S32.HI R13, RZ, 0x1f, R222 ;  /* 0x0000001fff0d7819 */ /* 0x000fe200000114de */
[----:B------:R-:W-:Y:S01]  /*9260*/  @!PT LDS RZ, [RZ] ;  /* 0x00000000fffff984 */ /* 0x000fe20000000800 */
[----:B------:R-:W-:Y:S01]  /*9270*/  @!PT LDS RZ, [RZ] ;  /* 0x00000000fffff984 */ /* 0x000fe20000000800 */
[----:B------:R-:W-:Y:S01]  /*9280*/  @!PT LDS RZ, [RZ] ;  /* 0x00000000fffff984 */ /* 0x000fe20000000800 */
[----:B------:R1:W-:Y:S01]  /*9290*/  LDGSTS.E.BYPASS.LTC128B.128 [R12+0x13080], [R28.64], !P3 ;  /* 0x130800001c0c7fae */ /* 0x0003e2000d901d56 */
[----:B--2---:R-:W-:-:S02]  /*92a0*/  SHF.R.S32.HI R8, RZ, 0x1f, R11 ;  /* 0x0000001fff087819 */ /* 0x004fc4000001140b */
[----:B------:R-:W-:Y:S02]  /*92b0*/  SHF.R.S32.HI R2, RZ, 0x1f, R9 ;  /* 0x0000001fff027819 */ /* 0x000fe40000011409 */
[----:B------:R-:W-:Y:S02]  /*92c0*/  LEA.HI R10, R13, R222, RZ, 0x3 ;  /* 0x000000de0d0a7211 */ /* 0x000fe400078f18ff */
[----:B------:R-:W-:Y:S02]  /*92d0*/  LEA.HI R8, R8, R11, RZ, 0x3 ;  /* 0x0000000b08087211 */ /* 0x000fe400078f18ff */
[----:B------:R-:W-:Y:S02]  /*92e0*/  LEA.HI R2, R2, R9, RZ, 0x3 ;  /* 0x0000000902027211 */ /* 0x000fe400078f18ff */
[----:B------:R-:W-:Y:S02]  /*92f0*/  LOP3.LUT R10, R10, 0xfffffff8, RZ, 0xc0, !PT ;  /* 0xfffffff80a0a7812 */ /* 0x000fe400078ec0ff */
[----:B------:R-:W-:-:S02]  /*9300*/  LOP3.LUT R8, R8, 0xfffffff8, RZ, 0xc0, !PT ;  /* 0xfffffff808087812 */ /* 0x000fc400078ec0ff */
[----:B------:R-:W-:Y:S01]  /*9310*/  LOP3.LUT R2, R2, 0xfffffff8, RZ, 0xc0, !PT ;  /* 0xfffffff802027812 */ /* 0x000fe200078ec0ff */
[----:B------:R-:W-:-:S04]  /*9320*/  IMAD.WIDE R10, R10, 0x2, R16 ;  /* 0x000000020a0a7825 */ /* 0x000fc800078e0210 */
[--C-:B------:R-:W-:Y:S01]  /*9330*/  IMAD.WIDE R8, R8, 0x2, R16.reuse ;  /* 0x0000000208087825 */ /* 0x100fe200078e0210 */
[----:B------:R1:W-:Y:S03]  /*9340*/  LDGSTS.E.BYPASS.LTC128B.128 [R12+0x17080], [R10.64], !P1 ;  /* 0x170800000a0c7fae */ /* 0x0003e6000c901d56 */
[----:B------:R-:W-:Y:S01]  /*9350*/  IMAD.WIDE R16, R2, 0x2, R16 ;  /* 0x0000000202107825 */ /* 0x000fe200078e0210 */
[----:B------:R1:W-:Y:S04]  /*9360*/  LDGSTS.E.BYPASS.LTC128B.128 [R12+0x1b080], [R8.64], !P5 ;  /* 0x1b080000080c7fae */ /* 0x0003e8000e901d56 */
[----:B------:R1:W-:Y:S02]  /*9370*/  LDGSTS.E.BYPASS.LTC128B.128 [R12+0x1f080], [R16.64], !P4 ;  /* 0x1f080000100c7fae */ /* 0x0003e4000e101d56 */
.L_x_1085:
[----:B------:R-:W-:Y:S05]  /*9380*/  BSYNC B0 ;  /* 0x0000000000007941 */ /* 0x000fea0003800000 */
.L_x_1084:
[----:B------:R-:W-:Y:S01]  /*9390*/  ULDC.64 UR4, c[0x0][0x40] ;  /* 0x0000100000047ab9 */ /* 0x000fe20000000a00 */
[----:B------:R2:W-:Y:S01]  /*93a0*/  STL.64 [R1+0x20], R18 ;  /* 0x0000201201007387 */ /* 0x0005e20000100a00 */
[----:B------:R-:W-:-:S03]  /*93b0*/  UIADD3 UR4, UP0, UR4, 0x160, URZ ;  /* 0x0000016004047890 */ /* 0x000fc6000ff1e03f */
[----:B------:R2:W-:Y:S01]  /*93c0*/  STL.64 [R1+0x28], R26 ;  /* 0x0000281a01007387 */ /* 0x0005e20000100a00 */
[----:B------:R-:W-:Y:S02]  /*93d0*/  UIADD3.X UR5, URZ, UR5, URZ, UP0, !UPT ;  /* 0x000000053f057290 */ /* 0x000fe400087fe43f */
[----:B-12-4-:R-:W-:Y:S01]  /*93e0*/  MOV R8, UR4 ;  /* 0x0000000400087c02 */ /* 0x016fe20008000f00 */
[----:B------:R1:W-:Y:S03]  /*93f0*/  STL.64 [R1+0x30], R24 ;  /* 0x0000301801007387 */ /* 0x0003e60000100a00 */
[----:B------:R-:W-:Y:S01]  /*9400*/  MOV R9, UR5 ;  /* 0x0000000500097c02 */ /* 0x000fe20008000f00 */
[----:B------:R1:W-:Y:S04]  /*9410*/  STL.64 [R1+0x38], R22 ;  /* 0x0000381601007387 */ /* 0x0003e80000100a00 */
[----:B------:R1:W-:Y:S04]  /*9420*/  STL.64 [R1+0x40], R20 ;  /* 0x0000401401007387 */ /* 0x0003e80000100a00 */
[----:B------:R1:W-:Y:S04]  /*9430*/  STL.64 [R1+0x18], R8 ;  /* 0x0000180801007387 */ /* 0x0003e80000100a00 */
[----:B------:R-:W0:Y:S01]  /*9440*/  LDGDEPBAR ;  /* 0x00000000000079af */ /* 0x000e220000000000 */
[----:B------:R-:W-:Y:S02]  /*9450*/  WARPSYNC 0xffffffff ;  /* 0xffffffff00007948 */ /* 0x000fe40003800000 */
[----:B------:R-:W2:Y:S01]  /*9460*/  LDL R2, [R1+0x64] ;  /* 0x0000640001027983 */ /* 0x000ea20000100800 */
[----:B------:R-:W-:Y:S01]  /*9470*/  IMAD R69, R156, -0x30, R69 ;  /* 0xffffffd09c457824 */ /* 0x000fe200078e0245 */
[----:B------:R-:W-:Y:S01]  /*9480*/  SHF.R.S32.HI R81, RZ, 0x1f, R73 ;  /* 0x0000001fff517819 */ /* 0x000fe20000011449 */
[----:B-1----:R-:W-:Y:S01]  /*9490*/  IMAD R8, R4, R73, RZ ;  /* 0x0000004904087224 */ /* 0x002fe200078e02ff */
[----:B------:R-:W-:Y:S01]  /*94a0*/  ULDC.64 UR4, c[0x0][0x1e0] ;  /* 0x0000780000047ab9 */ /* 0x000fe20000000a00 */
[----:B------:R-:W-:Y:S01]  /*94b0*/  IMAD.MOV.U32 R236, RZ, RZ, R226 ;  /* 0x000000ffffec7224 */ /* 0x000fe200078e00e2 */
[----:B------:R-:W-:Y:S01]  /*94c0*/  USHF.L.U32 UR6, UR4, 0x5, URZ ;  /* 0x0000000504067899 */ /* 0x000fe2000800063f */
[----:B------:R-:W-:Y:S01]  /*94d0*/  ISETP.GE.AND P6, PT, R220, c[0x0][0x1d4], PT ;  /* 0x00007500dc007a0c */ /* 0x000fe20003fc6270 */
[----:B------:R-:W-:Y:S01]  /*94e0*/  UMOV UR7, 0x5 ;  /* 0x0000000500077882 */ /* 0x000fe20000000000 */
[----:B------:R-:W-:Y:S01]  /*94f0*/  IMAD.WIDE.U32 R10, R73, R70, R236 ;  /* 0x00000046490a7225 */ /* 0x000fe200078e00ec */
[----:B------:R-:W-:Y:S01]  /*9500*/  USHF.L.U64.HI UR5, UR4, UR7, UR5 ;  /* 0x0000000704057299 */ /* 0x000fe20008010205 */
[----:B------:R-:W-:Y:S01]  /*9510*/  BAR.SYNC.DEFER_BLOCKING 0x0 ;  /* 0x0000000000007b1d */ /* 0x000fe20000010000 */
[----:B------:R-:W-:Y:S01]  /*9520*/  ISETP.GE.AND P5, PT, R222, c[0x0][0x1d4], PT ;  /* 0x00007500de007a0c */ /* 0x000fe20003fa6270 */
[----:B------:R-:W-:Y:S01]  /*9530*/  IMAD.SHL.U32 R86, R41, 0x40, RZ ;  /* 0x0000004029567824 */ /* 0x000fe200078e00ff */
[----:B------:R-:W-:-:S02]  /*9540*/  ISETP.GE.AND P3, PT, R219, c[0x0][0x1d4], PT ;  /* 0x00007500db007a0c */ /* 0x000fc40003f66270 */
[----:B------:R-:W-:Y:S01]  /*9550*/  ISETP.GE.AND P4, PT, R217, c[0x0][0x1d4], PT ;  /* 0x00007500d9007a0c */ /* 0x000fe20003f86270 */
[----:B------:R-:W-:Y:S01]  /*9560*/  BSSY B2, `(.L_x_1086) ;  /* 0x0000023000027945 */ /* 0x000fe20003800000 */
[----:B------:R-:W-:Y:S02]  /*9570*/  SEL R84, RZ, 0x2, P5 ;  /* 0x00000002ff547807 */ /* 0x000fe40002800000 */
[----:B------:R-:W-:Y:S02]  /*9580*/  SEL R85, RZ, 0x4, P3 ;  /* 0x00000004ff557807 */ /* 0x000fe40001800000 */
[----:B------:R-:W-:Y:S02]  /*9590*/  LOP3.LUT R86, R86, 0x1c0, RZ, 0xc0, !PT ;  /* 0x000001c056567812 */ /* 0x000fe400078ec0ff */
[----:B------:R-:W-:Y:S01]  /*95a0*/  MOV R82, 0x9790 ;  /* 0x0000979000527802 */ /* 0x000fe20000000f00 */
[----:B--2---:R-:W-:-:S05]  /*95b0*/  IMAD.IADD R2, R69, 0x1, R2 ;  /* 0x0000000145027824 */ /* 0x004fca00078e0202 */
[----:B------:R-:W-:-:S05]  /*95c0*/  IMNMX R9, R2, 0x30, PT ;  /* 0x0000003002097817 */ /* 0x000fca0003800200 */
[----:B------:R-:W-:-:S05]  /*95d0*/  IMAD.IADD R2, R9, 0x1, -R240 ;  /* 0x0000000109027824 */ /* 0x000fca00078e0af0 */
[C---:B------:R-:W-:Y:S02]  /*95e0*/  ISETP.GE.AND P1, PT, R2.reuse, 0x1, PT ;  /* 0x000000010200780c */ /* 0x040fe40003f26270 */
[----:B------:R-:W-:Y:S01]  /*95f0*/  ISETP.GE.AND P0, PT, R2, 0x21, PT ;  /* 0x000000210200780c */ /* 0x000fe20003f06270 */
[----:B------:R-:W-:-:S04]  /*9600*/  IMAD R2, R81, R70, R8 ;  /* 0x0000004651027224 */ /* 0x000fc800078e0208 */
[----:B------:R-:W-:-:S06]  /*9610*/  IMAD.IADD R2, R11, 0x1, R2 ;  /* 0x000000010b027824 */ /* 0x000fcc00078e0202 */
[----:B------:R-:W-:Y:S01]  /*9620*/  @P1 LEA R12, P2, R10, c[0x0][0x1c8], 0x1 ;  /* 0x000072000a0c1a11 */ /* 0x000fe200078408ff */
[----:B------:R-:W-:-:S03]  /*9630*/  @P1 IMAD.SHL.U32 R8, R6, 0x2, RZ ;  /* 0x0000000206081824 */ /* 0x000fc600078e00ff */
[C---:B------:R-:W-:Y:S02]  /*9640*/  @P1 LEA.HI.X R13, R10.reuse, c[0x0][0x1cc], R2, 0x1, P2 ;  /* 0x000073000a0d1a11 */ /* 0x040fe400010f0c02 */
[----:B------:R-:W-:Y:S01]  /*9650*/  @P0 IADD3 R9, P2, R10, UR6, RZ ;  /* 0x000000060a090c10 */ /* 0x000fe2000ff5e0ff */
[----:B------:R-:W-:Y:S02]  /*9660*/  @P0 IMAD.SHL.U32 R10, R6, 0x2, RZ ;  /* 0x00000002060a0824 */ /* 0x000fe400078e00ff */
[----:B------:R-:W-:Y:S01]  /*9670*/  @!PT LDS RZ, [RZ] ;  /* 0x00000000fffff984 */ /* 0x000fe20000000800 */
[----:B------:R-:W-:Y:S01]  /*9680*/  @!PT LDS RZ, [RZ] ;  /* 0x00000000fffff984 */ /* 0x000fe20000000800 */
[----:B------:R-:W-:Y:S01]  /*9690*/  @!PT LDS RZ, [RZ] ;  /* 0x00000000fffff984 */ /* 0x000fe20000000800 */
[----:B------:R1:W-:Y:S01]  /*96a0*/  @P1 LDGSTS.E.BYPASS.LTC128B.128 [R8+0xa080], [R12.64], !P6 ;  /* 0x0a0800000c081fae */ /* 0x0003e2000f101d56 */
[----:B------:R-:W-:Y:S02]  /*96b0*/  @P0 IADD3.X R2, R2, UR5, RZ, P2, !PT ;  /* 0x0000000502020c10 */ /* 0x000fe400097fe4ff */
[C---:B------:R-:W-:Y:S01]  /*96c0*/  @P0 LEA R14, P2, R9.reuse, c[0x0][0x1c8], 0x1 ;  /* 0x00007200090e0a11 */ /* 0x040fe200078408ff */
[----:B------:R1:W-:Y:S03]  /*96d0*/  @P1 LDGSTS.E.BYPASS.LTC128B.128 [R8+0xb880], [R12.64+0x80], !P5 ;  /* 0x0b8800800c081fae */ /* 0x0003e6000e901d56 */
[----:B------:R-:W-:Y:S01]  /*96e0*/  @P0 LEA.HI.X R15, R9, c[0x0][0x1cc], R2, 0x1, P2 ;  /* 0x00007300090f0a11 */ /* 0x000fe200010f0c02 */
[----:B------:R1:W-:Y:S01]  /*96f0*/  @P1 LDGSTS.E.BYPASS.LTC128B.128 [R8+0xd080], [R12.64+0x100], !P3 ;  /* 0x0d0801000c081fae */ /* 0x0003e2000d901d56 */
[----:B------:R-:W-:-:S02]  /*9700*/  IADD3 R9, R18, 0x18, RZ ;  /* 0x0000001812097810 */ /* 0x000fc40007ffe0ff */
[----:B------:R-:W-:Y:S01]  /*9710*/  SEL R2, RZ, 0x8, P4 ;  /* 0x00000008ff027807 */ /* 0x000fe20002000000 */
[----:B------:R1:W-:Y:S04]  /*9720*/  @P1 LDGSTS.E.BYPASS.LTC128B.128 [R8+0xe880], [R12.64+0x180], !P4 ;  /* 0x0e8801800c081fae */ /* 0x0003e8000e101d56 */
[----:B------:R1:W-:Y:S04]  /*9730*/  @P0 LDGSTS.E.BYPASS.LTC128B.128 [R10+0xb080], [R14.64], !P6 ;  /* 0x0b0800000e0a0fae */ /* 0x0003e8000f101d56 */
[----:B------:R1:W-:Y:S04]  /*9740*/  @P0 LDGSTS.E.BYPASS.LTC128B.128 [R10+0xc880], [R14.64+0x80], !P5 ;  /* 0x0c8800800e0a0fae */ /* 0x0003e8000e901d56 */
[----:B------:R1:W-:Y:S04]  /*9750*/  @P0 LDGSTS.E.BYPASS.LTC128B.128 [R10+0xe080], [R14.64+0x100], !P3 ;  /* 0x0e0801000e0a0fae */ /* 0x0003e8000d901d56 */
[----:B------:R1:W-:Y:S04]  /*9760*/  @P0 LDGSTS.E.BYPASS.LTC128B.128 [R10+0xf880], [R14.64+0x180], !P4 ;  /* 0x0f8801800e0a0fae */ /* 0x0003e8000e101d56 */
[----:B------:R-:W0:Y:S02]  /*9770*/  LDGDEPBAR ;  /* 0x00000000000079af */ /* 0x000e240000000000 */
[----:B-1-3--:R-:W-:Y:S05]  /*9780*/  CALL.REL.NOINC `($_ZN7cutlass13device_kernelIN5flash19enable_sm80_to_sm89INS1_16FlashAttnFwdSm80INS1_25CollectiveMainloopFwdSm80ILi8ELi1ELb0EN4cute5tupleIJNS5_1CILi128EEENS7_ILi48EEENS7_ILi256EEEEEELi256ENS_10bfloat16_tEfNS_4arch4Sm80ELb0ELb1ELb0ELb1ELb0ELb1ELb1ELb0EEENS1_21CollectiveEpilogueFwdINS6_IJS8_SA_S9_EEENS6_IJNS7_ILi1EEESI_SI_EEESC_SE_Li256ELb1ELb1ELb0ELb0EEENS1_19SingleTileSchedulerILb1ELb0ELb1ELi128EEEEEEEEEvNT_6ParamsE$_ZZN5flash25CollectiveMainloopFwdSm80ILi8ELi1ELb0EN4cute5tupleIJNS1_1CILi128EEENS3_ILi48EEENS3_ILi256EEEEEELi256EN7cutlass10bfloat16_tEfNS8_4arch4Sm80ELb0ELb1ELb0ELb1ELb0ELb1ELb1ELb0EE3mmaINS_16FlashAttnFwdSm80ISC_NS_21CollectiveEpilogueFwdINS2_IJS4_S6_S5_EEENS2_IJNS3_ILi1EEESH_SH_EEES9_SB_Li256ELb1ELb1ELb0ELb0EEENS_19SingleTileSchedulerILb1ELb0ELb1ELi128EEEE13SharedStorageENS1_6TensorINS1_11ArrayEngineIfLm128EEENS1_6LayoutINS2_IJNS2_IJNS3_ILi2EEESS_EEESH_NS3_ILi32EEEEEENS2_IJNS2_IJSH_SS_EEENS3_ILi0EEENS3_ILi4EEEEEEEEEENS_7SoftmaxILi2ELi0EEEEEbRKNSC_6ParamsERT0_RT1_iRKNS_16SeqlenInfoQKNewKILb1ELb1EEENS2_IJiiiiEEERT_ENKUlvE_clEv) ;  /* 0x000100e000007944 */ /* 0x00afea0003c00000 */
[----:B------:R-:W-:Y:S05]  /*9790*/  BSYNC B2 ;  /* 0x0000000000027941 */ /* 0x000fea0003800000 */
.L_x_1086:
[----:B-1----:R-:W2:Y:S01]  /*97a0*/  LDL R12, [R1+0x64] ;  /* 0x00006400010c7983 */ /* 0x002ea20000100800 */
[----:B------:R-:W-:Y:S01]  /*97b0*/  IMAD R8, R81, c[0x0][0x208], RZ ;  /* 0x0000820051087a24 */ /* 0x000fe200078e02ff */
[----:B------:R-:W-:Y:S01]  /*97c0*/  ISETP.GT.AND P5, PT, R216, 0x7f, PT ;  /* 0x0000007fd800780c */ /* 0x000fe20003fa4270 */
[----:B------:R-:W-:Y:S01]  /*97d0*/  IMAD.WIDE.U32 R10, R73, c[0x0][0x208], RZ ;  /* 0x00008200490a7a25 */ /* 0x000fe200078e00ff */
[----:B------:R-:W-:Y:S01]  /*97e0*/  IADD3 R13, R85, R84, R40 ;  /* 0x00000054550d7210 */ /* 0x000fe20007ffe028 */
[----:B------:R-:W-:-:S04]  /*97f0*/  DEPBAR.LE SB0, 0x0 ;  /* 0x000080000000791a */ /* 0x000fc80000000000 */
[----:B------:R-:W-:Y:S01]  /*9800*/  IMAD R8, R73, c[0x0][0x20c], R8 ;  /* 0x0000830049087a24 */ /* 0x000fe200078e0208 */
[----:B------:R-:W-:Y:S01]  /*9810*/  WARPSYNC 0xffffffff ;  /* 0xffffffff00007948 */ /* 0x000fe20003800000 */
[----:B------:R-:W-:Y:S01]  /*9820*/  IMAD.MOV.U32 R228, RZ, RZ, R224 ;  /* 0x000000ffffe47224 */ /* 0x000fe200078e00e0 */
[----:B------:R-:W-:Y:S01]  /*9830*/  LOP3.LUT P1, RZ, R41, 0x2, RZ, 0xc0, !PT ;  /* 0x0000000229ff7812 */ /* 0x000fe2000782c0ff */
[----:B------:R-:W-:Y:S01]  /*9840*/  IMAD.IADD R8, R11, 0x1, R8 ;  /* 0x000000010b087824 */ /* 0x000fe200078e0208 */
[----:B------:R1:W5:Y:S01]  /*9850*/  LDL R234, [R1+0x10] ;  /* 0x0000100001ea7983 */ /* 0x0003620000100800 */
[----:B------:R-:W-:Y:S01]  /*9860*/  IMAD.WIDE.U32 R10, R10, 0x30, R228 ;  /* 0x000000300a0a7825 */ /* 0x000fe200078e00e4 */
[----:B------:R-:W-:-:S03]  /*9870*/  LOP3.LUT R243, R243, 0xffffffbf, RZ, 0xc0, !PT ;  /* 0xffffffbff3f37812 */ /* 0x000fc600078ec0ff */
[----:B------:R-:W-:Y:S01]  /*9880*/  IMAD R8, R8, 0x30, RZ ;  /* 0x0000003008087824 */ /* 0x000fe200078e02ff */
[----:B------:R-:W-:Y:S01]  /*9890*/  LEA R24, P0, R10, c[0x0][0x1f8], 0x1 ;  /* 0x00007e000a187a11 */ /* 0x000fe200078008ff */
[----:B------:R-:W-:Y:S02]  /*98a0*/  IMAD.SHL.U32 R213, R240, 0x8, RZ ;  /* 0x00000008f0d57824 */ /* 0x000fe400078e00ff */
[----:B------:R-:W-:Y:S02]  /*98b0*/  @!P5 IMAD.MOV.U32 R9, RZ, RZ, c[0x0][0x208] ;  /* 0x00008200ff09d624 */ /* 0x000fe400078e00ff */
[----:B------:R-:W-:Y:S01]  /*98c0*/  IMAD.IADD R13, R2, 0x1, R13 ;  /* 0x00000001020d7824 */ /* 0x000fe200078e020d */
[----:B------:R-:W-:Y:S01]  /*98d0*/  LOP3.LUT R213, R86, 0x8, R213, 0xf8, !PT ;  /* 0x0000000856d57812 */ /* 0x000fe200078ef8d5 */
[----:B------:R-:W-:Y:S01]  /*98e0*/  IMAD.IADD R8, R11, 0x1, R8 ;  /* 0x000000010b087824 */ /* 0x000fe200078e0208 */
[----:B------:R-:W-:Y:S01]  /*98f0*/  LEA.HI R11, R43, R216, RZ, 0x5 ;  /* 0x000000d82b0b7211 */ /* 0x000fe200078f28ff */
[----:B------:R-:W-:Y:S01]  /*9900*/  IMAD.SHL.U32 R223, R6, 0x2, RZ ;  /* 0x0000000206df7824 */ /* 0x000fe200078e00ff */
[----:B------:R-:W-:Y:S01]  /*9910*/  SHF.R.U32.HI R86, RZ, 0x3, R86 ;  /* 0x00000003ff567819 */ /* 0x000fe20000011656 */
[----:B------:R1:W5:Y:S01]  /*9920*/  LDL R6, [R1] ;  /* 0x0000000001067983 */ /* 0x0003620000100800 */
[----:B------:R-:W-:Y:S01]  /*9930*/  LEA.HI.X R25, R10, c[0x0][0x1fc], R8, 0x1, P0 ;  /* 0x00007f000a197a11 */ /* 0x000fe200000f0c08 */
[----:B------:R-:W-:Y:S01]  /*9940*/  IMAD.SHL.U32 R11, R11, 0x20, RZ ;  /* 0x000000200b0b7824 */ /* 0x000fe200078e00ff */
[----:B------:R-:W-:Y:S01]  /*9950*/  LOP3.LUT R213, R213, R86, RZ, 0x3c, !PT ;  /* 0x00000056d5d57212 */ /* 0x000fe200078e3cff */
[----:B------:R-:W-:Y:S01]  /*9960*/  @!P5 IMAD.MOV.U32 R8, RZ, RZ, c[0x0][0x20c] ;  /* 0x00008300ff08d624 */ /* 0x000fe200078e00ff */
[----:B------:R-:W-:-:S02]  /*9970*/  @!P5 LEA R64, P0, R9, R24, 0x6 ;  /* 0x000000180940d211 */ /* 0x000fc400078030ff */
[----:B------:R-:W-:Y:S01]  /*9980*/  LOP3.LUT R11, R11, 0x7ffffc00, RZ, 0xc0, !PT ;  /* 0x7ffffc000b0b7812 */ /* 0x000fe200078ec0ff */
[----:B------:R-:W-:Y:S01]  /*9990*/  IMAD R213, R42, 0x200, R213 ;  /* 0x000002002ad57824 */ /* 0x000fe200078e02d5 */
[----:B------:R-:W-:Y:S02]  /*99a0*/  LOP3.LUT P3, RZ, R13, 0x1, RZ, 0xc0, !PT ;  /* 0x000000010dff7812 */ /* 0x000fe4000786c0ff */
[----:B------:R-:W-:Y:S01]  /*99b0*/  @!P5 LEA.HI.X R65, R9, R25, R8, 0x6, P0 ;  /* 0x000000190941d211 */ /* 0x000fe200000f3408 */
[----:B------:R-:W-:Y:S01]  /*99c0*/  IMAD.IADD R2, R0, 0x1, R11 ;  /* 0x0000000100027824 */ /* 0x000fe200078e020b */
[----:B------:R-:W-:Y:S01]  /*99d0*/  BAR.SYNC.DEFER_BLOCKING 0x0 ;  /* 0x0000000000007b1d */ /* 0x000fe20000010000 */
[----:B------:R-:W-:Y:S01]  /*99e0*/  IMAD.SHL.U32 R213, R213, 0x2, RZ ;  /* 0x00000002d5d57824 */ /* 0x000fe200078e00ff */
[----:B------:R-:W-:Y:S01]  /*99f0*/  LOP3.LUT P2, RZ, R13, 0x2, RZ, 0xc0, !PT ;  /* 0x000000020dff7812 */ /* 0x000fe2000784c0ff */
[C---:B------:R-:W-:Y:S01]  /*9a00*/  IMAD.SHL.U32 R36, R2.reuse, 0x2, RZ ;  /* 0x0000000202247824 */ /* 0x040fe200078e00ff */
[----:B------:R-:W-:Y:S01]  /*9a10*/  LEA R214, R2, 0x10080, 0x1 ;  /* 0x0001008002d67811 */ /* 0x000fe200078e08ff */
[----:B------:R-:W-:Y:S01]  /*9a20*/  IMAD.MOV.U32 R2, RZ, RZ, 0x40 ;  /* 0x00000040ff027424 */ /* 0x000fe200078e00ff */
[----:B------:R-:W-:-:S02]  /*9a30*/  IADD3 R10, R213, 0xa080, RZ ;  /* 0x0000a080d50a7810 */ /* 0x000fc40007ffe0ff */
[----:B------:R-:W-:Y:S01]  /*9a40*/  IADD3 R211, R213, 0xa0a0, RZ ;  /* 0x0000a0a0d5d37810 */ /* 0x000fe20007ffe0ff */
[--C-:B------:R-:W-:Y:S01]  /*9a50*/  IMAD R212, R7, 0x2, R214.reuse ;  /* 0x0000000207d47824 */ /* 0x100fe200078e02d6 */
[----:B------:R-:W-:Y:S01]  /*9a60*/  @P1 IADD3 R211, R10, -0x20, RZ ;  /* 0xffffffe00ad31810 */ /* 0x000fe20007ffe0ff */
[----:B------:R-:W-:Y:S01]  /*9a70*/  IMAD R210, R5, 0x2, R214 ;  /* 0x0000000205d27824 */ /* 0x000fe200078e02d6 */
[----:B------:R-:W-:Y:S01]  /*9a80*/  LOP3.LUT P1, RZ, R13, 0x4, RZ, 0xc0, !PT ;  /* 0x000000040dff7812 */ /* 0x000fe2000782c0ff */
[----:B------:R-:W-:Y:S01]  /*9a90*/  IMAD R209, R5, 0x2, R212 ;  /* 0x0000000205d17824 */ /* 0x000fe200078e02d4 */
[----:B--2---:R-:W-:Y:S01]  /*9aa0*/  IADD3 R12, R12, R69, -R240 ;  /* 0x000000450c0c7210 */ /* 0x004fe20007ffe8f0 */
[----:B------:R-:W-:Y:S01]  /*9ab0*/  LDSM.16.M88.4 R36, [R36+0x10080] ;  /* 0x010080002424783b */ /* 0x000fe20000000200 */
[----:B------:R-:W-:Y:S01]  /*9ac0*/  BSSY B0, `(.L_x_1087) ;  /* 0x00000ea000007945 */ /* 0x000fe20003800000 */
[----:B------:R-:W-:Y:S02]  /*9ad0*/  @P5 LOP3.LUT R243, R243, 0x40, RZ, 0xfc, !PT ;  /* 0x00000040f3f35812 */ /* 0x000fe400078efcff */
[C---:B------:R-:W-:Y:S01]  /*9ae0*/  ISETP.LT.OR P0, PT, R12.reuse, 0x1, !P3 ;  /* 0x000000010c00780c */ /* 0x040fe20005f01670 */
[----:B------:R-:W2:Y:S01]  /*9af0*/  LDSM.16.M88.4 R16, [R213+0xa080] ;  /* 0x00a08000d510783b */ /* 0x000ea20000000200 */
[----:B------:R-:W-:-:S03]  /*9b00*/  @!P5 ISETP.LT.OR P3, PT, R12, 0x21, !P3 ;  /* 0x000000210c00d80c */ /* 0x000fc60005f61670 */
[----:B------:R-:W-:Y:S04]  /*9b10*/  LDSM.16.M88.4 R60, [R213+0xa880] ;  /* 0x00a88000d53c783b */ /* 0x000fe80000000200 */
[----:B------:R-:W3:Y:S04]  /*9b20*/  LDSM.16.M88.4 R56, [R213+0xb080] ;  /* 0x00b08000d538783b */ /* 0x000ee80000000200 */
[----:B------:R-:W-:Y:S04]  /*9b30*/  LDSM.16.M88.4 R44, [R212] ;  /* 0x00000000d42c783b */ /* 0x000fe80000000200 */
[----:B------:R-:W4:Y:S04]  /*9b40*/  LDSM.16.M88.4 R52, [R211] ;  /* 0x00000000d334783b */ /* 0x000f280000000200 */
[----:B------:R-:W1:Y:S04]  /*9b50*/  LDSM.16.M88.4 R48, [R211+0x800] ;  /* 0x00080000d330783b */ /* 0x000e680000000200 */
[----:B------:R-:W1:Y:S04]  /*9b60*/  LDSM.16.M88.4 R8, [R211+0x1000] ;  /* 0x00100000d308783b */ /* 0x000e680000000200 */
[----:B------:R-:W-:Y:S01]  /*9b70*/  @!PT LDS RZ, [RZ] ;  /* 0x00000000fffff984 */ /* 0x000fe20000000800 */
[----:B------:R-:W-:Y:S01]  /*9b80*/  @!PT LDS RZ, [RZ] ;  /* 0x00000000fffff984 */ /* 0x000fe20000000800 */
[----:B------:R-:W-:Y:S01]  /*9b90*/  @!PT LDS RZ, [RZ] ;  /* 0x00000000fffff984 */ /* 0x000fe20000000800 */
[----:B------:R1:W-:Y:S01]  /*9ba0*/  LDGSTS.E.BYPASS.LTC128B.128 [R223+0x4080], [R24.64], !P0 ;  /* 0x0408000018df7fae */ /* 0x0003e2000c101d56 */
[----:B------:R-:W-:-:S04]  /*9bb0*/  LOP3.LUT P0, RZ, R41, 0x4, RZ, 0xc0, !PT ;  /* 0x0000000429ff7812 */ /* 0x000fc8000780c0ff */
[----:B------:R-:W-:Y:S02]  /*9bc0*/  SEL R2, R2, 0xffffffc0, !P0 ;  /* 0xffffffc002027807 */ /* 0x000fe40004000000 */
[C---:B------:R-:W-:Y:S02]  /*9bd0*/  ISETP.LT.OR P0, PT, R12.reuse, 0x1, !P2 ;  /* 0x000000010c00780c */ /* 0x040fe40005701670 */
[----:B------:R-:W-:Y:S01]  /*9be0*/  @!P5 ISETP.LT.OR P2, PT, R12, 0x21, !P2 ;  /* 0x000000210c00d80c */ /* 0x000fe20005741670 */
[--C-:B------:R-:W-:Y:S01]  /*9bf0*/  IMAD.IADD R207, R213, 0x1, R2.reuse ;  /* 0x00000001d5cf7824 */ /* 0x100fe200078e0202 */
[----:B--2---:R-:W-:Y:S01]  /*9c00*/  HMMA.16816.F32.BF16 R20, R36, R16, RZ ;  /* 0x000000102414723c */ /* 0x004fe200000418ff */
[----:B------:R-:W-:-:S08]  /*9c10*/  IMAD.IADD R201, R211, 0x1, R2 ;  /* 0x00000001d3c97824 */ /* 0x000fd000078e0202 */
[----:B------:R2:W-:Y:S01]  /*9c20*/  LDGSTS.E.BYPASS.LTC128B.128 [R223+0x5880], [R24.64+0x80], !P0 ;  /* 0x0588008018df7fae */ /* 0x0005e2000c101d56 */
[C---:B------:R-:W-:Y:S01]  /*9c30*/  ISETP.LT.OR P0, PT, R12.reuse, 0x1, !P1 ;  /* 0x000000010c00780c */ /* 0x040fe20004f01670 */
[----:B------:R-:W-:Y:S01]  /*9c40*/  HMMA.16816.F32.BF16 R16, R36, R18, RZ ;  /* 0x000000122410723c */ /* 0x000fe200000418ff */
[----:B------:R-:W-:-:S07]  /*9c50*/  @!P5 ISETP.LT.OR P1, PT, R12, 0x21, !P1 ;  /* 0x000000210c00d80c */ /* 0x000fce0004f21670 */
[----:B---3--:R-:W-:Y:S04]  /*9c60*/  HMMA.16816.F32.BF16 R40, R36, R56, RZ ;  /* 0x000000382428723c */ /* 0x008fe800000418ff */
[----:B------:R2:W-:Y:S01]  /*9c70*/  LDGSTS.E.BYPASS.LTC128B.128 [R223+0x7080], [R24.64+0x100], !P0 ;  /* 0x0708010018df7fae */ /* 0x0005e2000c101d56 */
[----:B------:R-:W-:-:S03]  /*9c80*/  LOP3.LUT P0, RZ, R13, 0x8, RZ, 0xc0, !PT ;  /* 0x000000080dff7812 */ /* 0x000fc6000780c0ff */
[----:B----4-:R-:W-:Y:S01]  /*9c90*/  HMMA.16816.F32.BF16 R20, R44, R52, R20 ;  /* 0x000000342c14723c */ /* 0x010fe20000041814 */
[C---:B------:R-:W-:Y:S02]  /*9ca0*/  ISETP.LT.OR P4, PT, R12.reuse, 0x1, !P0 ;  /* 0x000000010c00780c */ /* 0x040fe40004781670 */
[----:B------:R-:W-:-:S05]  /*9cb0*/  @!P5 ISETP.LT.OR P0, PT, R12, 0x21, !P0 ;  /* 0x000000210c00d80c */ /* 0x000fca0004701670 */
[C---:B------:R-:W-:Y:S06]  /*9cc0*/  HMMA.16816.F32.BF16 R12, R36.reuse, R60, RZ ;  /* 0x0000003c240c723c */ /* 0x040fec00000418ff */
[----:B------:R2:W-:Y:S02]  /*9cd0*/  LDGSTS.E.BYPASS.LTC128B.128 [R223+0x8880], [R24.64+0x180], !P4 ;  /* 0x0888018018df7fae */ /* 0x0005e4000e101d56 */
[C---:B------:R-:W-:Y:S02]  /*9ce0*/  HMMA.16816.F32.BF16 R60, R36.reuse, R62, RZ ;  /* 0x0000003e243c723c */ /* 0x040fe400000418ff */
[----:B------:R3:W-:Y:S04]  /*9cf0*/  @!P5 LDGSTS.E.BYPASS.LTC128B.128 [R223+0x5080], [R64.64], !P3 ;  /* 0x0508000040dfdfae */ /* 0x0007e8000d901d56 */
[----:B------:R3:W-:Y:S02]  /*9d00*/  @!P5 LDGSTS.E.BYPASS.LTC128B.128 [R223+0x6880], [R64.64+0x80], !P2 ;  /* 0x0688008040dfdfae */ /* 0x0007e4000d101d56 */
[----:B------:R-:W-:Y:S02]  /*9d10*/  HMMA.16816.F32.BF16 R36, R36, R58, RZ ;  /* 0x0000003a2424723c */ /* 0x000fe400000418ff */
[----:B------:R3:W-:Y:S04]  /*9d20*/  @!P5 LDGSTS.E.BYPASS.LTC128B.128 [R223+0x8080], [R64.64+0x100], !P1 ;  /* 0x0808010040dfdfae */ /* 0x0007e8000c901d56 */
[----:B------:R3:W-:Y:S02]  /*9d30*/  @!P5 LDGSTS.E.BYPASS.LTC128B.128 [R223+0x9880], [R64.64+0x180], !P0 ;  /* 0x0988018040dfdfae */ /* 0x0007e4000c101d56 */
[C---:B------:R-:W-:Y:S02]  /*9d40*/  HMMA.16816.F32.BF16 R16, R44.reuse, R54, R16 ;  /* 0x000000362c10723c */ /* 0x040fe40000041810 */
[----:B------:R-:W-:Y:S04]  /*9d50*/  LDSM.16.M88.4 R32, [R210] ;  /* 0x00000000d220783b */ /* 0x000fe80000000200 */
[----:B------:R-:W4:Y:S02]  /*9d60*/  LDSM.16.M88.4 R28, [R207+0xa080] ;  /* 0x00a08000cf1c783b */ /* 0x000f240000000200 */
[C---:B-1----:R-:W-:Y:S02]  /*9d70*/  HMMA.16816.F32.BF16 R12, R44.reuse, R48, R12 ;  /* 0x000000302c0c723c */ /* 0x042fe4000004180c */
[----:B--2---:R-:W1:Y:S04]  /*9d80*/  LDSM.16.M88.4 R24, [R207+0xa880] ;  /* 0x00a88000cf18783b */ /* 0x004e680000000200 */
[----:B------:R-:W-:Y:S02]  /*9d90*/  LDSM.16.M88.4 R56, [R209] ;  /* 0x00000000d138783b */ /* 0x000fe40000000200 */
[C---:B------:R-:W-:Y:S02]  /*9da0*/  HMMA.16816.F32.BF16 R60, R44.reuse, R50, R60 ;  /* 0x000000322c3c723c */ /* 0x040fe4000004183c */
[----:B------:R-:W-:Y:S04]  /*9db0*/  LDSM.16.M88.4 R52, [R201] ;  /* 0x00000000c934783b */ /* 0x000fe80000000200 */
[----:B------:R-:W-:Y:S02]  /*9dc0*/  LDSM.16.M88.4 R48, [R201+0x800] ;  /* 0x00080000c930783b */ /* 0x000fe40000000200 */
[C---:B------:R-:W-:Y:S02]  /*9dd0*/  HMMA.16816.F32.BF16 R40, R44.reuse, R8, R40 ;  /* 0x000000082c28723c */ /* 0x040fe40000041828 */
[----:B---3--:R-:W2:Y:S04]  /*9de0*/  LDSM.16.M88.4 R64, [R207+0xb080] ;  /* 0x00b08000cf40783b */ /* 0x008ea80000000200 */
[----:B------:R-:W0:Y:S02]  /*9df0*/  LDGDEPBAR ;  /* 0x00000000000079af */ /* 0x000e240000000000 */
[----:B------:R-:W-:Y:S02]  /*9e00*/  HMMA.16816.F32.BF16 R36, R44, R10, R36 ;  /* 0x0000000a2c24723c */ /* 0x000fe40000041824 */
[----:B------:R-:W3:Y:S04]  /*9e10*/  LDSM.16.M88.4 R8, [R201+0x1000] ;  /* 0x00100000c908783b */ /* 0x000ee80000000200 */
[----:B------:R-:W-:Y:S02]  /*9e20*/  LDSM.16.M88.4 R44, [R213+0xb880] ;  /* 0x00b88000d52c783b */ /* 0x000fe40000000200 */
[C---:B----4-:R-:W-:Y:S08]  /*9e30*/  HMMA.16816.F32.BF16 R20, R32.reuse, R28, R20 ;  /* 0x0000001c2014723c */ /* 0x050ff00000041814 */
[C---:B------:R-:W-:Y:S01]  /*9e40*/  HMMA.16816.F32.BF16 R16, R32.reuse, R30, R16 ;  /* 0x0000001e2010723c */ /* 0x040fe20000041810 */
[----:B------:R-:W-:Y:S07]  /*9e50*/  LDSM.16.M88.4 R28, [R213+0xc080] ;  /* 0x00c08000d51c783b */ /* 0x000fee0000000200 */
[C---:B-1----:R-:W-:Y:S08]  /*9e60*/  HMMA.16816.F32.BF16 R12, R32.reuse, R24, R12 ;  /* 0x00000018200c723c */ /* 0x042ff0000004180c */
[C---:B------:R-:W-:Y:S01]  /*9e70*/  HMMA.16816.F32.BF16 R60, R32.reuse, R26, R60 ;  /* 0x0000001a203c723c */ /* 0x040fe2000004183c */
[----:B------:R-:W1:Y:S07]  /*9e80*/  LDSM.16.M88.4 R24, [R214+0x4000] ;  /* 0x00400000d618783b */ /* 0x000e6e0000000200 */
[C---:B--2---:R-:W-:Y:S08]  /*9e90*/  HMMA.16816.F32.BF16 R40, R32.reuse, R64, R40 ;  /* 0x000000402028723c */ /* 0x044ff00000041828 */
[----:B------:R-:W-:Y:S08]  /*9ea0*/  HMMA.16816.F32.BF16 R36, R32, R66, R36 ;  /* 0x000000422024723c */ /* 0x000ff00000041824 */
[C---:B------:R-:W-:Y:S08]  /*9eb0*/  HMMA.16816.F32.BF16 R20, R56.reuse, R52, R20 ;  /* 0x000000343814723c */ /* 0x040ff00000041814 */
[C---:B------:R-:W-:Y:S01]  /*9ec0*/  HMMA.16816.F32.BF16 R16, R56.reuse, R54, R16 ;  /* 0x000000363810723c */ /* 0x040fe20000041810 */
[----:B------:R-:W-:Y:S07]  /*9ed0*/  LDSM.16.M88.4 R52, [R210+0x4000] ;  /* 0x00400000d234783b */ /* 0x000fee0000000200 */
[C---:B------:R-:W-:Y:S01]  /*9ee0*/  HMMA.16816.F32.BF16 R32, R56.reuse, R48, R12 ;  /* 0x000000303820723c */ /* 0x040fe2000004180c */
[----:B------:R-:W2:Y:S07]  /*9ef0*/  LDSM.16.M88.4 R12, [R213+0xc880] ;  /* 0x00c88000d50c783b */ /* 0x000eae0000000200 */
[C---:B------:R-:W-:Y:S01]  /*9f00*/  HMMA.16816.F32.BF16 R60, R56.reuse, R50, R60 ;  /* 0x00000032383c723c */ /* 0x040fe2000004183c */
[----:B------:R-:W-:Y:S07]  /*9f10*/  LDSM.16.M88.4 R48, [R212+0x4000] ;  /* 0x00400000d430783b */ /* 0x000fee0000000200 */
        /* <DEDUP_REMOVED lines=9> */
[C---:B--2---:R-:W-:Y:S08]  /*9fb0*/  HMMA.16816.F32.BF16 R40, R24.reuse, R12, R40 ;  /* 0x0000000c1828723c */ /* 0x044ff00000041828 */
[----:B------:R-:W-:Y:S01]  /*9fc0*/  HMMA.16816.F32.BF16 R56, R24, R14, R36 ;  /* 0x0000000e1838723c */ /* 0x000fe20000041824 */
[----:B------:R-:W2:Y:S04]  /*9fd0*/  LDSM.16.M88.4 R36, [R207+0xb880] ;  /* 0x00b88000cf24783b */ /* 0x000ea80000000200 */
[----:B------:R-:W4:Y:S04]  /*9fe0*/  LDSM.16.M88.4 R24, [R207+0xc080] ;  /* 0x00c08000cf18783b */ /* 0x000f280000000200 */
[----:B------:R-:W2:Y:S01]  /*9ff0*/  LDSM.16.M88.4 R12, [R207+0xc880] ;  /* 0x00c88000cf0c783b */ /* 0x000ea20000000200 */
        /* <DEDUP_REMOVED lines=13> */
[C---:B----4-:R-:W-:Y:S08]  /*a0d0*/  HMMA.16816.F32.BF16 R32, R52.reuse, R24, R32 ;  /* 0x000000183420723c */ /* 0x050ff00000041820 */
        /* <DEDUP_REMOVED lines=9> */
[C---:B---3--:R-:W-:Y:S08]  /*a170*/  HMMA.16816.F32.BF16 R32, R48.reuse, R28, R32 ;  /* 0x0000001c3020723c */ /* 0x048ff00000041820 */
[C---:B------:R-:W-:Y:S01]  /*a180*/  HMMA.16816.F32.BF16 R60, R48.reuse, R30, R60 ;  /* 0x0000001e303c723c */ /* 0x040fe2000004183c */
[----:B------:R-:W-:Y:S07]  /*a190*/  LDSM.16.M88.4 R28, [R211+0x3800] ;  /* 0x00380000d31c783b */ /* 0x000fee0000000200 */
[C---:B------:R-:W-:Y:S08]  /*a1a0*/  HMMA.16816.F32.BF16 R40, R48.reuse, R8, R40 ;  /* 0x000000083028723c */ /* 0x040ff00000041828 */
        /* <DEDUP_REMOVED lines=62> */
[----:B------:R-:W3:Y:S01]  /*a590*/  LDSM.16.M88.4 R8, [R201+0x5800] ;  /* 0x00580000c908783b */ /* 0x000ee20000000200 */
[----:B------:R-:W-:Y:S01]  /*a5a0*/  ISETP.GT.AND P0, PT, R73, R221, PT ;  /* 0x000000dd4900720c */ /* 0x000fe20003f04270 */
[----:B------:R-:W-:-:S04]  /*a5b0*/  DEPBAR.LE SB0, 0x0 ;  /* 0x000080000000791a */ /* 0x000fc80000000000 */
[C---:B--2---:R-:W-:Y:S08]  /*a5c0*/  HMMA.16816.F32.BF16 R20, R52.reuse, R36, R20 ;  /* 0x000000243414723c */ /* 0x044ff00000041814 */
[C---:B------:R-:W-:Y:S08]  /*a5d0*/  HMMA.16816.F32.BF16 R16, R52.reuse, R38, R16 ;  /* 0x000000263410723c */ /* 0x040ff00000041810 */
[C---:B------:R-:W-:Y:S08]  /*a5e0*/  HMMA.16816.F32.BF16 R32, R52.reuse, R24, R32 ;  /* 0x000000183420723c */ /* 0x040ff00000041820 */
[C---:B------:R-:W-:Y:S08]  /*a5f0*/  HMMA.16816.F32.BF16 R60, R52.reuse, R26, R60 ;  /* 0x0000001a343c723c */ /* 0x040ff0000004183c */
[C---:B----4-:R-:W-:Y:S08]  /*a600*/  HMMA.16816.F32.BF16 R40, R52.reuse, R12, R40 ;  /* 0x0000000c3428723c */ /* 0x050ff00000041828 */
[----:B------:R-:W-:Y:S01]  /*a610*/  HMMA.16816.F32.BF16 R56, R52, R14, R56 ;  /* 0x0000000e3438723c */ /* 0x000fe20000041838 */
[----:B------:R-:W-:-:S02]  /*a620*/  IADD3 R203, R211, 0x800, RZ ;  /* 0x00000800d3cb7810 */ /* 0x000fc40007ffe0ff */
[C---:B------:R-:W-:Y:S02]  /*a630*/  IADD3 R202, R211.reuse, 0x1000, RZ ;  /* 0x00001000d3ca7810 */ /* 0x040fe40007ffe0ff */
[----:B------:R-:W-:-:S03]  /*a640*/  IADD3 R200, R211, 0x1800, RZ ;  /* 0x00001800d3c87810 */ /* 0x000fc60007ffe0ff */
[----:B-1----:R-:W-:Y:S01]  /*a650*/  HMMA.16816.F32.BF16 R20, R48, R44, R20 ;  /* 0x0000002c3014723c */ /* 0x002fe20000041814 */
[C---:B------:R-:W-:Y:S02]  /*a660*/  IADD3 R199, R211.reuse, 0x2000, RZ ;  /* 0x00002000d3c77810 */ /* 0x040fe40007ffe0ff */
[C---:B------:R-:W-:Y:S02]  /*a670*/  IADD3 R198, R211.reuse, 0x2800, RZ ;  /* 0x00002800d3c67810 */ /* 0x040fe40007ffe0ff */
[----:B------:R-:W-:-:S03]  /*a680*/  IADD3 R197, R211, 0x3000, RZ ;  /* 0x00003000d3c57810 */ /* 0x000fc60007ffe0ff */
[----:B------:R-:W-:Y:S01]  /*a690*/  HMMA.16816.F32.BF16 R16, R48, R46, R16 ;  /* 0x0000002e3010723c */ /* 0x000fe20000041810 */
[C---:B------:R-:W-:Y:S02]  /*a6a0*/  IADD3 R196, R211.reuse, 0x3800, RZ ;  /* 0x00003800d3c47810 */ /* 0x040fe40007ffe0ff */
[C---:B------:R-:W-:Y:S02]  /*a6b0*/  IADD3 R195, R211.reuse, 0x4000, RZ ;  /* 0x00004000d3c37810 */ /* 0x040fe40007ffe0ff */
[----:B------:R-:W-:-:S03]  /*a6c0*/  IADD3 R194, R211, 0x4800, RZ ;  /* 0x00004800d3c27810 */ /* 0x000fc60007ffe0ff */
[----:B------:R-:W-:Y:S01]  /*a6d0*/  HMMA.16816.F32.BF16 R32, R48, R28, R32 ;  /* 0x0000001c3020723c */ /* 0x000fe20000041820 */
[C---:B------:R-:W-:Y:S02]  /*a6e0*/  IADD3 R193, R211.reuse, 0x5000, RZ ;  /* 0x00005000d3c17810 */ /* 0x040fe40007ffe0ff */
[----:B------:R-:W-:-:S05]  /*a6f0*/  IADD3 R192, R211, 0x5800, RZ ;  /* 0x00005800d3c07810 */ /* 0x000fca0007ffe0ff */
[C---:B------:R-:W-:Y:S08]  /*a700*/  HMMA.16816.F32.BF16 R60, R48.reuse, R30, R60 ;  /* 0x0000001e303c723c */ /* 0x040ff0000004183c */
[C---:B---3--:R-:W-:Y:S08]  /*a710*/  HMMA.16816.F32.BF16 R40, R48.reuse, R8, R40 ;  /* 0x000000083028723c */ /* 0x048ff00000041828 */
[----:B------:R-:W-:Y:S01]  /*a720*/  HMMA.16816.F32.BF16 R56, R48, R10, R56 ;  /* 0x0000000a3038723c */ /* 0x000fe20000041838 */
[----:B------:R-:W-:Y:S06]  /*a730*/  BAR.SYNC.DEFER_BLOCKING 0x0 ;  /* 0x0000000000007b1d */ /* 0x000fec0000010000 */
[----:B------:R-:W-:Y:S01]  /*a740*/  @!UPT UIADD3 URZ, URZ, URZ, URZ ;  /* 0x0000003f3f3ff290 */ /* 0x000fe2000fffe03f */
[----:B------:R-:W-:Y:S11]  /*a750*/  @!P0 BRA `(.L_x_1088) ;  /* 0x0000020000008947 */ /* 0x000ff60003800000 */
[----:B------:R-:W-:Y:S02]  /*a760*/  IADD3 R2, -R240, 0x30, RZ ;  /* 0x00000030f0027810 */ /* 0x000fe40007ffe1ff */
[----:B------:R-:W-:-:S02]  /*a770*/  IADD3 R11, R156, -0x2, RZ ;  /* 0xfffffffe9c0b7810 */ /* 0x000fc40007ffe0ff */
[----:B------:R-:W-:Y:S02]  /*a780*/  ISETP.GE.AND P0, PT, R2, 0x21, PT ;  /* 0x000000210200780c */ /* 0x000fe40003f06270 */
[----:B------:R-:W-:Y:S01]  /*a790*/  SHF.R.S32.HI R9, RZ, 0x1f, R11 ;  /* 0x0000001fff097819 */ /* 0x000fe2000001140b */
[-C--:B------:R-:W-:Y:S01]  /*a7a0*/  IMAD R4, R4, R11.reuse, RZ ;  /* 0x0000000b04047224 */ /* 0x080fe200078e02ff */
[----:B------:R-:W-:Y:S01]  /*a7b0*/  ISETP.GE.AND P6, PT, R220, c[0x0][0x1d4], PT ;  /* 0x00007500dc007a0c */ /* 0x000fe20003fc6270 */
[----:B------:R-:W-:Y:S01]  /*a7c0*/  IMAD.WIDE.U32 R10, R70, R11, RZ ;  /* 0x0000000b460a7225 */ /* 0x000fe200078e00ff */
[----:B------:R-:W-:Y:S02]  /*a7d0*/  ISETP.GE.AND P5, PT, R222, c[0x0][0x1d4], PT ;  /* 0x00007500de007a0c */ /* 0x000fe40003fa6270 */
[----:B------:R-:W-:Y:S01]  /*a7e0*/  ISETP.GE.AND P4, PT, R219, c[0x0][0x1d4], PT ;  /* 0x00007500db007a0c */ /* 0x000fe20003f86270 */
[----:B------:R-:W-:Y:S01]  /*a7f0*/  IMAD R9, R9, R70, R4 ;  /* 0x0000004609097224 */ /* 0x000fe200078e0204 */
[----:B------:R-:W-:-:S03]  /*a800*/  ISETP.GE.AND P3, PT, R217, c[0x0][0x1d4], PT ;  /* 0x00007500d9007a0c */ /* 0x000fc60003f66270 */
        /* <DEDUP_REMOVED lines=8> */
[----:B------:R-:W-:-:S04]  /*a890*/  @P1 LEA R8, P2, R10, c[0x0][0x1c8], 0x1 ;  /* 0x000072000a081a11 */ /* 0x000fc800078408ff */
[----:B------:R-:W-:-:S05]  /*a8a0*/  @P1 LEA.HI.X R9, R10, c[0x0][0x1cc], R9, 0x1, P2 ;  /* 0x000073000a091a11 */ /* 0x000fca00010f0c09 */
        /* <DEDUP_REMOVED lines=11> */
.L_x_1088:
[----:B------:R-:W-:Y:S05]  /*a960*/  BSYNC B0 ;  /* 0x0000000000007941 */ /* 0x000fea0003800000 */
.L_x_1087:
[----:B------:R-:W2:Y:S01]  /*a970*/  LDL R2, [R1+0x4] ;  /* 0x0000040001027983 */ /* 0x000ea20000100800 */
[----:B-1---5:R-:W-:Y:S01]  /*a980*/  SHF.R.S32.HI R9, RZ, 0x1f, R6 ;  /* 0x0000001fff097819 */ /* 0x022fe20000011406 */
[----:B------:R-:W-:Y:S01]  /*a990*/  IMAD.MOV.U32 R242, RZ, RZ, c[0x0][0x2c4] ;  /* 0x0000b100fff27624 */ /* 0x000fe200078e00ff */
[----:B------:R-:W-:Y:S01]  /*a9a0*/  LOP3.LUT R243, R243, 0xfffff7ff, RZ, 0xc0, !PT ;  /* 0xfffff7fff3f37812 */ /* 0x000fe200078ec0ff */
[----:B------:R-:W-:Y:S01]  /*a9b0*/  IMAD.MOV.U32 R241, RZ, RZ, c[0x0][0x32c] ;  /* 0x0000cb00fff17624 */ /* 0x000fe200078e00ff */
[CC--:B------:R-:W-:Y:S01]  /*a9c0*/  LEA.HI R11, R9.reuse, R6.reuse, RZ, 0x2 ;  /* 0x00000006090b7211 */ /* 0x0c0fe200078f10ff */
[----:B------:R-:W-:Y:S01]  /*a9d0*/  ULDC UR7, c[0x0][0x324] ;  /* 0x0000c90000077ab9 */ /* 0x000fe20000000800 */
[----:B------:R-:W-:Y:S01]  /*a9e0*/  LEA.HI R4, R9, R6, RZ, 0x5 ;  /* 0x0000000609047211 */ /* 0x000fe200078f28ff */
[----:B------:R-:W-:Y:S01]  /*a9f0*/  ULOP3.LUT UR7, URZ, UR7, URZ, 0x33, !UPT ;  /* 0x000000073f077292 */ /* 0x000fe2000f8e333f */
[----:B------:R-:W-:Y:S01]  /*aa00*/  LOP3.LUT R11, R11, 0xfffffffc, RZ, 0xc0, !PT ;  /* 0xfffffffc0b0b7812 */ /* 0x000fe200078ec0ff */
[----:B------:R-:W0:Y:S01]  /*aa10*/  LDGDEPBAR ;  /* 0x00000000000079af */ /* 0x000e220000000000 */
[----:B------:R-:W-:-:S02]  /*aa20*/  LOP3.LUT R9, R4, 0xffffffe0, RZ, 0xc0, !PT ;  /* 0xffffffe004097812 */ /* 0x000fc400078ec0ff */
[--C-:B------:R-:W-:Y:S01]  /*aa30*/  SHF.R.S32.HI R231, RZ, 0x5, R4.reuse ;  /* 0x00000005ffe77819 */ /* 0x100fe20000011404 */
[C---:B------:R-:W-:Y:S01]  /*aa40*/  IMAD.IADD R230, R6.reuse, 0x1, -R11 ;  /* 0x0000000106e67824 */ /* 0x040fe200078e0a0b */
[----:B------:R-:W-:Y:S01]  /*aa50*/  SHF.R.S32.HI R4, RZ, 0x1f, R4 ;  /* 0x0000001fff047819 */ /* 0x000fe20000011404 */
[----:B------:R-:W-:Y:S01]  /*aa60*/  IMAD.IADD R9, R6, 0x1, -R9 ;  /* 0x0000000106097824 */ /* 0x000fe200078e0a09 */
[----:B------:R-:W-:Y:S02]  /*aa70*/  ISETP.NE.AND P0, PT, R242, 0x1, PT ;  /* 0x00000001f200780c */ /* 0x000fe40003f05270 */
[----:B------:R-:W-:Y:S02]  /*aa80*/  LEA.HI R4, R4, R231, RZ, 0x3 ;  /* 0x000000e704047211 */ /* 0x000fe400078f18ff */
[----:B------:R-:W-:Y:S02]  /*aa90*/  LEA.HI R11, R230, R230, RZ, 0x1 ;  /* 0x000000e6e60b7211 */ /* 0x000fe400078f08ff */
[----:B------:R-:W-:-:S02]  /*aaa0*/  SHF.R.S32.HI R232, RZ, 0x1f, R9 ;  /* 0x0000001fffe87819 */ /* 0x000fc40000011409 */
[----:B------:R-:W-:Y:S02]  /*aab0*/  LOP3.LUT R4, R4, 0xffffff8, RZ, 0xc0, !PT ;  /* 0x0ffffff804047812 */ /* 0x000fe400078ec0ff */
[----:B------:R-:W-:Y:S02]  /*aac0*/  LOP3.LUT R11, R11, 0x1ffffffe, RZ, 0xc0, !PT ;  /* 0x1ffffffe0b0b7812 */ /* 0x000fe400078ec0ff */
[----:B------:R-:W-:Y:S01]  /*aad0*/  LEA.HI R232, R232, R9, RZ, 0x2 ;  /* 0x00000009e8e87211 */ /* 0x000fe200078f10ff */
[----:B------:R-:W-:Y:S01]  /*aae0*/  IMAD.IADD R231, R231, 0x1, -R4 ;  /* 0x00000001e7e77824 */ /* 0x000fe200078e0a04 */
[----:B------:R-:W-:Y:S01]  /*aaf0*/  @P0 LOP3.LUT R243, R243, 0x800, RZ, 0xfc, !PT ;  /* 0x00000800f3f30812 */ /* 0x000fe200078efcff */
[----:B------:R-:W-:Y:S01]  /*ab00*/  IMAD.IADD R230, R230, 0x1, -R11 ;  /* 0x00000001e6e67824 */ /* 0x000fe200078e0a0b */
[----:B------:R-:W-:Y:S01]  /*ab10*/  SHF.R.S32.HI R233, RZ, 0x2, R232 ;  /* 0x00000002ffe97819 */ /* 0x000fe200000114e8 */
[----:B------:R-:W-:Y:S01]  /*ab20*/  IMAD.SHL.U32 R231, R231, 0x10, RZ ;  /* 0x00000010e7e77824 */ /* 0x000fe200078e00ff */
[----:B------:R-:W-:Y:S01]  /*ab30*/  LOP3.LUT R232, R232, 0x7ffffffc, RZ, 0xc0, !PT ;  /* 0x7ffffffce8e87812 */ /* 0x000fe200078ec0ff */
[----:B------:R-:W-:Y:S01]  /*ab40*/  IMAD.SHL.U32 R230, R230, 0x8, RZ ;  /* 0x00000008e6e67824 */ /* 0x000fe200078e00ff */
[----:B------:R-:W-:-:S03]  /*ab50*/  LOP3.LUT R243, R243, 0xffffefff, RZ, 0xc0, !PT ;  /* 0xffffeffff3f37812 */ /* 0x000fc600078ec0ff */
[----:B------:R-:W-:Y:S02]  /*ab60*/  IMAD.IADD R232, R9, 0x1, -R232 ;  /* 0x0000000109e87824 */ /* 0x000fe400078e0ae8 */
[----:B------:R-:W-:Y:S02]  /*ab70*/  IMAD.IADD R9, R69, 0x1, R3 ;  /* 0x0000000145097824 */ /* 0x000fe400078e0203 */
[----:B------:R-:W-:-:S04]  /*ab80*/  IMAD.SHL.U32 R232, R232, 0x2, RZ ;  /* 0x00000002e8e87824 */ /* 0x000fc800078e00ff */
[--C-:B------:R-:W-:Y:S01]  /*ab90*/  IMAD.IADD R24, R9, 0x1, -R232.reuse ;  /* 0x0000000109187824 */ /* 0x100fe200078e0ae8 */
[----:B------:R-:W-:Y:S01]  /*aba0*/  IADD3 R11, -R232, 0x1, R9 ;  /* 0x00000001e80b7810 */ /* 0x000fe20007ffe109 */
[----:B------:R-:W-:-:S04]  /*abb0*/  IMAD.IADD R9, R69, 0x1, -R232 ;  /* 0x0000000145097824 */ /* 0x000fc800078e0ae8 */
[----:B------:R-:W-:-:S05]  /*abc0*/  IMAD.IADD R11, R11, 0x1, -R234 ;  /* 0x000000010b0b7824 */ /* 0x000fca00078e0aea */
[C---:B------:R-:W-:Y:S02]  /*abd0*/  IADD3 R15, R11.reuse, c[0x0][0x328], RZ ;  /* 0x0000ca000b0f7a10 */ /* 0x040fe40007ffe0ff */
[----:B------:R-:W-:Y:S01]  /*abe0*/  IADD3 R11, R11, UR7, RZ ;  /* 0x000000070b0b7c10 */ /* 0x000fe2000fffe0ff */
[----:B--2---:R-:W-:-:S05]  /*abf0*/  IMAD R25, R2, 0x80, R233 ;  /* 0x0000008002197824 */ /* 0x004fca00078e02e9 */
[----:B------:R-:W-:-:S05]  /*ac00*/  IADD3 R25, R230, R25, R231 ;  /* 0x00000019e6197210 */ /* 0x000fca0007ffe0e7 */
[----:B------:R-:W-:-:S05]  /*ac10*/  @P0 IMAD.HI.U32 R4, R25, c[0x0][0x2c8], RZ ;  /* 0x0000b20019040a27 */ /* 0x000fca00078e00ff */
[----:B------:R-:W-:Y:S02]  /*ac20*/  @P0 SHF.R.U32.HI R25, RZ, c[0x0][0x2cc], R4 ;  /* 0x0000b300ff190a19 */ /* 0x000fe40000011604 */
[----:B------:R-:W-:-:S03]  /*ac30*/  ISETP.GE.AND P0, PT, R241, 0x1, PT ;  /* 0x00000001f100780c */ /* 0x000fc60003f06270 */
[----:B------:R-:W1:Y:S10]  /*ac40*/  SHFL.IDX PT, R6, R25, RZ, 0x1c1f ;  /* 0x001c1fff19067589 */ /* 0x000e7400000e0000 */
[----:B------:R-:W-:Y:S01]  /*ac50*/  @P0 LOP3.LUT R243, R243, 0x1000, RZ, 0xfc, !PT ;  /* 0x00001000f3f30812 */ /* 0x000fe200078efcff */
[----:B-1----:R-:W-:-:S02]  /*ac60*/  IMAD.IADD R27, R15, 0x1, R6 ;  /* 0x000000010f1b7824 */ /* 0x002fc400078e0206 */
[----:B------:R-:W-:-:S03]  /*ac70*/  IMAD.IADD R26, R11, 0x1, R6 ;  /* 0x000000010b1a7824 */ /* 0x000fc600078e0206 */
[----:B------:R-:W-:Y:S01]  /*ac80*/  IMNMX R27, R24, R27, PT ;  /* 0x0000001b181b7217 */ /* 0x000fe20003800200 */
[----:B------:R-:W-:Y:S05]  /*ac90*/  @!P0 BRA `(.L_x_1089) ;  /* 0x0000012000008947 */ /* 0x000fea0003800000 */
[----:B------:R-:W-:Y:S01]  /*aca0*/  IADD3 R6, -R234, R3, R6 ;  /* 0x00000003ea067210 */ /* 0x000fe20007ffe106 */
[----:B------:R-:W-:Y:S03]  /*acb0*/  BSSY B0, `(.L_x_1090) ;  /* 0x000000c000007945 */ /* 0x000fe60003800000 */
        /* <DEDUP_REMOVED lines=8> */
.L_x_1091:
[----:B------:R-:W-:-:S13]  /*ad40*/  ISETP.NE.AND P0, PT, R241, 0x1, PT ;  /* 0x00000001f100780c */ /* 0x000fda0003f05270 */
[----:B------:R-:W-:-:S05]  /*ad50*/  @P0 IMAD.HI.U32 R4, R6, c[0x0][0x330], RZ ;  /* 0x0000cc0006040a27 */ /* 0x000fca00078e00ff */
[----:B------:R-:W-:Y:S02]  /*ad60*/  @P0 SHF.R.U32.HI R6, RZ, c[0x0][0x334], R4 ;  /* 0x0000cd00ff060a19 */ /* 0x000fe40000011604 */
.L_x_1092:
[----:B------:R-:W-:Y:S05]  /*ad70*/  BSYNC B0 ;  /* 0x0000000000007941 */ /* 0x000fea0003800000 */
.L_x_1090:
[----:B------:R-:W-:-:S05]  /*ad80*/  IMAD R13, R6, c[0x0][0x32c], R9 ;  /* 0x0000cb00060d7a24 */ /* 0x000fca00078e0209 */
[----:B------:R-:W-:Y:S02]  /*ad90*/  IADD3 R4, R13, c[0x0][0x32c], RZ ;  /* 0x0000cb000d047a10 */ /* 0x000fe40007ffe0ff */
[----:B------:R-:W-:Y:S02]  /*ada0*/  IMNMX R26, R26, R13, !PT ;  /* 0x0000000d1a1a7217 */ /* 0x000fe40007800200 */
[----:B------:R-:W-:Y:S02]  /*adb0*/  IMNMX R27, R27, R4, PT ;  /* 0x000000041b1b7217 */ /* 0x000fe40003800200 */
.L_x_1089:
[C---:B------:R-:W-:Y:S02]  /*adc0*/  ISETP.GE.AND P0, PT, R69.reuse, 0x2, PT ;  /* 0x000000024500780c */ /* 0x040fe40003f06270 */
[----:B------:R-:W-:Y:S02]  /*add0*/  ISETP.GE.AND P1, PT, R69, 0x9, PT ;  /* 0x000000094500780c */ /* 0x000fe40003f26270 */
[----:B------:R-:W-:Y:S02]  /*ade0*/  P2R R13, PR, RZ, 0x1 ;  /* 0x00000001ff0d7803 */ /* 0x000fe40000000000 */
[----:B------:R-:W-:-:S02]  /*adf0*/  ISETP.GT.AND P0, PT, R26, 0x1, !P0 ;  /* 0x000000011a00780c */ /* 0x000fc40004704270 */
[----:B------:R-:W-:Y:S02]  /*ae00*/  P2R R28, PR, RZ, 0x2 ;  /* 0x00000002ff1c7803 */ /* 0x000fe40000000000 */
[----:B------:R-:W-:Y:S02]  /*ae10*/  ISETP.LT.OR P0, PT, R27, 0x2, P0 ;  /* 0x000000021b00780c */ /* 0x000fe40000701670 */
[----:B------:R-:W-:Y:S02]  /*ae20*/  ISETP.GE.AND P6, PT, R69, 0x11, PT ;  /* 0x000000114500780c */ /* 0x000fe40003fc6270 */
[----:B------:R-:W-:Y:S02]  /*ae30*/  FSEL R14, R21, -INF , !P0 ;  /* 0xff800000150e7808 */ /* 0x000fe40004000000 */
[----:B------:R-:W-:Y:S02]  /*ae40*/  ISETP.GT.AND P0, PT, R26, 0x8, !P1 ;  /* 0x000000081a00780c */ /* 0x000fe40004f04270 */
[----:B------:R-:W-:-:S02]  /*ae50*/  ISETP.GE.AND P1, PT, R69, 0xa, PT ;  /* 0x0000000a4500780c */ /* 0x000fc40003f26270 */
[----:B------:R-:W-:Y:S02]  /*ae60*/  ISETP.LT.OR P0, PT, R27, 0x9, P0 ;  /* 0x000000091b00780c */ /* 0x000fe40000701670 */
[C---:B------:R-:W-:Y:S02]  /*ae70*/  ISETP.GE.AND P5, PT, R69.reuse, 0x12, PT ;  /* 0x000000124500780c */ /* 0x040fe40003fa6270 */
[----:B------:R-:W-:Y:S02]  /*ae80*/  FSEL R16, R16, -INF , !P0 ;  /* 0xff80000010107808 */ /* 0x000fe40004000000 */
[----:B------:R-:W-:Y:S02]  /*ae90*/  ISETP.GT.AND P0, PT, R26, 0x9, !P1 ;  /* 0x000000091a00780c */ /* 0x000fe40004f04270 */
[----:B------:R-:W-:Y:S02]  /*aea0*/  ISETP.GE.AND P4, PT, R69, 0x19, PT ;  /* 0x000000194500780c */ /* 0x000fe40003f86270 */
[----:B------:R-:W-:-:S02]  /*aeb0*/  ISETP.LT.OR P0, PT, R27, 0xa, P0 ;  /* 0x0000000a1b00780c */ /* 0x000fc40000701670 */
[----:B------:R-:W-:Y:S02]  /*aec0*/  ISETP.GE.AND P3, PT, R69, 0x1a, PT ;  /* 0x0000001a4500780c */ /* 0x000fe40003f66270 */
[----:B------:R-:W-:Y:S02]  /*aed0*/  FSEL R12, R17, -INF , !P0 ;  /* 0xff800000110c7808 */ /* 0x000fe40004000000 */
[----:B------:R-:W-:Y:S02]  /*aee0*/  ISETP.GT.AND P0, PT, R26, 0x10, !P6 ;  /* 0x000000101a00780c */ /* 0x000fe40007704270 */
[----:B------:R-:W-:Y:S02]  /*aef0*/  ISETP.GE.AND P2, PT, R69, 0x21, PT ;  /* 0x000000214500780c */ /* 0x000fe40003f46270 */
[----:B------:R-:W-:Y:S02]  /*af00*/  ISETP.LT.OR P0, PT, R27, 0x11, P0 ;  /* 0x000000111b00780c */ /* 0x000fe40000701670 */
[----:B------:R-:W-:-:S02]  /*af10*/  P2R R21, PR, RZ, 0x2 ;  /* 0x00000002ff157803 */ /* 0x000fc40000000000 */
[----:B------:R-:W-:Y:S02]  /*af20*/  FSEL R10, R32, -INF , !P0 ;  /* 0xff800000200a7808 */ /* 0x000fe40004000000 */
[----:B------:R-:W-:Y:S01]  /*af30*/  ISETP.GT.AND P0, PT, R26, 0x11, !P5 ;  /* 0x000000111a00780c */ /* 0x000fe20006f04270 */
[----:B------:R-:W1:Y:S01]  /*af40*/  SHFL.IDX PT, R32, R25, 0x1, 0x1c1f ;  /* 0x003c1f0019207f89 */ /* 0x000e6200000e0000 */
[----:B------:R-:W-:Y:S02]  /*af50*/  ISETP.GE.AND P1, PT, R69, 0x22, PT ;  /* 0x000000224500780c */ /* 0x000fe40003f26270 */
[----:B------:R-:W-:-:S04]  /*af60*/  ISETP.LT.OR P0, PT, R27, 0x12, P0 ;  /* 0x000000121b00780c */ /* 0x000fc80000701670 */
[----:B------:R-:W-:Y:S02]  /*af70*/  FSEL R6, R33, -INF , !P0 ;  /* 0xff80000021067808 */ /* 0x000fe40004000000 */
[----:B------:R-:W-:-:S04]  /*af80*/  ISETP.GT.AND P0, PT, R26, 0x18, !P4 ;  /* 0x000000181a00780c */ /* 0x000fc80006704270 */
[----:B------:R-:W-:-:S04]  /*af90*/  ISETP.LT.OR P0, PT, R27, 0x19, P0 ;  /* 0x000000191b00780c */ /* 0x000fc80000701670 */
[----:B------:R-:W-:Y:S02]  /*afa0*/  FSEL R4, R60, -INF , !P0 ;  /* 0xff8000003c047808 */ /* 0x000fe40004000000 */
[----:B------:R-:W-:-:S04]  /*afb0*/  ISETP.GT.AND P0, PT, R26, 0x19, !P3 ;  /* 0x000000191a00780c */ /* 0x000fc80005f04270 */
[----:B------:R-:W-:Y:S01]  /*afc0*/  ISETP.LT.OR P0, PT, R27, 0x1a, P0 ;  /* 0x0000001a1b00780c */ /* 0x000fe20000701670 */
[----:B-1----:R-:W-:-:S03]  /*afd0*/  IMAD.IADD R15, R15, 0x1, R32 ;  /* 0x000000010f0f7824 */ /* 0x002fc600078e0220 */
[----:B------:R-:W-:Y:S02]  /*afe0*/  FSEL R8, R61, -INF , !P0 ;  /* 0xff8000003d087808 */ /* 0x000fe40004000000 */
[----:B------:R-:W-:Y:S02]  /*aff0*/  ISETP.GT.AND P0, PT, R26, 0x20, !P2 ;  /* 0x000000201a00780c */ /* 0x000fe40005704270 */
[----:B------:R-:W-:Y:S02]  /*b000*/  IMNMX R24, R24, R15, PT ;  /* 0x0000000f18187217 */ /* 0x000fe40003800200 */
[----:B------:R-:W-:-:S04]  /*b010*/  ISETP.LT.OR P0, PT, R27, 0x21, P0 ;  /* 0x000000211b00780c */ /* 0x000fc80000701670 */
[----:B------:R-:W-:Y:S02]  /*b020*/  FSEL R188, R40, -INF , !P0 ;  /* 0xff80000028bc7808 */ /* 0x000fe40004000000 */
[----:B------:R-:W-:-:S04]  /*b030*/  ISETP.GT.AND P0, PT, R26, 0x21, !P1 ;  /* 0x000000211a00780c */ /* 0x000fc80004f04270 */
[----:B------:R-:W-:-:S04]  /*b040*/  ISETP.LT.OR P0, PT, R27, 0x22, P0 ;  /* 0x000000221b00780c */ /* 0x000fc80000701670 */
[----:B------:R-:W-:Y:S02]  /*b050*/  FSEL R244, R41, -INF , !P0 ;  /* 0xff80000029f47808 */ /* 0x000fe40004000000 */
[----:B------:R-:W-:-:S04]  /*b060*/  ISETP.GE.AND P0, PT, R69, 0x29, PT ;  /* 0x000000294500780c */ /* 0x000fc80003f06270 */
[----:B------:R-:W-:Y:S02]  /*b070*/  P2R R29, PR, RZ, 0x1 ;  /* 0x00000001ff1d7803 */ /* 0x000fe40000000000 */
[----:B------:R-:W-:-:S04]  /*b080*/  ISETP.GT.AND P0, PT, R26, 0x28, !P0 ;  /* 0x000000281a00780c */ /* 0x000fc80004704270 */
[----:B------:R-:W-:-:S04]  /*b090*/  ISETP.LT.OR P0, PT, R27, 0x29, P0 ;  /* 0x000000291b00780c */ /* 0x000fc80000701670 */
[----:B------:R-:W-:Y:S02]  /*b0a0*/  FSEL R190, R56, -INF , !P0 ;  /* 0xff80000038be7808 */ /* 0x000fe40004000000 */
[----:B------:R-:W-:-:S04]  /*b0b0*/  ISETP.GE.AND P0, PT, R69, 0x1, PT ;  /* 0x000000014500780c */ /* 0x000fc80003f06270 */
[----:B------:R-:W-:Y:S02]  /*b0c0*/  P2R R30, PR, RZ, 0x1 ;  /* 0x00000001ff1e7803 */ /* 0x000fe40000000000 */
[----:B------:R-:W-:-:S04]  /*b0d0*/  ISETP.GT.AND P0, PT, R26, RZ, !P0 ;  /* 0x000000ff1a00720c */ /* 0x000fc80004704270 */
[----:B------:R-:W-:-:S04]  /*b0e0*/  ISETP.LT.OR P0, PT, R27, 0x1, P0 ;  /* 0x000000011b00780c */ /* 0x000fc80000701670 */
[----:B------:R-:W-:Y:S02]  /*b0f0*/  FSEL R20, R20, -INF , !P0 ;  /* 0xff80000014147808 */ /* 0x000fe40004000000 */
[----:B------:R-:W-:-:S04]  /*b100*/  ISETP.GE.AND P0, PT, R69, 0x2a, PT ;  /* 0x0000002a4500780c */ /* 0x000fc80003f06270 */
[----:B------:R-:W-:Y:S02]  /*b110*/  P2R R31, PR, RZ, 0x1 ;  /* 0x00000001ff1f7803 */ /* 0x000fe40000000000 */
[----:B------:R-:W-:Y:S01]  /*b120*/  ISETP.GT.AND P0, PT, R26, 0x29, !P0 ;  /* 0x000000291a00780c */ /* 0x000fe20004704270 */
[----:B------:R-:W-:-:S03]  /*b130*/  IMAD.IADD R26, R11, 0x1, R32 ;  /* 0x000000010b1a7824 */ /* 0x000fc600078e0220 */
[----:B------:R-:W-:-:S04]  /*b140*/  ISETP.LT.OR P0, PT, R27, 0x2a, P0 ;  /* 0x0000002a1b00780c */ /* 0x000fc80000701670 */
[----:B------:R-:W-:Y:S02]  /*b150*/  FSEL R238, R57, -INF , !P0 ;  /* 0xff80000039ee7808 */ /* 0x000fe40004000000 */
[----:B------:R-:W-:-:S13]  /*b160*/  ISETP.GE.AND P0, PT, R241, 0x1, PT ;  /* 0x00000001f100780c */ /* 0x000fda0003f06270 */
        /* <DEDUP_REMOVED lines=11> */
.L_x_1095:
[----:B------:R-:W-:-:S13]  /*b220*/  ISETP.NE.AND P0, PT, R241, 0x1, PT ;  /* 0x00000001f100780c */ /* 0x000fda0003f05270 */
[----:B------:R-:W-:-:S05]  /*b230*/  @P0 IMAD.HI.U32 R11, R32, c[0x0][0x330], RZ ;  /* 0x0000cc00200b0a27 */ /* 0x000fca00078e00ff */
[----:B------:R-:W-:Y:S02]  /*b240*/  @P0 SHF.R.U32.HI R32, RZ, c[0x0][0x334], R11 ;  /* 0x0000cd00ff200a19 */ /* 0x000fe4000001160b */
.L_x_1096:
[----:B------:R-:W-:Y:S05]  /*b250*/  BSYNC B0 ;  /* 0x0000000000007941 */ /* 0x000fea0003800000 */
.L_x_1094:
[----:B------:R-:W-:-:S05]  /*b260*/  IMAD R11, R32, c[0x0][0x32c], R9 ;  /* 0x0000cb00200b7a24 */ /* 0x000fca00078e0209 */
[----:B------:R-:W-:Y:S02]  /*b270*/  IADD3 R9, R11, c[0x0][0x32c], RZ ;  /* 0x0000cb000b097a10 */ /* 0x000fe40007ffe0ff */
[----:B------:R-:W-:Y:S02]  /*b280*/  IMNMX R26, R26, R11, !PT ;  /* 0x0000000b1a1a7217 */ /* 0x000fe40007800200 */
[----:B------:R-:W-:Y:S02]  /*b290*/  IMNMX R24, R24, R9, PT ;  /* 0x0000000918187217 */ /* 0x000fe40003800200 */
.L_x_1093:
[----:B------:R-:W-:Y:S01]  /*b2a0*/  ISETP.NE.AND P0, PT, R28, RZ, PT ;  /* 0x000000ff1c00720c */ /* 0x000fe20003f05270 */
[----:B------:R-:W2:Y:S01]  /*b2b0*/  LDL R181, [R1+0x64] ;  /* 0x0000640001b57983 */ /* 0x000ea20000100800 */
[----:B------:R-:W-:Y:S02]  /*b2c0*/  IMAD.SHL.U32 R208, R0, 0x2, RZ ;  /* 0x0000000200d07824 */ /* 0x000fe400078e00ff */
[----:B------:R-:W-:Y:S01]  /*b2d0*/  ISETP.GT.AND P0, PT, R26, 0x8, !P0 ;  /* 0x000000081a00780c */ /* 0x000fe20004704270 */
[----:B------:R-:W2:Y:S01]  /*b2e0*/  LDL R176, [R1+0x58] ;  /* 0x0000580001b07983 */ /* 0x000ea20000100800 */
[----:B------:R-:W-:-:S02]  /*b2f0*/  IMAD R206, R7, 0x2, R208 ;  /* 0x0000000207ce7824 */ /* 0x000fc400078e02d0 */
[----:B------:R-:W-:Y:S01]  /*b300*/  ISETP.LT.OR P0, PT, R24, 0x9, P0 ;  /* 0x000000091800780c */ /* 0x000fe20000701670 */
[C---:B------:R-:W-:Y:S01]  /*b310*/  IMAD R205, R5.reuse, 0x2, R208 ;  /* 0x0000000205cd7824 */ /* 0x040fe200078e02d0 */
[----:B------:R-:W-:Y:S01]  /*b320*/  LDSM.16.MT88.4 R132, [R208+0x4080] ;  /* 0x00408000d084783b */ /* 0x000fe20000004200 */
[----:B------:R-:W-:Y:S01]  /*b330*/  IMAD R204, R5, 0x2, R206 ;  /* 0x0000000205cc7824 */ /* 0x000fe200078e02ce */
[----:B------:R-:W-:Y:S02]  /*b340*/  FSEL R17, R18, -INF , !P0 ;  /* 0xff80000012117808 */ /* 0x000fe40004000000 */
[----:B------:R-:W-:Y:S01]  /*b350*/  ISETP.NE.AND P0, PT, R21, RZ, PT ;  /* 0x000000ff1500720c */ /* 0x000fe20003f05270 */
[----:B------:R-:W-:Y:S01]  /*b360*/  LDSM.16.MT88.4 R140, [R206+0x4080] ;  /* 0x00408000ce8c783b */ /* 0x000fe20000004200 */
[----:B------:R-:W-:Y:S02]  /*b370*/  FMNMX.FTZ R21, R20, R14, !PT ;  /* 0x0000000e14157209 */ /* 0x000fe40007810000 */
[----:B------:R-:W-:Y:S01]  /*b380*/  ISETP.GT.AND P0, PT, R26, 0x9, !P0 ;  /* 0x000000091a00780c */ /* 0x000fe20004704270 */
[----:B------:R-:W-:Y:S01]  /*b390*/  LDSM.16.MT88.4 R148, [R205+0x4080] ;  /* 0x00408000cd94783b */ /* 0x000fe20000004200 */
[----:B------:R-:W-:-:S02]  /*b3a0*/  FMNMX.FTZ R21, R16, R21, !PT ;  /* 0x0000001510157209 */ /* 0x000fc40007810000 */
[----:B------:R-:W-:Y:S01]  /*b3b0*/  ISETP.LT.OR P0, PT, R24, 0xa, P0 ;  /* 0x0000000a1800780c */ /* 0x000fe20000701670 */
[----:B------:R-:W-:Y:S01]  /*b3c0*/  LDSM.16.MT88.4 R48, [R206+0x5880] ;  /* 0x00588000ce30783b */ /* 0x000fe20000004200 */
[----:B------:R-:W-:Y:S02]  /*b3d0*/  FMNMX.FTZ R21, R12, R21, !PT ;  /* 0x000000150c157209 */ /* 0x000fe40007810000 */
[----:B------:R-:W-:Y:S01]  /*b3e0*/  FSEL R19, R19, -INF , !P0 ;  /* 0xff80000013137808 */ /* 0x000fe20004000000 */
[----:B------:R-:W-:Y:S01]  /*b3f0*/  LDSM.16.MT88.4 R64, [R204+0x5880] ;  /* 0x00588000cc40783b */ /* 0x000fe20000004200 */
[----:B------:R-:W-:Y:S02]  /*b400*/  ISETP.GT.AND P0, PT, R26, 0x10, !P6 ;  /* 0x000000101a00780c */ /* 0x000fe40007704270 */
[----:B------:R-:W-:Y:S01]  /*b410*/  FMNMX.FTZ R21, R10, R21, !PT ;  /* 0x000000150a157209 */ /* 0x000fe20007810000 */
[----:B------:R-:W-:Y:S01]  /*b420*/  LDSM.16.MT88.4 R72, [R208+0x7080] ;  /* 0x00708000d048783b */ /* 0x000fe20000004200 */
[----:B------:R-:W-:-:S02]  /*b430*/  ISETP.LT.OR P0, PT, R24, 0x11, P0 ;  /* 0x000000111800780c */ /* 0x000fc40000701670 */
[----:B------:R-:W-:Y:S01]  /*b440*/  FMNMX.FTZ R21, R6, R21, !PT ;  /* 0x0000001506157209 */ /* 0x000fe20007810000 */
[----:B------:R-:W-:Y:S01]  /*b450*/  LDSM.16.MT88.4 R80, [R206+0x7080] ;  /* 0x00708000ce50783b */ /* 0x000fe20000004200 */
[----:B------:R-:W-:Y:S02]  /*b460*/  FSEL R11, R34, -INF , !P0 ;  /* 0xff800000220b7808 */ /* 0x000fe40004000000 */
[----:B------:R-:W-:Y:S01]  /*b470*/  ISETP.GT.AND P0, PT, R26, 0x11, !P5 ;  /* 0x000000111a00780c */ /* 0x000fe20006f04270 */
[----:B------:R-:W-:Y:S01]  /*b480*/  LDSM.16.MT88.4 R88, [R205+0x7080] ;  /* 0x00708000cd58783b */ /* 0x000fe20000004200 */
[----:B------:R-:W-:Y:S02]  /*b490*/  FMNMX.FTZ R21, R4, R21, !PT ;  /* 0x0000001504157209 */ /* 0x000fe40007810000 */
[----:B------:R-:W-:Y:S01]  /*b4a0*/  ISETP.LT.OR P0, PT, R24, 0x12, P0 ;  /* 0x000000121800780c */ /* 0x000fe20000701670 */
[----:B------:R-:W-:Y:S01]  /*b4b0*/  LDSM.16.MT88.4 R96, [R204+0x7080] ;  /* 0x00708000cc60783b */ /* 0x000fe20000004200 */
[----:B------:R-:W-:-:S02]  /*b4c0*/  FMNMX.FTZ R21, R8, R21, !PT ;  /* 0x0000001508157209 */ /* 0x000fc40007810000 */
[----:B------:R-:W-:Y:S01]  /*b4d0*/  FSEL R9, R35, -INF , !P0 ;  /* 0xff80000023097808 */ /* 0x000fe20004000000 */
[----:B------:R-:W-:Y:S01]  /*b4e0*/  LDSM.16.MT88.4 R104, [R208+0x8880] ;  /* 0x00888000d068783b */ /* 0x000fe20000004200 */
[----:B------:R-:W-:Y:S02]  /*b4f0*/  ISETP.GT.AND P0, PT, R26, 0x18, !P4 ;  /* 0x000000181a00780c */ /* 0x000fe40006704270 */
[----:B------:R-:W-:Y:S01]  /*b500*/  ISETP.NE.AND P4, PT, R30, RZ, PT ;  /* 0x000000ff1e00720c */ /* 0x000fe20003f85270 */
[----:B------:R-:W-:Y:S01]  /*b510*/  LDSM.16.MT88.4 R32, [R204+0x4080] ;  /* 0x00408000cc20783b */ /* 0x000fe20000004200 */
[----:B------:R-:W-:Y:S02]  /*b520*/  ISETP.LT.OR P0, PT, R24, 0x19, P0 ;  /* 0x000000191800780c */ /* 0x000fe40000701670 */
[----:B------:R-:W-:Y:S01]  /*b530*/  ISETP.NE.AND P5, PT, R29, RZ, PT ;  /* 0x000000ff1d00720c */ /* 0x000fe20003fa5270 */
[----:B------:R-:W-:Y:S01]  /*b540*/  LDSM.16.MT88.4 R112, [R206+0x8880] ;  /* 0x00888000ce70783b */ /* 0x000fe20000004200 */
[----:B------:R-:W-:-:S02]  /*b550*/  FSEL R15, R62, -INF , !P0 ;  /* 0xff8000003e0f7808 */ /* 0x000fc40004000000 */
[----:B------:R-:W-:Y:S01]  /*b560*/  ISETP.GT.AND P0, PT, R26, 0x19, !P3 ;  /* 0x000000191a00780c */ /* 0x000fe20005f04270 */
[----:B------:R-:W-:Y:S01]  /*b570*/  LDSM.16.MT88.4 R120, [R205+0x8880] ;  /* 0x00888000cd78783b */ /* 0x000fe20000004200 */
[----:B------:R-:W-:Y:S02]  /*b580*/  ISETP.NE.AND P3, PT, R13, RZ, PT ;  /* 0x000000ff0d00720c */ /* 0x000fe40003f65270 */
[----:B------:R-:W-:Y:S01]  /*b590*/  ISETP.LT.OR P0, PT, R24, 0x1a, P0 ;  /* 0x0000001a1800780c */ /* 0x000fe20000701670 */
[----:B------:R-:W-:Y:S01]  /*b5a0*/  LDSM.16.MT88.4 R168, [R208+0x6080] ;  /* 0x00608000d0a8783b */ /* 0x000fe20000004200 */
[----:B------:R-:W-:Y:S02]  /*b5b0*/  FMNMX.FTZ R21, R188, R21, !PT ;  /* 0x00000015bc157209 */ /* 0x000fe40007810000 */
[----:B------:R-:W-:Y:S01]  /*b5c0*/  FSEL R13, R63, -INF , !P0 ;  /* 0xff8000003f0d7808 */ /* 0x000fe20004000000 */
[----:B------:R-:W-:Y:S01]  /*b5d0*/  LDSM.16.MT88.4 R164, [R205+0x6080] ;  /* 0x00608000cda4783b */ /* 0x000fe20000004200 */
[----:B------:R-:W-:-:S02]  /*b5e0*/  ISETP.GT.AND P0, PT, R26, 0x20, !P2 ;  /* 0x000000201a00780c */ /* 0x000fc40005704270 */
[----:B------:R-:W-:Y:S01]  /*b5f0*/  FMNMX.FTZ R21, R244, R21, !PT ;  /* 0x00000015f4157209 */ /* 0x000fe20007810000 */
[----:B------:R-:W-:Y:S01]  /*b600*/  LDSM.16.MT88.4 R160, [R208+0x7880] ;  /* 0x00788000d0a0783b */ /* 0x000fe20000004200 */
[----:B------:R-:W-:Y:S02]  /*b610*/  ISETP.LT.OR P0, PT, R24, 0x21, P0 ;  /* 0x000000211800780c */ /* 0x000fe40000701670 */
[----:B------:R-:W-:Y:S02]  /*b620*/  ISETP.NE.AND P6, PT, R31, RZ, PT ;  /* 0x000000ff1f00720c */ /* 0x000fe40003fc5270 */
[----:B------:R-:W-:Y:S02]  /*b630*/  FSEL R247, R42, -INF , !P0 ;  /* 0xff8000002af77808 */ /* 0x000fe40004000000 */
[----:B------:R-:W-:Y:S02]  /*b640*/  ISETP.GT.AND P0, PT, R26, 0x21, !P1 ;  /* 0x000000211a00780c */ /* 0x000fe40004f04270 */
[----:B------:R-:W-:-:S02]  /*b650*/  FMNMX.FTZ R21, R190, R21, !PT ;  /* 0x00000015be157209 */ /* 0x000fc40007810000 */
[----:B------:R-:W-:Y:S02]  /*b660*/  ISETP.LT.OR P0, PT, R24, 0x22, P0 ;  /* 0x000000221800780c */ /* 0x000fe40000701670 */
[----:B------:R-:W-:Y:S02]  /*b670*/  FMNMX.FTZ R21, R238, R21, !PT ;  /* 0x00000015ee157209 */ /* 0x000fe40007810000 */
[----:B------:R-:W-:Y:S02]  /*b680*/  FSEL R239, R43, -INF , !P0 ;  /* 0xff8000002bef7808 */ /* 0x000fe40004000000 */
[----:B------:R-:W-:Y:S01]  /*b690*/  ISETP.GT.AND P0, PT, R26, 0x1, !P3 ;  /* 0x000000011a00780c */ /* 0x000fe20005f04270 */
[----:B------:R-:W-:Y:S03]  /*b6a0*/  LDSM.16.MT88.4 R40, [R208+0x5880] ;  /* 0x00588000d028783b */ /* 0x000fe60000004200 */
[----:B------:R-:W-:-:S04]  /*b6b0*/  ISETP.LT.OR P0, PT, R24, 0x2, P0 ;  /* 0x000000021800780c */ /* 0x000fc80000701670 */
[----:B------:R-:W-:Y:S02]  /*b6c0*/  FSEL R23, R23, -INF , !P0 ;  /* 0xff80000017177808 */ /* 0x000fe40004000000 */
[----:B------:R-:W-:-:S04]  /*b6d0*/  ISETP.GT.AND P0, PT, R26, RZ, !P4 ;  /* 0x000000ff1a00720c */ /* 0x000fc80006704270 */
[----:B------:R-:W-:-:S04]  /*b6e0*/  ISETP.LT.OR P0, PT, R24, 0x1, P0 ;  /* 0x000000011800780c */ /* 0x000fc80000701670 */
[----:B------:R-:W-:Y:S02]  /*b6f0*/  FSEL R22, R22, -INF , !P0 ;  /* 0xff80000016167808 */ /* 0x000fe40004000000 */
[----:B------:R-:W-:Y:S02]  /*b700*/  ISETP.GT.AND P0, PT, R26, 0x28, !P5 ;  /* 0x000000281a00780c */ /* 0x000fe40006f04270 */
[----:B------:R-:W-:Y:S02]  /*b710*/  FMNMX.FTZ R18, R22, R23, !PT ;  /* 0x0000001716127209 */ /* 0x000fe40007810000 */
[----:B------:R-:W-:Y:S02]  /*b720*/  ISETP.LT.OR P0, PT, R24, 0x29, P0 ;  /* 0x000000291800780c */ /* 0x000fe40000701670 */
[----:B------:R-:W-:Y:S02]  /*b730*/  FMNMX.FTZ R18, R17, R18, !PT ;  /* 0x0000001211127209 */ /* 0x000fe40007810000 */
[----:B------:R-:W-:-:S02]  /*b740*/  FSEL R235, R58, -INF , !P0 ;  /* 0xff8000003aeb7808 */ /* 0x000fc40004000000 */
[----:B------:R-:W-:Y:S02]  /*b750*/  FMNMX.FTZ R18, R19, R18, !PT ;  /* 0x0000001213127209 */ /* 0x000fe40007810000 */
[----:B------:R-:W-:Y:S02]  /*b760*/  ISETP.GT.AND P0, PT, R26, 0x29, !P6 ;  /* 0x000000291a00780c */ /* 0x000fe40007704270 */
[----:B------:R-:W-:Y:S02]  /*b770*/  FMNMX.FTZ R18, R11, R18, !PT ;  /* 0x000000120b127209 */ /* 0x000fe40007810000 */
[----:B------:R-:W-:Y:S02]  /*b780*/  ISETP.LT.OR P0, PT, R24, 0x2a, P0 ;  /* 0x0000002a1800780c */ /* 0x000fe40000701670 */
[----:B------:R-:W1:Y:S01]  /*b790*/  SHFL.BFLY PT, R24, R21, 0x2, 0x1f ;  /* 0x0c401f0015187f89 */ /* 0x000e6200000e0000 */
[----:B------:R-:W-:Y:S02]  /*b7a0*/  FMNMX.FTZ R18, R9, R18, !PT ;  /* 0x0000001209127209 */ /* 0x000fe40007810000 */
[----:B------:R-:W-:-:S02]  /*b7b0*/  FSEL R191, R59, -INF , !P0 ;  /* 0xff8000003bbf7808 */ /* 0x000fc40004000000 */
[----:B------:R-:W-:Y:S01]  /*b7c0*/  FMNMX.FTZ R18, R15, R18, !PT ;  /* 0x000000120f127209 */ /* 0x000fe20007810000 */
[----:B------:R-:W-:Y:S03]  /*b7d0*/  LDSM.16.MT88.4 R56, [R205+0x5880] ;  /* 0x00588000cd38783b */ /* 0x000fe60000004200 */
[----:B------:R-:W-:-:S04]  /*b7e0*/  FMNMX.FTZ R18, R13, R18, !PT ;  /* 0x000000120d127209 */ /* 0x000fc80007810000 */
[----:B------:R-:W-:-:S04]  /*b7f0*/  FMNMX.FTZ R18, R247, R18, !PT ;  /* 0x00000012f7127209 */ /* 0x000fc80007810000 */
[----:B------:R-:W-:-:S04]  /*b800*/  FMNMX.FTZ R18, R239, R18, !PT ;  /* 0x00000012ef127209 */ /* 0x000fc80007810000 */
[----:B------:R-:W-:Y:S02]  /*b810*/  FMNMX.FTZ R18, R235, R18, !PT ;  /* 0x00000012eb127209 */ /* 0x000fe40007810000 */
[----:B-1----:R-:W-:Y:S02]  /*b820*/  FMNMX.FTZ R24, R21, R24, !PT ;  /* 0x0000001815187209 */ /* 0x002fe40007810000 */
[----:B------:R-:W-:-:S03]  /*b830*/  FMNMX.FTZ R21, R191, R18, !PT ;  /* 0x00000012bf157209 */ /* 0x000fc60007810000 */
[----:B------:R-:W1:Y:S04]  /*b840*/  SHFL.BFLY PT, R157, R24, 0x1, 0x1f ;  /* 0x0c201f00189d7f89 */ /* 0x000e6800000e0000 */
[----:B------:R-:W3:Y:S01]  /*b850*/  SHFL.BFLY PT, R18, R21, 0x2, 0x1f ;  /* 0x0c401f0015127f89 */ /* 0x000ee200000e0000 */
[----:B-1----:R-:W-:-:S03]  /*b860*/  FMNMX.FTZ R157, R24, R157, !PT ;  /* 0x0000009d189d7209 */ /* 0x002fc60007810000 */
[----:B------:R-:W-:Y:S01]  /*b870*/  LDSM.16.MT88.4 R24, [R206+0x7880] ;  /* 0x00788000ce18783b */ /* 0x000fe20000004200 */
[----:B---3--:R-:W-:Y:S01]  /*b880*/  FMNMX.FTZ R18, R21, R18, !PT ;  /* 0x0000001215127209 */ /* 0x008fe20007810000 */
[C---:B------:R-:W-:Y:S01]  /*b890*/  FMUL.FTZ R249, R157.reuse, c[0x0][0x2d0] ;  /* 0x0000b4009df97a20 */ /* 0x040fe20000410000 */
[----:B------:R-:W-:-:S03]  /*b8a0*/  FSETP.NEU.FTZ.AND P0, PT, R157, -INF , PT ;  /* 0xff8000009d00780b */ /* 0x000fc60003f1d000 */
[----:B------:R-:W1:Y:S01]  /*b8b0*/  SHFL.BFLY PT, R159, R18, 0x1, 0x1f ;  /* 0x0c201f00129f7f89 */ /* 0x000e6200000e0000 */
[----:B------:R-:W-:-:S05]  /*b8c0*/  FSEL R249, R249, RZ, P0 ;  /* 0x000000fff9f97208 */ /* 0x000fca0000000000 */
[--C-:B------:R-:W-:Y:S02]  /*b8d0*/  FFMA.FTZ R177, R20, c[0x0][0x2d0], -R249.reuse ;  /* 0x0000b40014b17a23 */ /* 0x100fe400000108f9 */
[--C-:B------:R-:W-:Y:S02]  /*b8e0*/  FFMA.FTZ R172, R14, c[0x0][0x2d0], -R249.reuse ;  /* 0x0000b4000eac7a23 */ /* 0x100fe400000108f9 */
[--C-:B------:R-:W-:Y:S02]  /*b8f0*/  FFMA.FTZ R173, R16, c[0x0][0x2d0], -R249.reuse ;  /* 0x0000b40010ad7a23 */ /* 0x100fe400000108f9 */
[--C-:B------:R-:W-:Y:S01]  /*b900*/  FFMA.FTZ R158, R12, c[0x0][0x2d0], -R249.reuse ;  /* 0x0000b4000c9e7a23 */ /* 0x100fe200000108f9 */
[----:B------:R-:W-:Y:S01]  /*b910*/  MUFU.EX2 R177, R177 ;  /* 0x000000b100b17308 */ /* 0x000fe20000000800 */
[--C-:B------:R-:W-:Y:S02]  /*b920*/  FFMA.FTZ R185, R6, c[0x0][0x2d0], -R249.reuse ;  /* 0x0000b40006b97a23 */ /* 0x100fe400000108f9 */
[----:B------:R-:W-:-:S02]  /*b930*/  FFMA.FTZ R178, R4, c[0x0][0x2d0], -R249 ;  /* 0x0000b40004b27a23 */ /* 0x000fc400000108f9 */
[----:B------:R-:W3:Y:S01]  /*b940*/  LDSM.16.MT88.4 R4, [R204+0x8880] ;  /* 0x00888000cc04783b */ /* 0x000ee20000004200 */
[--C-:B------:R-:W-:Y:S02]  /*b950*/  FFMA.FTZ R180, R10, c[0x0][0x2d0], -R249.reuse ;  /* 0x0000b4000ab47a23 */ /* 0x100fe400000108f9 */
[----:B------:R-:W4:Y:S01]  /*b960*/  MUFU.EX2 R172, R172 ;  /* 0x000000ac00ac7308 */ /* 0x000f220000000800 */
[----:B------:R-:W-:Y:S01]  /*b970*/  FFMA.FTZ R183, R8, c[0x0][0x2d0], -R249 ;  /* 0x0000b40008b77a23 */ /* 0x000fe200000108f9 */
[----:B-1----:R-:W-:-:S04]  /*b980*/  FMNMX.FTZ R159, R18, R159, !PT ;  /* 0x0000009f129f7209 */ /* 0x002fc80007810000 */
[C---:B------:R-:W-:Y:S01]  /*b990*/  FSETP.NEU.FTZ.AND P0, PT, R159.reuse, -INF , PT ;  /* 0xff8000009f00780b */ /* 0x040fe20003f1d000 */
[----:B------:R-:W-:Y:S01]  /*b9a0*/  FMUL.FTZ R186, R159, c[0x0][0x2d0] ;  /* 0x0000b4009fba7a20 */ /* 0x000fe20000410000 */
[----:B------:R-:W-:Y:S04]  /*b9b0*/  MUFU.EX2 R173, R173 ;  /* 0x000000ad00ad7308 */ /* 0x000fe80000000800 */
[----:B------:R-:W-:Y:S02]  /*b9c0*/  FSEL R186, R186, RZ, P0 ;  /* 0x000000ffbaba7208 */ /* 0x000fe40000000000 */
[----:B----4-:R-:W-:Y:S02]  /*b9d0*/  F2FP.BF16.PACK_AB R128, R172, R177 ;  /* 0x000000b1ac80723e */ /* 0x010fe400000010ff */
[----:B------:R-:W1:Y:S01]  /*b9e0*/  MUFU.EX2 R158, R158 ;  /* 0x0000009e009e7308 */ /* 0x000e620000000800 */
[----:B------:R-:W-:-:S02]  /*b9f0*/  FFMA.FTZ R174, R22, c[0x0][0x2d0], -R186 ;  /* 0x0000b40016ae7a23 */ /* 0x000fc400000108ba */
[--C-:B------:R-:W-:Y:S02]  /*ba00*/  FFMA.FTZ R179, R23, c[0x0][0x2d0], -R186.reuse ;  /* 0x0000b40017b37a23 */ /* 0x100fe400000108ba */
[--C-:B------:R-:W-:Y:S01]  /*ba10*/  FFMA.FTZ R0, R17, c[0x0][0x2d0], -R186.reuse ;  /* 0x0000b40011007a23 */ /* 0x100fe200000108ba */
[----:B------:R-:W-:Y:S01]  /*ba20*/  LDSM.16.MT88.4 R20, [R205+0x4880] ;  /* 0x00488000cd14783b */ /* 0x000fe20000004200 */
[--C-:B------:R-:W-:Y:S01]  /*ba30*/  FFMA.FTZ R175, R19, c[0x0][0x2d0], -R186.reuse ;  /* 0x0000b40013af7a23 */ /* 0x100fe200000108ba */
[----:B------:R-:W-:Y:S01]  /*ba40*/  MUFU.EX2 R174, R174 ;  /* 0x000000ae00ae7308 */ /* 0x000fe20000000800 */
[--C-:B------:R-:W-:Y:S01]  /*ba50*/  FFMA.FTZ R184, R11, c[0x0][0x2d0], -R186.reuse ;  /* 0x0000b4000bb87a23 */ /* 0x100fe200000108ba */
[----:B------:R-:W-:Y:S06]  /*ba60*/  LDSM.16.MT88.4 R16, [R208+0x4880] ;  /* 0x00488000d010783b */ /* 0x000fec0000004200 */
[----:B------:R-:W4:Y:S01]  /*ba70*/  MUFU.EX2 R179, R179 ;  /* 0x000000b300b37308 */ /* 0x000f220000000800 */
[--C-:B------:R-:W-:Y:S01]  /*ba80*/  FFMA.FTZ R189, R9, c[0x0][0x2d0], -R186.reuse ;  /* 0x0000b40009bd7a23 */ /* 0x100fe200000108ba */
[----:B-1----:R-:W-:Y:S01]  /*ba90*/  F2FP.BF16.PACK_AB R130, R158, R173 ;  /* 0x000000ad9e82723e */ /* 0x002fe200000010ff */
[----:B------:R-:W1:Y:S05]  /*baa0*/  LDSM.16.MT88.4 R8, [R206+0x4880] ;  /* 0x00488000ce08783b */ /* 0x000e6a0000004200 */
[----:B------:R-:W-:Y:S08]  /*bab0*/  MUFU.EX2 R0, R0 ;  /* 0x0000000000007308 */ /* 0x000ff00000000800 */
[----:B------:R-:W5:Y:S01]  /*bac0*/  MUFU.EX2 R175, R175 ;  /* 0x000000af00af7308 */ /* 0x000f620000000800 */
[--C-:B------:R-:W-:Y:S01]  /*bad0*/  FFMA.FTZ R182, R15, c[0x0][0x2d0], -R186.reuse ;  /* 0x0000b4000fb67a23 */ /* 0x100fe200000108ba */
[----:B----4-:R-:W-:Y:S01]  /*bae0*/  F2FP.BF16.PACK_AB R129, R179, R174 ;  /* 0x000000aeb381723e */ /* 0x010fe200000010ff */
[----:B------:R-:W-:-:S02]  /*baf0*/  FFMA.FTZ R187, R13, c[0x0][0x2d0], -R186 ;  /* 0x0000b4000dbb7a23 */ /* 0x000fc400000108ba */
[----:B------:R-:W4:Y:S03]  /*bb00*/  LDSM.16.MT88.4 R12, [R204+0x4880] ;  /* 0x00488000cc0c783b */ /* 0x000f260000004200 */
[----:B------:R-:W-:Y:S01]  /*bb10*/  MUFU.EX2 R180, R180 ;  /* 0x000000b400b47308 */ /* 0x000fe20000000800 */
[----:B-----5:R-:W-:-:S07]  /*bb20*/  F2FP.BF16.PACK_AB R131, R175, R0 ;  /* 0x00000000af83723e */ /* 0x020fce00000010ff */
[----:B------:R-:W5:Y:S01]  /*bb30*/  MUFU.EX2 R185, R185 ;  /* 0x000000b900b97308 */ /* 0x000f620000000800 */
[C---:B------:R-:W-:Y:S07]  /*bb40*/  HMMA.16816.F32.BF16 R136, R128.reuse, R140, RZ ;  /* 0x0000008c8088723c */ /* 0x040fee00000418ff */
[----:B------:R-:W-:Y:S01]  /*bb50*/  MUFU.EX2 R178, R178 ;  /* 0x000000b200b27308 */ /* 0x000fe20000000800 */
[C---:B------:R-:W-:Y:S07]  /*bb60*/  HMMA.16816.F32.BF16 R140, R128.reuse, R142, RZ ;  /* 0x0000008e808c723c */ /* 0x040fee00000418ff */
[----:B------:R-:W-:Y:S01]  /*bb70*/  MUFU.EX2 R183, R183 ;  /* 0x000000b700b77308 */ /* 0x000fe20000000800 */
[C---:B------:R-:W-:Y:S07]  /*bb80*/  HMMA.16816.F32.BF16 R28, R128.reuse, R32, RZ ;  /* 0x00000020801c723c */ /* 0x040fee00000418ff */
[----:B------:R-:W-:Y:S01]  /*bb90*/  MUFU.EX2 R184, R184 ;  /* 0x000000b800b87308 */ /* 0x000fe20000000800 */
[C---:B------:R-:W-:Y:S07]  /*bba0*/  HMMA.16816.F32.BF16 R32, R128.reuse, R34, RZ ;  /* 0x000000228020723c */ /* 0x040fee00000418ff */
[----:B------:R-:W1:Y:S01]  /*bbb0*/  MUFU.EX2 R189, R189 ;  /* 0x000000bd00bd7308 */ /* 0x000e620000000800 */
[C---:B------:R-:W-:Y:S07]  /*bbc0*/  HMMA.16816.F32.BF16 R152, R128.reuse, R132, RZ ;  /* 0x000000848098723c */ /* 0x040fee00000418ff */
[----:B------:R-:W-:Y:S01]  /*bbd0*/  MUFU.EX2 R182, R182 ;  /* 0x000000b600b67308 */ /* 0x000fe20000000800 */
[C---:B------:R-:W-:Y:S07]  /*bbe0*/  HMMA.16816.F32.BF16 R144, R128.reuse, R148, RZ ;  /* 0x000000948090723c */ /* 0x040fee00000418ff */
[----:B------:R-:W1:Y:S01]  /*bbf0*/  MUFU.EX2 R187, R187 ;  /* 0x000000bb00bb7308 */ /* 0x000e620000000800 */
        /* <DEDUP_REMOVED lines=25> */
[----:B-----5:R-:W-:Y:S01]  /*bd90*/  F2FP.BF16.PACK_AB R4, R185, R180 ;  /* 0x000000b4b904723e */ /* 0x020fe200000010ff */
[----:B------:R-:W-:Y:S01]  /*bda0*/  HMMA.16816.F32.BF16 R128, R128, R6, RZ ;  /* 0x000000068080723c */ /* 0x000fe200000418ff */
[----:B-1----:R-:W-:-:S06]  /*bdb0*/  F2FP.BF16.PACK_AB R5, R189, R184 ;  /* 0x000000b8bd05723e */ /* 0x002fcc00000010ff */
[----:B------:R-:W-:Y:S02]  /*bdc0*/  F2FP.BF16.PACK_AB R6, R183, R178 ;  /* 0x000000b2b706723e */ /* 0x000fe400000010ff */
[----:B------:R-:W-:-:S07]  /*bdd0*/  F2FP.BF16.PACK_AB R7, R187, R182 ;  /* 0x000000b6bb07723e */ /* 0x000fce00000010ff */
[C---:B------:R-:W-:Y:S08]  /*bde0*/  HMMA.16816.F32.BF16 R136, R4.reuse, R8, R136 ;  /* 0x000000080488723c */ /* 0x040ff00000041888 */
        /* <DEDUP_REMOVED lines=16> */
[----:B------:R-:W5:Y:S07]  /*bef0*/  LDSM.16.MT88.4 R20, [R204+0x7880] ;  /* 0x00788000cc14783b */ /* 0x000f6e0000004200 */
[C---:B------:R-:W-:Y:S08]  /*bf00*/  HMMA.16816.F32.BF16 R36, R4.reuse, R168, R36 ;  /* 0x000000a80424723c */ /* 0x040ff00000041824 */
[C---:B------:R-:W-:Y:S01]  /*bf10*/  HMMA.16816.F32.BF16 R40, R4.reuse, R170, R40 ;  /* 0x000000aa0428723c */ /* 0x040fe20000041828 */
[----:B------:R-:W-:Y:S07]  /*bf20*/  LDSM.16.MT88.4 R168, [R204+0x9080] ;  /* 0x00908000cca8783b */ /* 0x000fee0000004200 */
[C---:B----4-:R-:W-:Y:S08]  /*bf30*/  HMMA.16816.F32.BF16 R44, R4.reuse, R16, R44 ;  /* 0x00000010042c723c */ /* 0x050ff0000004182c */
[C---:B------:R-:W-:Y:S01]  /*bf40*/  HMMA.16816.F32.BF16 R48, R4.reuse, R18, R48 ;  /* 0x000000120430723c */ /* 0x040fe20000041830 */
[----:B------:R-:W4:Y:S07]  /*bf50*/  LDSM.16.MT88.4 R16, [R208+0x9080] ;  /* 0x00908000d010783b */ /* 0x000f2e0000004200 */
[C---:B-1----:R-:W-:Y:S08]  /*bf60*/  HMMA.16816.F32.BF16 R108, R4.reuse, R8, R108 ;  /* 0x00000008046c723c */ /* 0x042ff0000004186c */
[----:B------:R-:W-:Y:S01]  /*bf70*/  HMMA.16816.F32.BF16 R112, R4, R10, R112 ;  /* 0x0000000a0470723c */ /* 0x000fe20000041870 */
[----:B------:R-:W1:Y:S01]  /*bf80*/  LDSM.16.MT88.4 R8, [R205+0x5080] ;  /* 0x00508000cd08783b */ /* 0x000e620000004200 */
[----:B------:R-:W-:-:S02]  /*bf90*/  FFMA.FTZ R188, R188, c[0x0][0x2d0], -R249 ;  /* 0x0000b400bcbc7a23 */ /* 0x000fc400000108f9 */
[----:B------:R-:W-:-:S04]  /*bfa0*/  FFMA.FTZ R245, R244, c[0x0][0x2d0], -R249 ;  /* 0x0000b400f4f57a23 */ /* 0x000fc800000108f9 */
[----:B---3--:R-:W-:Y:S01]  /*bfb0*/  HMMA.16816.F32.BF16 R116, R4, R12, R116 ;  /* 0x0000000c0474723c */ /* 0x008fe20000041874 */
[--C-:B------:R-:W-:Y:S02]  /*bfc0*/  FFMA.FTZ R190, R190, c[0x0][0x2d0], -R249.reuse ;  /* 0x0000b400bebe7a23 */ /* 0x100fe400000108f9 */
[----:B------:R-:W-:-:S05]  /*bfd0*/  FFMA.FTZ R249, R238, c[0x0][0x2d0], -R249 ;  /* 0x0000b400eef97a23 */ /* 0x000fca00000108f9 */
[C---:B------:R-:W-:Y:S01]  /*bfe0*/  HMMA.16816.F32.BF16 R120, R4.reuse, R14, R120 ;  /* 0x0000000e0478723c */ /* 0x040fe20000041878 */
[----:B------:R-:W3:Y:S01]  /*bff0*/  LDSM.16.MT88.4 R12, [R205+0x6880] ;  /* 0x00688000cd0c783b */ /* 0x000ee20000004200 */
[--C-:B------:R-:W-:Y:S02]  /*c000*/  FFMA.FTZ R238, R247, c[0x0][0x2d0], -R186.reuse ;  /* 0x0000b400f7ee7a23 */ /* 0x100fe400000108ba */
[--C-:B------:R-:W-:Y:S02]  /*c010*/  FFMA.FTZ R239, R239, c[0x0][0x2d0], -R186.reuse ;  /* 0x0000b400efef7a23 */ /* 0x100fe400000108ba */
[--C-:B------:R-:W-:Y:S02]  /*c020*/  FFMA.FTZ R235, R235, c[0x0][0x2d0], -R186.reuse ;  /* 0x0000b400ebeb7a23 */ /* 0x100fe400000108ba */
[----:B------:R-:W-:Y:S01]  /*c030*/  FFMA.FTZ R186, R191, c[0x0][0x2d0], -R186 ;  /* 0x0000b400bfba7a23 */ /* 0x000fe200000108ba */
[----:B------:R-:W-:Y:S01]  /*c040*/  MUFU.EX2 R188, R188 ;  /* 0x000000bc00bc7308 */ /* 0x000fe20000000800 */
[C---:B------:R-:W-:Y:S07]  /*c050*/  HMMA.16816.F32.BF16 R52, R4.reuse, R164, R52 ;  /* 0x000000a40434723c */ /* 0x040fee0000041834 */
[----:B------:R-:W1:Y:S01]  /*c060*/  MUFU.EX2 R245, R245 ;  /* 0x000000f500f57308 */ /* 0x000e620000000800 */
[C---:B------:R-:W-:Y:S01]  /*c070*/  HMMA.16816.F32.BF16 R56, R4.reuse, R166, R56 ;  /* 0x000000a60438723c */ /* 0x040fe20000041838 */
[----:B------:R-:W1:Y:S06]  /*c080*/  LDSM.16.MT88.4 R164, [R208+0x5080] ;  /* 0x00508000d0a4783b */ /* 0x000e6c0000004200 */
[----:B------:R-:W-:Y:S08]  /*c090*/  MUFU.EX2 R190, R190 ;  /* 0x000000be00be7308 */ /* 0x000ff00000000800 */
[----:B------:R-:W1:Y:S08]  /*c0a0*/  MUFU.EX2 R249, R249 ;  /* 0x000000f900f97308 */ /* 0x000e700000000800 */
[----:B------:R-:W-:Y:S08]  /*c0b0*/  MUFU.EX2 R238, R238 ;  /* 0x000000ee00ee7308 */ /* 0x000ff00000000800 */
[----:B------:R-:W1:Y:S08]  /*c0c0*/  MUFU.EX2 R239, R239 ;  /* 0x000000ef00ef7308 */ /* 0x000e700000000800 */
[----:B------:R-:W-:Y:S08]  /*c0d0*/  MUFU.EX2 R235, R235 ;  /* 0x000000eb00eb7308 */ /* 0x000ff00000000800 */
[----:B------:R-:W1:Y:S01]  /*c0e0*/  MUFU.EX2 R186, R186 ;  /* 0x000000ba00ba7308 */ /* 0x000e620000000800 */
[C---:B------:R-:W-:Y:S08]  /*c0f0*/  HMMA.16816.F32.BF16 R68, R4.reuse, R160, R68 ;  /* 0x000000a00444723c */ /* 0x040ff00000041844 */
[C---:B------:R-:W-:Y:S01]  /*c100*/  HMMA.16816.F32.BF16 R72, R4.reuse, R162, R72 ;  /* 0x000000a20448723c */ /* 0x040fe20000041848 */
[----:B------:R-:W1:Y:S07]  /*c110*/  LDSM.16.MT88.4 R160, [R206+0x5080] ;  /* 0x00508000cea0783b */ /* 0x000e6e0000004200 */
[C---:B------:R-:W-:Y:S08]  /*c120*/  HMMA.16816.F32.BF16 R76, R4.reuse, R24, R76 ;  /* 0x00000018044c723c */ /* 0x040ff0000004184c */
[C---:B------:R-:W-:Y:S01]  /*c130*/  HMMA.16816.F32.BF16 R80, R4.reuse, R26, R80 ;  /* 0x0000001a0450723c */ /* 0x040fe20000041850 */
[----:B------:R-:W1:Y:S07]  /*c140*/  LDSM.16.MT88.4 R24, [R204+0x5080] ;  /* 0x00508000cc18783b */ /* 0x000e6e0000004200 */
[C---:B-----5:R-:W-:Y:S08]  /*c150*/  HMMA.16816.F32.BF16 R92, R4.reuse, R20, R92 ;  /* 0x00000014045c723c */ /* 0x060ff0000004185c */
[C---:B------:R-:W-:Y:S01]  /*c160*/  HMMA.16816.F32.BF16 R96, R4.reuse, R22, R96 ;  /* 0x000000160460723c */ /* 0x040fe20000041860 */
[----:B------:R-:W5:Y:S07]  /*c170*/  LDSM.16.MT88.4 R20, [R208+0x6880] ;  /* 0x00688000d014783b */ /* 0x000f6e0000004200 */
[C---:B----4-:R-:W-:Y:S08]  /*c180*/  HMMA.16816.F32.BF16 R100, R4.reuse, R16, R100 ;  /* 0x000000100464723c */ /* 0x050ff00000041864 */
[C---:B------:R-:W-:Y:S01]  /*c190*/  HMMA.16816.F32.BF16 R104, R4.reuse, R18, R104 ;  /* 0x000000120468723c */ /* 0x040fe20000041868 */
[----:B------:R-:W4:Y:S07]  /*c1a0*/  LDSM.16.MT88.4 R16, [R206+0x6880] ;  /* 0x00688000ce10783b */ /* 0x000f2e0000004200 */
[C---:B------:R-:W-:Y:S08]  /*c1b0*/  HMMA.16816.F32.BF16 R124, R4.reuse, R168, R124 ;  /* 0x000000a8047c723c */ /* 0x040ff0000004187c */
[----:B------:R-:W-:Y:S01]  /*c1c0*/  HMMA.16816.F32.BF16 R128, R4, R170, R128 ;  /* 0x000000aa0480723c */ /* 0x000fe20000041880 */
[----:B------:R-:W-:Y:S06]  /*c1d0*/  LDSM.16.MT88.4 R168, [R208+0x8080] ;  /* 0x00808000d0a8783b */ /* 0x000fec0000004200 */
[----:B-1----:R-:W-:-:S02]  /*c1e0*/  F2FP.BF16.PACK_AB R4, R245, R188 ;  /* 0x000000bcf504723e */ /* 0x002fc400000010ff */
[----:B------:R-:W-:Y:S02]  /*c1f0*/  F2FP.BF16.PACK_AB R6, R249, R190 ;  /* 0x000000bef906723e */ /* 0x000fe400000010ff */
[----:B------:R-:W-:Y:S02]  /*c200*/  F2FP.BF16.PACK_AB R5, R239, R238 ;  /* 0x000000eeef05723e */ /* 0x000fe400000010ff */
[----:B------:R-:W-:-:S07]  /*c210*/  F2FP.BF16.PACK_AB R7, R186, R235 ;  /* 0x000000ebba07723e */ /* 0x000fce00000010ff */
[C---:B------:R-:W-:Y:S08]  /*c220*/  HMMA.16816.F32.BF16 R144, R4.reuse, R8, R144 ;  /* 0x000000080490723c */ /* 0x040ff00000041890 */
[C---:B------:R-:W-:Y:S01]  /*c230*/  HMMA.16816.F32.BF16 R148, R4.reuse, R10, R148 ;  /* 0x0000000a0494723c */ /* 0x040fe20000041894 */
[----:B------:R-:W1:Y:S07]  /*c240*/  LDSM.16.MT88.4 R8, [R204+0x6880] ;  /* 0x00688000cc08783b */ /* 0x000e6e0000004200 */
[C---:B---3--:R-:W-:Y:S08]  /*c250*/  HMMA.16816.F32.BF16 R52, R4.reuse, R12, R52 ;  /* 0x0000000c0434723c */ /* 0x048ff00000041834 */
[----:B------:R-:W-:Y:S01]  /*c260*/  HMMA.16816.F32.BF16 R56, R4, R14, R56 ;  /* 0x0000000e0438723c */ /* 0x000fe20000041838 */
[----:B------:R-:W3:Y:S01]  /*c270*/  LDSM.16.MT88.4 R12, [R205+0x9880] ;  /* 0x00988000cd0c783b */ /* 0x000ee20000004200 */
[----:B------:R-:W-:-:S02]  /*c280*/  FADD.FTZ R172, R177, R172 ;  /* 0x000000acb1ac7221 */ /* 0x000fc40000010000 */
[----:B------:R-:W-:-:S04]  /*c290*/  FADD.FTZ R179, R174, R179 ;  /* 0x000000b3aeb37221 */ /* 0x000fc80000010000 */
[C---:B------:R-:W-:Y:S08]  /*c2a0*/  HMMA.16816.F32.BF16 R152, R4.reuse, R164, R152 ;  /* 0x000000a40498723c */ /* 0x040ff00000041898 */
[C---:B------:R-:W-:Y:S01]  /*c2b0*/  HMMA.16816.F32.BF16 R132, R4.reuse, R166, R132 ;  /* 0x000000a60484723c */ /* 0x040fe20000041884 */
[----:B------:R-:W1:Y:S07]  /*c2c0*/  LDSM.16.MT88.4 R164, [R206+0x8080] ;  /* 0x00808000cea4783b */ /* 0x000e6e0000004200 */
[C---:B------:R-:W-:Y:S08]  /*c2d0*/  HMMA.16816.F32.BF16 R136, R4.reuse, R160, R136 ;  /* 0x000000a00488723c */ /* 0x040ff00000041888 */
[C---:B------:R-:W-:Y:S01]  /*c2e0*/  HMMA.16816.F32.BF16 R140, R4.reuse, R162, R140 ;  /* 0x000000a2048c723c */ /* 0x040fe2000004188c */
[----:B------:R-:W1:Y:S07]  /*c2f0*/  LDSM.16.MT88.4 R160, [R205+0x8080] ;  /* 0x00808000cda0783b */ /* 0x000e6e0000004200 */
[C---:B------:R-:W-:Y:S08]  /*c300*/  HMMA.16816.F32.BF16 R28, R4.reuse, R24, R28 ;  /* 0x00000018041c723c */ /* 0x040ff0000004181c */
[C---:B------:R-:W-:Y:S01]  /*c310*/  HMMA.16816.F32.BF16 R32, R4.reuse, R26, R32 ;  /* 0x0000001a0420723c */ /* 0x040fe20000041820 */
[----:B------:R-:W2:Y:S07]  /*c320*/  LDSM.16.MT88.4 R24, [R204+0x8080] ;  /* 0x00808000cc18783b */ /* 0x000eae0000004200 */
[C---:B-----5:R-:W-:Y:S08]  /*c330*/  HMMA.16816.F32.BF16 R36, R4.reuse, R20, R36 ;  /* 0x000000140424723c */ /* 0x060ff00000041824 */
[C---:B------:R-:W-:Y:S01]  /*c340*/  HMMA.16816.F32.BF16 R40, R4.reuse, R22, R40 ;  /* 0x000000160428723c */ /* 0x040fe20000041828 */
[----:B------:R-:W5:Y:S07]  /*c350*/  LDSM.16.MT88.4 R20, [R208+0x9880] ;  /* 0x00988000d014783b */ /* 0x000f6e0000004200 */
[C---:B----4-:R-:W-:Y:S08]  /*c360*/  HMMA.16816.F32.BF16 R44, R4.reuse, R16, R44 ;  /* 0x00000010042c723c */ /* 0x050ff0000004182c */
[C---:B------:R-:W-:Y:S01]  /*c370*/  HMMA.16816.F32.BF16 R48, R4.reuse, R18, R48 ;  /* 0x000000120430723c */ /* 0x040fe20000041830 */
[----:B------:R-:W4:Y:S07]  /*c380*/  LDSM.16.MT88.4 R16, [R206+0x9880] ;  /* 0x00988000ce10783b */ /* 0x000f2e0000004200 */
[C---:B-1----:R-:W-:Y:S08]  /*c390*/  HMMA.16816.F32.BF16 R60, R4.reuse, R8, R60 ;  /* 0x00000008043c723c */ /* 0x042ff0000004183c */
[----:B------:R-:W-:Y:S01]  /*c3a0*/  HMMA.16816.F32.BF16 R64, R4, R10, R64 ;  /* 0x0000000a0440723c */ /* 0x000fe20000041840 */
[----:B------:R-:W1:Y:S01]  /*c3b0*/  LDSM.16.MT88.4 R8, [R204+0x9880] ;  /* 0x00988000cc08783b */ /* 0x000e620000004200 */
[----:B------:R-:W-:Y:S01]  /*c3c0*/  FADD.FTZ R0, R0, R179 ;  /* 0x000000b300007221 */ /* 0x000fe20000010000 */
[----:B------:R-:W-:-:S05]  /*c3d0*/  ISETP.NE.AND P6, PT, R242, 0x1, PT ;  /* 0x00000001f200780c */ /* 0x000fca0003fc5270 */
[----:B---3--:R-:W-:Y:S01]  /*c3e0*/  HMMA.16816.F32.BF16 R116, R4, R12, R116 ;  /* 0x0000000c0474723c */ /* 0x008fe20000041874 */
[----:B------:R-:W-:-:S06]  /*c3f0*/  FADD.FTZ R175, R175, R0 ;  /* 0x00000000afaf7221 */ /* 0x000fcc0000010000 */
[----:B------:R-:W-:-:S04]  /*c400*/  FADD.FTZ R13, R173, R172 ;  /* 0x000000acad0d7221 */ /* 0x000fc80000010000 */
[----:B------:R-:W-:Y:S02]  /*c410*/  FADD.FTZ R13, R158, R13 ;  /* 0x0000000d9e0d7221 */ /* 0x000fe40000010000 */
[----:B------:R-:W-:Y:S02]  /*c420*/  FADD.FTZ R184, R184, R175 ;  /* 0x000000afb8b87221 */ /* 0x000fe40000010000 */
[----:B------:R-:W-:Y:S02]  /*c430*/  FADD.FTZ R180, R180, R13 ;  /* 0x0000000db4b47221 */ /* 0x000fe40000010000 */
[----:B------:R-:W-:Y:S02]  /*c440*/  FADD.FTZ R189, R189, R184 ;  /* 0x000000b8bdbd7221 */ /* 0x000fe40000010000 */
[----:B------:R-:W-:Y:S02]  /*c450*/  FADD.FTZ R185, R185, R180 ;  /* 0x000000b4b9b97221 */ /* 0x000fe40000010000 */
[----:B------:R-:W-:-:S02]  /*c460*/  IMAD.SHL.U32 R180, R2, 0x80, RZ ;  /* 0x0000008002b47824 */ /* 0x000fc400078e00ff */
[----:B------:R-:W-:Y:S02]  /*c470*/  FADD.FTZ R178, R178, R185 ;  /* 0x000000b9b2b27221 */ /* 0x000fe40000010000 */
[----:B------:R-:W-:-:S04]  /*c480*/  @P6 IMAD.HI.U32 R0, R180, c[0x0][0x2c8], RZ ;  /* 0x0000b200b4006a27 */ /* 0x000fc800078e00ff */
[----:B------:R-:W-:Y:S02]  /*c490*/  FADD.FTZ R182, R182, R189 ;  /* 0x000000bdb6b67221 */ /* 0x000fe40000010000 */
[----:B------:R-:W-:Y:S01]  /*c4a0*/  IMAD.MOV.U32 R2, RZ, RZ, R180 ;  /* 0x000000ffff027224 */ /* 0x000fe200078e00b4 */
[----:B------:R-:W-:Y:S01]  /*c4b0*/  @P6 SHF.R.U32.HI R2, RZ, c[0x0][0x2cc], R0 ;  /* 0x0000b300ff026a19 */ /* 0x000fe20000011600 */
[----:B------:R-:W-:Y:S01]  /*c4c0*/  FADD.FTZ R183, R183, R178 ;  /* 0x000000b2b7b77221 */ /* 0x000fe20000010000 */
[----:B------:R-:W-:Y:S01]  /*c4d0*/  ISETP.GE.AND P6, PT, R241, 0x1, PT ;  /* 0x00000001f100780c */ /* 0x000fe20003fc6270 */
[----:B------:R-:W-:Y:S02]  /*c4e0*/  FADD.FTZ R187, R187, R182 ;  /* 0x000000b6bbbb7221 */ /* 0x000fe40000010000 */
[----:B------:R-:W-:Y:S02]  /*c4f0*/  FADD.FTZ R188, R188, R183 ;  /* 0x000000b7bcbc7221 */ /* 0x000fe40000010000 */
[----:B------:R-:W-:-:S02]  /*c500*/  FADD.FTZ R238, R238, R187 ;  /* 0x000000bbeeee7221 */ /* 0x000fc40000010000 */
[----:B------:R-:W-:Y:S02]  /*c510*/  FADD.FTZ R245, R245, R188 ;  /* 0x000000bcf5f57221 */ /* 0x000fe40000010000 */
[----:B------:R-:W-:Y:S01]  /*c520*/  FADD.FTZ R238, R239, R238 ;  /* 0x000000eeefee7221 */ /* 0x000fe20000010000 */
[----:B--2---:R-:W-:Y:S01]  /*c530*/  IADD3 R176, -R176, R181, R2 ;  /* 0x000000b5b0b07210 */ /* 0x004fe20007ffe102 */
[----:B------:R-:W-:Y:S01]  /*c540*/  FADD.FTZ R190, R190, R245 ;  /* 0x000000f5bebe7221 */ /* 0x000fe20000010000 */
[----:B------:R-:W-:Y:S01]  /*c550*/  HMMA.16816.F32.BF16 R68, R4, R168, R68 ;  /* 0x000000a80444723c */ /* 0x000fe20000041844 */
[----:B------:R-:W-:Y:S01]  /*c560*/  FADD.FTZ R235, R235, R238 ;  /* 0x000000eeebeb7221 */ /* 0x000fe20000010000 */
[----:B------:R-:W-:Y:S01]  /*c570*/  IADD3 R238, R156, -0x2, RZ ;  /* 0xfffffffe9cee7810 */ /* 0x000fe20007ffe0ff */
[----:B------:R-:W-:Y:S01]  /*c580*/  FADD.FTZ R239, R249, R190 ;  /* 0x000000bef9ef7221 */ /* 0x000fe20000010000 */
[----:B------:R-:W-:Y:S01]  /*c590*/  IADD3 R0, R176, c[0x0][0x328], RZ ;  /* 0x0000ca00b0007a10 */ /* 0x000fe20007ffe0ff */
[----:B------:R-:W-:-:S03]  /*c5a0*/  FADD.FTZ R235, R186, R235 ;  /* 0x000000ebbaeb7221 */ /* 0x000fc60000010000 */
        /* <DEDUP_REMOVED lines=9> */
[C---:B----4-:R-:W-:Y:S08]  /*c640*/  HMMA.16816.F32.BF16 R108, R4.reuse, R16, R108 ;  /* 0x00000010046c723c */ /* 0x050ff0000004186c */
[C---:B------:R-:W-:Y:S08]  /*c650*/  HMMA.16816.F32.BF16 R112, R4.reuse, R18, R112 ;  /* 0x000000120470723c */ /* 0x040ff00000041870 */
[C---:B------:R-:W-:Y:S08]  /*c660*/  HMMA.16816.F32.BF16 R120, R4.reuse, R14, R120 ;  /* 0x0000000e0478723c */ /* 0x040ff00000041878 */
[C---:B-1----:R-:W-:Y:S08]  /*c670*/  HMMA.16816.F32.BF16 R124, R4.reuse, R8, R124 ;  /* 0x00000008047c723c */ /* 0x042ff0000004187c */
[----:B------:R-:W-:Y:S01]  /*c680*/  HMMA.16816.F32.BF16 R128, R4, R10, R128 ;  /* 0x0000000a0480723c */ /* 0x000fe20000041880 */
[----:B------:R-:W-:Y:S07]  /*c690*/  @!P6 BRA `(.L_x_1097) ;  /* 0x000001000000e947 */ /* 0x000fee0003800000 */
[C---:B------:R-:W-:Y:S01]  /*c6a0*/  ISETP.GT.AND P0, PT, R176.reuse, RZ, PT ;  /* 0x000000ffb000720c */ /* 0x040fe20003f04270 */
        /* <DEDUP_REMOVED lines=9> */
.L_x_1099:
[----:B------:R-:W-:-:S13]  /*c740*/  ISETP.NE.AND P0, PT, R241, 0x1, PT ;  /* 0x00000001f100780c */ /* 0x000fda0003f05270 */
[----:B------:R-:W-:-:S05]  /*c750*/  @P0 IMAD.HI.U32 R4, R2, c[0x0][0x330], RZ ;  /* 0x0000cc0002040a27 */ /* 0x000fca00078e00ff */
[----:B------:R-:W-:Y:S02]  /*c760*/  @P0 SHF.R.U32.HI R2, RZ, c[0x0][0x334], R4 ;  /* 0x0000cd00ff020a19 */ /* 0x000fe40000011604 */
.L_x_1100:
[----:B------:R-:W-:Y:S05]  /*c770*/  BSYNC B0 ;  /* 0x0000000000007941 */ /* 0x000fea0003800000 */
.L_x_1098:
[----:B------:R-:W-:-:S05]  /*c780*/  IMAD R5, R2, R241, c[0x0][0x32c] ;  /* 0x0000cb0002057624 */ /* 0x000fca00078e02f1 */
[----:B------:R-:W-:-:S05]  /*c790*/  IMNMX R0, R0, R5, PT ;  /* 0x0000000500007217 */ /* 0x000fca0003800200 */
.L_x_1097:
[----:B------:R-:W-:-:S05]  /*c7a0*/  IMAD.HI R5, R0, 0x2aaaaaab, RZ ;  /* 0x2aaaaaab00057827 */ /* 0x000fca00078e02ff */
[----:B------:R-:W-:-:S04]  /*c7b0*/  SHF.R.U32.HI R0, RZ, 0x1f, R5 ;  /* 0x0000001fff007819 */ /* 0x000fc80000011605 */
[----:B------:R-:W-:-:S04]  /*c7c0*/  LEA.HI.SX32 R0, R5, R0, 0x1d ;  /* 0x0000000005007211 */ /* 0x000fc800078feaff */
[----:B------:R-:W-:-:S04]  /*c7d0*/  IMNMX R245, R221, R0, !PT ;  /* 0x00000000ddf57217 */ /* 0x000fc80007800200 */
[----:B------:R-:W-:-:S13]  /*c7e0*/  ISETP.GE.AND P0, PT, R238, R245, PT ;  /* 0x000000f5ee00720c */ /* 0x000fda0003f06270 */
[----:B------:R-:W-:Y:S05]  /*c7f0*/  @!P0 BRA `(.L_x_1101) ;  /* 0x0000336000008947 */ /* 0x000fea0003800000 */
.L_x_1114:
[----:B------:R-:W-:Y:S04]  /*c800*/  DEPBAR.LE SB0, 0x0 ;  /* 0x000080000000791a */ /* 0x000fe80000000000 */
[----:B------:R-:W-:Y:S01]  /*c810*/  WARPSYNC 0xffffffff ;  /* 0xffffffff00007948 */ /* 0x000fe20003800000 */
[----:B------:R-:W-:Y:S01]  /*c820*/  BAR.SYNC.DEFER_BLOCKING 0x0 ;  /* 0x0000000000007b1d */ /* 0x000fe20000010000 */
[----:B------:R-:W-:Y:S02]  /*c830*/  ISETP.GT.AND P0, PT, R221, R238, PT ;  /* 0x000000eedd00720c */ /* 0x000fe40003f04270 */
[----:B------:R-:W-:Y:S02]  /*c840*/  ISETP.GE.AND P3, PT, R217, c[0x0][0x1d4], PT ;  /* 0x00007500d9007a0c */ /* 0x000fe40003f66270 */
[----:B------:R-:W-:Y:S02]  /*c850*/  ISETP.GE.AND P4, PT, R219, c[0x0][0x1d4], PT ;  /* 0x00007500db007a0c */ /* 0x000fe40003f86270 */
[----:B------:R-:W-:Y:S02]  /*c860*/  ISETP.GE.AND P5, PT, R222, c[0x0][0x1d4], PT ;  /* 0x00007500de007a0c */ /* 0x000fe40003fa6270 */
[----:B------:R-:W-:Y:S01]  /*c870*/  ISETP.GE.AND P6, PT, R220, c[0x0][0x1d4], PT ;  /* 0x00007500dc007a0c */ /* 0x000fe20003fc6270 */
[----:B------:R1:W2:Y:S01]  /*c880*/  LDSM.16.M88.4 R160, [R214] ;  /* 0x00000000d6a0783b */ /* 0x0002a20000000200 */
[----:B------:R-:W-:Y:S03]  /*c890*/  BSSY B0, `(.L_x_1102) ;  /* 0x0000029000007945 */ /* 0x000fe60003800000 */
[----:B------:R1:W3:Y:S04]  /*c8a0*/  LDSM.16.M88.4 R164, [R213+0xa080] ;  /* 0x00a08000d5a4783b */ /* 0x0002e80000000200 */
[----:B------:R1:W4:Y:S04]  /*c8b0*/  LDSM.16.M88.4 R168, [R213+0xa880] ;  /* 0x00a88000d5a8783b */ /* 0x0003280000000200 */
[----:B------:R1:W1:Y:S04]  /*c8c0*/  LDSM.16.M88.4 R172, [R213+0xb080] ;  /* 0x00b08000d5ac783b */ /* 0x0002680000000200 */
[----:B------:R1:W1:Y:S04]  /*c8d0*/  LDSM.16.M88.4 R176, [R212] ;  /* 0x00000000d4b0783b */ /* 0x0002680000000200 */
[----:B------:R1:W1:Y:S04]  /*c8e0*/  LDSM.16.M88.4 R180, [R211] ;  /* 0x00000000d3b4783b */ /* 0x0002680000000200 */
[----:B------:R1:W1:Y:S04]  /*c8f0*/  LDSM.16.M88.4 R184, [R203] ;  /* 0x00000000cbb8783b */ /* 0x0002680000000200 */
[----:B------:R1:W1:Y:S01]  /*c900*/  LDSM.16.M88.4 R188, [R202] ;  /* 0x00000000cabc783b */ /* 0x0002620000000200 */
[----:B------:R-:W-:-:S05]  /*c910*/  @P0 BRA `(.L_x_1103) ;  /* 0x0000020000000947 */ /* 0x000fca0003800000 */
[----:B------:R-:W-:Y:S01]  /*c920*/  SHF.R.S32.HI R7, RZ, 0x1f, R238 ;  /* 0x0000001fff077819 */ /* 0x000fe200000114ee */
[----:B------:R-:W-:Y:S01]  /*c930*/  IMAD.WIDE.U32 R8, R238, c[0x0][0x208], RZ ;  /* 0x00008200ee087a25 */ /* 0x000fe200078e00ff */
[----:B------:R-:W-:Y:S03]  /*c940*/  ISETP.GT.AND P1, PT, R216, 0x7f, PT ;  /* 0x0000007fd800780c */ /* 0x000fe60003f24270 */
[----:B------:R-:W-:Y:S04]  /*c950*/  IMAD R7, R7, c[0x0][0x208], RZ ;  /* 0x0000820007077a24 */ /* 0x000fe800078e02ff */
[----:B------:R-:W-:Y:S04]  /*c960*/  IMAD R7, R238, c[0x0][0x20c], R7 ;  /* 0x00008300ee077a24 */ /* 0x000fe800078e0207 */
[----:B------:R-:W-:Y:S02]  /*c970*/  IMAD.IADD R7, R9, 0x1, R7 ;  /* 0x0000000109077824 */ /* 0x000fe400078e0207 */
[----:B------:R-:W-:Y:S04]  /*c980*/  IMAD.WIDE.U32 R8, R8, 0x30, RZ ;  /* 0x0000003008087825 */ /* 0x000fe800078e00ff */
[----:B------:R-:W-:Y:S02]  /*c990*/  @!P1 IMAD.MOV.U32 R5, RZ, RZ, c[0x0][0x208] ;  /* 0x00008200ff059624 */ /* 0x000fe400078e00ff */
[----:B------:R-:W-:Y:S02]  /*c9a0*/  IMAD R7, R7, 0x30, RZ ;  /* 0x0000003007077824 */ /* 0x000fe400078e02ff */
[----:B------:R-:W-:Y:S03]  /*c9b0*/  @!P1 IMAD.MOV.U32 R0, RZ, RZ, c[0x0][0x20c] ;  /* 0x00008300ff009624 */ /* 0x000fe600078e00ff */
[----:B------:R-:W-:Y:S02]  /*c9c0*/  IADD3 R7, R9, R7, RZ ;  /* 0x0000000709077210 */ /* 0x000fe40007ffe0ff */
[CC--:B------:R-:W-:Y:S04]  /*c9d0*/  @!P1 LEA R9, P0, R5.reuse, R8.reuse, 0x5 ;  /* 0x0000000805099211 */ /* 0x0c0fe800078028ff */
[----:B------:R-:W-:Y:S02]  /*c9e0*/  @!P1 LEA.HI.X R5, R5, R7, R0, 0x5, P0 ;  /* 0x0000000705059211 */ /* 0x000fe400000f2c00 */
[----:B------:R-:W-:Y:S05]  /*c9f0*/  IADD3 R0, P0, R224, R8, RZ ;  /* 0x00000008e0007210 */ /* 0x000fea0007f1e0ff */
[----:B------:R-:W-:Y:S01]  /*ca00*/  IMAD.X R7, R7, 0x1, R229, P0 ;  /* 0x0000000107077824 */ /* 0x000fe200000e06e5 */
[C---:B------:R-:W-:Y:S04]  /*ca10*/  LEA R10, P0, R0.reuse, c[0x0][0x1f8], 0x1 ;  /* 0x00007e00000a7a11 */ /* 0x040fe800078008ff */
[----:B------:R-:W-:Y:S02]  /*ca20*/  LEA.HI.X R11, R0, c[0x0][0x1fc], R7, 0x1, P0 ;  /* 0x00007f00000b7a11 */ /* 0x000fe400000f0c07 */
[----:B------:R-:W-:Y:S03]  /*ca30*/  @!P1 IADD3 R9, P0, R9, R224, RZ ;  /* 0x000000e009099210 */ /* 0x000fe60007f1e0ff */
[----:B------:R-:W-:Y:S01]  /*ca40*/  @!PT LDS RZ, [RZ] ;  /* 0x00000000fffff984 */ /* 0x000fe20000000800 */
[----:B------:R-:W-:Y:S01]  /*ca50*/  @!PT LDS RZ, [RZ] ;  /* 0x00000000fffff984 */ /* 0x000fe20000000800 */
[----:B------:R-:W-:Y:S01]  /*ca60*/  @!PT LDS RZ, [RZ] ;  /* 0x00000000fffff984 */ /* 0x000fe20000000800 */
[----:B------:R4:W-:Y:S01]  /*ca70*/  LDGSTS.E.BYPASS.LTC128B.128 [R223+0x4080], [R10.64], !P6 ;  /* 0x040800000adf7fae */ /* 0x0009e2000f101d56 */
[----:B------:R-:W-:Y:S02]  /*ca80*/  @!P1 IADD3.X R0, R5, R229, RZ, P0, !PT ;  /* 0x000000e505009210 */ /* 0x000fe400007fe4ff */
[C---:B------:R-:W-:Y:S01]  /*ca90*/  @!P1 LEA R4, P0, R9.reuse, c[0x0][0x1f8], 0x1 ;  /* 0x00007e0009049a11 */ /* 0x040fe200078008ff */
[----:B------:R4:W-:Y:S03]  /*caa0*/  LDGSTS.E.BYPASS.LTC128B.128 [R223+0x5880], [R10.64+0x80], !P5 ;  /* 0x058800800adf7fae */ /* 0x0009e6000e901d56 */
[----:B------:R-:W-:Y:S01]  /*cab0*/  @!P1 LEA.HI.X R5, R9, c[0x0][0x1fc], R0, 0x1, P0 ;  /* 0x00007f0009059a11 */ /* 0x000fe200000f0c00 */
[----:B------:R4:W-:Y:S04]  /*cac0*/  LDGSTS.E.BYPASS.LTC128B.128 [R223+0x7080], [R10.64+0x100], !P4 ;  /* 0x070801000adf7fae */ /* 0x0009e8000e101d56 */
[----:B------:R4:W-:Y:S04]  /*cad0*/  LDGSTS.E.BYPASS.LTC128B.128 [R223+0x8880], [R10.64+0x180], !P3 ;  /* 0x088801800adf7fae */ /* 0x0009e8000d901d56 */
[----:B------:R4:W-:Y:S04]  /*cae0*/  @!P1 LDGSTS.E.BYPASS.LTC128B.128 [R223+0x5080], [R4.64], !P6 ;  /* 0x0508000004df9fae */ /* 0x0009e8000f101d56 */
[----:B------:R4:W-:Y:S04]  /*caf0*/  @!P1 LDGSTS.E.BYPASS.LTC128B.128 [R223+0x6880], [R4.64+0x80], !P5 ;  /* 0x0688008004df9fae */ /* 0x0009e8000e901d56 */
[----:B------:R4:W-:Y:S04]  /*cb00*/  @!P1 LDGSTS.E.BYPASS.LTC128B.128 [R223+0x8080], [R4.64+0x100], !P4 ;  /* 0x0808010004df9fae */ /* 0x0009e8000e101d56 */
[----:B------:R4:W-:Y:S02]  /*cb10*/  @!P1 LDGSTS.E.BYPASS.LTC128B.128 [R223+0x9880], [R4.64+0x180], !P3 ;  /* 0x0988018004df9fae */ /* 0x0009e4000d901d56 */
.L_x_1103:
[----:B------:R-:W-:Y:S05]  /*cb20*/  BSYNC B0 ;  /* 0x0000000000007941 */ /* 0x000fea0003800000 */
.L_x_1102:
[C---:B--234-:R-:W-:Y:S01]  /*cb30*/  HMMA.16816.F32.BF16 R4, R160.reuse, R164, RZ ;  /* 0x000000a4a004723c */ /* 0x05cfe200000418ff */
[----:B------:R-:W0:Y:S01]  /*cb40*/  LDGDEPBAR ;  /* 0x00000000000079af */ /* 0x000e220000000000 */
[----:B------:R-:W-:Y:S01]  /*cb50*/  BSSY B0, `(.L_x_1104) ;  /* 0x00000bd000007945 */ /* 0x000fe20003800000 */
[----:B------:R-:W-:Y:S05]  /*cb60*/  ISETP.GT.AND P0, PT, R238, R221, PT ;  /* 0x000000ddee00720c */ /* 0x000fea0003f04270 */
[C---:B------:R-:W-:Y:S01]  /*cb70*/  HMMA.16816.F32.BF16 R8, R160.reuse, R166, RZ ;  /* 0x000000a6a008723c */ /* 0x040fe200000418ff */
[----:B------:R-:W-:Y:S07]  /*cb80*/  LDSM.16.M88.4 R164, [R210] ;  /* 0x00000000d2a4783b */ /* 0x000fee0000000200 */
[C---:B------:R-:W-:Y:S08]  /*cb90*/  HMMA.16816.F32.BF16 R12, R160.reuse, R168, RZ ;  /* 0x000000a8a00c723c */ /* 0x040ff000000418ff */
[C---:B------:R-:W-:Y:S01]  /*cba0*/  HMMA.16816.F32.BF16 R16, R160.reuse, R170, RZ ;  /* 0x000000aaa010723c */ /* 0x040fe200000418ff */
[----:B------:R-:W2:Y:S07]  /*cbb0*/  LDSM.16.M88.4 R168, [R207+0xa080] ;  /* 0x00a08000cfa8783b */ /* 0x000eae0000000200 */
[C---:B-1----:R-:W-:Y:S08]  /*cbc0*/  HMMA.16816.F32.BF16 R20, R160.reuse, R172, RZ ;  /* 0x000000aca014723c */ /* 0x042ff000000418ff */
[----:B------:R-:W-:Y:S01]  /*cbd0*/  HMMA.16816.F32.BF16 R24, R160, R174, RZ ;  /* 0x000000aea018723c */ /* 0x000fe200000418ff */
[----:B------:R-:W1:Y:S05]  /*cbe0*/  LDSM.16.M88.4 R160, [R207+0xa880] ;  /* 0x00a88000cfa0783b */ /* 0x000e6a0000000200 */
[----:B------:R-:W3:Y:S02]  /*cbf0*/  LDSM.16.M88.4 R172, [R207+0xb080] ;  /* 0x00b08000cfac783b */ /* 0x000ee40000000200 */
[C---:B------:R-:W-:Y:S08]  /*cc00*/  HMMA.16816.F32.BF16 R4, R176.reuse, R180, R4 ;  /* 0x000000b4b004723c */ /* 0x040ff00000041804 */
[C---:B------:R-:W-:Y:S01]  /*cc10*/  HMMA.16816.F32.BF16 R8, R176.reuse, R182, R8 ;  /* 0x000000b6b008723c */ /* 0x040fe20000041808 */
[----:B------:R-:W-:Y:S07]  /*cc20*/  LDSM.16.M88.4 R180, [R209] ;  /* 0x00000000d1b4783b */ /* 0x000fee0000000200 */
[C---:B------:R-:W-:Y:S08]  /*cc30*/  HMMA.16816.F32.BF16 R12, R176.reuse, R184, R12 ;  /* 0x000000b8b00c723c */ /* 0x040ff0000004180c */
[C---:B------:R-:W-:Y:S01]  /*cc40*/  HMMA.16816.F32.BF16 R16, R176.reuse, R186, R16 ;  /* 0x000000bab010723c */ /* 0x040fe20000041810 */
[----:B------:R-:W4:Y:S07]  /*cc50*/  LDSM.16.M88.4 R184, [R201] ;  /* 0x00000000c9b8783b */ /* 0x000f2e0000000200 */
[C---:B------:R-:W-:Y:S08]  /*cc60*/  HMMA.16816.F32.BF16 R20, R176.reuse, R188, R20 ;  /* 0x000000bcb014723c */ /* 0x040ff00000041814 */
[----:B------:R-:W-:Y:S01]  /*cc70*/  HMMA.16816.F32.BF16 R24, R176, R190, R24 ;  /* 0x000000beb018723c */ /* 0x000fe20000041818 */
[----:B------:R-:W5:Y:S05]  /*cc80*/  LDSM.16.M88.4 R176, [R201+0x800] ;  /* 0x00080000c9b0783b */ /* 0x000f6a0000000200 */
[----:B------:R-:W4:Y:S02]  /*cc90*/  LDSM.16.M88.4 R188, [R201+0x1000] ;  /* 0x00100000c9bc783b */ /* 0x000f240000000200 */
[C---:B--2---:R-:W-:Y:S08]  /*cca0*/  HMMA.16816.F32.BF16 R4, R164.reuse, R168, R4 ;  /* 0x000000a8a404723c */ /* 0x044ff00000041804 */
[C---:B------:R-:W-:Y:S01]  /*ccb0*/  HMMA.16816.F32.BF16 R8, R164.reuse, R170, R8 ;  /* 0x000000aaa408723c */ /* 0x040fe20000041808 */
[----:B------:R-:W-:Y:S07]  /*ccc0*/  LDSM.16.M88.4 R168, [R213+0xb880] ;  /* 0x00b88000d5a8783b */ /* 0x000fee0000000200 */
[C---:B-1----:R-:W-:Y:S08]  /*ccd0*/  HMMA.16816.F32.BF16 R12, R164.reuse, R160, R12 ;  /* 0x000000a0a40c723c */ /* 0x042ff0000004180c */
[C---:B------:R-:W-:Y:S01]  /*cce0*/  HMMA.16816.F32.BF16 R16, R164.reuse, R162, R16 ;  /* 0x000000a2a410723c */ /* 0x040fe20000041810 */
[----:B------:R-:W1:Y:S07]  /*ccf0*/  LDSM.16.M88.4 R160, [R214+0x4000] ;  /* 0x00400000d6a0783b */ /* 0x000e6e0000000200 */
[C---:B---3--:R-:W-:Y:S08]  /*cd00*/  HMMA.16816.F32.BF16 R20, R164.reuse, R172, R20 ;  /* 0x000000aca414723c */ /* 0x048ff00000041814 */
[----:B------:R-:W-:Y:S01]  /*cd10*/  HMMA.16816.F32.BF16 R24, R164, R174, R24 ;  /* 0x000000aea418723c */ /* 0x000fe20000041818 */
[----:B------:R-:W2:Y:S05]  /*cd20*/  LDSM.16.M88.4 R164, [R213+0xc080] ;  /* 0x00c08000d5a4783b */ /* 0x000eaa0000000200 */
[----:B------:R-:W3:Y:S02]  /*cd30*/  LDSM.16.M88.4 R172, [R213+0xc880] ;  /* 0x00c88000d5ac783b */ /* 0x000ee40000000200 */
[C---:B----4-:R-:W-:Y:S08]  /*cd40*/  HMMA.16816.F32.BF16 R4, R180.reuse, R184, R4 ;  /* 0x000000b8b404723c */ /* 0x050ff00000041804 */
[C---:B------:R-:W-:Y:S01]  /*cd50*/  HMMA.16816.F32.BF16 R8, R180.reuse, R186, R8 ;  /* 0x000000bab408723c */ /* 0x040fe20000041808 */
[----:B------:R-:W-:Y:S07]  /*cd60*/  LDSM.16.M88.4 R184, [R200] ;  /* 0x00000000c8b8783b */ /* 0x000fee0000000200 */
[C---:B-----5:R-:W-:Y:S08]  /*cd70*/  HMMA.16816.F32.BF16 R12, R180.reuse, R176, R12 ;  /* 0x000000b0b40c723c */ /* 0x060ff0000004180c */
[C---:B------:R-:W-:Y:S01]  /*cd80*/  HMMA.16816.F32.BF16 R16, R180.reuse, R178, R16 ;  /* 0x000000b2b410723c */ /* 0x040fe20000041810 */
[----:B------:R-:W4:Y:S07]  /*cd90*/  LDSM.16.M88.4 R176, [R212+0x4000] ;  /* 0x00400000d4b0783b */ /* 0x000f2e0000000200 */
[C---:B------:R-:W-:Y:S08]  /*cda0*/  HMMA.16816.F32.BF16 R20, R180.reuse, R188, R20 ;  /* 0x000000bcb414723c */ /* 0x040ff00000041814 */
[----:B------:R-:W-:Y:S01]  /*cdb0*/  HMMA.16816.F32.BF16 R24, R180, R190, R24 ;  /* 0x000000beb418723c */ /* 0x000fe20000041818 */
[----:B------:R-:W5:Y:S05]  /*cdc0*/  LDSM.16.M88.4 R180, [R199] ;  /* 0x00000000c7b4783b */ /* 0x000f6a0000000200 */
[----:B------:R-:W4:Y:S02]  /*cdd0*/  LDSM.16.M88.4 R188, [R198] ;  /* 0x00000000c6bc783b */ /* 0x000f240000000200 */
        /* <DEDUP_REMOVED lines=12> */
[----:B------:R-:W-:Y:S07]  /*cea0*/  LDSM.16.M88.4 R184, [R201+0x1800] ;  /* 0x00180000c9b8783b */ /* 0x000fee0000000200 */
[C---:B-----5:R-:W-:Y:S08]  /*ceb0*/  HMMA.16816.F32.BF16 R12, R176.reuse, R180, R12 ;  /* 0x000000b4b00c723c */ /* 0x060ff0000004180c */
[C---:B------:R-:W-:Y:S01]  /*cec0*/  HMMA.16816.F32.BF16 R16, R176.reuse, R182, R16 ;  /* 0x000000b6b010723c */ /* 0x040fe20000041810 */
[----:B------:R-:W4:Y:S07]  /*ced0*/  LDSM.16.M88.4 R180, [R209+0x4000] ;  /* 0x00400000d1b4783b */ /* 0x000f2e0000000200 */
[C---:B------:R-:W-:Y:S08]  /*cee0*/  HMMA.16816.F32.BF16 R20, R176.reuse, R188, R20 ;  /* 0x000000bcb014723c */ /* 0x040ff00000041814 */
[----:B------:R-:W-:Y:S01]  /*cef0*/  HMMA.16816.F32.BF16 R24, R176, R190, R24 ;  /* 0x000000beb018723c */ /* 0x000fe20000041818 */
[----:B------:R-:W5:Y:S05]  /*cf00*/  LDSM.16.M88.4 R176, [R201+0x2000] ;  /* 0x00200000c9b0783b */ /* 0x000f6a0000000200 */
[----:B------:R-:W4:Y:S02]  /*cf10*/  LDSM.16.M88.4 R188, [R201+0x2800] ;  /* 0x00280000c9bc783b */ /* 0x000f240000000200 */
        /* <DEDUP_REMOVED lines=80> */
[C---:B-1----:R-:W-:Y:S01]  /*d420*/  HMMA.16816.F32.BF16 R4, R164.reuse, R168, R4 ;  /* 0x000000a8a404723c */ /* 0x042fe20000041804 */
[----:B------:R-:W-:Y:S04]  /*d430*/  DEPBAR.LE SB0, 0x0 ;  /* 0x000080000000791a */ /* 0x000fe80000000000 */
[----:B------:R-:W-:Y:S03]  /*d440*/  BAR.SYNC.DEFER_BLOCKING 0x0 ;  /* 0x0000000000007b1d */ /* 0x000fe60000010000 */
[C---:B------:R-:W-:Y:S08]  /*d450*/  HMMA.16816.F32.BF16 R8, R164.reuse, R170, R8 ;  /* 0x000000aaa408723c */ /* 0x040ff00000041808 */
[C---:B--2---:R-:W-:Y:S08]  /*d460*/  HMMA.16816.F32.BF16 R12, R164.reuse, R160, R12 ;  /* 0x000000a0a40c723c */ /* 0x044ff0000004180c */
[C---:B------:R-:W-:Y:S08]  /*d470*/  HMMA.16816.F32.BF16 R16, R164.reuse, R162, R16 ;  /* 0x000000a2a410723c */ /* 0x040ff00000041810 */
[C---:B---3--:R-:W-:Y:S08]  /*d480*/  HMMA.16816.F32.BF16 R20, R164.reuse, R172, R20 ;  /* 0x000000aca414723c */ /* 0x048ff00000041814 */
[----:B------:R-:W-:Y:S08]  /*d490*/  HMMA.16816.F32.BF16 R24, R164, R174, R24 ;  /* 0x000000aea418723c */ /* 0x000ff00000041818 */
[C---:B----4-:R-:W-:Y:S08]  /*d4a0*/  HMMA.16816.F32.BF16 R4, R180.reuse, R184, R4 ;  /* 0x000000b8b404723c */ /* 0x050ff00000041804 */
[C---:B------:R-:W-:Y:S08]  /*d4b0*/  HMMA.16816.F32.BF16 R8, R180.reuse, R186, R8 ;  /* 0x000000bab408723c */ /* 0x040ff00000041808 */
[C---:B-----5:R-:W-:Y:S08]  /*d4c0*/  HMMA.16816.F32.BF16 R12, R180.reuse, R176, R12 ;  /* 0x000000b0b40c723c */ /* 0x060ff0000004180c */
[C---:B------:R-:W-:Y:S08]  /*d4d0*/  HMMA.16816.F32.BF16 R16, R180.reuse, R178, R16 ;  /* 0x000000b2b410723c */ /* 0x040ff00000041810 */
[C---:B------:R-:W-:Y:S08]  /*d4e0*/  HMMA.16816.F32.BF16 R20, R180.reuse, R188, R20 ;  /* 0x000000bcb414723c */ /* 0x040ff00000041814 */
[----:B------:R-:W-:Y:S01]  /*d4f0*/  HMMA.16816.F32.BF16 R24, R180, R190, R24 ;  /* 0x000000beb418723c */ /* 0x000fe20000041818 */
[----:B------:R-:W-:Y:S07]  /*d500*/  @!UPT UIADD3 URZ, URZ, URZ, URZ ;  /* 0x0000003f3f3ff290 */ /* 0x000fee000fffe03f */
[----:B------:R-:W-:-:S11]  /*d510*/  @!P0 BRA `(.L_x_1105) ;  /* 0x0000020000008947 */ /* 0x000fd60003800000 */
[----:B------:R-:W-:Y:S04]  /*d520*/  IADD3 R161, R238, -0x1, RZ ;  /* 0xffffffffeea17810 */ /* 0x000fe80007ffe0ff */
[----:B------:R-:W-:Y:S01]  /*d530*/  SHF.R.S32.HI R0, RZ, 0x1f, R161 ;  /* 0x0000001fff007819 */ /* 0x000fe200000114a1 */
[C---:B------:R-:W-:Y:S04]  /*d540*/  IMAD.WIDE.U32 R162, R161.reuse, c[0x0][0x1e0], RZ ;  /* 0x00007800a1a27a25 */ /* 0x040fe800078e00ff */
[----:B------:R-:W-:Y:S04]  /*d550*/  IMAD R0, R0, c[0x0][0x1e0], RZ ;  /* 0x0000780000007a24 */ /* 0x000fe800078e02ff */
[----:B------:R-:W-:Y:S04]  /*d560*/  IMAD R0, R161, c[0x0][0x1e4], R0 ;  /* 0x00007900a1007a24 */ /* 0x000fe800078e0200 */
[----:B------:R-:W-:Y:S01]  /*d570*/  IMAD.IADD R161, R163, 0x1, R0 ;  /* 0x00000001a3a17824 */ /* 0x000fe200078e0200 */
[----:B------:R-:W-:Y:S01]  /*d580*/  IADD3 R0, -R240, 0x30, RZ ;  /* 0x00000030f0007810 */ /* 0x000fe20007ffe1ff */
[----:B------:R-:W-:Y:S03]  /*d590*/  IMAD.WIDE.U32 R162, R162, 0x30, RZ ;  /* 0x00000030a2a27825 */ /* 0x000fe600078e00ff */
[----:B------:R-:W-:Y:S01]  /*d5a0*/  ISETP.GE.AND P0, PT, R0, 0x21, PT ;  /* 0x000000210000780c */ /* 0x000fe20003f06270 */
[----:B------:R-:W-:Y:S04]  /*d5b0*/  IMAD R161, R161, 0x30, RZ ;  /* 0x00000030a1a17824 */ /* 0x000fe800078e02ff */
[----:B------:R-:W-:Y:S08]  /*d5c0*/  IMAD.IADD R161, R163, 0x1, R161 ;  /* 0x00000001a3a17824 */ /* 0x000ff000078e02a1 */
[----:B------:R-:W-:Y:S04]  /*d5d0*/  @P0 IADD3 R163, P2, P1, R226, UR6, R162 ;  /* 0x00000006e2a30c10 */ /* 0x000fe8000f95e0a2 */
[----:B------:R-:W-:Y:S02]  /*d5e0*/  @P0 IADD3.X R2, R237, UR5, R161, P2, P1 ;  /* 0x00000005ed020c10 */ /* 0x000fe400097e24a1 */
[----:B------:R-:W-:Y:S11]  /*d5f0*/  ISETP.GE.AND P1, PT, R0, 0x1, PT ;  /* 0x000000010000780c */ /* 0x000ff60003f26270 */
[----:B------:R-:W-:Y:S02]  /*d600*/  @!UPT UIADD3 URZ, URZ, URZ, URZ ;  /* 0x0000003f3f3ff290 */ /* 0x000fe4000fffe03f */
[----:B------:R-:W-:Y:S05]  /*d610*/  @P1 IADD3 R0, P2, R226, R162, RZ ;  /* 0x000000a2e2001210 */ /* 0x000fea0007f5e0ff */
        /* <DEDUP_REMOVED lines=8> */
[----:B------:R-:W-:Y:S03]  /*d6a0*/  @P0 LEA.HI.X R163, R163, c[0x0][0x1cc], R2, 0x1, P2 ;  /* 0x00007300a3a30a11 */ /* 0x000fe600010f0c02 */
[----:B------:R1:W-:Y:S04]  /*d6b0*/  @P1 LDGSTS.E.BYPASS.LTC128B.128 [R223+0xb880], [R164.64+0x80], !P5 ;  /* 0x0b880080a4df1fae */ /* 0x0003e8000e901d56 */
[----:B------:R1:W-:Y:S04]  /*d6c0*/  @P1 LDGSTS.E.BYPASS.LTC128B.128 [R223+0xd080], [R164.64+0x100], !P4 ;  /* 0x0d080100a4df1fae */ /* 0x0003e8000e101d56 */
[----:B------:R1:W-:Y:S04]  /*d6d0*/  @P1 LDGSTS.E.BYPASS.LTC128B.128 [R223+0xe880], [R164.64+0x180], !P3 ;  /* 0x0e880180a4df1fae */ /* 0x0003e8000d901d56 */
[----:B------:R1:W-:Y:S04]  /*d6e0*/  @P0 LDGSTS.E.BYPASS.LTC128B.128 [R223+0xb080], [R162.64], !P6 ;  /* 0x0b080000a2df0fae */ /* 0x0003e8000f101d56 */
[----:B------:R1:W-:Y:S04]  /*d6f0*/  @P0 LDGSTS.E.BYPASS.LTC128B.128 [R223+0xc880], [R162.64+0x80], !P5 ;  /* 0x0c880080a2df0fae */ /* 0x0003e8000e901d56 */
[----:B------:R1:W-:Y:S04]  /*d700*/  @P0 LDGSTS.E.BYPASS.LTC128B.128 [R223+0xe080], [R162.64+0x100], !P4 ;  /* 0x0e080100a2df0fae */ /* 0x0003e8000e101d56 */
[----:B------:R1:W-:Y:S02]  /*d710*/  @P0 LDGSTS.E.BYPASS.LTC128B.128 [R223+0xf880], [R162.64+0x180], !P3 ;  /* 0x0f880180a2df0fae */ /* 0x0003e4000d901d56 */
.L_x_1105:
[----:B------:R-:W-:Y:S05]  /*d720*/  BSYNC B0 ;  /* 0x0000000000007941 */ /* 0x000fea0003800000 */
.L_x_1104:
[----:B------:R-:W-:Y:S01]  /*d730*/  ISETP.NE.AND P0, PT, R242, 0x1, PT ;  /* 0x00000001f200780c */ /* 0x000fe20003f05270 */
[----:B------:R-:W2:Y:S01]  /*d740*/  LDL R180, [R1+0x4] ;  /* 0x0000040001b47983 */ /* 0x000ea20000100800 */
[----:B------:R-:W-:Y:S03]  /*d750*/  IMAD R179, R238, -0x30, RZ ;  /* 0xffffffd0eeb37824 */ /* 0x000fe600078e02ff */
[----:B------:R-:W0:Y:S01]  /*d760*/  LDGDEPBAR ;  /* 0x00000000000079af */ /* 0x000e220000000000 */
[----:B------:R-:W-:Y:S01]  /*d770*/  IMAD.IADD R161, R179, 0x1, -R232 ;  /* 0x00000001b3a17824 */ /* 0x000fe200078e0ae8 */
[----:B-1----:R-:W-:Y:S04]  /*d780*/  IADD3 R162, -R232, 0x1, R179 ;  /* 0x00000001e8a27810 */ /* 0x002fe80007ffe1b3 */
[----:B------:R-:W-:Y:S04]  /*d790*/  IADD3 R162, -R234, R162, R3 ;  /* 0x000000a2eaa27210 */ /* 0x000fe80007ffe103 */
[C---:B------:R-:W-:Y:S02]  /*d7a0*/  IADD3 R164, R162.reuse, c[0x0][0x328], RZ ;  /* 0x0000ca00a2a47a10 */ /* 0x040fe40007ffe0ff */
[----:B------:R-:W-:Y:S01]  /*d7b0*/  IADD3 R162, R162, UR7, RZ ;  /* 0x00000007a2a27c10 */ /* 0x000fe2000fffe0ff */
[----:B--2---:R-:W-:Y:S05]  /*d7c0*/  IMAD R0, R180, 0x80, R233 ;  /* 0x00000080b4007824 */ /* 0x004fea00078e02e9 */
[----:B------:R-:W-:Y:S05]  /*d7d0*/  IADD3 R166, R230, R0, R231 ;  /* 0x00000000e6a67210 */ /* 0x000fea0007ffe0e7 */
[----:B------:R-:W-:Y:S05]  /*d7e0*/  @P0 IMAD.HI.U32 R0, R166, c[0x0][0x2c8], RZ ;  /* 0x0000b200a6000a27 */ /* 0x000fea00078e00ff */
[----:B------:R-:W-:Y:S02]  /*d7f0*/  @P0 SHF.R.U32.HI R166, RZ, c[0x0][0x2cc], R0 ;  /* 0x0000b300ffa60a19 */ /* 0x000fe40000011600 */
[----:B------:R-:W-:Y:S03]  /*d800*/  ISETP.GE.AND P0, PT, R241, 0x1, PT ;  /* 0x00000001f100780c */ /* 0x000fe60003f06270 */
[----:B------:R-:W1:Y:S02]  /*d810*/  SHFL.IDX PT, R163, R166, RZ, 0x1c1f ;  /* 0x001c1fffa6a37589 */ /* 0x000e6400000e0000 */
[--C-:B-1----:R-:W-:Y:S02]  /*d820*/  IMAD.IADD R168, R164, 0x1, R163.reuse ;  /* 0x00000001a4a87824 */ /* 0x102fe400078e02a3 */
[----:B------:R-:W-:Y:S06]  /*d830*/  IMAD.IADD R160, R162, 0x1, R163 ;  /* 0x00000001a2a07824 */ /* 0x000fec00078e02a3 */
[----:B------:R-:W-:-:S05]  /*d840*/  @!P0 BRA `(.L_x_1106) ;  /* 0x0000017000008947 */ /* 0x000fca0003800000 */
[----:B------:R-:W-:Y:S01]  /*d850*/  IADD3 R2, -R234, R3, R163 ;  /* 0x00000003ea027210 */ /* 0x000fe20007ffe1a3 */
[----:B------:R-:W-:Y:S03]  /*d860*/  BSSY B0, `(.L_x_1107) ;  /* 0x0000011000007945 */ /* 0x000fe60003800000 */
        /* <DEDUP_REMOVED lines=11> */
.L_x_1108:
[----:B------:R-:W-:Y:S04]  /*d920*/  MOV R0, c[0x0][0x32c] ;  /* 0x0000cb0000007a02 */ /* 0x000fe80000000f00 */
[----:B------:R-:W-:Y:S11]  /*d930*/  ISETP.NE.AND P0, PT, R0, 0x1, PT ;  /* 0x000000010000780c */ /* 0x000ff60003f05270 */
[----:B------:R-:W-:Y:S02]  /*d940*/  @!UPT UIADD3 URZ, URZ, URZ, URZ ;  /* 0x0000003f3f3ff290 */ /* 0x000fe4000fffe03f */
[----:B------:R-:W-:Y:S05]  /*d950*/  @P0 IMAD.HI.U32 R0, R2, c[0x0][0x330], RZ ;  /* 0x0000cc0002000a27 */ /* 0x000fea00078e00ff */
[----:B------:R-:W-:Y:S02]  /*d960*/  @P0 SHF.R.U32.HI R2, RZ, c[0x0][0x334], R0 ;  /* 0x0000cd00ff020a19 */ /* 0x000fe40000011600 */
.L_x_1109:
[----:B------:R-:W-:Y:S05]  /*d970*/  BSYNC B0 ;  /* 0x0000000000007941 */ /* 0x000fea0003800000 */
.L_x_1107:
[----:B------:R-:W-:Y:S05]  /*d980*/  IMAD R165, R2, c[0x0][0x32c], R161 ;  /* 0x0000cb0002a57a24 */ /* 0x000fea00078e02a1 */
[----:B------:R-:W-:Y:S02]  /*d990*/  IADD3 R163, R165, c[0x0][0x32c], RZ ;  /* 0x0000cb00a5a37a10 */ /* 0x000fe40007ffe0ff */
[----:B------:R-:W-:Y:S02]  /*d9a0*/  IMNMX R160, R160, R165, !PT ;  /* 0x000000a5a0a07217 */ /* 0x000fe40007800200 */
[----:B------:R-:W-:Y:S02]  /*d9b0*/  IMNMX R168, R168, R163, PT ;  /* 0x000000a3a8a87217 */ /* 0x000fe40003800200 */
.L_x_1106:
[C---:B------:R-:W-:Y:S02]  /*d9c0*/  ISETP.GE.AND P0, PT, R179.reuse, 0x2, PT ;  /* 0x00000002b300780c */ /* 0x040fe40003f06270 */
[C---:B------:R-:W-:Y:S02]  /*d9d0*/  ISETP.GE.AND P1, PT, R179.reuse, 0x9, PT ;  /* 0x00000009b300780c */ /* 0x040fe40003f26270 */
[----:B------:R-:W-:Y:S02]  /*d9e0*/  P2R R158, PR, RZ, 0x1 ;  /* 0x00000001ff9e7803 */ /* 0x000fe40000000000 */
[----:B------:R-:W-:Y:S02]  /*d9f0*/  ISETP.GT.AND P0, PT, R160, 0x1, !P0 ;  /* 0x00000001a000780c */ /* 0x000fe40004704270 */
[----:B------:R-:W-:Y:S02]  /*da00*/  P2R R156, PR, RZ, 0x2 ;  /* 0x00000002ff9c7803 */ /* 0x000fe40000000000 */
[----:B------:R-:W-:Y:S02]  /*da10*/  ISETP.LT.OR P0, PT, R168, 0x2, P0 ;  /* 0x00000002a800780c */ /* 0x000fe40000701670 */
[----:B------:R-:W-:Y:S02]  /*da20*/  ISETP.GE.AND P6, PT, R179, 0x19, PT ;  /* 0x00000019b300780c */ /* 0x000fe40003fc6270 */
[----:B------:R-:W-:Y:S02]  /*da30*/  FSEL R177, R5, -INF , !P0 ;  /* 0xff80000005b17808 */ /* 0x000fe40004000000 */
[----:B------:R-:W-:Y:S02]  /*da40*/  ISETP.GT.AND P0, PT, R160, 0x8, !P1 ;  /* 0x00000008a000780c */ /* 0x000fe40004f04270 */
[C---:B------:R-:W-:Y:S02]  /*da50*/  ISETP.GE.AND P1, PT, R179.reuse, 0xa, PT ;  /* 0x0000000ab300780c */ /* 0x040fe40003f26270 */
[----:B------:R-:W-:Y:S02]  /*da60*/  ISETP.LT.OR P0, PT, R168, 0x9, P0 ;  /* 0x00000009a800780c */ /* 0x000fe40000701670 */
[----:B------:R-:W-:Y:S02]  /*da70*/  P2R R5, PR, RZ, 0x2 ;  /* 0x00000002ff057803 */ /* 0x000fe40000000000 */
[----:B------:R-:W-:Y:S02]  /*da80*/  FSEL R167, R8, -INF , !P0 ;  /* 0xff80000008a77808 */ /* 0x000fe40004000000 */
[----:B------:R-:W-:Y:S02]  /*da90*/  ISETP.GT.AND P0, PT, R160, 0x9, !P1 ;  /* 0x00000009a000780c */ /* 0x000fe40004f04270 */
[----:B------:R-:W-:Y:S02]  /*daa0*/  ISETP.GE.AND P1, PT, R179, 0x11, PT ;  /* 0x00000011b300780c */ /* 0x000fe40003f26270 */
[----:B------:R-:W-:Y:S02]  /*dab0*/  ISETP.LT.OR P0, PT, R168, 0xa, P0 ;  /* 0x0000000aa800780c */ /* 0x000fe40000701670 */
[----:B------:R-:W-:Y:S02]  /*dac0*/  P2R R2, PR, RZ, 0x2 ;  /* 0x00000002ff027803 */ /* 0x000fe40000000000 */
[----:B------:R-:W-:Y:S02]  /*dad0*/  FSEL R165, R9, -INF , !P0 ;  /* 0xff80000009a57808 */ /* 0x000fe40004000000 */
[----:B------:R-:W-:Y:S01]  /*dae0*/  ISETP.GT.AND P0, PT, R160, 0x10, !P1 ;  /* 0x00000010a000780c */ /* 0x000fe20004f04270 */
[----:B------:R-:W1:Y:S01]  /*daf0*/  SHFL.IDX PT, R9, R166, 0x1, 0x1c1f ;  /* 0x003c1f00a6097f89 */ /* 0x000e6200000e0000 */
[C---:B------:R-:W-:Y:S02]  /*db00*/  ISETP.GE.AND P1, PT, R179.reuse, 0x12, PT ;  /* 0x00000012b300780c */ /* 0x040fe40003f26270 */
[----:B------:R-:W-:Y:S02]  /*db10*/  ISETP.LT.OR P0, PT, R168, 0x11, P0 ;  /* 0x00000011a800780c */ /* 0x000fe40000701670 */
[C---:B------:R-:W-:Y:S02]  /*db20*/  ISETP.GE.AND P5, PT, R179.reuse, 0x1a, PT ;  /* 0x0000001ab300780c */ /* 0x040fe40003fa6270 */
[----:B------:R-:W-:Y:S02]  /*db30*/  FSEL R175, R12, -INF , !P0 ;  /* 0xff8000000caf7808 */ /* 0x000fe40004000000 */
[----:B------:R-:W-:Y:S02]  /*db40*/  ISETP.GT.AND P0, PT, R160, 0x11, !P1 ;  /* 0x00000011a000780c */ /* 0x000fe40004f04270 */
[C---:B------:R-:W-:Y:S02]  /*db50*/  ISETP.GE.AND P4, PT, R179.reuse, 0x21, PT ;  /* 0x00000021b300780c */ /* 0x040fe40003f86270 */
[----:B------:R-:W-:Y:S02]  /*db60*/  ISETP.LT.OR P0, PT, R168, 0x12, P0 ;  /* 0x00000012a800780c */ /* 0x000fe40000701670 */
[----:B------:R-:W-:Y:S02]  /*db70*/  ISETP.GE.AND P3, PT, R179, 0x22, PT ;  /* 0x00000022b300780c */ /* 0x000fe40003f66270 */
[----:B------:R-:W-:Y:S02]  /*db80*/  FSEL R173, R13, -INF , !P0 ;  /* 0xff8000000dad7808 */ /* 0x000fe40004000000 */
[----:B------:R-:W-:Y:S02]  /*db90*/  ISETP.GT.AND P0, PT, R160, 0x18, !P6 ;  /* 0x00000018a000780c */ /* 0x000fe40007704270 */
[C---:B------:R-:W-:Y:S02]  /*dba0*/  ISETP.GE.AND P2, PT, R179.reuse, 0x29, PT ;  /* 0x00000029b300780c */ /* 0x040fe40003f46270 */
[----:B------:R-:W-:Y:S01]  /*dbb0*/  ISETP.LT.OR P0, PT, R168, 0x19, P0 ;  /* 0x00000019a800780c */ /* 0x000fe20000701670 */
[--C-:B-1----:R-:W-:Y:S01]  /*dbc0*/  IMAD.IADD R164, R164, 0x1, R9.reuse ;  /* 0x00000001a4a47824 */ /* 0x102fe200078e0209 */
[----:B------:R-:W-:Y:S02]  /*dbd0*/  P2R R0, PR, RZ, 0x2 ;  /* 0x00000002ff007803 */ /* 0x000fe40000000000 */
[----:B------:R-:W-:Y:S02]  /*dbe0*/  FSEL R171, R16, -INF , !P0 ;  /* 0xff80000010ab7808 */ /* 0x000fe40004000000 */
[----:B------:R-:W-:Y:S02]  /*dbf0*/  ISETP.GT.AND P0, PT, R160, 0x19, !P5 ;  /* 0x00000019a000780c */ /* 0x000fe40006f04270 */
[----:B------:R-:W-:Y:S02]  /*dc00*/  ISETP.GE.AND P1, PT, R179, 0x1, PT ;  /* 0x00000001b300780c */ /* 0x000fe40003f26270 */
[----:B------:R-:W-:Y:S04]  /*dc10*/  ISETP.LT.OR P0, PT, R168, 0x1a, P0 ;  /* 0x0000001aa800780c */ /* 0x000fe80000701670 */
[----:B------:R-:W-:Y:S02]  /*dc20*/  FSEL R169, R17, -INF , !P0 ;  /* 0xff80000011a97808 */ /* 0x000fe40004000000 */
[----:B------:R-:W-:Y:S04]  /*dc30*/  ISETP.GT.AND P0, PT, R160, 0x20, !P4 ;  /* 0x00000020a000780c */ /* 0x000fe80006704270 */
        /* <DEDUP_REMOVED lines=8> */
[----:B------:R-:W-:Y:S04]  /*dcc0*/  ISETP.GT.AND P0, PT, R160, RZ, !P1 ;  /* 0x000000ffa000720c */ /* 0x000fe80004f04270 */
[----:B------:R-:W-:Y:S04]  /*dcd0*/  ISETP.LT.OR P0, PT, R168, 0x1, P0 ;  /* 0x00000001a800780c */ /* 0x000fe80000701670 */
[----:B------:R-:W-:Y:S01]  /*dce0*/  FSEL R13, R4, -INF , !P0 ;  /* 0xff800000040d7808 */ /* 0x000fe20004000000 */
[----:B------:R-:W-:Y:S01]  /*dcf0*/  IMAD.IADD R4, R162, 0x1, R9 ;  /* 0x00000001a2047824 */ /* 0x000fe200078e0209 */
[----:B------:R-:W-:Y:S04]  /*dd00*/  ISETP.GE.AND P0, PT, R179, 0x2a, PT ;  /* 0x0000002ab300780c */ /* 0x000fe80003f06270 */
[----:B------:R-:W-:Y:S02]  /*dd10*/  P2R R8, PR, RZ, 0x1 ;  /* 0x00000001ff087803 */ /* 0x000fe40000000000 */
[----:B------:R-:W-:Y:S04]  /*dd20*/  ISETP.GT.AND P0, PT, R160, 0x29, !P0 ;  /* 0x00000029a000780c */ /* 0x000fe80004704270 */
[----:B------:R-:W-:Y:S04]  /*dd30*/  ISETP.LT.OR P0, PT, R168, 0x2a, P0 ;  /* 0x0000002aa800780c */ /* 0x000fe80000701670 */
[----:B------:R-:W-:Y:S02]  /*dd40*/  FSEL R160, R25, -INF , !P0 ;  /* 0xff80000019a07808 */ /* 0x000fe40004000000 */
[----:B------:R-:W-:Y:S11]  /*dd50*/  ISETP.GE.AND P0, PT, R241, 0x1, PT ;  /* 0x00000001f100780c */ /* 0x000ff60003f06270 */
[----:B------:R-:W-:Y:S02]  /*dd60*/  @!UPT UIADD3 URZ, URZ, URZ, URZ ;  /* 0x0000003f3f3ff290 */ /* 0x000fe4000fffe03f */
        /* <DEDUP_REMOVED lines=14> */
.L_x_1112:
[----:B------:R-:W-:Y:S04]  /*de50*/  MOV R9, c[0x0][0x32c] ;  /* 0x0000cb0000097a02 */ /* 0x000fe80000000f00 */
[----:B------:R-:W-:Y:S11]  /*de60*/  ISETP.NE.AND P0, PT, R9, 0x1, PT ;  /* 0x000000010900780c */ /* 0x000ff60003f05270 */
[----:B------:R-:W-:Y:S02]  /*de70*/  @!UPT UIADD3 URZ, URZ, URZ, URZ ;  /* 0x0000003f3f3ff290 */ /* 0x000fe4000fffe03f */
[----:B------:R-:W-:Y:S05]  /*de80*/  @P0 IMAD.HI.U32 R9, R12, c[0x0][0x330], RZ ;  /* 0x0000cc000c090a27 */ /* 0x000fea00078e00ff */
[----:B------:R-:W-:Y:S02]  /*de90*/  @P0 SHF.R.U32.HI R12, RZ, c[0x0][0x334], R9 ;  /* 0x0000cd00ff0c0a19 */ /* 0x000fe40000011609 */
.L_x_1113:
[----:B------:R-:W-:Y:S05]  /*dea0*/  BSYNC B0 ;  /* 0x0000000000007941 */ /* 0x000fea0003800000 */
.L_x_1111:
[----:B------:R-:W-:Y:S05]  /*deb0*/  IMAD R161, R12, c[0x0][0x32c], R161 ;  /* 0x0000cb000ca17a24 */ /* 0x000fea00078e02a1 */
[----:B------:R-:W-:Y:S02]  /*dec0*/  IADD3 R9, R161, c[0x0][0x32c], RZ ;  /* 0x0000cb00a1097a10 */ /* 0x000fe40007ffe0ff */
[----:B------:R-:W-:Y:S02]  /*ded0*/  IMNMX R4, R4, R161, !PT ;  /* 0x000000a104047217 */ /* 0x000fe40007800200 */
[----:B------:R-:W-:Y:S02]  /*dee0*/  IMNMX R164, R164, R9, PT ;  /* 0x00000009a4a47217 */ /* 0x000fe40003800200 */
.L_x_1110:
[----:B------:R-:W-:Y:S02]  /*def0*/  ISETP.GT.AND P0, PT, R4, RZ, !P1 ;  /* 0x000000ff0400720c */ /* 0x000fe40004f04270 */
[----:B------:R-:W-:Y:S02]  /*df00*/  ISETP.NE.AND P1, PT, R8, RZ, PT ;  /* 0x000000ff0800720c */ /* 0x000fe40003f25270 */
[----:B------:R-:W-:Y:S04]  /*df10*/  ISETP.LT.OR P0, PT, R164, 0x1, P0 ;  /* 0x00000001a400780c */ /* 0x000fe80000701670 */
[----:B------:R-:W-:Y:S02]  /*df20*/  FSEL R16, R6, -INF , !P0 ;  /* 0xff80000006107808 */ /* 0x000fe40004000000 */
[----:B------:R-:W-:Y:S04]  /*df30*/  ISETP.NE.AND P0, PT, R158, RZ, PT ;  /* 0x000000ff9e00720c */ /* 0x000fe80003f05270 */
[----:B------:R-:W-:Y:S04]  /*df40*/  ISETP.GT.AND P0, PT, R4, 0x1, !P0 ;  /* 0x000000010400780c */ /* 0x000fe80004704270 */
        /* <DEDUP_REMOVED lines=14> */
[----:B------:R-:W-:Y:S02]  /*e030*/  ISETP.NE.AND P0, PT, R0, RZ, PT ;  /* 0x000000ff0000720c */ /* 0x000fe40003f05270 */
[----:B------:R-:W-:Y:S02]  /*e040*/  FMNMX.FTZ R0, R13, R157, !PT ;  /* 0x0000009d0d007209 */ /* 0x000fe40007810000 */
[----:B------:R-:W-:Y:S02]  /*e050*/  ISETP.GT.AND P0, PT, R4, 0x11, !P0 ;  /* 0x000000110400780c */ /* 0x000fe40004704270 */
[----:B------:R-:W-:Y:S02]  /*e060*/  FMNMX.FTZ R0, R177, R0, !PT ;  /* 0x00000000b1007209 */ /* 0x000fe40007810000 */
[----:B------:R-:W-:Y:S02]  /*e070*/  ISETP.LT.OR P0, PT, R164, 0x12, P0 ;  /* 0x00000012a400780c */ /* 0x000fe40000701670 */
[----:B------:R-:W-:Y:S02]  /*e080*/  FMNMX.FTZ R0, R167, R0, !PT ;  /* 0x00000000a7007209 */ /* 0x000fe40007810000 */
[----:B------:R-:W-:Y:S02]  /*e090*/  FSEL R172, R15, -INF , !P0 ;  /* 0xff8000000fac7808 */ /* 0x000fe40004000000 */
        /* <DEDUP_REMOVED lines=17> */
[----:B------:R-:W-:Y:S02]  /*e1b0*/  FMNMX.FTZ R9, R16, R159, !PT ;  /* 0x0000009f10097209 */ /* 0x000fe40007810000 */
[----:B------:R-:W-:Y:S01]  /*e1c0*/  FSEL R244, R22, -INF , !P0 ;  /* 0xff80000016f47808 */ /* 0x000fe20004000000 */
[----:B------:R-:W1:Y:S01]  /*e1d0*/  SHFL.BFLY PT, R0, R7, 0x2, 0x1f ;  /* 0x0c401f0007007f89 */ /* 0x000e6200000e0000 */
[----:B------:R-:W-:Y:S02]  /*e1e0*/  FMNMX.FTZ R9, R12, R9, !PT ;  /* 0x000000090c097209 */ /* 0x000fe40007810000 */
[----:B------:R-:W-:Y:S02]  /*e1f0*/  ISETP.GT.AND P0, PT, R4, 0x21, !P3 ;  /* 0x000000210400780c */ /* 0x000fe40005f04270 */
[----:B------:R-:W-:Y:S02]  /*e200*/  FMNMX.FTZ R9, R10, R9, !PT ;  /* 0x000000090a097209 */ /* 0x000fe40007810000 */
[----:B------:R-:W-:Y:S02]  /*e210*/  ISETP.LT.OR P0, PT, R164, 0x22, P0 ;  /* 0x00000022a400780c */ /* 0x000fe40000701670 */
[----:B------:R-:W-:Y:S02]  /*e220*/  FMNMX.FTZ R9, R8, R9, !PT ;  /* 0x0000000908097209 */ /* 0x000fe40007810000 */
[----:B------:R-:W-:Y:S02]  /*e230*/  FSEL R190, R23, -INF , !P0 ;  /* 0xff80000017be7808 */ /* 0x000fe40004000000 */
[----:B------:R-:W-:Y:S01]  /*e240*/  FMNMX.FTZ R9, R174, R9, !PT ;  /* 0x00000009ae097209 */ /* 0x000fe20007810000 */
[----:B------:R-:W-:Y:S01]  /*e250*/  LDSM.16.MT88.4 R20, [R206+0x4080] ;  /* 0x00408000ce14783b */ /* 0x000fe20000004200 */
        /* <DEDUP_REMOVED lines=12> */
[----:B-1----:R-:W-:Y:S02]  /*e320*/  FMNMX.FTZ R5, R7, R0, !PT ;  /* 0x0000000007057209 */ /* 0x002fe40007810000 */
[----:B------:R-:W-:Y:S03]  /*e330*/  FMNMX.FTZ R7, R158, R9, !PT ;  /* 0x000000099e077209 */ /* 0x000fe60007810000 */
[----:B------:R-:W1:Y:S08]  /*e340*/  SHFL.BFLY PT, R2, R5, 0x1, 0x1f ;  /* 0x0c201f0005027f89 */ /* 0x000e7000000e0000 */
[----:B------:R-:W2:Y:S01]  /*e350*/  SHFL.BFLY PT, R0, R7, 0x2, 0x1f ;  /* 0x0c401f0007007f89 */ /* 0x000ea200000e0000 */
[----:B-1----:R-:W-:Y:S04]  /*e360*/  FMNMX.FTZ R2, R5, R2, !PT ;  /* 0x0000000205027209 */ /* 0x002fe80007810000 */
[C---:B------:R-:W-:Y:S01]  /*e370*/  FSETP.NEU.FTZ.AND P0, PT, R2.reuse, -INF , PT ;  /* 0xff8000000200780b */ /* 0x040fe20003f1d000 */
[----:B------:R-:W-:Y:S01]  /*e380*/  FMUL.FTZ R246, R2, c[0x0][0x2d0] ;  /* 0x0000b40002f67a20 */ /* 0x000fe20000410000 */
[----:B--2---:R-:W-:Y:S04]  /*e390*/  FMNMX.FTZ R5, R7, R0, !PT ;  /* 0x0000000007057209 */ /* 0x004fe80007810000 */
[----:B------:R-:W-:Y:S02]  /*e3a0*/  FSEL R246, R246, RZ, P0 ;  /* 0x000000fff6f67208 */ /* 0x000fe40000000000 */
[----:B------:R-:W-:Y:S01]  /*e3b0*/  FSEL R6, R2, RZ, P0 ;  /* 0x000000ff02067208 */ /* 0x000fe20000000000 */
[----:B------:R-:W1:Y:S02]  /*e3c0*/  SHFL.BFLY PT, R0, R5, 0x1, 0x1f ;  /* 0x0c201f0005007f89 */ /* 0x000e6400000e0000 */
[--C-:B------:R-:W-:Y:S02]  /*e3d0*/  FFMA.FTZ R184, R13, c[0x0][0x2d0], -R246.reuse ;  /* 0x0000b4000db87a23 */ /* 0x100fe400000108f6 */
[----:B------:R-:W-:Y:S02]  /*e3e0*/  FADD.FTZ R6, -R6, R157 ;  /* 0x0000009d06067221 */ /* 0x000fe40000010100 */
[--C-:B------:R-:W-:Y:S02]  /*e3f0*/  FFMA.FTZ R183, R177, c[0x0][0x2d0], -R246.reuse ;  /* 0x0000b400b1b77a23 */ /* 0x100fe400000108f6 */
[--C-:B------:R-:W-:Y:S01]  /*e400*/  FFMA.FTZ R182, R167, c[0x0][0x2d0], -R246.reuse ;  /* 0x0000b400a7b67a23 */ /* 0x100fe200000108f6 */
[----:B------:R-:W-:Y:S01]  /*e410*/  MUFU.EX2 R184, R184 ;  /* 0x000000b800b87308 */ /* 0x000fe20000000800 */
[--C-:B------:R-:W-:Y:S01]  /*e420*/  FFMA.FTZ R181, R165, c[0x0][0x2d0], -R246.reuse ;  /* 0x0000b400a5b57a23 */ /* 0x100fe200000108f6 */
[----:B------:R-:W-:Y:S01]  /*e430*/  LDSM.16.MT88.4 R176, [R206+0x7880] ;  /* 0x00788000ceb0783b */ /* 0x000fe20000004200 */
[----:B------:R-:W-:Y:S02]  /*e440*/  FMUL.FTZ R156, R6, c[0x0][0x2d0] ;  /* 0x0000b400069c7a20 */ /* 0x000fe40000410000 */
[--C-:B------:R-:W-:Y:S02]  /*e450*/  FFMA.FTZ R248, R173, c[0x0][0x2d0], -R246.reuse ;  /* 0x0000b400adf87a23 */ /* 0x100fe400000108f6 */
[--C-:B------:R-:W-:Y:S02]  /*e460*/  FFMA.FTZ R247, R171, c[0x0][0x2d0], -R246.reuse ;  /* 0x0000b400abf77a23 */ /* 0x100fe400000108f6 */
[--C-:B------:R-:W-:Y:S01]  /*e470*/  FFMA.FTZ R250, R169, c[0x0][0x2d0], -R246.reuse ;  /* 0x0000b400a9fa7a23 */ /* 0x100fe200000108f6 */
[----:B------:R-:W2:Y:S01]  /*e480*/  MUFU.EX2 R183, R183 ;  /* 0x000000b700b77308 */ /* 0x000ea20000000800 */
[----:B-1----:R-:W-:Y:S04]  /*e490*/  FMNMX.FTZ R0, R5, R0, !PT ;  /* 0x0000000005007209 */ /* 0x002fe80007810000 */
[C---:B------:R-:W-:Y:S01]  /*e4a0*/  FSETP.NEU.FTZ.AND P0, PT, R0.reuse, -INF , PT ;  /* 0xff8000000000780b */ /* 0x040fe20003f1d000 */
[C---:B------:R-:W-:Y:S04]  /*e4b0*/  FMUL.FTZ R161, R0.reuse, c[0x0][0x2d0] ;  /* 0x0000b40000a17a20 */ /* 0x040fe80000410000 */
[----:B------:R-:W-:Y:S01]  /*e4c0*/  MUFU.EX2 R182, R182 ;  /* 0x000000b600b67308 */ /* 0x000fe20000000800 */
[----:B------:R-:W-:Y:S02]  /*e4d0*/  FSEL R4, R0, RZ, P0 ;  /* 0x000000ff00047208 */ /* 0x000fe40000000000 */
[----:B------:R-:W-:Y:S02]  /*e4e0*/  FSEL R161, R161, RZ, P0 ;  /* 0x000000ffa1a17208 */ /* 0x000fe40000000000 */
[----:B------:R-:W-:Y:S01]  /*e4f0*/  ISETP.GT.AND P0, PT, R238, R245, PT ;  /* 0x000000f5ee00720c */ /* 0x000fe20003f04270 */
[----:B------:R-:W-:Y:S02]  /*e500*/  FADD.FTZ R4, -R4, R159 ;  /* 0x0000009f04047221 */ /* 0x000fe40000010100 */
[--C-:B------:R-:W-:Y:S02]  /*e510*/  FFMA.FTZ R187, R12, c[0x0][0x2d0], -R161.reuse ;  /* 0x0000b4000cbb7a23 */ /* 0x100fe400000108a1 */
[----:B------:R-:W1:Y:S01]  /*e520*/  MUFU.EX2 R181, R181 ;  /* 0x000000b500b57308 */ /* 0x000e620000000800 */
[----:B------:R-:W3:Y:S01]  /*e530*/  LDSM.16.MT88.4 R12, [R208+0x4080] ;  /* 0x00408000d00c783b */ /* 0x000ee20000004200 */
[--C-:B------:R-:W-:Y:S01]  /*e540*/  FFMA.FTZ R188, R16, c[0x0][0x2d0], -R161.reuse ;  /* 0x0000b40010bc7a23 */ /* 0x100fe200000108a1 */
[----:B--2---:R-:W-:Y:S01]  /*e550*/  F2FP.BF16.PACK_AB R164, R183, R184 ;  /* 0x000000b8b7a4723e */ /* 0x004fe200000010ff */
[--C-:B------:R-:W-:Y:S02]  /*e560*/  FFMA.FTZ R186, R10, c[0x0][0x2d0], -R161.reuse ;  /* 0x0000b4000aba7a23 */ /* 0x100fe400000108a1 */
[--C-:B------:R-:W-:Y:S02]  /*e570*/  FFMA.FTZ R185, R8, c[0x0][0x2d0], -R161.reuse ;  /* 0x0000b40008b97a23 */ /* 0x100fe400000108a1 */
[----:B------:R-:W-:Y:S02]  /*e580*/  FMUL.FTZ R8, R4, c[0x0][0x2d0] ;  /* 0x0000b40004087a20 */ /* 0x000fe40000410000 */
[----:B------:R-:W2:Y:S01]  /*e590*/  MUFU.EX2 R156, R156 ;  /* 0x0000009c009c7308 */ /* 0x000ea20000000800 */
[----:B------:R-:W-:Y:S02]  /*e5a0*/  FFMA.FTZ R159, R175, c[0x0][0x2d0], -R246 ;  /* 0x0000b400af9f7a23 */ /* 0x000fe400000108f6 */
[--C-:B------:R-:W-:Y:S02]  /*e5b0*/  FFMA.FTZ R252, R174, c[0x0][0x2d0], -R161.reuse ;  /* 0x0000b400aefc7a23 */ /* 0x100fe400000108a1 */
[--C-:B------:R-:W-:Y:S02]  /*e5c0*/  FFMA.FTZ R249, R172, c[0x0][0x2d0], -R161.reuse ;  /* 0x0000b400acf97a23 */ /* 0x100fe400000108a1 */
[----:B------:R-:W-:Y:S01]  /*e5d0*/  LDSM.16.MT88.4 R172, [R204+0x6080] ;  /* 0x00608000ccac783b */ /* 0x000fe20000004200 */
[--C-:B------:R-:W-:Y:S02]  /*e5e0*/  FFMA.FTZ R251, R170, c[0x0][0x2d0], -R161.reuse ;  /* 0x0000b400aafb7a23 */ /* 0x100fe400000108a1 */
[----:B------:R-:W-:Y:S01]  /*e5f0*/  MUFU.EX2 R188, R188 ;  /* 0x000000bc00bc7308 */ /* 0x000fe20000000800 */
[--C-:B------:R-:W-:Y:S02]  /*e600*/  FFMA.FTZ R168, R168, c[0x0][0x2d0], -R161.reuse ;  /* 0x0000b400a8a87a23 */ /* 0x100fe400000108a1 */
[----:B------:R-:W-:Y:S01]  /*e610*/  FFMA.FTZ R190, R190, c[0x0][0x2d0], -R161 ;  /* 0x0000b400bebe7a23 */ /* 0x000fe200000108a1 */
[----:B-1----:R-:W-:Y:S06]  /*e620*/  F2FP.BF16.PACK_AB R166, R181, R182 ;  /* 0x000000b6b5a6723e */ /* 0x002fec00000010ff */
[----:B------:R-:W1:Y:S01]  /*e630*/  MUFU.EX2 R187, R187 ;  /* 0x000000bb00bb7308 */ /* 0x000e620000000800 */
[C---:B--2---:R-:W-:Y:S02]  /*e640*/  FMUL.FTZ R4, R156.reuse, R152 ;  /* 0x000000989c047220 */ /* 0x044fe40000410000 */
        /* <DEDUP_REMOVED lines=21> */
[----:B------:R4:W-:Y:S01]  /*e7a0*/  MUFU.EX2 R215, R168 ;  /* 0x000000a800d77308 */ /* 0x0009e20000000800 */
        /* <DEDUP_REMOVED lines=9> */
[C---:B-1----:R-:W-:Y:S02]  /*e840*/  FMUL.FTZ R6, R157.reuse, R154 ;  /* 0x0000009a9d067220 */ /* 0x042fe40000410000 */
[C---:B------:R-:W-:Y:S02]  /*e850*/  FMUL.FTZ R7, R157.reuse, R155 ;  /* 0x0000009b9d077220 */ /* 0x040fe40000410000 */
[----:B------:R-:W1:Y:S01]  /*e860*/  LDSM.16.MT88.4 R152, [R205+0x4080] ;  /* 0x00408000cd98783b */ /* 0x000e620000004200 */
[C---:B------:R-:W-:Y:S01]  /*e870*/  FMUL.FTZ R8, R156.reuse, R132 ;  /* 0x000000849c087220 */ /* 0x040fe20000410000 */
[----:B------:R-:W2:Y:S01]  /*e880*/  MUFU.EX2 R248, R248 ;  /* 0x000000f800f87308 */ /* 0x000ea20000000800 */
[C---:B------:R-:W-:Y:S02]  /*e890*/  FMUL.FTZ R10, R157.reuse, R134 ;  /* 0x000000869d0a7220 */ /* 0x040fe40000410000 */
[C---:B---3--:R-:W-:Y:S03]  /*e8a0*/  HMMA.16816.F32.BF16 R4, R164.reuse, R12, R4 ;  /* 0x0000000ca404723c */ /* 0x048fe60000041804 */
[----:B----4-:R-:W-:Y:S02]  /*e8b0*/  LDSM.16.MT88.4 R168, [R205+0x6080] ;  /* 0x00608000cda8783b */ /* 0x010fe40000004200 */
[C---:B------:R-:W-:Y:S02]  /*e8c0*/  FMUL.FTZ R11, R157.reuse, R135 ;  /* 0x000000879d0b7220 */ /* 0x040fe40000410000 */
[C---:B------:R-:W-:Y:S01]  /*e8d0*/  FMUL.FTZ R12, R156.reuse, R136 ;  /* 0x000000889c0c7220 */ /* 0x040fe20000410000 */
[----:B------:R-:W-:Y:S01]  /*e8e0*/  MUFU.EX2 R247, R247 ;  /* 0x000000f700f77308 */ /* 0x000fe20000000800 */
[C---:B------:R-:W-:Y:S02]  /*e8f0*/  FMUL.FTZ R13, R156.reuse, R137 ;  /* 0x000000899c0d7220 */ /* 0x040fe40000410000 */
[----:B------:R-:W3:Y:S01]  /*e900*/  LDSM.16.MT88.4 R132, [R204+0x4080] ;  /* 0x00408000cc84783b */ /* 0x000ee20000004200 */
[C---:B------:R-:W-:Y:S03]  /*e910*/  HMMA.16816.F32.BF16 R8, R164.reuse, R14, R8 ;  /* 0x0000000ea408723c */ /* 0x040fe60000041808 */
[C---:B------:R-:W-:Y:S02]  /*e920*/  FMUL.FTZ R18, R157.reuse, R142 ;  /* 0x0000008e9d127220 */ /* 0x040fe40000410000 */
[C---:B------:R-:W-:Y:S01]  /*e930*/  FMUL.FTZ R19, R157.reuse, R143 ;  /* 0x0000008f9d137220 */ /* 0x040fe20000410000 */
[----:B------:R-:W-:Y:S01]  /*e940*/  MUFU.EX2 R250, R250 ;  /* 0x000000fa00fa7308 */ /* 0x000fe20000000800 */
[C---:B------:R-:W-:Y:S01]  /*e950*/  FMUL.FTZ R14, R157.reuse, R138 ;  /* 0x0000008a9d0e7220 */ /* 0x040fe20000410000 */
[----:B------:R-:W-:Y:S01]  /*e960*/  LDSM.16.MT88.4 R140, [R206+0x5880] ;  /* 0x00588000ce8c783b */ /* 0x000fe20000004200 */
[C---:B------:R-:W-:Y:S03]  /*e970*/  FMUL.FTZ R15, R157.reuse, R139 ;  /* 0x0000008b9d0f7220 */ /* 0x040fe60000410000 */
[C---:B------:R-:W-:Y:S02]  /*e980*/  FMUL.FTZ R26, R157.reuse, R150 ;  /* 0x000000969d1a7220 */ /* 0x040fe40000410000 */
[C---:B------:R-:W-:Y:S02]  /*e990*/  FMUL.FTZ R27, R157.reuse, R151 ;  /* 0x000000979d1b7220 */ /* 0x040fe40000410000 */
[C---:B------:R-:W-:Y:S01]  /*e9a0*/  HMMA.16816.F32.BF16 R12, R164.reuse, R20, R12 ;  /* 0x00000014a40c723c */ /* 0x040fe2000004180c */
[----:B------:R-:W4:Y:S01]  /*e9b0*/  LDSM.16.MT88.4 R136, [R208+0x5880] ;  /* 0x00588000d088783b */ /* 0x000f220000004200 */
        /* <DEDUP_REMOVED lines=11> */
[----:B------:R-:W-:Y:S01]  /*ea70*/  LDSM.16.MT88.4 R144, [R205+0x4880] ;  /* 0x00488000cd90783b */ /* 0x000fe20000004200 */
[C---:B------:R-:W-:Y:S01]  /*ea80*/  FMUL.FTZ R35, R157.reuse, R35 ;  /* 0x000000239d237220 */ /* 0x040fe20000410000 */
[----:B------:R-:W2:Y:S01]  /*ea90*/  MUFU.EX2 R251, R251 ;  /* 0x000000fb00fb7308 */ /* 0x000ea20000000800 */
[C---:B------:R-:W-:Y:S02]  /*eaa0*/  FMUL.FTZ R38, R157.reuse, R38 ;  /* 0x000000269d267220 */ /* 0x040fe40000410000 */
[C---:B-1----:R-:W-:Y:S03]  /*eab0*/  HMMA.16816.F32.BF16 R20, R164.reuse, R152, R20 ;  /* 0x00000098a414723c */ /* 0x042fe60000041814 */
[C---:B------:R-:W-:Y:S02]  /*eac0*/  FMUL.FTZ R39, R157.reuse, R39 ;  /* 0x000000279d277220 */ /* 0x040fe40000410000 */
[C---:B------:R-:W-:Y:S02]  /*ead0*/  FMUL.FTZ R42, R157.reuse, R42 ;  /* 0x0000002a9d2a7220 */ /* 0x040fe40000410000 */
[C---:B------:R-:W-:Y:S01]  /*eae0*/  FMUL.FTZ R43, R157.reuse, R43 ;  /* 0x0000002b9d2b7220 */ /* 0x040fe20000410000 */
[C---:B------:R-:W-:Y:S01]  /*eaf0*/  HMMA.16816.F32.BF16 R24, R164.reuse, R154, R24 ;  /* 0x0000009aa418723c */ /* 0x040fe20000041818 */
[----:B------:R-:W-:Y:S01]  /*eb00*/  LDSM.16.MT88.4 R152, [R208+0x6080] ;  /* 0x00608000d098783b */ /* 0x000fe20000004200 */
[----:B------:R-:W-:Y:S02]  /*eb10*/  MUFU.EX2 R190, R190 ;  /* 0x000000be00be7308 */ /* 0x000fe40000000800 */
[C---:B------:R-:W-:Y:S02]  /*eb20*/  FMUL.FTZ R46, R157.reuse, R46 ;  /* 0x0000002e9d2e7220 */ /* 0x040fe40000410000 */
[C---:B------:R-:W-:Y:S02]  /*eb30*/  FMUL.FTZ R47, R157.reuse, R47 ;  /* 0x0000002f9d2f7220 */ /* 0x040fe40000410000 */
[C---:B---3--:R-:W-:Y:S04]  /*eb40*/  HMMA.16816.F32.BF16 R28, R164.reuse, R132, R28 ;  /* 0x00000084a41c723c */ /* 0x048fe8000004181c */
        /* <DEDUP_REMOVED lines=55> */
[C---:B---3--:R-:W-:Y:S03]  /*eec0*/  HMMA.16816.F32.BF16 R84, R164.reuse, R136, R84 ;  /* 0x00000088a454723c */ /* 0x048fe60000041854 */
[C---:B------:R-:W-:Y:S02]  /*eed0*/  FMUL.FTZ R91, R157.reuse, R91 ;  /* 0x0000005b9d5b7220 */ /* 0x040fe40000410000 */
[C---:B------:R-:W-:Y:S02]  /*eee0*/  FMUL.FTZ R92, R156.reuse, R92 ;  /* 0x0000005c9c5c7220 */ /* 0x040fe40000410000 */
[C---:B------:R-:W-:Y:S02]  /*eef0*/  FMUL.FTZ R93, R156.reuse, R93 ;  /* 0x0000005d9c5d7220 */ /* 0x040fe40000410000 */
[C---:B------:R-:W-:Y:S01]  /*ef00*/  FMUL.FTZ R94, R157.reuse, R94 ;  /* 0x0000005e9d5e7220 */ /* 0x040fe20000410000 */
[C---:B------:R-:W-:Y:S01]  /*ef10*/  HMMA.16816.F32.BF16 R88, R164.reuse, R138, R88 ;  /* 0x0000008aa458723c */ /* 0x040fe20000041858 */
[----:B------:R-:W3:Y:S02]  /*ef20*/  LDSM.16.MT88.4 R136, [R206+0x8880] ;  /* 0x00888000ce88783b */ /* 0x000ee40000004200 */
        /* <DEDUP_REMOVED lines=50> */
[----:B------:R-:W-:Y:S01]  /*f250*/  FFMA.FTZ R188, R157, R235, R188 ;  /* 0x000000eb9dbc7223 */ /* 0x000fe200000100bc */
[----:B------:R-:W-:Y:S01]  /*f260*/  MOV R157, R2 ;  /* 0x00000002009d7202 */ /* 0x000fe20000000f00 */
[----:B------:R-:W-:Y:S01]  /*f270*/  FFMA.FTZ R184, R156, R239, R184 ;  /* 0x000000ef9cb87223 */ /* 0x000fe200000100b8 */
[----:B--2---:R-:W-:Y:S01]  /*f280*/  F2FP.BF16.PACK_AB R132, R248, R159 ;  /* 0x0000009ff884723e */ /* 0x004fe200000010ff */
[----:B------:R-:W-:Y:S01]  /*f290*/  FADD.FTZ R187, R187, R188 ;  /* 0x000000bcbbbb7221 */ /* 0x000fe20000010000 */
[----:B------:R-:W-:Y:S01]  /*f2a0*/  HMMA.16816.F32.BF16 R128, R164, R134, R128 ;  /* 0x00000086a480723c */ /* 0x000fe20000041880 */
[----:B------:R-:W1:Y:S02]  /*f2b0*/  LDSM.16.MT88.4 R164, [R206+0x6080] ;  /* 0x00608000cea4783b */ /* 0x000e640000004200 */
[----:B-----5:R-:W-:Y:S01]  /*f2c0*/  F2FP.BF16.PACK_AB R133, R249, R252 ;  /* 0x000000fcf985723e */ /* 0x020fe200000010ff */
[----:B------:R-:W-:Y:S02]  /*f2d0*/  FADD.FTZ R186, R186, R187 ;  /* 0x000000bbbaba7221 */ /* 0x000fe40000010000 */
[----:B------:R-:W-:Y:S01]  /*f2e0*/  FADD.FTZ R183, R183, R184 ;  /* 0x000000b8b7b77221 */ /* 0x000fe20000010000 */
[----:B------:R-:W-:Y:S01]  /*f2f0*/  F2FP.BF16.PACK_AB R134, R250, R247 ;  /* 0x000000f7fa86723e */ /* 0x000fe200000010ff */
[----:B------:R-:W-:Y:S01]  /*f300*/  FADD.FTZ R185, R185, R186 ;  /* 0x000000bab9b97221 */ /* 0x000fe20000010000 */
[----:B------:R-:W-:Y:S03]  /*f310*/  F2FP.BF16.PACK_AB R135, R215, R251 ;  /* 0x000000fbd787723e */ /* 0x000fe600000010ff */
[----:B------:R-:W-:Y:S04]  /*f320*/  FADD.FTZ R252, R252, R185 ;  /* 0x000000b9fcfc7221 */ /* 0x000fe80000010000 */
[C---:B---3--:R-:W-:Y:S05]  /*f330*/  HMMA.16816.F32.BF16 R4, R132.reuse, R136, R4 ;  /* 0x000000888404723c */ /* 0x048fea0000041804 */
[----:B------:R-:W-:Y:S03]  /*f340*/  FADD.FTZ R252, R249, R252 ;  /* 0x000000fcf9fc7221 */ /* 0x000fe60000010000 */
[C---:B------:R-:W-:Y:S01]  /*f350*/  HMMA.16816.F32.BF16 R8, R132.reuse, R138, R8 ;  /* 0x0000008a8408723c */ /* 0x040fe20000041808 */
[----:B------:R-:W2:Y:S03]  /*f360*/  LDSM.16.MT88.4 R136, [R208+0x7880] ;  /* 0x00788000d088783b */ /* 0x000ea60000004200 */
[----:B------:R-:W-:Y:S04]  /*f370*/  FADD.FTZ R251, R251, R252 ;  /* 0x000000fcfbfb7221 */ /* 0x000fe80000010000 */
        /* <DEDUP_REMOVED lines=20> */
[C---:B--2---:R-:W-:Y:S08]  /*f4c0*/  HMMA.16816.F32.BF16 R68, R132.reuse, R136, R68 ;  /* 0x000000888444723c */ /* 0x044ff00000041844 */
[C---:B------:R-:W-:Y:S01]  /*f4d0*/  HMMA.16816.F32.BF16 R72, R132.reuse, R138, R72 ;  /* 0x0000008a8448723c */ /* 0x040fe20000041848 */
[----:B------:R-:W1:Y:S07]  /*f4e0*/  LDSM.16.MT88.4 R136, [R206+0x9080] ;  /* 0x00908000ce88783b */ /* 0x000e6e0000004200 */
[C---:B------:R-:W-:Y:S07]  /*f4f0*/  HMMA.16816.F32.BF16 R76, R132.reuse, R176, R76 ;  /* 0x000000b0844c723c */ /* 0x040fee000004184c */
[--C-:B------:R-:W-:Y:S01]  /*f500*/  FFMA.FTZ R176, R191, c[0x0][0x2d0], -R246.reuse ;  /* 0x0000b400bfb07a23 */ /* 0x100fe200000108f6 */
[C---:B------:R-:W-:Y:S04]  /*f510*/  HMMA.16816.F32.BF16 R80, R132.reuse, R178, R80 ;  /* 0x000000b28450723c */ /* 0x040fe80000041850 */
[--C-:B------:R-:W-:Y:S01]  /*f520*/  FFMA.FTZ R191, R162, c[0x0][0x2d0], -R161.reuse ;  /* 0x0000b400a2bf7a23 */ /* 0x100fe200000108a1 */
[----:B------:R-:W-:Y:S01]  /*f530*/  MUFU.EX2 R176, R176 ;  /* 0x000000b000b07308 */ /* 0x000fe20000000800 */
[--C-:B------:R-:W-:Y:S02]  /*f540*/  FFMA.FTZ R177, R189, c[0x0][0x2d0], -R246.reuse ;  /* 0x0000b400bdb17a23 */ /* 0x100fe400000108f6 */
[C---:B---3--:R-:W-:Y:S04]  /*f550*/  HMMA.16816.F32.BF16 R84, R132.reuse, R140, R84 ;  /* 0x0000008c8454723c */ /* 0x048fe80000041854 */
[--C-:B------:R-:W-:Y:S02]  /*f560*/  FFMA.FTZ R178, R163, c[0x0][0x2d0], -R246.reuse ;  /* 0x0000b400a3b27a23 */ /* 0x100fe400000108f6 */
[----:B------:R-:W-:Y:S01]  /*f570*/  FFMA.FTZ R246, R160, c[0x0][0x2d0], -R246 ;  /* 0x0000b400a0f67a23 */ /* 0x000fe200000108f6 */
[----:B------:R-:W2:Y:S01]  /*f580*/  MUFU.EX2 R177, R177 ;  /* 0x000000b100b17308 */ /* 0x000ea20000000800 */
[C---:B------:R-:W-:Y:S01]  /*f590*/  HMMA.16816.F32.BF16 R88, R132.reuse, R142, R88 ;  /* 0x0000008e8458723c */ /* 0x040fe20000041858 */
[----:B------:R-:W3:Y:S03]  /*f5a0*/  LDSM.16.MT88.4 R140, [R205+0x9080] ;  /* 0x00908000cd8c783b */ /* 0x000ee60000004200 */
[--C-:B------:R-:W-:Y:S02]  /*f5b0*/  FFMA.FTZ R189, R244, c[0x0][0x2d0], -R161.reuse ;  /* 0x0000b400f4bd7a23 */ /* 0x100fe400000108a1 */
[----:B------:R-:W-:Y:S02]  /*f5c0*/  FFMA.FTZ R161, R158, c[0x0][0x2d0], -R161 ;  /* 0x0000b4009ea17a23 */ /* 0x000fe400000108a1 */
[C---:B----4-:R-:W-:Y:S01]  /*f5d0*/  HMMA.16816.F32.BF16 R92, R132.reuse, R144, R92 ;  /* 0x00000090845c723c */ /* 0x050fe2000004185c */
[----:B------:R-:W-:Y:S07]  /*f5e0*/  MUFU.EX2 R178, R178 ;  /* 0x000000b200b27308 */ /* 0x000fee0000000800 */
[C---:B------:R-:W-:Y:S01]  /*f5f0*/  HMMA.16816.F32.BF16 R96, R132.reuse, R146, R96 ;  /* 0x000000928460723c */ /* 0x040fe20000041860 */
[----:B------:R-:W4:Y:S02]  /*f600*/  LDSM.16.MT88.4 R144, [R204+0x9080] ;  /* 0x00908000cc90783b */ /* 0x000f240000004200 */
[----:B------:R-:W3:Y:S01]  /*f610*/  MUFU.EX2 R179, R246 ;  /* 0x000000f600b37308 */ /* 0x000ee20000000800 */
[----:B--2---:R-:W-:Y:S04]  /*f620*/  F2FP.BF16.PACK_AB R160, R177, R176 ;  /* 0x000000b0b1a0723e */ /* 0x004fe800000010ff */
[C---:B-----5:R-:W-:Y:S05]  /*f630*/  HMMA.16816.F32.BF16 R100, R132.reuse, R148, R100 ;  /* 0x000000948464723c */ /* 0x060fea0000041864 */
[----:B------:R-:W2:Y:S03]  /*f640*/  MUFU.EX2 R189, R189 ;  /* 0x000000bd00bd7308 */ /* 0x000ea60000000800 */
[C---:B------:R-:W-:Y:S01]  /*f650*/  HMMA.16816.F32.BF16 R104, R132.reuse, R150, R104 ;  /* 0x000000968468723c */ /* 0x040fe20000041868 */
[----:B------:R-:W-:Y:S06]  /*f660*/  LDSM.16.MT88.4 R148, [R206+0x5080] ;  /* 0x00508000ce94783b */ /* 0x000fec0000004200 */
[----:B------:R-:W-:Y:S01]  /*f670*/  MUFU.EX2 R191, R191 ;  /* 0x000000bf00bf7308 */ /* 0x000fe20000000800 */
[C---:B-1----:R-:W-:Y:S04]  /*f680*/  HMMA.16816.F32.BF16 R108, R132.reuse, R136, R108 ;  /* 0x00000088846c723c */ /* 0x042fe8000004186c */
[----:B---3--:R-:W-:Y:S04]  /*f690*/  F2FP.BF16.PACK_AB R162, R179, R178 ;  /* 0x000000b2b3a2723e */ /* 0x008fe800000010ff */
[C---:B------:R-:W-:Y:S01]  /*f6a0*/  HMMA.16816.F32.BF16 R112, R132.reuse, R138, R112 ;  /* 0x0000008a8470723c */ /* 0x040fe20000041870 */
[----:B------:R-:W1:Y:S01]  /*f6b0*/  LDSM.16.MT88.4 R136, [R208+0x5080] ;  /* 0x00508000d088783b */ /* 0x000e620000004200 */
[----:B------:R2:W3:Y:S06]  /*f6c0*/  MUFU.EX2 R158, R161 ;  /* 0x000000a1009e7308 */ /* 0x0004ec0000000800 */
[C---:B------:R-:W-:Y:S08]  /*f6d0*/  HMMA.16816.F32.BF16 R116, R132.reuse, R140, R116 ;  /* 0x0000008c8474723c */ /* 0x040ff00000041874 */
[C---:B------:R-:W-:Y:S08]  /*f6e0*/  HMMA.16816.F32.BF16 R120, R132.reuse, R142, R120 ;  /* 0x0000008e8478723c */ /* 0x040ff00000041878 */
[C---:B----4-:R-:W-:Y:S04]  /*f6f0*/  HMMA.16816.F32.BF16 R124, R132.reuse, R144, R124 ;  /* 0x00000090847c723c */ /* 0x050fe8000004187c */
[----:B--2---:R-:W-:Y:S02]  /*f700*/  F2FP.BF16.PACK_AB R161, R190, R189 ;  /* 0x000000bdbea1723e */ /* 0x004fe400000010ff */
[----:B---3--:R-:W-:Y:S02]  /*f710*/  F2FP.BF16.PACK_AB R163, R158, R191 ;  /* 0x000000bf9ea3723e */ /* 0x008fe400000010ff */
[----:B------:R-:W-:Y:S08]  /*f720*/  HMMA.16816.F32.BF16 R128, R132, R146, R128 ;  /* 0x000000928480723c */ /* 0x000ff00000041880 */
[C---:B-1----:R-:W-:Y:S01]  /*f730*/  HMMA.16816.F32.BF16 R152, R160.reuse, R136, R4 ;  /* 0x00000088a098723c */ /* 0x042fe20000041804 */
[----:B------:R-:W1:Y:S07]  /*f740*/  LDSM.16.MT88.4 R4, [R206+0x6880] ;  /* 0x00688000ce04783b */ /* 0x000e6e0000004200 */
[C---:B------:R-:W-:Y:S01]  /*f750*/  HMMA.16816.F32.BF16 R132, R160.reuse, R138, R8 ;  /* 0x0000008aa084723c */ /* 0x040fe20000041808 */
[----:B------:R-:W2:Y:S07]  /*f760*/  LDSM.16.MT88.4 R8, [R205+0x6880] ;  /* 0x00688000cd08783b */ /* 0x000eae0000004200 */
[C---:B------:R-:W-:Y:S01]  /*f770*/  HMMA.16816.F32.BF16 R136, R160.reuse, R148, R12 ;  /* 0x00000094a088723c */ /* 0x040fe2000004180c */
[----:B------:R-:W3:Y:S07]  /*f780*/  LDSM.16.MT88.4 R12, [R204+0x6880] ;  /* 0x00688000cc0c783b */ /* 0x000eee0000004200 */
[C---:B------:R-:W-:Y:S01]  /*f790*/  HMMA.16816.F32.BF16 R140, R160.reuse, R150, R16 ;  /* 0x00000096a08c723c */ /* 0x040fe20000041810 */
[----:B------:R-:W4:Y:S07]  /*f7a0*/  LDSM.16.MT88.4 R16, [R208+0x8080] ;  /* 0x00808000d010783b */ /* 0x000f2e0000004200 */
[C---:B------:R-:W-:Y:S01]  /*f7b0*/  HMMA.16816.F32.BF16 R144, R160.reuse, R164, R20 ;  /* 0x000000a4a090723c */ /* 0x040fe20000041814 */
[----:B------:R-:W5:Y:S07]  /*f7c0*/  LDSM.16.MT88.4 R20, [R206+0x8080] ;  /* 0x00808000ce14783b */ /* 0x000f6e0000004200 */
[C---:B------:R-:W-:Y:S01]  /*f7d0*/  HMMA.16816.F32.BF16 R148, R160.reuse, R166, R24 ;  /* 0x000000a6a094723c */ /* 0x040fe20000041818 */
[----:B------:R-:W2:Y:S07]  /*f7e0*/  LDSM.16.MT88.4 R24, [R205+0x8080] ;  /* 0x00808000cd18783b */ /* 0x000eae0000004200 */
[C---:B------:R-:W-:Y:S01]  /*f7f0*/  HMMA.16816.F32.BF16 R28, R160.reuse, R168, R28 ;  /* 0x000000a8a01c723c */ /* 0x040fe2000004181c */
[----:B------:R-:W2:Y:S07]  /*f800*/  LDSM.16.MT88.4 R164, [R204+0x8080] ;  /* 0x00808000cca4783b */ /* 0x000eae0000004200 */
        /* <DEDUP_REMOVED lines=12> */
[----:B------:R-:W-:Y:S01]  /*f8d0*/  FADD.FTZ R12, R182, R183 ;  /* 0x000000b7b60c7221 */ /* 0x000fe20000010000 */
[C---:B------:R-:W-:Y:S04]  /*f8e0*/  HMMA.16816.F32.BF16 R64, R160.reuse, R14, R64 ;  /* 0x0000000ea040723c */ /* 0x040fe80000041840 */
[----:B------:R-:W-:Y:S04]  /*f8f0*/  FADD.FTZ R12, R181, R12 ;  /* 0x0000000cb50c7221 */ /* 0x000fe80000010000 */
[C---:B----4-:R-:W-:Y:S04]  /*f900*/  HMMA.16816.F32.BF16 R68, R160.reuse, R16, R68 ;  /* 0x00000010a044723c */ /* 0x050fe80000041844 */
[----:B------:R-:W-:Y:S04]  /*f910*/  FADD.FTZ R159, R159, R12 ;  /* 0x0000000c9f9f7221 */ /* 0x000fe80000010000 */
[C---:B------:R-:W-:Y:S04]  /*f920*/  HMMA.16816.F32.BF16 R72, R160.reuse, R18, R72 ;  /* 0x00000012a048723c */ /* 0x040fe80000041848 */
[----:B------:R-:W-:Y:S01]  /*f930*/  FADD.FTZ R248, R248, R159 ;  /* 0x0000009ff8f87221 */ /* 0x000fe20000010000 */
[----:B------:R-:W-:Y:S03]  /*f940*/  MOV R159, R0 ;  /* 0x00000000009f7202 */ /* 0x000fe60000000f00 */
        /* <DEDUP_REMOVED lines=10> */
[C---:B-1----:R-:W-:Y:S07]  /*f9f0*/  HMMA.16816.F32.BF16 R116, R160.reuse, R4, R116 ;  /* 0x00000004a074723c */ /* 0x042fee0000041874 */
[----:B------:R-:W-:Y:S01]  /*fa00*/  FADD.FTZ R4, R215, R251 ;  /* 0x000000fbd7047221 */ /* 0x000fe20000010000 */
[C---:B------:R-:W-:Y:S01]  /*fa10*/  HMMA.16816.F32.BF16 R120, R160.reuse, R6, R120 ;  /* 0x00000006a078723c */ /* 0x040fe20000041878 */
[----:B------:R-:W1:Y:S03]  /*fa20*/  S2R R215, SR_CTAID.Y ;  /* 0x0000000000d77919 */ /* 0x000e660000002600 */
[----:B------:R-:W-:Y:S02]  /*fa30*/  FADD.FTZ R5, R247, R248 ;  /* 0x000000f8f7057221 */ /* 0x000fe40000010000 */
[----:B------:R-:W-:Y:S01]  /*fa40*/  FADD.FTZ R189, R189, R4 ;  /* 0x00000004bdbd7221 */ /* 0x000fe20000010000 */
[----:B------:R-:W-:Y:S01]  /*fa50*/  IADD3 R4, R238, -0x1, RZ ;  /* 0xffffffffee047810 */ /* 0x000fe20007ffe0ff */
[C---:B--2---:R-:W-:Y:S04]  /*fa60*/  HMMA.16816.F32.BF16 R124, R160.reuse, R8, R124 ;  /* 0x00000008a07c723c */ /* 0x044fe8000004187c */
[----:B------:R-:W-:Y:S01]  /*fa70*/  FADD.FTZ R5, R250, R5 ;  /* 0x00000005fa057221 */ /* 0x000fe20000010000 */
[----:B------:R-:W-:Y:S01]  /*fa80*/  MOV R238, R4 ;  /* 0x0000000400ee7202 */ /* 0x000fe20000000f00 */
[----:B------:R-:W-:Y:S02]  /*fa90*/  FADD.FTZ R190, R190, R189 ;  /* 0x000000bdbebe7221 */ /* 0x000fe40000010000 */
[----:B------:R-:W-:Y:S01]  /*faa0*/  FADD.FTZ R176, R176, R5 ;  /* 0x00000005b0b07221 */ /* 0x000fe20000010000 */
[----:B------:R-:W-:Y:S03]  /*fab0*/  HMMA.16816.F32.BF16 R128, R160, R10, R128 ;  /* 0x0000000aa080723c */ /* 0x000fe60000041880 */
[----:B------:R-:W-:Y:S02]  /*fac0*/  FADD.FTZ R177, R177, R176 ;  /* 0x000000b0b1b17221 */ /* 0x000fe40000010000 */
[----:B------:R-:W-:Y:S02]  /*fad0*/  FADD.FTZ R191, R191, R190 ;  /* 0x000000bebfbf7221 */ /* 0x000fe40000010000 */
[----:B------:R-:W-:Y:S02]  /*fae0*/  FADD.FTZ R178, R178, R177 ;  /* 0x000000b1b2b27221 */ /* 0x000fe40000010000 */
[----:B------:R-:W-:Y:S03]  /*faf0*/  FADD.FTZ R235, R158, R191 ;  /* 0x000000bf9eeb7221 */ /* 0x000fe60000010000 */
[----:B------:R-:W-:Y:S01]  /*fb00*/  FADD.FTZ R239, R179, R178 ;  /* 0x000000b2b3ef7221 */ /* 0x000fe20000010000 */
[----:B-1----:R-:W-:-:S05]  /*fb10*/  @P0 BRA `(.L_x_1114) ;  /* 0xffffcce000000947 */ /* 0x002fca000383ffff */
[----:B------:R-:W-:Y:S01]  /*fb20*/  IMAD.SHL.U32 R180, R180, 0x80, RZ ;  /* 0x00000080b4b47824 */ /* 0x000fe200078e00ff */
[----:B------:R-:W-:Y:S01]  /*fb30*/  MOV R157, R2 ;  /* 0x00000002009d7202 */ /* 0x000fe20000000f00 */
[----:B------:R-:W-:Y:S01]  /*fb40*/  IMAD.MOV.U32 R159, RZ, RZ, R0 ;  /* 0x000000ffff9f7224 */ /* 0x000fe200078e0000 */
[----:B------:R-:W-:-:S03]  /*fb50*/  MOV R238, R4 ;  /* 0x0000000400ee7202 */ /* 0x000fc60000000f00 */
.L_x_1101:
[----:B------:R-:W2:Y:S04]  /*fb60*/  LDL R2, [R1+0x64] ;  /* 0x0000640001027983 */ /* 0x000ea80000100800 */
[----:B------:R-:W3:Y:S01]  /*fb70*/  LDL R0, [R1+0x58] ;  /* 0x0000580001007983 */ /* 0x000ee20000100800 */
[----:B------:R-:W-:Y:S01]  /*fb80*/  IMAD.MOV.U32 R242, RZ, RZ, c[0x0][0x2c4] ;  /* 0x0000b100fff27624 */ /* 0x000fe200078e00ff */
[----:B------:R-:W-:Y:S01]  /*fb90*/  IADD3 R5, R180, 0x7f, RZ ;  /* 0x0000007fb4057810 */ /* 0x000fe20007ffe0ff */
[----:B------:R-:W-:-:S03]  /*fba0*/  IMAD.MOV.U32 R241, RZ, RZ, c[0x0][0x32c] ;  /* 0x0000cb00fff17624 */ /* 0x000fc600078e00ff */
[----:B------:R-:W-:-:S13]  /*fbb0*/  ISETP.NE.AND P0, PT, R242, 0x1, PT ;  /* 0x00000001f200780c */ /* 0x000fda0003f05270 */
[----:B------:R-:W-:-:S05]  /*fbc0*/  @P0 IMAD.HI.U32 R4, R5, c[0x0][0x2c8], RZ ;  /* 0x0000b20005040a27 */ /* 0x000fca00078e00ff */
[----:B------:R-:W-:Y:S02]  /*fbd0*/  @P0 SHF.R.U32.HI R5, RZ, c[0x0][0x2cc], R4 ;  /* 0x0000b300ff050a19 */ /* 0x000fe40000011604 */
[----:B------:R-:W-:Y:S02]  /*fbe0*/  ISETP.GE.AND P0, PT, R241, 0x1, PT ;  /* 0x00000001f100780c */ /* 0x000fe40003f06270 */
[----:B--2---:R-:W-:-:S05]  /*fbf0*/  IADD3 R5, R5, 0x1, R2 ;  /* 0x0000000105057810 */ /* 0x004fca0007ffe002 */
[----:B---3--:R-:W-:-:S05]  /*fc00*/  IMAD.IADD R4, R5, 0x1, -R0 ;  /* 0x0000000105047824 */ /* 0x008fca00078e0a00 */
[----:B------:R-:W-:Y:S01]  /*fc10*/  IADD3 R0, R4, -c[0x0][0x324], RZ ;  /* 0x8000c90004007a10 */ /* 0x000fe20007ffe0ff */
        /* <DEDUP_REMOVED lines=10> */
.L_x_1117:
[----:B------:R-:W-:-:S13]  /*fcc0*/  ISETP.NE.AND P0, PT, R241, 0x1, PT ;  /* 0x00000001f100780c */ /* 0x000fda0003f05270 */
[----:B------:R-:W-:-:S05]  /*fcd0*/  @P0 IMAD.HI.U32 R2, R4, c[0x0][0x330], RZ ;  /* 0x0000cc0004020a27 */ /* 0x000fca00078e00ff */
[----:B------:R-:W-:Y:S02]  /*fce0*/  @P0 SHF.R.U32.HI R4, RZ, c[0x0][0x334], R2 ;  /* 0x0000cd00ff040a19 */ /* 0x000fe40000011602 */
.L_x_1118:
[----:B------:R-:W-:Y:S05]  /*fcf0*/  BSYNC B0 ;  /* 0x0000000000007941 */ /* 0x000fea0003800000 */
.L_x_1116:
[----:B------:R-:W-:-:S05]  /*fd00*/  IMAD R5, R4, c[0x0][0x32c], RZ ;  /* 0x0000cb0004057a24 */ /* 0x000fca00078e02ff */
[----:B------:R-:W-:-:S04]  /*fd10*/  IMNMX R0, R0, R5, !PT ;  /* 0x0000000500007217 */ /* 0x000fc80007800200 */
.L_x_1115:
[----:B------:R-:W-:-:S05]  /*fd20*/  IADD3 R5, R0, 0x2f, RZ ;  /* 0x0000002f00057810 */ /* 0x000fca0007ffe0ff */
[----:B------:R-:W-:-:S05]  /*fd30*/  IMAD.HI R5, R5, 0x2aaaaaab, RZ ;  /* 0x2aaaaaab05057827 */ /* 0x000fca00078e02ff */
[----:B------:R-:W-:-:S04]  /*fd40*/  SHF.R.U32.HI R0, RZ, 0x1f, R5 ;  /* 0x0000001fff007819 */ /* 0x000fc80000011605 */
[----:B------:R-:W-:-:S04]  /*fd50*/  LEA.HI.SX32 R0, R5, R0, 0x1d ;  /* 0x0000000005007211 */ /* 0x000fc800078feaff */
[----:B------:R-:W-:-:S04]  /*fd60*/  IMNMX R244, R221, R0, !PT ;  /* 0x00000000ddf47217 */ /* 0x000fc80007800200 */
[----:B------:R-:W-:-:S13]  /*fd70*/  ISETP.GE.AND P0, PT, R238, R244, PT ;  /* 0x000000f4ee00720c */ /* 0x000fda0003f06270 */
[----:B------:R-:W-:Y:S05]  /*fd80*/  @!P0 BRA `(.L_x_1119) ;  /* 0x0000286000008947 */ /* 0x000fea0003800000 */
.L_x_1124:
[----:B------:R-:W-:Y:S04]  /*fd90*/  DEPBAR.LE SB0, 0x0 ;  /* 0x000080000000791a */ /* 0x000fe80000000000 */
[----:B------:R-:W-:Y:S01]  /*fda0*/  WARPSYNC 0xffffffff ;  /* 0xffffffff00007948 */ /* 0x000fe20003800000 */
[----:B------:R-:W-:Y:S01]  /*fdb0*/  BAR.SYNC.DEFER_BLOCKING 0x0 ;  /* 0x0000000000007b1d */ /* 0x000fe20000010000 */
[----:B------:R-:W-:Y:S01]  /*fdc0*/  ISETP.GT.AND P0, PT, R221, R238, PT ;  /* 0x000000eedd00720c */ /* 0x000fe20003f04270 */
[----:B------:R-:W-:Y:S01]  /*fdd0*/  IMAD.MOV.U32 R0, RZ, RZ, R157 ;  /* 0x000000ffff007224 */ /* 0x000fe200078e009d */
[----:B------:R-:W-:Y:S01]  /*fde0*/  ISETP.GE.AND P3, PT, R217, c[0x0][0x1d4], PT ;  /* 0x00007500d9007a0c */ /* 0x000fe20003f66270 */
[----:B------:R-:W-:Y:S01]  /*fdf0*/  IMAD.MOV.U32 R243, RZ, RZ, R238 ;  /* 0x000000fffff37224 */ /* 0x000fe200078e00ee */
        /* <DEDUP_REMOVED lines=45> */
.L_x_1121:
[----:B------:R-:W-:Y:S05]  /*100d0*/  BSYNC B0 ;  /* 0x0000000000007941 */ /* 0x000fea0003800000 */
.L_x_1120:
[C---:B--234-:R-:W-:Y:S01]  /*100e0*/  HMMA.16816.F32.BF16 R4, R160.reuse, R164, RZ ;  /* 0x000000a4a004723c */ /* 0x05cfe200000418ff */
[----:B------:R-:W-:Y:S01]  /*100f0*/  LDSM.16.M88.4 R184, [R207+0xa080] ;  /* 0x00a08000cfb8783b */ /* 0x000fe20000000200 */
[----:B------:R-:W-:Y:S01]  /*10100*/  BSSY B0, `(.L_x_1122) ;  /* 0x00000bd000007945 */ /* 0x000fe20003800000 */
[----:B------:R-:W-:Y:S03]  /*10110*/  ISETP.GT.AND P0, PT, R238, R221, PT ;  /* 0x000000ddee00720c */ /* 0x000fe60003f04270 */
[----:B------:R-:W0:Y:S02]  /*10120*/  LDGDEPBAR ;  /* 0x00000000000079af */ /* 0x000e240000000000 */
[C---:B------:R-:W-:Y:S03]  /*10130*/  HMMA.16816.F32.BF16 R8, R160.reuse, R166, RZ ;  /* 0x000000a6a008723c */ /* 0x040fe600000418ff */
[----:B------:R-:W2:Y:S05]  /*10140*/  LDSM.16.M88.4 R164, [R210] ;  /* 0x00000000d2a4783b */ /* 0x000eaa0000000200 */
[C---:B------:R-:W-:Y:S01]  /*10150*/  HMMA.16816.F32.BF16 R12, R160.reuse, R16, RZ ;  /* 0x00000010a00c723c */ /* 0x040fe200000418ff */
[----:B------:R-:W-:Y:S07]  /*10160*/  LDSM.16.M88.4 R188, [R207+0xb080] ;  /* 0x00b08000cfbc783b */ /* 0x000fee0000000200 */
[C---:B------:R-:W-:Y:S08]  /*10170*/  HMMA.16816.F32.BF16 R16, R160.reuse, R18, RZ ;  /* 0x00000012a010723c */ /* 0x040ff000000418ff */
[C---:B-1----:R-:W-:Y:S08]  /*10180*/  HMMA.16816.F32.BF16 R20, R160.reuse, R24, RZ ;  /* 0x00000018a014723c */ /* 0x042ff000000418ff */
[----:B------:R-:W-:Y:S01]  /*10190*/  HMMA.16816.F32.BF16 R24, R160, R26, RZ ;  /* 0x0000001aa018723c */ /* 0x000fe200000418ff */
[----:B------:R-:W1:Y:S07]  /*101a0*/  LDSM.16.M88.4 R160, [R207+0xa880] ;  /* 0x00a88000cfa0783b */ /* 0x000e6e0000000200 */
[C---:B------:R-:W-:Y:S08]  /*101b0*/  HMMA.16816.F32.BF16 R4, R168.reuse, R172, R4 ;  /* 0x000000aca804723c */ /* 0x040ff00000041804 */
[C---:B------:R-:W-:Y:S01]  /*101c0*/  HMMA.16816.F32.BF16 R8, R168.reuse, R174, R8 ;  /* 0x000000aea808723c */ /* 0x040fe20000041808 */
[----:B------:R-:W-:Y:S07]  /*101d0*/  LDSM.16.M88.4 R172, [R209] ;  /* 0x00000000d1ac783b */ /* 0x000fee0000000200 */
[C---:B------:R-:W-:Y:S08]  /*101e0*/  HMMA.16816.F32.BF16 R12, R168.reuse, R176, R12 ;  /* 0x000000b0a80c723c */ /* 0x040ff0000004180c */
[C---:B------:R-:W-:Y:S01]  /*101f0*/  HMMA.16816.F32.BF16 R16, R168.reuse, R178, R16 ;  /* 0x000000b2a810723c */ /* 0x040fe20000041810 */
[----:B------:R-:W3:Y:S07]  /*10200*/  LDSM.16.M88.4 R176, [R201] ;  /* 0x00000000c9b0783b */ /* 0x000eee0000000200 */
[C---:B------:R-:W-:Y:S08]  /*10210*/  HMMA.16816.F32.BF16 R20, R168.reuse, R180, R20 ;  /* 0x000000b4a814723c */ /* 0x040ff00000041814 */
[----:B------:R-:W-:Y:S01]  /*10220*/  HMMA.16816.F32.BF16 R24, R168, R182, R24 ;  /* 0x000000b6a818723c */ /* 0x000fe20000041818 */
[----:B------:R-:W4:Y:S05]  /*10230*/  LDSM.16.M88.4 R168, [R201+0x800] ;  /* 0x00080000c9a8783b */ /* 0x000f2a0000000200 */
[----:B------:R-:W5:Y:S02]  /*10240*/  LDSM.16.M88.4 R180, [R201+0x1000] ;  /* 0x00100000c9b4783b */ /* 0x000f640000000200 */
[C---:B--2---:R-:W-:Y:S08]  /*10250*/  HMMA.16816.F32.BF16 R4, R164.reuse, R184, R4 ;  /* 0x000000b8a404723c */ /* 0x044ff00000041804 */
[C---:B------:R-:W-:Y:S01]  /*10260*/  HMMA.16816.F32.BF16 R8, R164.reuse, R186, R8 ;  /* 0x000000baa408723c */ /* 0x040fe20000041808 */
[----:B------:R-:W-:Y:S07]  /*10270*/  LDSM.16.M88.4 R184, [R213+0xb880] ;  /* 0x00b88000d5b8783b */ /* 0x000fee0000000200 */
[C---:B-1----:R-:W-:Y:S08]  /*10280*/  HMMA.16816.F32.BF16 R12, R164.reuse, R160, R12 ;  /* 0x000000a0a40c723c */ /* 0x042ff0000004180c */
[C---:B------:R-:W-:Y:S01]  /*10290*/  HMMA.16816.F32.BF16 R16, R164.reuse, R162, R16 ;  /* 0x000000a2a410723c */ /* 0x040fe20000041810 */
[----:B------:R-:W1:Y:S07]  /*102a0*/  LDSM.16.M88.4 R160, [R214+0x4000] ;  /* 0x00400000d6a0783b */ /* 0x000e6e0000000200 */
[C---:B------:R-:W-:Y:S08]  /*102b0*/  HMMA.16816.F32.BF16 R20, R164.reuse, R188, R20 ;  /* 0x000000bca414723c */ /* 0x040ff00000041814 */
[----:B------:R-:W-:Y:S01]  /*102c0*/  HMMA.16816.F32.BF16 R24, R164, R190, R24 ;  /* 0x000000bea418723c */ /* 0x000fe20000041818 */
[----:B------:R-:W2:Y:S05]  /*102d0*/  LDSM.16.M88.4 R164, [R213+0xc080] ;  /* 0x00c08000d5a4783b */ /* 0x000eaa0000000200 */
[----:B------:R-:W1:Y:S02]  /*102e0*/  LDSM.16.M88.4 R188, [R213+0xc880] ;  /* 0x00c88000d5bc783b */ /* 0x000e640000000200 */
[C---:B---3--:R-:W-:Y:S08]  /*102f0*/  HMMA.16816.F32.BF16 R4, R172.reuse, R176, R4 ;  /* 0x000000b0ac04723c */ /* 0x048ff00000041804 */
[C---:B------:R-:W-:Y:S01]  /*10300*/  HMMA.16816.F32.BF16 R8, R172.reuse, R178, R8 ;  /* 0x000000b2ac08723c */ /* 0x040fe20000041808 */
[----:B------:R-:W-:Y:S07]  /*10310*/  LDSM.16.M88.4 R176, [R200] ;  /* 0x00000000c8b0783b */ /* 0x000fee0000000200 */
[C---:B----4-:R-:W-:Y:S08]  /*10320*/  HMMA.16816.F32.BF16 R12, R172.reuse, R168, R12 ;  /* 0x000000a8ac0c723c */ /* 0x050ff0000004180c */
[C---:B------:R-:W-:Y:S01]  /*10330*/  HMMA.16816.F32.BF16 R16, R172.reuse, R170, R16 ;  /* 0x000000aaac10723c */ /* 0x040fe20000041810 */
[----:B------:R-:W3:Y:S07]  /*10340*/  LDSM.16.M88.4 R168, [R212+0x4000] ;  /* 0x00400000d4a8783b */ /* 0x000eee0000000200 */
[C---:B-----5:R-:W-:Y:S08]  /*10350*/  HMMA.16816.F32.BF16 R20, R172.reuse, R180, R20 ;  /* 0x000000b4ac14723c */ /* 0x060ff00000041814 */
[----:B------:R-:W-:Y:S01]  /*10360*/  HMMA.16816.F32.BF16 R24, R172, R182, R24 ;  /* 0x000000b6ac18723c */ /* 0x000fe20000041818 */
[----:B------:R-:W4:Y:S05]  /*10370*/  LDSM.16.M88.4 R172, [R199] ;  /* 0x00000000c7ac783b */ /* 0x000f2a0000000200 */
[----:B------:R-:W5:Y:S02]  /*10380*/  LDSM.16.M88.4 R180, [R198] ;  /* 0x00000000c6b4783b */ /* 0x000f640000000200 */
[C---:B-1----:R-:W-:Y:S08]  /*10390*/  HMMA.16816.F32.BF16 R4, R160.reuse, R184, R4 ;  /* 0x000000b8a004723c */ /* 0x042ff00000041804 */
[C---:B------:R-:W-:Y:S01]  /*103a0*/  HMMA.16816.F32.BF16 R8, R160.reuse, R186, R8 ;  /* 0x000000baa008723c */ /* 0x040fe20000041808 */
[----:B------:R-:W-:Y:S07]  /*103b0*/  LDSM.16.M88.4 R184, [R207+0xb880] ;  /* 0x00b88000cfb8783b */ /* 0x000fee0000000200 */
[C---:B--2---:R-:W-:Y:S08]  /*103c0*/  HMMA.16816.F32.BF16 R12, R160.reuse, R164, R12 ;  /* 0x000000a4a00c723c */ /* 0x044ff0000004180c */
        /* <DEDUP_REMOVED lines=14> */
[----:B------:R-:W4:Y:S05]  /*104b0*/  LDSM.16.M88.4 R168, [R201+0x2000] ;  /* 0x00200000c9a8783b */ /* 0x000f2a0000000200 */
[----:B------:R-:W5:Y:S02]  /*104c0*/  LDSM.16.M88.4 R180, [R201+0x2800] ;  /* 0x00280000c9b4783b */ /* 0x000f640000000200 */
        /* <DEDUP_REMOVED lines=80> */
[C---:B-1----:R-:W-:Y:S01]  /*109d0*/  HMMA.16816.F32.BF16 R4, R164.reuse, R184, R4 ;  /* 0x000000b8a404723c */ /* 0x042fe20000041804 */
[----:B------:R-:W-:Y:S04]  /*109e0*/  DEPBAR.LE SB0, 0x0 ;  /* 0x000080000000791a */ /* 0x000fe80000000000 */
[----:B------:R-:W-:Y:S03]  /*109f0*/  BAR.SYNC.DEFER_BLOCKING 0x0 ;  /* 0x0000000000007b1d */ /* 0x000fe60000010000 */
[C---:B------:R-:W-:Y:S08]  /*10a00*/  HMMA.16816.F32.BF16 R8, R164.reuse, R186, R8 ;  /* 0x000000baa408723c */ /* 0x040ff00000041808 */
[C---:B--2---:R-:W-:Y:S08]  /*10a10*/  HMMA.16816.F32.BF16 R12, R164.reuse, R160, R12 ;  /* 0x000000a0a40c723c */ /* 0x044ff0000004180c */
[C---:B------:R-:W-:Y:S08]  /*10a20*/  HMMA.16816.F32.BF16 R16, R164.reuse, R162, R16 ;  /* 0x000000a2a410723c */ /* 0x040ff00000041810 */
[C---:B------:R-:W-:Y:S08]  /*10a30*/  HMMA.16816.F32.BF16 R20, R164.reuse, R188, R20 ;  /* 0x000000bca414723c */ /* 0x040ff00000041814 */
[----:B------:R-:W-:Y:S08]  /*10a40*/  HMMA.16816.F32.BF16 R24, R164, R190, R24 ;  /* 0x000000bea418723c */ /* 0x000ff00000041818 */
[C---:B---3--:R-:W-:Y:S08]  /*10a50*/  HMMA.16816.F32.BF16 R4, R172.reuse, R176, R4 ;  /* 0x000000b0ac04723c */ /* 0x048ff00000041804 */
[C---:B------:R-:W-:Y:S08]  /*10a60*/  HMMA.16816.F32.BF16 R8, R172.reuse, R178, R8 ;  /* 0x000000b2ac08723c */ /* 0x040ff00000041808 */
[C---:B----4-:R-:W-:Y:S08]  /*10a70*/  HMMA.16816.F32.BF16 R12, R172.reuse, R168, R12 ;  /* 0x000000a8ac0c723c */ /* 0x050ff0000004180c */
[C---:B------:R-:W-:Y:S08]  /*10a80*/  HMMA.16816.F32.BF16 R16, R172.reuse, R170, R16 ;  /* 0x000000aaac10723c */ /* 0x040ff00000041810 */
[C---:B-----5:R-:W-:Y:S08]  /*10a90*/  HMMA.16816.F32.BF16 R20, R172.reuse, R180, R20 ;  /* 0x000000b4ac14723c */ /* 0x060ff00000041814 */
        /* <DEDUP_REMOVED lines=35> */
.L_x_1123:
[----:B------:R-:W-:Y:S05]  /*10cd0*/  BSYNC B0 ;  /* 0x0000000000007941 */ /* 0x000fea0003800000 */
.L_x_1122:
[----:B------:R-:W-:Y:S01]  /*10ce0*/  FMNMX.FTZ R2, R4, R157, !PT ;  /* 0x0000009d04027209 */ /* 0x000fe20007810000 */
[----:B------:R-:W-:Y:S01]  /*10cf0*/  LDSM.16.MT88.4 R168, [R205+0x4080] ;  /* 0x00408000cda8783b */ /* 0x000fe20000004200 */
[----:B------:R-:W-:Y:S02]  /*10d00*/  FMNMX.FTZ R156, R6, R159, !PT ;  /* 0x0000009f069c7209 */ /* 0x000fe40007810000 */
[----:B------:R-:W-:Y:S02]  /*10d10*/  FMNMX.FTZ R161, R5, R2, !PT ;  /* 0x0000000205a17209 */ /* 0x000fe40007810000 */
[----:B-1----:R-:W-:Y:S02]  /*10d20*/  FMNMX.FTZ R163, R7, R156, !PT ;  /* 0x0000009c07a37209 */ /* 0x002fe40007810000 */
[----:B------:R-:W-:Y:S01]  /*10d30*/  FMNMX.FTZ R2, R8, R161, !PT ;  /* 0x000000a108027209 */ /* 0x000fe20007810000 */
[----:B------:R-:W-:Y:S01]  /*10d40*/  LDSM.16.MT88.4 R172, [R205+0x6080] ;  /* 0x00608000cdac783b */ /* 0x000fe20000004200 */
[----:B------:R-:W-:Y:S02]  /*10d50*/  FMNMX.FTZ R156, R10, R163, !PT ;  /* 0x000000a30a9c7209 */ /* 0x000fe40007810000 */
[----:B------:R-:W-:Y:S02]  /*10d60*/  FMNMX.FTZ R161, R9, R2, !PT ;  /* 0x0000000209a17209 */ /* 0x000fe40007810000 */
[----:B------:R-:W-:Y:S02]  /*10d70*/  FMNMX.FTZ R163, R11, R156, !PT ;  /* 0x0000009c0ba37209 */ /* 0x000fe40007810000 */
[----:B------:R-:W-:Y:S01]  /*10d80*/  FMNMX.FTZ R2, R12, R161, !PT ;  /* 0x000000a10c027209 */ /* 0x000fe20007810000 */
[----:B------:R-:W0:Y:S01]  /*10d90*/  LDGDEPBAR ;  /* 0x00000000000079af */ /* 0x000e220000000000 */
        /* <DEDUP_REMOVED lines=12> */
[----:B------:R-:W-:Y:S02]  /*10e60*/  ISETP.GT.AND P0, PT, R243, R244, PT ;  /* 0x000000f4f300720c */ /* 0x000fe40003f04270 */
[----:B------:R-:W-:Y:S02]  /*10e70*/  FMNMX.FTZ R156, R25, R2, !PT ;  /* 0x00000002199c7209 */ /* 0x000fe40007810000 */
[----:B------:R-:W-:Y:S02]  /*10e80*/  FMNMX.FTZ R2, R26, R157, !PT ;  /* 0x0000009d1a027209 */ /* 0x000fe40007810000 */
[----:B------:R-:W-:Y:S01]  /*10e90*/  IADD3 R238, R238, -0x1, RZ ;  /* 0xffffffffeeee7810 */ /* 0x000fe20007ffe0ff */
[----:B------:R-:W-:Y:S01]  /*10ea0*/  SHFL.BFLY PT, R167, R156, 0x2, 0x1f ;  /* 0x0c401f009ca77f89 */ /* 0x000fe200000e0000 */
[----:B------:R-:W-:Y:S07]  /*10eb0*/  FMNMX.FTZ R163, R27, R2, !PT ;  /* 0x000000021ba37209 */ /* 0x000fee0007810000 */
[----:B------:R-:W1:Y:S02]  /*10ec0*/  SHFL.BFLY PT, R2, R163, 0x2, 0x1f ;  /* 0x0c401f00a3027f89 */ /* 0x000e6400000e0000 */
[----:B-1----:R-:W-:Y:S02]  /*10ed0*/  FMNMX.FTZ R161, R163, R2, !PT ;  /* 0x00000002a3a17209 */ /* 0x002fe40007810000 */
[----:B------:R-:W-:Y:S04]  /*10ee0*/  FMNMX.FTZ R165, R156, R167, !PT ;  /* 0x000000a79ca57209 */ /* 0x000fe80007810000 */
[----:B------:R-:W1:Y:S08]  /*10ef0*/  SHFL.BFLY PT, R2, R161, 0x1, 0x1f ;  /* 0x0c201f00a1027f89 */ /* 0x000e7000000e0000 */
[----:B------:R-:W2:Y:S01]  /*10f00*/  SHFL.BFLY PT, R158, R165, 0x1, 0x1f ;  /* 0x0c201f00a59e7f89 */ /* 0x000ea200000e0000 */
[----:B-1----:R-:W-:Y:S05]  /*10f10*/  FMNMX.FTZ R2, R161, R2, !PT ;  /* 0x00000002a1027209 */ /* 0x002fea0007810000 */
[C---:B------:R-:W-:Y:S01]  /*10f20*/  FMUL.FTZ R176, R2.reuse, c[0x0][0x2d0] ;  /* 0x0000b40002b07a20 */ /* 0x040fe20000410000 */
[----:B--2---:R-:W-:Y:S01]  /*10f30*/  FMNMX.FTZ R157, R165, R158, !PT ;  /* 0x0000009ea59d7209 */ /* 0x004fe20007810000 */
[----:B------:R-:W-:Y:S01]  /*10f40*/  FADD.FTZ R158, -R2, R159 ;  /* 0x0000009f029e7221 */ /* 0x000fe20000010100 */
[----:B------:R-:W-:Y:S01]  /*10f50*/  LDSM.16.MT88.4 R164, [R206+0x4080] ;  /* 0x00408000cea4783b */ /* 0x000fe20000004200 */
[----:B------:R-:W-:Y:S02]  /*10f60*/  FFMA.FTZ R6, R6, c[0x0][0x2d0], -R176 ;  /* 0x0000b40006067a23 */ /* 0x000fe400000108b0 */
[C---:B------:R-:W-:Y:S02]  /*10f70*/  FADD.FTZ R0, -R157.reuse, R0 ;  /* 0x000000009d007221 */ /* 0x040fe40000010100 */
[----:B------:R-:W-:Y:S02]  /*10f80*/  FMUL.FTZ R177, R157, c[0x0][0x2d0] ;  /* 0x0000b4009db17a20 */ /* 0x000fe40000410000 */
[----:B------:R-:W-:Y:S01]  /*10f90*/  FMUL.FTZ R160, R0, c[0x0][0x2d0] ;  /* 0x0000b40000a07a20 */ /* 0x000fe20000410000 */
[----:B------:R-:W-:Y:S01]  /*10fa0*/  MUFU.EX2 R6, R6 ;  /* 0x0000000600067308 */ /* 0x000fe20000000800 */
[--C-:B------:R-:W-:Y:S02]  /*10fb0*/  FFMA.FTZ R162, R4, c[0x0][0x2d0], -R177.reuse ;  /* 0x0000b40004a27a23 */ /* 0x100fe400000108b1 */
[----:B------:R-:W-:Y:S02]  /*10fc0*/  FMUL.FTZ R156, R158, c[0x0][0x2d0] ;  /* 0x0000b4009e9c7a20 */ /* 0x000fe40000410000 */
        /* <DEDUP_REMOVED lines=9> */
[----:B------:R2:W-:Y:S01]  /*11060*/  MUFU.EX2 R158, R162 ;  /* 0x000000a2009e7308 */ /* 0x0005e20000000800 */
[--C-:B------:R-:W-:Y:S02]  /*11070*/  FFMA.FTZ R185, R14, c[0x0][0x2d0], -R176.reuse ;  /* 0x0000b4000eb97a23 */ /* 0x100fe400000108b0 */
[--C-:B------:R-:W-:Y:S02]  /*11080*/  FFMA.FTZ R186, R15, c[0x0][0x2d0], -R176.reuse ;  /* 0x0000b4000fba7a23 */ /* 0x100fe400000108b0 */
[----:B------:R-:W-:Y:S01]  /*11090*/  LDSM.16.MT88.4 R12, [R204+0x8880] ;  /* 0x00888000cc0c783b */ /* 0x000fe20000004200 */
[--C-:B------:R-:W-:Y:S02]  /*110a0*/  FFMA.FTZ R187, R16, c[0x0][0x2d0], -R177.reuse ;  /* 0x0000b40010bb7a23 */ /* 0x100fe400000108b1 */
[--C-:B------:R-:W-:Y:S02]  /*110b0*/  FFMA.FTZ R188, R17, c[0x0][0x2d0], -R177.reuse ;  /* 0x0000b40011bc7a23 */ /* 0x100fe400000108b1 */
[----:B------:R-:W3:Y:S01]  /*110c0*/  MUFU.EX2 R5, R5 ;  /* 0x0000000500057308 */ /* 0x000ee20000000800 */
[--C-:B------:R-:W-:Y:S02]  /*110d0*/  FFMA.FTZ R189, R18, c[0x0][0x2d0], -R176.reuse ;  /* 0x0000b40012bd7a23 */ /* 0x100fe400000108b0 */
[--C-:B------:R-:W-:Y:S02]  /*110e0*/  FFMA.FTZ R190, R19, c[0x0][0x2d0], -R176.reuse ;  /* 0x0000b40013be7a23 */ /* 0x100fe400000108b0 */
[C---:B-1----:R-:W-:Y:S01]  /*110f0*/  FMUL.FTZ R8, R0.reuse, R152 ;  /* 0x0000009800087220 */ /* 0x042fe20000410000 */
[----:B------:R-:W-:Y:S01]  /*11100*/  LDSM.16.MT88.4 R16, [R206+0x4880] ;  /* 0x00488000ce10783b */ /* 0x000fe20000004200 */
[C---:B------:R-:W-:Y:S02]  /*11110*/  FMUL.FTZ R9, R0.reuse, R153 ;  /* 0x0000009900097220 */ /* 0x040fe40000410000 */
[C---:B------:R-:W-:Y:S01]  /*11120*/  FMUL.FTZ R132, R0.reuse, R132 ;  /* 0x0000008400847220 */ /* 0x040fe20000410000 */
[----:B------:R-:W-:Y:S01]  /*11130*/  MUFU.EX2 R159, R159 ;  /* 0x0000009f009f7308 */ /* 0x000fe20000000800 */
[C---:B------:R-:W-:Y:S02]  /*11140*/  FMUL.FTZ R133, R0.reuse, R133 ;  /* 0x0000008500857220 */ /* 0x040fe40000410000 */
[C---:B------:R-:W-:Y:S01]  /*11150*/  FMUL.FTZ R136, R0.reuse, R136 ;  /* 0x0000008800887220 */ /* 0x040fe20000410000 */
[----:B--2---:R-:W1:Y:S01]  /*11160*/  LDSM.16.MT88.4 R160, [R208+0x4080] ;  /* 0x00408000d0a0783b */ /* 0x004e620000004200 */
[C---:B------:R-:W-:Y:S02]  /*11170*/  FMUL.FTZ R137, R0.reuse, R137 ;  /* 0x0000008900897220 */ /* 0x040fe40000410000 */
[C---:B------:R-:W-:Y:S02]  /*11180*/  FMUL.FTZ R140, R0.reuse, R140 ;  /* 0x0000008c008c7220 */ /* 0x040fe40000410000 */
[C---:B------:R-:W-:Y:S01]  /*11190*/  FMUL.FTZ R141, R0.reuse, R141 ;  /* 0x0000008d008d7220 */ /* 0x040fe20000410000 */
[----:B------:R-:W-:Y:S01]  /*111a0*/  MUFU.EX2 R180, R180 ;  /* 0x000000b400b47308 */ /* 0x000fe20000000800 */
[C---:B------:R-:W-:Y:S02]  /*111b0*/  FMUL.FTZ R144, R0.reuse, R144 ;  /* 0x0000009000907220 */ /* 0x040fe40000410000 */
[----:B------:R-:W-:Y:S01]  /*111c0*/  FMUL.FTZ R145, R0, R145 ;  /* 0x0000009100917220 */ /* 0x000fe20000410000 */
[----:B---3--:R-:W-:Y:S01]  /*111d0*/  F2FP.BF16.PACK_AB R152, R5, R158 ;  /* 0x0000009e0598723e */ /* 0x008fe200000010ff */
[--C-:B------:R-:W-:Y:S02]  /*111e0*/  FFMA.FTZ R191, R20, c[0x0][0x2d0], -R177.reuse ;  /* 0x0000b40014bf7a23 */ /* 0x100fe400000108b1 */
[--C-:B------:R-:W-:Y:S02]  /*111f0*/  FFMA.FTZ R246, R21, c[0x0][0x2d0], -R177.reuse ;  /* 0x0000b40015f67a23 */ /* 0x100fe400000108b1 */
[--C-:B------:R-:W-:Y:S01]  /*11200*/  FFMA.FTZ R245, R22, c[0x0][0x2d0], -R176.reuse ;  /* 0x0000b40016f57a23 */ /* 0x100fe200000108b0 */
[----:B------:R-:W2:Y:S01]  /*11210*/  MUFU.EX2 R7, R7 ;  /* 0x0000000700077308 */ /* 0x000ea20000000800 */
[--C-:B------:R-:W-:Y:S02]  /*11220*/  FFMA.FTZ R248, R23, c[0x0][0x2d0], -R176.reuse ;  /* 0x0000b40017f87a23 */ /* 0x100fe400000108b0 */
[----:B------:R-:W-:Y:S01]  /*11230*/  LDSM.16.MT88.4 R20, [R205+0x9080] ;  /* 0x00908000cd14783b */ /* 0x000fe20000004200 */
[--C-:B------:R-:W-:Y:S02]  /*11240*/  FFMA.FTZ R247, R24, c[0x0][0x2d0], -R177.reuse ;  /* 0x0000b40018f77a23 */ /* 0x100fe400000108b1 */
[--C-:B------:R-:W-:Y:S02]  /*11250*/  FFMA.FTZ R249, R26, c[0x0][0x2d0], -R176.reuse ;  /* 0x0000b4001af97a23 */ /* 0x100fe400000108b0 */
[----:B------:R-:W-:Y:S02]  /*11260*/  FFMA.FTZ R177, R25, c[0x0][0x2d0], -R177 ;  /* 0x0000b40019b17a23 */ /* 0x000fe400000108b1 */
[----:B------:R-:W-:Y:S01]  /*11270*/  MUFU.EX2 R181, R181 ;  /* 0x000000b500b57308 */ /* 0x000fe20000000800 */
[----:B------:R-:W-:Y:S02]  /*11280*/  FFMA.FTZ R176, R27, c[0x0][0x2d0], -R176 ;  /* 0x0000b4001bb07a23 */ /* 0x000fe400000108b0 */
[----:B------:R-:W-:Y:S01]  /*11290*/  LDSM.16.MT88.4 R24, [R206+0x5080] ;  /* 0x00508000ce18783b */ /* 0x000fe20000004200 */
[C---:B------:R-:W-:Y:S02]  /*112a0*/  FMUL.FTZ R148, R0.reuse, R148 ;  /* 0x0000009400947220 */ /* 0x040fe40000410000 */
[C---:B------:R-:W-:Y:S02]  /*112b0*/  FMUL.FTZ R149, R0.reuse, R149 ;  /* 0x0000009500957220 */ /* 0x040fe40000410000 */
[C---:B------:R-:W-:Y:S02]  /*112c0*/  FMUL.FTZ R28, R0.reuse, R28 ;  /* 0x0000001c001c7220 */ /* 0x040fe40000410000 */
[----:B------:R-:W-:Y:S01]  /*112d0*/  MUFU.EX2 R182, R182 ;  /* 0x000000b600b67308 */ /* 0x000fe20000000800 */
[C---:B------:R-:W-:Y:S02]  /*112e0*/  FMUL.FTZ R29, R0.reuse, R29 ;  /* 0x0000001d001d7220 */ /* 0x040fe40000410000 */
[C---:B------:R-:W-:Y:S01]  /*112f0*/  FMUL.FTZ R32, R0.reuse, R32 ;  /* 0x0000002000207220 */ /* 0x040fe20000410000 */
[----:B--2---:R-:W-:Y:S01]  /*11300*/  F2FP.BF16.PACK_AB R153, R7, R6 ;  /* 0x000000060799723e */ /* 0x004fe200000010ff */
        /* <DEDUP_REMOVED lines=17> */
[----:B------:R-:W-:Y:S02]  /*11420*/  FMUL.FTZ R61, R0, R61 ;  /* 0x0000003d003d7220 */ /* 0x000fe40000410000 */
[----:B--2---:R-:W-:Y:S01]  /*11430*/  FMUL.FTZ R10, R156, R154 ;  /* 0x0000009a9c0a7220 */ /* 0x004fe20000410000 */
[----:B------:R-:W-:Y:S01]  /*11440*/  F2FP.BF16.PACK_AB R154, R180, R159 ;  /* 0x0000009fb49a723e */ /* 0x000fe200000010ff */
[----:B------:R-:W-:Y:S01]  /*11450*/  FMUL.FTZ R11, R156, R155 ;  /* 0x0000009b9c0b7220 */ /* 0x000fe20000410000 */
[----:B------:R-:W-:Y:S01]  /*11460*/  F2FP.BF16.PACK_AB R155, R182, R181 ;  /* 0x000000b5b69b723e */ /* 0x000fe200000010ff */
[C---:B------:R-:W-:Y:S01]  /*11470*/  FMUL.FTZ R134, R156.reuse, R134 ;  /* 0x000000869c867220 */ /* 0x040fe20000410000 */
[----:B------:R-:W-:Y:S01]  /*11480*/  MUFU.EX2 R183, R183 ;  /* 0x000000b700b77308 */ /* 0x000fe20000000800 */
[C---:B------:R-:W-:Y:S02]  /*11490*/  FMUL.FTZ R135, R156.reuse, R135 ;  /* 0x000000879c877220 */ /* 0x040fe40000410000 */
[C---:B------:R-:W-:Y:S02]  /*114a0*/  FMUL.FTZ R138, R156.reuse, R138 ;  /* 0x0000008a9c8a7220 */ /* 0x040fe40000410000 */
[C---:B-1----:R-:W-:Y:S05]  /*114b0*/  HMMA.16816.F32.BF16 R8, R152.reuse, R160, R8 ;  /* 0x000000a09808723c */ /* 0x042fea0000041808 */
[C---:B------:R-:W-:Y:S01]  /*114c0*/  FMUL.FTZ R139, R156.reuse, R139 ;  /* 0x0000008b9c8b7220 */ /* 0x040fe20000410000 */
[----:B------:R-:W1:Y:S01]  /*114d0*/  MUFU.EX2 R184, R184 ;  /* 0x000000b800b87308 */ /* 0x000e620000000800 */
[C---:B------:R-:W-:Y:S01]  /*114e0*/  FMUL.FTZ R142, R156.reuse, R142 ;  /* 0x0000008e9c8e7220 */ /* 0x040fe20000410000 */
[C---:B------:R-:W-:Y:S01]  /*114f0*/  HMMA.16816.F32.BF16 R132, R152.reuse, R162, R132 ;  /* 0x000000a29884723c */ /* 0x040fe20000041884 */
[----:B------:R-:W2:Y:S03]  /*11500*/  LDSM.16.MT88.4 R160, [R204+0x4080] ;  /* 0x00408000cca0783b */ /* 0x000ea60000004200 */
[C---:B------:R-:W-:Y:S02]  /*11510*/  FMUL.FTZ R143, R156.reuse, R143 ;  /* 0x0000008f9c8f7220 */ /* 0x040fe40000410000 */
[C---:B------:R-:W-:Y:S02]  /*11520*/  FMUL.FTZ R146, R156.reuse, R146 ;  /* 0x000000929c927220 */ /* 0x040fe40000410000 */
[C---:B------:R-:W-:Y:S01]  /*11530*/  HMMA.16816.F32.BF16 R136, R152.reuse, R164, R136 ;  /* 0x000000a49888723c */ /* 0x040fe20000041888 */
[----:B---3--:R-:W-:Y:S01]  /*11540*/  LDSM.16.MT88.4 R176, [R204+0x8080] ;  /* 0x00808000ccb0783b */ /* 0x008fe20000004200 */
[----:B------:R-:W-:Y:S02]  /*11550*/  MUFU.EX2 R185, R185 ;  /* 0x000000b900b97308 */ /* 0x000fe40000000800 */
[C---:B------:R-:W-:Y:S02]  /*11560*/  FMUL.FTZ R147, R156.reuse, R147 ;  /* 0x000000939c937220 */ /* 0x040fe40000410000 */
[C---:B------:R-:W-:Y:S02]  /*11570*/  FMUL.FTZ R150, R156.reuse, R150 ;  /* 0x000000969c967220 */ /* 0x040fe40000410000 */
[C---:B------:R-:W-:Y:S01]  /*11580*/  HMMA.16816.F32.BF16 R140, R152.reuse, R166, R140 ;  /* 0x000000a6988c723c */ /* 0x040fe2000004188c */
[----:B------:R-:W3:Y:S03]  /*11590*/  LDSM.16.MT88.4 R164, [R208+0x5880] ;  /* 0x00588000d0a4783b */ /* 0x000ee60000004200 */
[C---:B------:R-:W-:Y:S01]  /*115a0*/  FMUL.FTZ R151, R156.reuse, R151 ;  /* 0x000000979c977220 */ /* 0x040fe20000410000 */
[----:B------:R-:W4:Y:S01]  /*115b0*/  MUFU.EX2 R186, R186 ;  /* 0x000000ba00ba7308 */ /* 0x000f220000000800 */
[C---:B------:R-:W-:Y:S02]  /*115c0*/  FMUL.FTZ R30, R156.reuse, R30 ;  /* 0x0000001e9c1e7220 */ /* 0x040fe40000410000 */
[C---:B------:R-:W-:Y:S04]  /*115d0*/  HMMA.16816.F32.BF16 R144, R152.reuse, R168, R144 ;  /* 0x000000a89890723c */ /* 0x040fe80000041890 */
[C---:B------:R-:W-:Y:S02]  /*115e0*/  FMUL.FTZ R31, R156.reuse, R31 ;  /* 0x0000001f9c1f7220 */ /* 0x040fe40000410000 */
[C---:B------:R-:W-:Y:S01]  /*115f0*/  FMUL.FTZ R34, R156.reuse, R34 ;  /* 0x000000229c227220 */ /* 0x040fe20000410000 */
[----:B------:R-:W-:Y:S01]  /*11600*/  MUFU.EX2 R187, R187 ;  /* 0x000000bb00bb7308 */ /* 0x000fe20000000800 */
[C---:B------:R-:W-:Y:S01]  /*11610*/  HMMA.16816.F32.BF16 R148, R152.reuse, R170, R148 ;  /* 0x000000aa9894723c */ /* 0x040fe20000041894 */
[----:B------:R-:W5:Y:S03]  /*11620*/  LDSM.16.MT88.4 R168, [R206+0x5880] ;  /* 0x00588000cea8783b */ /* 0x000f660000004200 */
[C---:B------:R-:W-:Y:S02]  /*11630*/  FMUL.FTZ R35, R156.reuse, R35 ;  /* 0x000000239c237220 */ /* 0x040fe40000410000 */
[C---:B------:R-:W-:Y:S02]  /*11640*/  FMUL.FTZ R38, R156.reuse, R38 ;  /* 0x000000269c267220 */ /* 0x040fe40000410000 */
[C---:B------:R-:W-:Y:S01]  /*11650*/  FMUL.FTZ R39, R156.reuse, R39 ;  /* 0x000000279c277220 */ /* 0x040fe20000410000 */
[C---:B--2---:R-:W-:Y:S01]  /*11660*/  HMMA.16816.F32.BF16 R28, R152.reuse, R160, R28 ;  /* 0x000000a0981c723c */ /* 0x044fe2000004181c */
[----:B------:R-:W2:Y:S02]  /*11670*/  MUFU.EX2 R188, R188 ;  /* 0x000000bc00bc7308 */ /* 0x000ea40000000800 */
[C---:B------:R-:W-:Y:S02]  /*11680*/  FMUL.FTZ R42, R156.reuse, R42 ;  /* 0x0000002a9c2a7220 */ /* 0x040fe40000410000 */
[C---:B------:R-:W-:Y:S02]  /*11690*/  FMUL.FTZ R43, R156.reuse, R43 ;  /* 0x0000002b9c2b7220 */ /* 0x040fe40000410000 */
[C---:B------:R-:W-:Y:S01]  /*116a0*/  FMUL.FTZ R46, R156.reuse, R46 ;  /* 0x0000002e9c2e7220 */ /* 0x040fe20000410000 */
[C---:B------:R-:W-:Y:S01]  /*116b0*/  HMMA.16816.F32.BF16 R32, R152.reuse, R162, R32 ;  /* 0x000000a29820723c */ /* 0x040fe20000041820 */
[----:B------:R-:W1:Y:S02]  /*116c0*/  LDSM.16.MT88.4 R160, [R205+0x5880] ;  /* 0x00588000cda0783b */ /* 0x000e640000004200 */
[----:B------:R-:W-:Y:S01]  /*116d0*/  MUFU.EX2 R189, R189 ;  /* 0x000000bd00bd7308 */ /* 0x000fe20000000800 */
[C---:B------:R-:W-:Y:S02]  /*116e0*/  FMUL.FTZ R47, R156.reuse, R47 ;  /* 0x0000002f9c2f7220 */ /* 0x040fe40000410000 */
[C---:B------:R-:W-:Y:S02]  /*116f0*/  FMUL.FTZ R50, R156.reuse, R50 ;  /* 0x000000329c327220 */ /* 0x040fe40000410000 */
[C---:B---3--:R-:W-:Y:S04]  /*11700*/  HMMA.16816.F32.BF16 R36, R152.reuse, R164, R36 ;  /* 0x000000a49824723c */ /* 0x048fe80000041824 */
[C---:B------:R-:W-:Y:S01]  /*11710*/  FMUL.FTZ R51, R156.reuse, R51 ;  /* 0x000000339c337220 */ /* 0x040fe20000410000 */
[----:B------:R-:W3:Y:S01]  /*11720*/  MUFU.EX2 R190, R190 ;  /* 0x000000be00be7308 */ /* 0x000ee20000000800 */
[C---:B------:R-:W-:Y:S02]  /*11730*/  FMUL.FTZ R54, R156.reuse, R54 ;  /* 0x000000369c367220 */ /* 0x040fe40000410000 */
[C---:B------:R-:W-:Y:S01]  /*11740*/  HMMA.16816.F32.BF16 R40, R152.reuse, R166, R40 ;  /* 0x000000a69828723c */ /* 0x040fe20000041828 */
[----:B------:R-:W2:Y:S03]  /*11750*/  LDSM.16.MT88.4 R164, [R204+0x5880] ;  /* 0x00588000cca4783b */ /* 0x000ea60000004200 */
[C---:B------:R-:W-:Y:S02]  /*11760*/  FMUL.FTZ R55, R156.reuse, R55 ;  /* 0x000000379c377220 */ /* 0x040fe40000410000 */
[C---:B------:R-:W-:Y:S01]  /*11770*/  FMUL.FTZ R58, R156.reuse, R58 ;  /* 0x0000003a9c3a7220 */ /* 0x040fe20000410000 */
[----:B------:R-:W-:Y:S01]  /*11780*/  MUFU.EX2 R191, R191 ;  /* 0x000000bf00bf7308 */ /* 0x000fe20000000800 */
[C---:B-----5:R-:W-:Y:S04]  /*11790*/  HMMA.16816.F32.BF16 R44, R152.reuse, R168, R44 ;  /* 0x000000a8982c723c */ /* 0x060fe8000004182c */
[C---:B------:R-:W-:Y:S02]  /*117a0*/  FMUL.FTZ R59, R156.reuse, R59 ;  /* 0x0000003b9c3b7220 */ /* 0x040fe40000410000 */
[C---:B------:R-:W-:Y:S02]  /*117b0*/  FMUL.FTZ R62, R156.reuse, R62 ;  /* 0x0000003e9c3e7220 */ /* 0x040fe40000410000 */
[C---:B------:R-:W-:Y:S01]  /*117c0*/  HMMA.16816.F32.BF16 R48, R152.reuse, R170, R48 ;  /* 0x000000aa9830723c */ /* 0x040fe20000041830 */
[----:B------:R-:W5:Y:S01]  /*117d0*/  LDSM.16.MT88.4 R168, [R208+0x7080] ;  /* 0x00708000d0a8783b */ /* 0x000f620000004200 */
[----:B------:R-:W3:Y:S02]  /*117e0*/  MUFU.EX2 R246, R246 ;  /* 0x000000f600f67308 */ /* 0x000ee40000000800 */
        /* <DEDUP_REMOVED lines=12> */
[----:B------:R-:W1:Y:S01]  /*118b0*/  MUFU.EX2 R248, R248 ;  /* 0x000000f800f87308 */ /* 0x000e620000000800 */
[C---:B--2---:R-:W-:Y:S04]  /*118c0*/  HMMA.16816.F32.BF16 R60, R152.reuse, R164, R60 ;  /* 0x000000a4983c723c */ /* 0x044fe8000004183c */
[----:B------:R-:W-:Y:S02]  /*118d0*/  FMUL.FTZ R71, R156, R71 ;  /* 0x000000479c477220 */ /* 0x000fe40000410000 */
[C---:B------:R-:W-:Y:S02]  /*118e0*/  FMUL.FTZ R72, R0.reuse, R72 ;  /* 0x0000004800487220 */ /* 0x040fe40000410000 */
[C---:B------:R-:W-:Y:S01]  /*118f0*/  HMMA.16816.F32.BF16 R64, R152.reuse, R166, R64 ;  /* 0x000000a69840723c */ /* 0x040fe20000041840 */
[----:B------:R-:W2:Y:S01]  /*11900*/  LDSM.16.MT88.4 R164, [R205+0x7080] ;  /* 0x00708000cda4783b */ /* 0x000ea20000004200 */
[----:B------:R-:W1:Y:S02]  /*11910*/  MUFU.EX2 R247, R247 ;  /* 0x000000f700f77308 */ /* 0x000e640000000800 */
[----:B------:R-:W-:Y:S02]  /*11920*/  FMUL.FTZ R73, R0, R73 ;  /* 0x0000004900497220 */ /* 0x000fe40000410000 */
[C---:B------:R-:W-:Y:S02]  /*11930*/  FMUL.FTZ R74, R156.reuse, R74 ;  /* 0x0000004a9c4a7220 */ /* 0x040fe40000410000 */
[C---:B-----5:R-:W-:Y:S04]  /*11940*/  HMMA.16816.F32.BF16 R68, R152.reuse, R168, R68 ;  /* 0x000000a89844723c */ /* 0x060fe80000041844 */
[----:B------:R-:W-:Y:S01]  /*11950*/  FMUL.FTZ R75, R156, R75 ;  /* 0x0000004b9c4b7220 */ /* 0x000fe20000410000 */
[----:B------:R-:W5:Y:S01]  /*11960*/  MUFU.EX2 R249, R249 ;  /* 0x000000f900f97308 */ /* 0x000f620000000800 */
[C---:B------:R-:W-:Y:S02]  /*11970*/  FMUL.FTZ R76, R0.reuse, R76 ;  /* 0x0000004c004c7220 */ /* 0x040fe40000410000 */
[----:B------:R-:W-:Y:S03]  /*11980*/  FMUL.FTZ R77, R0, R77 ;  /* 0x0000004d004d7220 */ /* 0x000fe60000410000 */
        /* <DEDUP_REMOVED lines=28> */
[C---:B---3--:R-:W-:Y:S03]  /*11b50*/  HMMA.16816.F32.BF16 R92, R152.reuse, R168, R92 ;  /* 0x000000a8985c723c */ /* 0x048fe6000004185c */
[C---:B------:R-:W-:Y:S02]  /*11b60*/  FMUL.FTZ R98, R156.reuse, R98 ;  /* 0x000000629c627220 */ /* 0x040fe40000410000 */
[----:B------:R-:W-:Y:S02]  /*11b70*/  FMUL.FTZ R99, R156, R99 ;  /* 0x000000639c637220 */ /* 0x000fe40000410000 */
        /* <DEDUP_REMOVED lines=41> */
[C---:B------:R-:W-:Y:S03]  /*11e10*/  HMMA.16816.F32.BF16 R124, R152.reuse, R12, R124 ;  /* 0x0000000c987c723c */ /* 0x040fe6000004187c */
[C---:B------:R-:W-:Y:S02]  /*11e20*/  FMUL.FTZ R130, R156.reuse, R130 ;  /* 0x000000829c827220 */ /* 0x040fe40000410000 */
[----:B------:R-:W-:Y:S02]  /*11e30*/  FMUL.FTZ R131, R156, R131 ;  /* 0x000000839c837220 */ /* 0x000fe40000410000 */
[----:B------:R-:W-:Y:S01]  /*11e40*/  F2FP.BF16.PACK_AB R12, R184, R183 ;  /* 0x000000b7b80c723e */ /* 0x000fe200000010ff */
[----:B------:R-:W-:Y:S01]  /*11e50*/  FFMA.FTZ R158, R0, R239, R158 ;  /* 0x000000ef009e7223 */ /* 0x000fe2000001009e */
[----:B----4-:R-:W-:Y:S03]  /*11e60*/  F2FP.BF16.PACK_AB R13, R186, R185 ;  /* 0x000000b9ba0d723e */ /* 0x010fe600000010ff */
[----:B------:R-:W-:Y:S01]  /*11e70*/  HMMA.16816.F32.BF16 R128, R152, R14, R128 ;  /* 0x0000000e9880723c */ /* 0x000fe20000041880 */
[----:B------:R-:W4:Y:S02]  /*11e80*/  LDSM.16.MT88.4 R152, [R208+0x6080] ;  /* 0x00608000d098783b */ /* 0x000f240000004200 */
[----:B------:R-:W-:Y:S02]  /*11e90*/  FFMA.FTZ R6, R156, R235, R6 ;  /* 0x000000eb9c067223 */ /* 0x000fe40000010006 */
[----:B------:R-:W-:Y:S02]  /*11ea0*/  FADD.FTZ R158, R5, R158 ;  /* 0x0000009e059e7221 */ /* 0x000fe40000010000 */
[----:B------:R-:W-:Y:S01]  /*11eb0*/  F2FP.BF16.PACK_AB R14, R188, R187 ;  /* 0x000000bbbc0e723e */ /* 0x000fe200000010ff */
[----:B------:R-:W-:Y:S01]  /*11ec0*/  FADD.FTZ R6, R7, R6 ;  /* 0x0000000607067221 */ /* 0x000fe20000010000 */
[----:B------:R-:W-:Y:S03]  /*11ed0*/  F2FP.BF16.PACK_AB R15, R190, R189 ;  /* 0x000000bdbe0f723e */ /* 0x000fe600000010ff */
[----:B------:R-:W-:Y:S02]  /*11ee0*/  FADD.FTZ R159, R159, R158 ;  /* 0x0000009e9f9f7221 */ /* 0x000fe40000010000 */
[----:B------:R-:W-:Y:S02]  /*11ef0*/  FADD.FTZ R181, R181, R6 ;  /* 0x00000006b5b57221 */ /* 0x000fe40000010000 */
[C---:B-1----:R-:W-:Y:S05]  /*11f00*/  HMMA.16816.F32.BF16 R8, R12.reuse, R160, R8 ;  /* 0x000000a00c08723c */ /* 0x042fea0000041808 */
[----:B------:R-:W-:Y:S01]  /*11f10*/  FADD.FTZ R180, R180, R159 ;  /* 0x0000009fb4b47221 */ /* 0x000fe20000010000 */
[----:B------:R-:W-:Y:S01]  /*11f20*/  MOV R159, R2 ;  /* 0x00000002009f7202 */ /* 0x000fe20000000f00 */
[----:B------:R-:W-:Y:S01]  /*11f30*/  FADD.FTZ R182, R182, R181 ;  /* 0x000000b5b6b67221 */ /* 0x000fe20000010000 */
[C---:B------:R-:W-:Y:S01]  /*11f40*/  HMMA.16816.F32.BF16 R132, R12.reuse, R162, R132 ;  /* 0x000000a20c84723c */ /* 0x040fe20000041884 */
[----:B------:R-:W1:Y:S03]  /*11f50*/  LDSM.16.MT88.4 R160, [R206+0x6080] ;  /* 0x00608000cea0783b */ /* 0x000e660000004200 */
[----:B------:R-:W-:Y:S02]  /*11f60*/  FADD.FTZ R183, R183, R180 ;  /* 0x000000b4b7b77221 */ /* 0x000fe40000010000 */
[----:B------:R-:W-:Y:S02]  /*11f70*/  FADD.FTZ R185, R185, R182 ;  /* 0x000000b6b9b97221 */ /* 0x000fe40000010000 */
[C---:B------:R-:W-:Y:S04]  /*11f80*/  HMMA.16816.F32.BF16 R136, R12.reuse, R16, R136 ;  /* 0x000000100c88723c */ /* 0x040fe80000041888 */
        /* <DEDUP_REMOVED lines=25> */
[----:B------:R-:W1:Y:S07]  /*12120*/  LDSM.16.MT88.4 R16, [R208+0x9080] ;  /* 0x00908000d010783b */ /* 0x000e6e0000004200 */
[C---:B--2---:R-:W-:Y:S08]  /*12130*/  HMMA.16816.F32.BF16 R68, R12.reuse, R164, R68 ;  /* 0x000000a40c44723c */ /* 0x044ff00000041844 */
[C---:B------:R-:W-:Y:S01]  /*12140*/  HMMA.16816.F32.BF16 R72, R12.reuse, R166, R72 ;  /* 0x000000a60c48723c */ /* 0x040fe20000041848 */
[----:B------:R-:W2:Y:S07]  /*12150*/  LDSM.16.MT88.4 R164, [R206+0x9080] ;  /* 0x00908000cea4783b */ /* 0x000eae0000004200 */
[C---:B---3--:R-:W-:Y:S08]  /*12160*/  HMMA.16816.F32.BF16 R76, R12.reuse, R168, R76 ;  /* 0x000000a80c4c723c */ /* 0x048ff0000004184c */
[C---:B------:R-:W-:Y:S01]  /*12170*/  HMMA.16816.F32.BF16 R80, R12.reuse, R170, R80 ;  /* 0x000000aa0c50723c */ /* 0x040fe20000041850 */
[----:B------:R-:W-:Y:S07]  /*12180*/  LDSM.16.MT88.4 R168, [R208+0x8080] ;  /* 0x00808000d0a8783b */ /* 0x000fee0000004200 */
[C---:B----4-:R-:W-:Y:S08]  /*12190*/  HMMA.16816.F32.BF16 R84, R12.reuse, R152, R84 ;  /* 0x000000980c54723c */ /* 0x050ff00000041854 */
[C---:B------:R-:W-:Y:S01]  /*121a0*/  HMMA.16816.F32.BF16 R88, R12.reuse, R154, R88 ;  /* 0x0000009a0c58723c */ /* 0x040fe20000041858 */
[----:B------:R-:W3:Y:S07]  /*121b0*/  LDSM.16.MT88.4 R152, [R204+0x9080] ;  /* 0x00908000cc98783b */ /* 0x000eee0000004200 */
[C---:B-1----:R-:W-:Y:S08]  /*121c0*/  HMMA.16816.F32.BF16 R92, R12.reuse, R160, R92 ;  /* 0x000000a00c5c723c */ /* 0x042ff0000004185c */
[C---:B------:R-:W-:Y:S01]  /*121d0*/  HMMA.16816.F32.BF16 R96, R12.reuse, R162, R96 ;  /* 0x000000a20c60723c */ /* 0x040fe20000041860 */
[----:B------:R-:W-:Y:S07]  /*121e0*/  LDSM.16.MT88.4 R160, [R205+0x5080] ;  /* 0x00508000cda0783b */ /* 0x000fee0000004200 */
[C---:B------:R-:W-:Y:S08]  /*121f0*/  HMMA.16816.F32.BF16 R100, R12.reuse, R16, R100 ;  /* 0x000000100c64723c */ /* 0x040ff00000041864 */
[C---:B------:R-:W-:Y:S01]  /*12200*/  HMMA.16816.F32.BF16 R104, R12.reuse, R18, R104 ;  /* 0x000000120c68723c */ /* 0x040fe20000041868 */
[----:B------:R-:W1:Y:S07]  /*12210*/  LDSM.16.MT88.4 R16, [R208+0x5080] ;  /* 0x00508000d010783b */ /* 0x000e6e0000004200 */
[C---:B--2---:R-:W-:Y:S08]  /*12220*/  HMMA.16816.F32.BF16 R108, R12.reuse, R164, R108 ;  /* 0x000000a40c6c723c */ /* 0x044ff0000004186c */
[C---:B------:R-:W-:Y:S01]  /*12230*/  HMMA.16816.F32.BF16 R112, R12.reuse, R166, R112 ;  /* 0x000000a60c70723c */ /* 0x040fe20000041870 */
[----:B------:R-:W-:Y:S07]  /*12240*/  LDSM.16.MT88.4 R164, [R204+0x6880] ;  /* 0x00688000cca4783b */ /* 0x000fee0000004200 */
[C---:B------:R-:W-:Y:S08]  /*12250*/  HMMA.16816.F32.BF16 R116, R12.reuse, R20, R116 ;  /* 0x000000140c74723c */ /* 0x040ff00000041874 */
[C---:B------:R-:W-:Y:S01]  /*12260*/  HMMA.16816.F32.BF16 R120, R12.reuse, R22, R120 ;  /* 0x000000160c78723c */ /* 0x040fe20000041878 */
[----:B------:R-:W2:Y:S07]  /*12270*/  LDSM.16.MT88.4 R20, [R204+0x5080] ;  /* 0x00508000cc14783b */ /* 0x000eae0000004200 */
[C---:B---3--:R-:W-:Y:S08]  /*12280*/  HMMA.16816.F32.BF16 R124, R12.reuse, R152, R124 ;  /* 0x000000980c7c723c */ /* 0x048ff0000004187c */
[----:B------:R-:W-:Y:S07]  /*12290*/  HMMA.16816.F32.BF16 R128, R12, R154, R128 ;  /* 0x0000009a0c80723c */ /* 0x000fee0000041880 */
[----:B------:R-:W-:Y:S01]  /*122a0*/  F2FP.BF16.PACK_AB R12, R246, R191 ;  /* 0x000000bff60c723e */ /* 0x000fe200000010ff */
[----:B------:R-:W-:Y:S01]  /*122b0*/  FADD.FTZ R191, R191, R188 ;  /* 0x000000bcbfbf7221 */ /* 0x000fe20000010000 */
[----:B------:R-:W-:Y:S03]  /*122c0*/  F2FP.BF16.PACK_AB R13, R248, R245 ;  /* 0x000000f5f80d723e */ /* 0x000fe600000010ff */
[----:B------:R-:W-:Y:S01]  /*122d0*/  F2FP.BF16.PACK_AB R14, R250, R247 ;  /* 0x000000f7fa0e723e */ /* 0x000fe200000010ff */
[----:B------:R-:W-:Y:S01]  /*122e0*/  FADD.FTZ R245, R245, R190 ;  /* 0x000000bef5f57221 */ /* 0x000fe20000010000 */
[----:B-----5:R-:W-:Y:S01]  /*122f0*/  F2FP.BF16.PACK_AB R15, R252, R249 ;  /* 0x000000f9fc0f723e */ /* 0x020fe200000010ff */
[----:B------:R-:W-:Y:S02]  /*12300*/  FADD.FTZ R246, R246, R191 ;  /* 0x000000bff6f67221 */ /* 0x000fe40000010000 */
[----:B------:R-:W-:Y:S02]  /*12310*/  FADD.FTZ R248, R248, R245 ;  /* 0x000000f5f8f87221 */ /* 0x000fe40000010000 */
[----:B------:R-:W-:Y:S02]  /*12320*/  FADD.FTZ R239, R247, R246 ;  /* 0x000000f6f7ef7221 */ /* 0x000fe40000010000 */
[C---:B-1----:R-:W-:Y:S01]  /*12330*/  HMMA.16816.F32.BF16 R152, R12.reuse, R16, R8 ;  /* 0x000000100c98723c */ /* 0x042fe20000041808 */
[----:B------:R-:W1:Y:S02]  /*12340*/  LDSM.16.MT88.4 R8, [R208+0x6880] ;  /* 0x00688000d008783b */ /* 0x000e640000004200 */
[----:B------:R-:W-:Y:S02]  /*12350*/  FADD.FTZ R235, R249, R248 ;  /* 0x000000f8f9eb7221 */ /* 0x000fe40000010000 */
[----:B------:R-:W-:Y:S02]  /*12360*/  FADD.FTZ R239, R250, R239 ;  /* 0x000000effaef7221 */ /* 0x000fe40000010000 */
[----:B------:R-:W-:Y:S01]  /*12370*/  FADD.FTZ R235, R252, R235 ;  /* 0x000000ebfceb7221 */ /* 0x000fe20000010000 */
        /* <DEDUP_REMOVED lines=14> */
[C---:B---3--:R-:W-:Y:S08]  /*12460*/  HMMA.16816.F32.BF16 R44, R12.reuse, R16, R44 ;  /* 0x000000100c2c723c */ /* 0x048ff0000004182c */
[C---:B------:R-:W-:Y:S01]  /*12470*/  HMMA.16816.F32.BF16 R48, R12.reuse, R18, R48 ;  /* 0x000000120c30723c */ /* 0x040fe20000041830 */
[----:B------:R-:W3:Y:S07]  /*12480*/  LDSM.16.MT88.4 R16, [R205+0x9880] ;  /* 0x00988000cd10783b */ /* 0x000eee0000004200 */
[C---:B----4-:R-:W-:Y:S08]  /*12490*/  HMMA.16816.F32.BF16 R52, R12.reuse, R24, R52 ;  /* 0x000000180c34723c */ /* 0x050ff00000041834 */
        /* <DEDUP_REMOVED lines=14> */
[C---:B-1----:R-:W-:Y:S08]  /*12580*/  HMMA.16816.F32.BF16 R108, R12.reuse, R8, R108 ;  /* 0x000000080c6c723c */ /* 0x042ff0000004186c */
[C---:B------:R-:W-:Y:S08]  /*12590*/  HMMA.16816.F32.BF16 R112, R12.reuse, R10, R112 ;  /* 0x0000000a0c70723c */ /* 0x040ff00000041870 */
[C---:B---3--:R-:W-:Y:S08]  /*125a0*/  HMMA.16816.F32.BF16 R116, R12.reuse, R16, R116 ;  /* 0x000000100c74723c */ /* 0x048ff00000041874 */
[C---:B------:R-:W-:Y:S08]  /*125b0*/  HMMA.16816.F32.BF16 R120, R12.reuse, R18, R120 ;  /* 0x000000120c78723c */ /* 0x040ff00000041878 */
[C---:B--2---:R-:W-:Y:S08]  /*125c0*/  HMMA.16816.F32.BF16 R124, R12.reuse, R20, R124 ;  /* 0x000000140c7c723c */ /* 0x044ff0000004187c */
[----:B------:R-:W-:Y:S01]  /*125d0*/  HMMA.16816.F32.BF16 R128, R12, R22, R128 ;  /* 0x000000160c80723c */ /* 0x000fe20000041880 */
[----:B------:R-:W-:-:S07]  /*125e0*/  @P0 BRA `(.L_x_1124) ;  /* 0xffffd7a000000947 */ /* 0x000fce000383ffff */
.L_x_1119:
[----:B------:R-:W-:-:S13]  /*125f0*/  ISETP.GE.AND P0, PT, R238, R221, PT ;  /* 0x000000ddee00720c */ /* 0x000fda0003f06270 */
[----:B------:R-:W-:Y:S05]  /*12600*/  @!P0 BRA `(.L_x_1125) ;  /* 0x0000371000008947 */ /* 0x000fea0003800000 */
[----:B------:R-:W-:Y:S01]  /*12610*/  IMAD.MOV.U32 R189, RZ, RZ, c[0x0][0x20c] ;  /* 0x00008300ffbd7624 */ /* 0x000fe200078e00ff */
[----:B------:R-:W-:Y:S01]  /*12620*/  ULDC UR4, c[0x0][0x208] ;  /* 0x0000820000047ab9 */ /* 0x000fe20000000800 */
[----:B------:R-:W-:Y:S01]  /*12630*/  IADD3 R240, -R240, 0x30, RZ ;  /* 0x00000030f0f07810 */ /* 0x000fe20007ffe1ff */
[----:B------:R-:W-:Y:S01]  /*12640*/  UIMAD.WIDE.U32 UR8, UR4, 0x30, URZ ;  /* 0x00000030040878a5 */ /* 0x000fe2000f8e003f */
[----:B------:R-:W-:Y:S01]  /*12650*/  IMAD R189, R189, 0x30, RZ ;  /* 0x00000030bdbd7824 */ /* 0x000fe200078e02ff */
[----:B------:R-:W-:Y:S01]  /*12660*/  MOV R0, R159 ;  /* 0x0000009f00007202 */ /* 0x000fe20000000f00 */
[----:B------:R-:W-:-:S03]  /*12670*/  IMAD.MOV.U32 R2, RZ, RZ, R157 ;  /* 0x000000ffff027224 */ /* 0x000fc600078e009d */
[----:B------:R-:W-:Y:S02]  /*12680*/  IADD3 R189, R189, UR9, RZ ;  /* 0x00000009bdbd7c10 */ /* 0x000fe4000fffe0ff */
.L_x_1136:
[----:B------:R-:W-:Y:S01]  /*12690*/  ISETP.GT.AND P1, PT, R216, 0x7f, PT ;  /* 0x0000007fd800780c */ /* 0x000fe20003f24270 */
[----:B------:R-:W-:Y:S01]  /*126a0*/  IMAD.MOV.U32 R11, RZ, RZ, c[0x0][0x208] ;  /* 0x00008200ff0b7624 */ /* 0x000fe200078e00ff */
[----:B------:R-:W-:Y:S01]  /*126b0*/  SHF.R.S32.HI R4, RZ, 0x1f, R238 ;  /* 0x0000001fff047819 */ /* 0x000fe200000114ee */
[----:B------:R-:W-:Y:S01]  /*126c0*/  IMAD R5, R189, R238, RZ ;  /* 0x000000eebd057224 */ /* 0x000fe200078e02ff */
[----:B------:R-:W-:Y:S01]  /*126d0*/  IADD3 R14, P0, R224, 0x40, RZ ;  /* 0x00000040e00e7810 */ /* 0x000fe20007f1e0ff */
[----:B------:R-:W-:Y:S01]  /*126e0*/  IMAD R16, R11, 0x30, RZ ;  /* 0x000000300b107824 */ /* 0x000fe200078e02ff */
[----:B------:R-:W-:Y:S04]  /*126f0*/  DEPBAR.LE SB0, 0x0 ;  /* 0x000080000000791a */ /* 0x000fe80000000000 */
[----:B------:R-:W-:Y:S01]  /*12700*/  IMAD R5, R4, R16, R5 ;  /* 0x0000001004057224 */ /* 0x000fe200078e0205 */
[----:B------:R-:W-:Y:S01]  /*12710*/  WARPSYNC 0xffffffff ;  /* 0xffffffff00007948 */ /* 0x000fe20003800000 */
[----:B------:R-:W-:Y:S01]  /*12720*/  IMAD.WIDE.U32 R16, R16, R238, RZ ;  /* 0x000000ee10107225 */ /* 0x000fe200078e00ff */
[----:B------:R-:W-:Y:S01]  /*12730*/  BAR.SYNC.DEFER_BLOCKING 0x0 ;  /* 0x0000000000007b1d */ /* 0x000fe20000010000 */
[----:B------:R-:W-:Y:S02]  /*12740*/  ISETP.GE.AND P6, PT, R220, c[0x0][0x1d4], PT ;  /* 0x00007500dc007a0c */ /* 0x000fe40003fc6270 */
[----:B------:R-:W-:Y:S01]  /*12750*/  IMAD.IADD R5, R17, 0x1, R5 ;  /* 0x0000000111057824 */ /* 0x000fe200078e0205 */
[----:B------:R-:W-:Y:S01]  /*12760*/  ISETP.GE.AND P5, PT, R222, c[0x0][0x1d4], PT ;  /* 0x00007500de007a0c */ /* 0x000fe20003fa6270 */
[----:B------:R-:W-:Y:S01]  /*12770*/  @!P1 IMAD.MOV.U32 R4, RZ, RZ, c[0x0][0x20c] ;  /* 0x00008300ff049624 */ /* 0x000fe200078e00ff */
[----:B------:R-:W-:Y:S01]  /*12780*/  ISETP.GE.AND P4, PT, R219, c[0x0][0x1d4], PT ;  /* 0x00007500db007a0c */ /* 0x000fe20003f86270 */
[--C-:B------:R-:W-:Y:S01]  /*12790*/  IMAD.X R8, RZ, RZ, R229.reuse, P0 ;  /* 0x000000ffff087224 */ /* 0x100fe200000e06e5 */
[-C--:B------:R-:W-:Y:S02]  /*127a0*/  @!P1 LEA R13, P0, R11, R16.reuse, 0x5 ;  /* 0x000000100b0d9211 */ /* 0x080fe400078028ff */
[----:B------:R-:W-:Y:S02]  /*127b0*/  ISETP.GE.AND P3, PT, R217, c[0x0][0x1d4], PT ;  /* 0x00007500d9007a0c */ /* 0x000fe40003f66270 */
[----:B------:R-:W-:Y:S02]  /*127c0*/  @!P1 LEA.HI.X R11, R11, R5, R4, 0x5, P0 ;  /* 0x000000050b0b9211 */ /* 0x000fe400000f2c04 */
[-C--:B------:R-:W-:Y:S05]  /*127d0*/  IADD3 R9, P0, R224, R16.reuse, RZ ;  /* 0x00000010e0097210 */ /* 0x080fea0007f1e0ff */
[C-C-:B------:R-:W-:Y:S01]  /*127e0*/  IMAD.X R6, R5.reuse, 0x1, R229.reuse, P0 ;  /* 0x0000000105067824 */ /* 0x140fe200000e06e5 */
[-C--:B------:R-:W-:Y:S01]  /*127f0*/  IADD3 R7, P0, R14, R16.reuse, RZ ;  /* 0x000000100e077210 */ /* 0x080fe20007f1e0ff */
[----:B------:R-:W-:Y:S04]  /*12800*/  LDSM.16.M88.4 R24, [R214] ;  /* 0x00000000d618783b */ /* 0x000fe80000000200 */
[----:B------:R-:W-:Y:S01]  /*12810*/  IMAD.X R4, R5, 0x1, R8, P0 ;  /* 0x0000000105047824 */ /* 0x000fe200000e0608 */
[C---:B------:R-:W-:Y:S01]  /*12820*/  LEA R180, P0, R9.reuse, c[0x0][0x1f8], 0x1 ;  /* 0x00007e0009b47a11 */ /* 0x040fe200078008ff */
[----:B------:R-:W-:Y:S01]  /*12830*/  BSSY B0, `(.L_x_1126) ;  /* 0x000010e000007945 */ /* 0x000fe20003800000 */
[----:B------:R-:W-:Y:S02]  /*12840*/  LDSM.16.M88.4 R156, [R213+0xb080] ;  /* 0x00b08000d59c783b */ /* 0x000fe40000000200 */
[----:B------:R-:W-:Y:S02]  /*12850*/  LEA.HI.X R181, R9, c[0x0][0x1fc], R6, 0x1, P0 ;  /* 0x00007f0009b57a11 */ /* 0x000fe400000f0c06 */
[C---:B------:R-:W-:Y:S01]  /*12860*/  LEA R186, P0, R7.reuse, c[0x0][0x1f8], 0x1 ;  /* 0x00007e0007ba7a11 */ /* 0x040fe200078008ff */
[----:B------:R-:W-:Y:S03]  /*12870*/  LDSM.16.M88.4 R160, [R212] ;  /* 0x00000000d4a0783b */ /* 0x000fe60000000200 */
[----:B------:R-:W-:Y:S02]  /*12880*/  LEA.HI.X R187, R7, c[0x0][0x1fc], R4, 0x1, P0 ;  /* 0x00007f0007bb7a11 */ /* 0x000fe400000f0c04 */
[----:B------:R-:W-:Y:S01]  /*12890*/  IADD3 R12, P0, R224, 0x80, RZ ;  /* 0x00000080e00c7810 */ /* 0x000fe20007f1e0ff */
[----:B------:R-:W-:Y:S04]  /*128a0*/  LDSM.16.M88.4 R164, [R211] ;  /* 0x00000000d3a4783b */ /* 0x000fe80000000200 */
[--C-:B------:R-:W-:Y:S01]  /*128b0*/  IMAD.X R6, RZ, RZ, R229.reuse, P0 ;  /* 0x000000ffff067224 */ /* 0x100fe200000e06e5 */
[-C--:B------:R-:W-:Y:S01]  /*128c0*/  IADD3 R7, P0, R12, R16.reuse, RZ ;  /* 0x000000100c077210 */ /* 0x080fe20007f1e0ff */
[----:B------:R-:W-:Y:S04]  /*128d0*/  LDSM.16.M88.4 R168, [R203] ;  /* 0x00000000cba8783b */ /* 0x000fe80000000200 */
[----:B------:R-:W-:Y:S01]  /*128e0*/  IMAD.X R4, R5, 0x1, R6, P0 ;  /* 0x0000000105047824 */ /* 0x000fe200000e0606 */
[C---:B------:R-:W-:Y:S01]  /*128f0*/  LEA R184, P0, R7.reuse, c[0x0][0x1f8], 0x1 ;  /* 0x00007e0007b87a11 */ /* 0x040fe200078008ff */
[----:B------:R-:W-:Y:S03]  /*12900*/  LDSM.16.M88.4 R172, [R202] ;  /* 0x00000000caac783b */ /* 0x000fe60000000200 */
[----:B------:R-:W-:Y:S02]  /*12910*/  LEA.HI.X R185, R7, c[0x0][0x1fc], R4, 0x1, P0 ;  /* 0x00007f0007b97a11 */ /* 0x000fe400000f0c04 */
[----:B------:R-:W-:Y:S05]  /*12920*/  IADD3 R10, P0, R224, 0xc0, RZ ;  /* 0x000000c0e00a7810 */ /* 0x000fea0007f1e0ff */
[----:B------:R-:W-:Y:S01]  /*12930*/  IMAD.X R4, RZ, RZ, R229, P0 ;  /* 0x000000ffff047224 */ /* 0x000fe200000e06e5 */
[----:B------:R-:W-:Y:S05]  /*12940*/  IADD3 R16, P0, R10, R16, RZ ;  /* 0x000000100a107210 */ /* 0x000fea0007f1e0ff */
[----:B------:R-:W-:Y:S01]  /*12950*/  IMAD.X R5, R5, 0x1, R4, P0 ;  /* 0x0000000105057824 */ /* 0x000fe200000e0604 */
[C---:B------:R-:W-:Y:S04]  /*12960*/  LEA R250, P0, R16.reuse, c[0x0][0x1f8], 0x1 ;  /* 0x00007e0010fa7a11 */ /* 0x040fe800078008ff */
[----:B------:R-:W-:Y:S02]  /*12970*/  LEA.HI.X R251, R16, c[0x0][0x1fc], R5, 0x1, P0 ;  /* 0x00007f0010fb7a11 */ /* 0x000fe400000f0c05 */
[----:B------:R-:W-:Y:S01]  /*12980*/  @!P1 IADD3 R9, P0, R13, R14, RZ ;  /* 0x0000000e0d099210 */ /* 0x000fe20007f1e0ff */
[----:B------:R-:W-:Y:S04]  /*12990*/  LDSM.16.M88.4 R16, [R213+0xa880] ;  /* 0x00a88000d510783b */ /* 0x000fe80000000200 */
[----:B------:R-:W-:Y:S01]  /*129a0*/  @!P1 IMAD.X R8, R11, 0x1, R8, P0 ;  /* 0x000000010b089824 */ /* 0x000fe200000e0608 */
[----:B------:R-:W-:Y:S05]  /*129b0*/  @!P1 IADD3 R7, P0, R13, R12, RZ ;  /* 0x0000000c0d079210 */ /* 0x000fea0007f1e0ff */
[----:B------:R-:W-:Y:S01]  /*129c0*/  @!P1 IMAD.X R6, R11, 0x1, R6, P0 ;  /* 0x000000010b069824 */ /* 0x000fe200000e0606 */
[----:B------:R-:W-:Y:S05]  /*129d0*/  @!P1 IADD3 R5, P0, R13, R10, RZ ;  /* 0x0000000a0d059210 */ /* 0x000fea0007f1e0ff */
[----:B------:R-:W-:Y:S01]  /*129e0*/  @!P1 IMAD.X R4, R11, 0x1, R4, P0 ;  /* 0x000000010b049824 */ /* 0x000fe200000e0604 */
[----:B------:R-:W-:Y:S05]  /*129f0*/  @!P1 IADD3 R13, P0, R13, R224, RZ ;  /* 0x000000e00d0d9210 */ /* 0x000fea0007f1e0ff */
[----:B------:R-:W-:Y:S01]  /*12a00*/  @!P1 IMAD.X R10, R11, 0x1, R229, P0 ;  /* 0x000000010b0a9824 */ /* 0x000fe200000e06e5 */
[C---:B------:R-:W-:Y:S04]  /*12a10*/  @!P1 LEA R248, P0, R13.reuse, c[0x0][0x1f8], 0x1 ;  /* 0x00007e000df89a11 */ /* 0x040fe800078008ff */
[----:B------:R-:W-:Y:S02]  /*12a20*/  @!P1 LEA.HI.X R249, R13, c[0x0][0x1fc], R10, 0x1, P0 ;  /* 0x00007f000df99a11 */ /* 0x000fe400000f0c0a */
[C---:B------:R-:W-:Y:S04]  /*12a30*/  @!P1 LEA R246, P0, R9.reuse, c[0x0][0x1f8], 0x1 ;  /* 0x00007e0009f69a11 */ /* 0x040fe800078008ff */
[----:B------:R-:W-:Y:S02]  /*12a40*/  @!P1 LEA.HI.X R247, R9, c[0x0][0x1fc], R8, 0x1, P0 ;  /* 0x00007f0009f79a11 */ /* 0x000fe400000f0c08 */
[----:B------:R-:W1:Y:S01]  /*12a50*/  LDSM.16.M88.4 R8, [R213+0xa080] ;  /* 0x00a08000d508783b */ /* 0x000e620000000200 */
[C---:B------:R-:W-:Y:S04]  /*12a60*/  @!P1 LEA R244, P0, R7.reuse, c[0x0][0x1f8], 0x1 ;  /* 0x00007e0007f49a11 */ /* 0x040fe800078008ff */
[----:B------:R-:W-:Y:S01]  /*12a70*/  @!P1 LEA.HI.X R245, R7, c[0x0][0x1fc], R6, 0x1, P0 ;  /* 0x00007f0007f59a11 */ /* 0x000fe200000f0c06 */
[----:B------:R-:W-:Y:S01]  /*12a80*/  @!PT LDS RZ, [RZ] ;  /* 0x00000000fffff984 */ /* 0x000fe20000000800 */
[----:B------:R-:W-:Y:S01]  /*12a90*/  @!PT LDS RZ, [RZ] ;  /* 0x00000000fffff984 */ /* 0x000fe20000000800 */
[----:B------:R-:W-:Y:S01]  /*12aa0*/  @!PT LDS RZ, [RZ] ;  /* 0x00000000fffff984 */ /* 0x000fe20000000800 */
[----:B------:R2:W-:Y:S01]  /*12ab0*/  LDGSTS.E.BYPASS.LTC128B.128 [R223+0x4080], [R180.64], !P6 ;  /* 0x04080000b4df7fae */ /* 0x0005e2000f101d56 */
[C---:B------:R-:W-:Y:S04]  /*12ac0*/  @!P1 LEA R190, P0, R5.reuse, c[0x0][0x1f8], 0x1 ;  /* 0x00007e0005be9a11 */ /* 0x040fe800078008ff */
[----:B------:R-:W-:Y:S01]  /*12ad0*/  @!P1 LEA.HI.X R191, R5, c[0x0][0x1fc], R4, 0x1, P0 ;  /* 0x00007f0005bf9a11 */ /* 0x000fe200000f0c04 */
[----:B------:R3:W-:Y:S01]  /*12ae0*/  LDGSTS.E.BYPASS.LTC128B.128 [R223+0x5880], [R186.64], !P5 ;  /* 0x05880000badf7fae */ /* 0x0007e2000e901d56 */
[----:B------:R-:W-:Y:S04]  /*12af0*/  ISETP.GT.AND P0, PT, R238, R221, PT ;  /* 0x000000ddee00720c */ /* 0x000fe80003f04270 */
[----:B------:R3:W-:Y:S05]  /*12b00*/  LDGSTS.E.BYPASS.LTC128B.128 [R223+0x7080], [R184.64], !P4 ;  /* 0x07080000b8df7fae */ /* 0x0007ea000e101d56 */
[----:B------:R4:W-:Y:S05]  /*12b10*/  LDGSTS.E.BYPASS.LTC128B.128 [R223+0x8880], [R250.64], !P3 ;  /* 0x08880000fadf7fae */ /* 0x0009ea000d901d56 */
[----:B------:R4:W-:Y:S05]  /*12b20*/  @!P1 LDGSTS.E.BYPASS.LTC128B.128 [R223+0x5080], [R248.64], !P6 ;  /* 0x05080000f8df9fae */ /* 0x0009ea000f101d56 */
[----:B------:R4:W-:Y:S05]  /*12b30*/  @!P1 LDGSTS.E.BYPASS.LTC128B.128 [R223+0x6880], [R246.64], !P5 ;  /* 0x06880000f6df9fae */ /* 0x0009ea000e901d56 */
[----:B------:R4:W-:Y:S01]  /*12b40*/  @!P1 LDGSTS.E.BYPASS.LTC128B.128 [R223+0x8080], [R244.64], !P4 ;  /* 0x08080000f4df9fae */ /* 0x0009e2000e101d56 */
[C---:B-1----:R-:W-:Y:S04]  /*12b50*/  HMMA.16816.F32.BF16 R4, R24.reuse, R8, RZ ;  /* 0x000000081804723c */ /* 0x042fe800000418ff */
[----:B------:R4:W-:Y:S05]  /*12b60*/  @!P1 LDGSTS.E.BYPASS.LTC128B.128 [R223+0x9880], [R190.64], !P3 ;  /* 0x09880000bedf9fae */ /* 0x0009ea000d901d56 */
[----:B------:R-:W-:Y:S01]  /*12b70*/  LDSM.16.M88.4 R176, [R210] ;  /* 0x00000000d2b0783b */ /* 0x000fe20000000200 */
[C---:B------:R-:W-:Y:S04]  /*12b80*/  HMMA.16816.F32.BF16 R8, R24.reuse, R10, RZ ;  /* 0x0000000a1808723c */ /* 0x040fe800000418ff */
[----:B------:R-:W0:Y:S04]  /*12b90*/  LDGDEPBAR ;  /* 0x00000000000079af */ /* 0x000e280000000000 */
[C---:B------:R-:W-:Y:S01]  /*12ba0*/  HMMA.16816.F32.BF16 R12, R24.reuse, R16, RZ ;  /* 0x00000010180c723c */ /* 0x040fe200000418ff */
[----:B--2---:R-:W1:Y:S05]  /*12bb0*/  LDSM.16.M88.4 R180, [R207+0xa080] ;  /* 0x00a08000cfb4783b */ /* 0x004e6a0000000200 */
[----:B---3--:R-:W-:Y:S02]  /*12bc0*/  LDSM.16.M88.4 R184, [R207+0xb080] ;  /* 0x00b08000cfb8783b */ /* 0x008fe40000000200 */
[C---:B------:R-:W-:Y:S08]  /*12bd0*/  HMMA.16816.F32.BF16 R16, R24.reuse, R18, RZ ;  /* 0x000000121810723c */ /* 0x040ff000000418ff */
[C---:B------:R-:W-:Y:S08]  /*12be0*/  HMMA.16816.F32.BF16 R20, R24.reuse, R156, RZ ;  /* 0x0000009c1814723c */ /* 0x040ff000000418ff */
[----:B------:R-:W-:Y:S01]  /*12bf0*/  HMMA.16816.F32.BF16 R24, R24, R158, RZ ;  /* 0x0000009e1818723c */ /* 0x000fe200000418ff */
[----:B------:R-:W2:Y:S07]  /*12c00*/  LDSM.16.M88.4 R156, [R207+0xa880] ;  /* 0x00a88000cf9c783b */ /* 0x000eae0000000200 */
        /* <DEDUP_REMOVED lines=8> */
[----:B------:R-:W5:Y:S05]  /*12c90*/  LDSM.16.M88.4 R160, [R201+0x800] ;  /* 0x00080000c9a0783b */ /* 0x000f6a0000000200 */
[----:B------:R-:W3:Y:S02]  /*12ca0*/  LDSM.16.M88.4 R172, [R201+0x1000] ;  /* 0x00100000c9ac783b */ /* 0x000ee40000000200 */
        /* <DEDUP_REMOVED lines=13> */
[C---:B-----5:R-:W-:Y:S08]  /*12d80*/  HMMA.16816.F32.BF16 R12, R164.reuse, R160, R12 ;  /* 0x000000a0a40c723c */ /* 0x060ff0000004180c */
[C---:B------:R-:W-:Y:S01]  /*12d90*/  HMMA.16816.F32.BF16 R16, R164.reuse, R162, R16 ;  /* 0x000000a2a410723c */ /* 0x040fe20000041810 */
[----:B------:R-:W3:Y:S07]  /*12da0*/  LDSM.16.M88.4 R160, [R212+0x4000] ;  /* 0x00400000d4a0783b */ /* 0x000eee0000000200 */
[C---:B------:R-:W-:Y:S08]  /*12db0*/  HMMA.16816.F32.BF16 R20, R164.reuse, R172, R20 ;  /* 0x000000aca414723c */ /* 0x040ff00000041814 */
[----:B------:R-:W-:Y:S01]  /*12dc0*/  HMMA.16816.F32.BF16 R24, R164, R174, R24 ;  /* 0x000000aea418723c */ /* 0x000fe20000041818 */
[----:B------:R-:W5:Y:S05]  /*12dd0*/  LDSM.16.M88.4 R164, [R199] ;  /* 0x00000000c7a4783b */ /* 0x000f6a0000000200 */
[----:B------:R-:W3:Y:S02]  /*12de0*/  LDSM.16.M88.4 R172, [R198] ;  /* 0x00000000c6ac783b */ /* 0x000ee40000000200 */
        /* <DEDUP_REMOVED lines=13> */
[C---:B-----5:R-:W-:Y:S08]  /*12ec0*/  HMMA.16816.F32.BF16 R12, R160.reuse, R164, R12 ;  /* 0x000000a4a00c723c */ /* 0x060ff0000004180c */
[C---:B------:R-:W-:Y:S01]  /*12ed0*/  HMMA.16816.F32.BF16 R16, R160.reuse, R166, R16 ;  /* 0x000000a6a010723c */ /* 0x040fe20000041810 */
[----:B------:R-:W3:Y:S07]  /*12ee0*/  LDSM.16.M88.4 R164, [R209+0x4000] ;  /* 0x00400000d1a4783b */ /* 0x000eee0000000200 */
        /* <DEDUP_REMOVED lines=94> */
[C---:B-----5:R-:W-:Y:S08]  /*134d0*/  HMMA.16816.F32.BF16 R12, R164.reuse, R160, R12 ;  /* 0x000000a0a40c723c */ /* 0x060ff0000004180c */
[C---:B------:R-:W-:Y:S08]  /*134e0*/  HMMA.16816.F32.BF16 R16, R164.reuse, R162, R16 ;  /* 0x000000a2a410723c */ /* 0x040ff00000041810 */
[C---:B------:R-:W-:Y:S08]  /*134f0*/  HMMA.16816.F32.BF16 R20, R164.reuse, R172, R20 ;  /* 0x000000aca414723c */ /* 0x040ff00000041814 */
[----:B------:R-:W-:Y:S01]  /*13500*/  HMMA.16816.F32.BF16 R24, R164, R174, R24 ;  /* 0x000000aea418723c */ /* 0x000fe20000041818 */
[----:B------:R-:W-:Y:S07]  /*13510*/  @!UPT UIADD3 URZ, URZ, URZ, URZ ;  /* 0x0000003f3f3ff290 */ /* 0x000fee000fffe03f */
[----:B------:R-:W-:-:S11]  /*13520*/  @!P0 BRA `(.L_x_1127) ;  /* 0x000003e000008947 */ /* 0x000fd60003800000 */
[----:B----4-:R-:W-:Y:S02]  /*13530*/  IADD3 R156, R238, -0x1, RZ ;  /* 0xffffffffee9c7810 */ /* 0x010fe40007ffe0ff */
[----:B------:R-:W-:Y:S02]  /*13540*/  ISETP.GE.AND P1, PT, R240, 0x1, PT ;  /* 0x00000001f000780c */ /* 0x000fe40003f26270 */
[----:B------:R-:W-:Y:S01]  /*13550*/  SHF.R.S32.HI R163, RZ, 0x1f, R156 ;  /* 0x0000001fffa37819 */ /* 0x000fe2000001149c */
[----:B------:R-:W-:Y:S01]  /*13560*/  IMAD.WIDE.U32 R172, R156, c[0x0][0x1e0], RZ ;  /* 0x000078009cac7a25 */ /* 0x000fe200078e00ff */
[C---:B------:R-:W-:Y:S03]  /*13570*/  IADD3 R161, P0, R226.reuse, 0x40, RZ ;  /* 0x00000040e2a17810 */ /* 0x040fe60007f1e0ff */
[----:B------:R-:W-:Y:S02]  /*13580*/  IMAD R163, R163, c[0x0][0x1e0], RZ ;  /* 0x00007800a3a37a24 */ /* 0x000fe400078e02ff */
[----:B------:R-:W-:Y:S01]  /*13590*/  IMAD.X R158, RZ, RZ, R237, P0 ;  /* 0x000000ffff9e7224 */ /* 0x000fe200000e06ed */
[----:B------:R-:W-:Y:S01]  /*135a0*/  IADD3 R160, P0, R226, 0x80, RZ ;  /* 0x00000080e2a07810 */ /* 0x000fe20007f1e0ff */
[----:B------:R-:W-:Y:S04]  /*135b0*/  IMAD R163, R156, c[0x0][0x1e4], R163 ;  /* 0x000079009ca37a24 */ /* 0x000fe800078e02a3 */
[----:B------:R-:W-:Y:S02]  /*135c0*/  IMAD.IADD R163, R173, 0x1, R163 ;  /* 0x00000001ada37824 */ /* 0x000fe400078e02a3 */
[----:B------:R-:W-:Y:S04]  /*135d0*/  IMAD.WIDE.U32 R172, R172, 0x30, RZ ;  /* 0x00000030acac7825 */ /* 0x000fe800078e00ff */
[----:B------:R-:W-:Y:S02]  /*135e0*/  IMAD R163, R163, 0x30, RZ ;  /* 0x00000030a3a37824 */ /* 0x000fe400078e02ff */
[----:B------:R-:W-:Y:S01]  /*135f0*/  IMAD.X R157, RZ, RZ, R237, P0 ;  /* 0x000000ffff9d7224 */ /* 0x000fe200000e06ed */
[-C--:B------:R-:W-:Y:S01]  /*13600*/  @P1 IADD3 R167, P0, R226, R172.reuse, RZ ;  /* 0x000000ace2a71210 */ /* 0x080fe20007f1e0ff */
[----:B------:R-:W-:Y:S04]  /*13610*/  IMAD.IADD R163, R173, 0x1, R163 ;  /* 0x00000001ada37824 */ /* 0x000fe800078e02a3 */
[----:B------:R-:W-:Y:S01]  /*13620*/  @P1 IMAD.X R164, R163, 0x1, R237, P0 ;  /* 0x00000001a3a41824 */ /* 0x000fe200000e06ed */
[-C--:B------:R-:W-:Y:S05]  /*13630*/  @P1 IADD3 R165, P0, R161, R172.reuse, RZ ;  /* 0x000000aca1a51210 */ /* 0x080fea0007f1e0ff */
[C---:B------:R-:W-:Y:S01]  /*13640*/  @P1 IMAD.X R162, R163.reuse, 0x1, R158, P0 ;  /* 0x00000001a3a21824 */ /* 0x040fe200000e069e */
[-C--:B------:R-:W-:Y:S05]  /*13650*/  @P1 IADD3 R159, P0, R160, R172.reuse, RZ ;  /* 0x000000aca09f1210 */ /* 0x080fea0007f1e0ff */
        /* <DEDUP_REMOVED lines=9> */
[C---:B------:R-:W-:Y:S03]  /*136f0*/  @P1 LEA R166, P0, R159.reuse, c[0x0][0x1c8], 0x1 ;  /* 0x000072009fa61a11 */ /* 0x040fe600078008ff */
[----:B------:R1:W-:Y:S01]  /*13700*/  @P1 LDGSTS.E.BYPASS.LTC128B.128 [R223+0xb880], [R168.64], !P5 ;  /* 0x0b880000a8df1fae */ /* 0x0003e2000e901d56 */
[----:B------:R-:W-:Y:S02]  /*13710*/  @P1 LEA.HI.X R167, R159, c[0x0][0x1cc], R156, 0x1, P0 ;  /* 0x000073009fa71a11 */ /* 0x000fe400000f0c9c */
[----:B------:R-:W-:Y:S03]  /*13720*/  IADD3 R159, P0, R226, 0xc0, RZ ;  /* 0x000000c0e29f7810 */ /* 0x000fe60007f1e0ff */
[----:B------:R1:W-:Y:S02]  /*13730*/  @P1 LDGSTS.E.BYPASS.LTC128B.128 [R223+0xd080], [R166.64], !P4 ;  /* 0x0d080000a6df1fae */ /* 0x0003e4000e101d56 */
[----:B------:R-:W-:Y:S01]  /*13740*/  IMAD.X R156, RZ, RZ, R237, P0 ;  /* 0x000000ffff9c7224 */ /* 0x000fe200000e06ed */
[----:B------:R-:W-:Y:S05]  /*13750*/  @P1 IADD3 R165, P0, R159, R172, RZ ;  /* 0x000000ac9fa51210 */ /* 0x000fea0007f1e0ff */
[----:B------:R-:W-:Y:S01]  /*13760*/  @P1 IMAD.X R162, R163, 0x1, R156, P0 ;  /* 0x00000001a3a21824 */ /* 0x000fe200000e069c */
[C---:B------:R-:W-:Y:S04]  /*13770*/  @P1 LEA R164, P0, R165.reuse, c[0x0][0x1c8], 0x1 ;  /* 0x00007200a5a41a11 */ /* 0x040fe800078008ff */
[----:B------:R-:W-:Y:S02]  /*13780*/  @P1 LEA.HI.X R165, R165, c[0x0][0x1cc], R162, 0x1, P0 ;  /* 0x00007300a5a51a11 */ /* 0x000fe400000f0ca2 */
[----:B------:R-:W-:Y:S03]  /*13790*/  ISETP.GE.AND P0, PT, R240, 0x21, PT ;  /* 0x00000021f000780c */ /* 0x000fe60003f06270 */
[----:B------:R1:W-:Y:S10]  /*137a0*/  @P1 LDGSTS.E.BYPASS.LTC128B.128 [R223+0xe880], [R164.64], !P3 ;  /* 0x0e880000a4df1fae */ /* 0x0003f4000d901d56 */
[----:B------:R-:W-:Y:S04]  /*137b0*/  @P0 IADD3 R162, P2, R172, UR6, RZ ;  /* 0x00000006aca20c10 */ /* 0x000fe8000ff5e0ff */
[----:B------:R-:W-:Y:S02]  /*137c0*/  @P0 IADD3.X R163, R163, UR5, RZ, P2, !PT ;  /* 0x00000005a3a30c10 */ /* 0x000fe400097fe4ff */
[C---:B------:R-:W-:Y:S05]  /*137d0*/  @P0 IADD3 R161, P2, R162.reuse, R161, RZ ;  /* 0x000000a1a2a10210 */ /* 0x040fea0007f5e0ff */
[C---:B------:R-:W-:Y:S01]  /*137e0*/  @P0 IMAD.X R158, R163.reuse, 0x1, R158, P2 ;  /* 0x00000001a39e0824 */ /* 0x040fe200010e069e */
[C---:B------:R-:W-:Y:S05]  /*137f0*/  @P0 IADD3 R160, P2, R162.reuse, R160, RZ ;  /* 0x000000a0a2a00210 */ /* 0x040fea0007f5e0ff */
[C---:B------:R-:W-:Y:S01]  /*13800*/  @P0 IMAD.X R157, R163.reuse, 0x1, R157, P2 ;  /* 0x00000001a39d0824 */ /* 0x040fe200010e069d */
[C---:B------:R-:W-:Y:S05]  /*13810*/  @P0 IADD3 R159, P2, R162.reuse, R159, RZ ;  /* 0x0000009fa29f0210 */ /* 0x040fea0007f5e0ff */
[C---:B------:R-:W-:Y:S01]  /*13820*/  @P0 IMAD.X R156, R163.reuse, 0x1, R156, P2 ;  /* 0x00000001a39c0824 */ /* 0x040fe200010e069c */
[----:B------:R-:W-:Y:S05]  /*13830*/  @P0 IADD3 R162, P2, R162, R226, RZ ;  /* 0x000000e2a2a20210 */ /* 0x000fea0007f5e0ff */
[----:B------:R-:W-:Y:S01]  /*13840*/  @P0 IMAD.X R163, R163, 0x1, R237, P2 ;  /* 0x00000001a3a30824 */ /* 0x000fe200010e06ed */
[C---:B------:R-:W-:Y:S04]  /*13850*/  @P0 LEA R172, P2, R162.reuse, c[0x0][0x1c8], 0x1 ;  /* 0x00007200a2ac0a11 */ /* 0x040fe800078408ff */
[----:B------:R-:W-:Y:S02]  /*13860*/  @P0 LEA.HI.X R173, R162, c[0x0][0x1cc], R163, 0x1, P2 ;  /* 0x00007300a2ad0a11 */ /* 0x000fe400010f0ca3 */
[C---:B------:R-:W-:Y:S03]  /*13870*/  @P0 LEA R162, P2, R161.reuse, c[0x0][0x1c8], 0x1 ;  /* 0x00007200a1a20a11 */ /* 0x040fe600078408ff */
[----:B------:R1:W-:Y:S01]  /*13880*/  @P0 LDGSTS.E.BYPASS.LTC128B.128 [R223+0xb080], [R172.64], !P6 ;  /* 0x0b080000acdf0fae */ /* 0x0003e2000f101d56 */
[----:B------:R-:W-:Y:S02]  /*13890*/  @P0 LEA.HI.X R163, R161, c[0x0][0x1cc], R158, 0x1, P2 ;  /* 0x00007300a1a30a11 */ /* 0x000fe400010f0c9e */
[C---:B------:R-:W-:Y:S03]  /*138a0*/  @P0 LEA R174, P2, R160.reuse, c[0x0][0x1c8], 0x1 ;  /* 0x00007200a0ae0a11 */ /* 0x040fe600078408ff */
[----:B------:R1:W-:Y:S01]  /*138b0*/  @P0 LDGSTS.E.BYPASS.LTC128B.128 [R223+0xc880], [R162.64], !P5 ;  /* 0x0c880000a2df0fae */ /* 0x0003e2000e901d56 */
[----:B------:R-:W-:Y:S02]  /*138c0*/  @P0 LEA.HI.X R175, R160, c[0x0][0x1cc], R157, 0x1, P2 ;  /* 0x00007300a0af0a11 */ /* 0x000fe400010f0c9d */
[C---:B------:R-:W-:Y:S03]  /*138d0*/  @P0 LEA R158, P2, R159.reuse, c[0x0][0x1c8], 0x1 ;  /* 0x000072009f9e0a11 */ /* 0x040fe600078408ff */
[----:B------:R1:W-:Y:S01]  /*138e0*/  @P0 LDGSTS.E.BYPASS.LTC128B.128 [R223+0xe080], [R174.64], !P4 ;  /* 0x0e080000aedf0fae */ /* 0x0003e2000e101d56 */
[----:B------:R-:W-:Y:S05]  /*138f0*/  @P0 LEA.HI.X R159, R159, c[0x0][0x1cc], R156, 0x1, P2 ;  /* 0x000073009f9f0a11 */ /* 0x000fea00010f0c9c */
[----:B------:R1:W-:Y:S04]  /*13900*/  @P0 LDGSTS.E.BYPASS.LTC128B.128 [R223+0xf880], [R158.64], !P3 ;  /* 0x0f8800009edf0fae */ /* 0x0003e8000d901d56 */
.L_x_1127:
[----:B----4-:R-:W-:Y:S05]  /*13910*/  BSYNC B0 ;  /* 0x0000000000007941 */ /* 0x010fea0003800000 */
.L_x_1126:
[----:B------:R-:W-:Y:S01]  /*13920*/  ISETP.NE.AND P0, PT, R242, 0x1, PT ;  /* 0x00000001f200780c */ /* 0x000fe20003f05270 */
[----:B------:R-:W2:Y:S01]  /*13930*/  LDL R156, [R1+0x4] ;  /* 0x00000400019c7983 */ /* 0x000ea20000100800 */
[----:B-1----:R-:W-:Y:S01]  /*13940*/  IMAD R165, R238, -0x30, RZ ;  /* 0xffffffd0eea57824 */ /* 0x002fe200078e02ff */
[----:B------:R-:W-:Y:S02]  /*13950*/  ULDC UR4, c[0x0][0x324] ;  /* 0x0000c90000047ab9 */ /* 0x000fe40000000800 */
[----:B------:R-:W-:Y:S01]  /*13960*/  ULOP3.LUT UR4, URZ, UR4, URZ, 0x33, !UPT ;  /* 0x000000043f047292 */ /* 0x000fe2000f8e333f */
[----:B------:R-:W0:Y:S01]  /*13970*/  LDGDEPBAR ;  /* 0x00000000000079af */ /* 0x000e220000000000 */
[----:B------:R-:W-:Y:S01]  /*13980*/  IADD3 R162, -R232, 0x1, R165 ;  /* 0x00000001e8a27810 */ /* 0x000fe20007ffe1a5 */
[----:B------:R-:W-:Y:S03]  /*13990*/  IMAD.IADD R161, R165, 0x1, -R232 ;  /* 0x00000001a5a17824 */ /* 0x000fe600078e0ae8 */
        /* <DEDUP_REMOVED lines=25> */
.L_x_1130:
[----:B------:R-:W-:Y:S04]  /*13b30*/  MOV R156, c[0x0][0x32c] ;  /* 0x0000cb00009c7a02 */ /* 0x000fe80000000f00 */
[----:B------:R-:W-:Y:S11]  /*13b40*/  ISETP.NE.AND P0, PT, R156, 0x1, PT ;  /* 0x000000019c00780c */ /* 0x000ff60003f05270 */
[----:B------:R-:W-:Y:S02]  /*13b50*/  @!UPT UIADD3 URZ, URZ, URZ, URZ ;  /* 0x0000003f3f3ff290 */ /* 0x000fe4000fffe03f */
[----:B------:R-:W-:Y:S05]  /*13b60*/  @P0 IMAD.HI.U32 R156, R158, c[0x0][0x330], RZ ;  /* 0x0000cc009e9c0a27 */ /* 0x000fea00078e00ff */
[----:B------:R-:W-:Y:S02]  /*13b70*/  @P0 SHF.R.U32.HI R158, RZ, c[0x0][0x334], R156 ;  /* 0x0000cd00ff9e0a19 */ /* 0x000fe4000001169c */
.L_x_1131:
[----:B------:R-:W-:Y:S05]  /*13b80*/  BSYNC B0 ;  /* 0x0000000000007941 */ /* 0x000fea0003800000 */
.L_x_1129:
[----:B------:R-:W-:Y:S05]  /*13b90*/  IMAD R158, R158, c[0x0][0x32c], R161 ;  /* 0x0000cb009e9e7a24 */ /* 0x000fea00078e02a1 */
[----:B------:R-:W-:Y:S02]  /*13ba0*/  IADD3 R157, R158, c[0x0][0x32c], RZ ;  /* 0x0000cb009e9d7a10 */ /* 0x000fe40007ffe0ff */
[----:B------:R-:W-:Y:S02]  /*13bb0*/  IMNMX R167, R167, R158, !PT ;  /* 0x0000009ea7a77217 */ /* 0x000fe40007800200 */
[----:B------:R-:W-:Y:S02]  /*13bc0*/  IMNMX R168, R168, R157, PT ;  /* 0x0000009da8a87217 */ /* 0x000fe40003800200 */
.L_x_1128:
[C---:B------:R-:W-:Y:S01]  /*13bd0*/  ISETP.GE.AND P0, PT, R165.reuse, 0x2, PT ;  /* 0x00000002a500780c */ /* 0x040fe20003f06270 */
[----:B------:R-:W1:Y:S01]  /*13be0*/  SHFL.IDX PT, R164, R164, 0x1, 0x1c1f ;  /* 0x003c1f00a4a47f89 */ /* 0x000e6200000e0000 */
[----:B------:R-:W-:Y:S02]  /*13bf0*/  ISETP.GE.AND P1, PT, R165, 0x9, PT ;  /* 0x00000009a500780c */ /* 0x000fe40003f26270 */
[----:B------:R-:W-:Y:S02]  /*13c00*/  P2R R160, PR, RZ, 0x1 ;  /* 0x00000001ffa07803 */ /* 0x000fe40000000000 */
[----:B------:R-:W-:Y:S02]  /*13c10*/  ISETP.GT.AND P0, PT, R167, 0x1, !P0 ;  /* 0x00000001a700780c */ /* 0x000fe40004704270 */
[----:B------:R-:W-:Y:S02]  /*13c20*/  P2R R159, PR, RZ, 0x2 ;  /* 0x00000002ff9f7803 */ /* 0x000fe40000000000 */
[C---:B------:R-:W-:Y:S02]  /*13c30*/  ISETP.LT.OR P0, PT, R168.reuse, 0x2, P0 ;  /* 0x00000002a800780c */ /* 0x040fe40000701670 */
[----:B------:R-:W-:Y:S02]  /*13c40*/  ISETP.GE.AND P6, PT, R165, 0x19, PT ;  /* 0x00000019a500780c */ /* 0x000fe40003fc6270 */
[----:B------:R-:W-:Y:S02]  /*13c50*/  FSEL R158, R5, -INF , !P0 ;  /* 0xff800000059e7808 */ /* 0x000fe40004000000 */
[----:B------:R-:W-:Y:S02]  /*13c60*/  ISETP.GT.AND P0, PT, R167, 0x8, !P1 ;  /* 0x00000008a700780c */ /* 0x000fe40004f04270 */
[----:B------:R-:W-:Y:S02]  /*13c70*/  ISETP.GE.AND P1, PT, R165, 0xa, PT ;  /* 0x0000000aa500780c */ /* 0x000fe40003f26270 */
[----:B------:R-:W-:Y:S02]  /*13c80*/  ISETP.LT.OR P0, PT, R168, 0x9, P0 ;  /* 0x00000009a800780c */ /* 0x000fe40000701670 */
[----:B------:R-:W-:Y:S02]  /*13c90*/  P2R R157, PR, RZ, 0x2 ;  /* 0x00000002ff9d7803 */ /* 0x000fe40000000000 */
[----:B------:R-:W-:Y:S01]  /*13ca0*/  FSEL R176, R8, -INF , !P0 ;  /* 0xff80000008b07808 */ /* 0x000fe20004000000 */
[--C-:B-1----:R-:W-:Y:S01]  /*13cb0*/  IMAD.IADD R163, R163, 0x1, R164.reuse ;  /* 0x00000001a3a37824 */ /* 0x102fe200078e02a4 */
[----:B------:R-:W-:Y:S02]  /*13cc0*/  ISETP.GT.AND P0, PT, R167, 0x9, !P1 ;  /* 0x00000009a700780c */ /* 0x000fe40004f04270 */
[----:B------:R-:W-:Y:S02]  /*13cd0*/  ISETP.GE.AND P1, PT, R165, 0x11, PT ;  /* 0x00000011a500780c */ /* 0x000fe40003f26270 */
[C---:B------:R-:W-:Y:S02]  /*13ce0*/  ISETP.LT.OR P0, PT, R168.reuse, 0xa, P0 ;  /* 0x0000000aa800780c */ /* 0x040fe40000701670 */
[----:B------:R-:W-:Y:S02]  /*13cf0*/  P2R R8, PR, RZ, 0x2 ;  /* 0x00000002ff087803 */ /* 0x000fe40000000000 */
        /* <DEDUP_REMOVED lines=8> */
[C---:B------:R-:W-:Y:S02]  /*13d80*/  ISETP.LT.OR P0, PT, R168.reuse, 0x12, P0 ;  /* 0x00000012a800780c */ /* 0x040fe40000701670 */
[----:B------:R-:W-:Y:S02]  /*13d90*/  ISETP.GE.AND P3, PT, R165, 0x22, PT ;  /* 0x00000022a500780c */ /* 0x000fe40003f66270 */
[----:B------:R-:W-:Y:S02]  /*13da0*/  FSEL R172, R13, -INF , !P0 ;  /* 0xff8000000dac7808 */ /* 0x000fe40004000000 */
[----:B------:R-:W-:Y:S02]  /*13db0*/  ISETP.GT.AND P0, PT, R167, 0x18, !P6 ;  /* 0x00000018a700780c */ /* 0x000fe40007704270 */
[----:B------:R-:W-:Y:S02]  /*13dc0*/  ISETP.GE.AND P2, PT, R165, 0x29, PT ;  /* 0x00000029a500780c */ /* 0x000fe40003f46270 */
[----:B------:R-:W-:Y:S02]  /*13dd0*/  ISETP.LT.OR P0, PT, R168, 0x19, P0 ;  /* 0x00000019a800780c */ /* 0x000fe40000701670 */
[----:B------:R-:W-:Y:S02]  /*13de0*/  P2R R5, PR, RZ, 0x2 ;  /* 0x00000002ff057803 */ /* 0x000fe40000000000 */
[----:B------:R-:W-:Y:S02]  /*13df0*/  FSEL R170, R16, -INF , !P0 ;  /* 0xff80000010aa7808 */ /* 0x000fe40004000000 */
[----:B------:R-:W-:Y:S02]  /*13e00*/  ISETP.GT.AND P0, PT, R167, 0x19, !P5 ;  /* 0x00000019a700780c */ /* 0x000fe40006f04270 */
[----:B------:R-:W-:Y:S02]  /*13e10*/  ISETP.GE.AND P1, PT, R165, 0x1, PT ;  /* 0x00000001a500780c */ /* 0x000fe40003f26270 */
[C---:B------:R-:W-:Y:S04]  /*13e20*/  ISETP.LT.OR P0, PT, R168.reuse, 0x1a, P0 ;  /* 0x0000001aa800780c */ /* 0x040fe80000701670 */
[----:B------:R-:W-:Y:S02]  /*13e30*/  FSEL R166, R17, -INF , !P0 ;  /* 0xff80000011a67808 */ /* 0x000fe40004000000 */
[C---:B------:R-:W-:Y:S04]  /*13e40*/  ISETP.GT.AND P0, PT, R167.reuse, 0x20, !P4 ;  /* 0x00000020a700780c */ /* 0x040fe80006704270 */
[----:B------:R-:W-:Y:S04]  /*13e50*/  ISETP.LT.OR P0, PT, R168, 0x21, P0 ;  /* 0x00000021a800780c */ /* 0x000fe80000701670 */
[----:B------:R-:W-:Y:S02]  /*13e60*/  FSEL R243, R20, -INF , !P0 ;  /* 0xff80000014f37808 */ /* 0x000fe40004000000 */
[----:B------:R-:W-:Y:S04]  /*13e70*/  ISETP.GT.AND P0, PT, R167, 0x21, !P3 ;  /* 0x00000021a700780c */ /* 0x000fe80005f04270 */
[C---:B------:R-:W-:Y:S04]  /*13e80*/  ISETP.LT.OR P0, PT, R168.reuse, 0x22, P0 ;  /* 0x00000022a800780c */ /* 0x040fe80000701670 */
[----:B------:R-:W-:Y:S02]  /*13e90*/  FSEL R191, R21, -INF , !P0 ;  /* 0xff80000015bf7808 */ /* 0x000fe40004000000 */
[C---:B------:R-:W-:Y:S04]  /*13ea0*/  ISETP.GT.AND P0, PT, R167.reuse, 0x28, !P2 ;  /* 0x00000028a700780c */ /* 0x040fe80005704270 */
        /* <DEDUP_REMOVED lines=27> */
.L_x_1134:
[----:B------:R-:W-:Y:S04]  /*14060*/  MOV R12, c[0x0][0x32c] ;  /* 0x0000cb00000c7a02 */ /* 0x000fe80000000f00 */
[----:B------:R-:W-:Y:S11]  /*14070*/  ISETP.NE.AND P0, PT, R12, 0x1, PT ;  /* 0x000000010c00780c */ /* 0x000ff60003f05270 */
[----:B------:R-:W-:Y:S02]  /*14080*/  @!UPT UIADD3 URZ, URZ, URZ, URZ ;  /* 0x0000003f3f3ff290 */ /* 0x000fe4000fffe03f */
[----:B------:R-:W-:Y:S05]  /*14090*/  @P0 IMAD.HI.U32 R12, R164, c[0x0][0x330], RZ ;  /* 0x0000cc00a40c0a27 */ /* 0x000fea00078e00ff */
[----:B------:R-:W-:Y:S02]  /*140a0*/  @P0 SHF.R.U32.HI R164, RZ, c[0x0][0x334], R12 ;  /* 0x0000cd00ffa40a19 */ /* 0x000fe4000001160c */
.L_x_1135:
[----:B------:R-:W-:Y:S05]  /*140b0*/  BSYNC B0 ;  /* 0x0000000000007941 */ /* 0x000fea0003800000 */
.L_x_1133:
[----:B------:R-:W-:Y:S05]  /*140c0*/  IMAD R161, R164, c[0x0][0x32c], R161 ;  /* 0x0000cb00a4a17a24 */ /* 0x000fea00078e02a1 */
[----:B------:R-:W-:Y:S02]  /*140d0*/  IADD3 R12, R161, c[0x0][0x32c], RZ ;  /* 0x0000cb00a10c7a10 */ /* 0x000fe40007ffe0ff */
[----:B------:R-:W-:Y:S02]  /*140e0*/  IMNMX R4, R4, R161, !PT ;  /* 0x000000a104047217 */ /* 0x000fe40007800200 */
[----:B------:R-:W-:Y:S02]  /*140f0*/  IMNMX R163, R163, R12, PT ;  /* 0x0000000ca3a37217 */ /* 0x000fe40003800200 */
.L_x_1132:
[----:B------:R-:W-:Y:S02]  /*14100*/  ISETP.GT.AND P0, PT, R4, RZ, !P1 ;  /* 0x000000ff0400720c */ /* 0x000fe40004f04270 */
[----:B------:R-:W-:Y:S02]  /*14110*/  ISETP.NE.AND P1, PT, R9, RZ, PT ;  /* 0x000000ff0900720c */ /* 0x000fe40003f25270 */
[C---:B------:R-:W-:Y:S04]  /*14120*/  ISETP.LT.OR P0, PT, R163.reuse, 0x1, P0 ;  /* 0x00000001a300780c */ /* 0x040fe80000701670 */
[----:B------:R-:W-:Y:S02]  /*14130*/  FSEL R13, R6, -INF , !P0 ;  /* 0xff800000060d7808 */ /* 0x000fe40004000000 */
[----:B------:R-:W-:Y:S04]  /*14140*/  ISETP.NE.AND P0, PT, R160, RZ, PT ;  /* 0x000000ffa000720c */ /* 0x000fe80003f05270 */
[C---:B------:R-:W-:Y:S04]  /*14150*/  ISETP.GT.AND P0, PT, R4.reuse, 0x1, !P0 ;  /* 0x000000010400780c */ /* 0x040fe80004704270 */
        /* <DEDUP_REMOVED lines=24> */
[C---:B------:R-:W-:Y:S02]  /*142e0*/  ISETP.LT.OR P0, PT, R163.reuse, 0x19, P0 ;  /* 0x00000019a300780c */ /* 0x040fe40000701670 */
        /* <DEDUP_REMOVED lines=14> */
[C---:B------:R-:W-:Y:S01]  /*143d0*/  ISETP.GT.AND P0, PT, R4.reuse, 0x21, !P3 ;  /* 0x000000210400780c */ /* 0x040fe20005f04270 */
[----:B------:R-:W1:Y:S03]  /*143e0*/  SHFL.BFLY PT, R5, R6, 0x2, 0x1f ;  /* 0x0c401f0006057f89 */ /* 0x000e6600000e0000 */
[----:B------:R-:W-:Y:S04]  /*143f0*/  ISETP.LT.OR P0, PT, R163, 0x22, P0 ;  /* 0x00000022a300780c */ /* 0x000fe80000701670 */
[----:B------:R-:W-:Y:S02]  /*14400*/  FSEL R184, R23, -INF , !P0 ;  /* 0xff80000017b87808 */ /* 0x000fe40004000000 */
[----:B------:R-:W-:Y:S04]  /*14410*/  ISETP.GT.AND P0, PT, R4, 0x28, !P2 ;  /* 0x000000280400780c */ /* 0x000fe80005704270 */
[C---:B------:R-:W-:Y:S04]  /*14420*/  ISETP.LT.OR P0, PT, R163.reuse, 0x29, P0 ;  /* 0x00000029a300780c */ /* 0x040fe80000701670 */
[----:B------:R-:W-:Y:S02]  /*14430*/  FSEL R10, R26, -INF , !P0 ;  /* 0xff8000001a0a7808 */ /* 0x000fe40004000000 */
[----:B------:R-:W-:Y:S04]  /*14440*/  ISETP.GT.AND P0, PT, R4, 0x29, !P1 ;  /* 0x000000290400780c */ /* 0x000fe80004f04270 */
[----:B------:R-:W-:Y:S02]  /*14450*/  ISETP.LT.OR P0, PT, R163, 0x2a, P0 ;  /* 0x0000002aa300780c */ /* 0x000fe40000701670 */
[----:B-1----:R-:W-:Y:S02]  /*14460*/  FMNMX.FTZ R4, R6, R5, !PT ;  /* 0x0000000506047209 */ /* 0x002fe40007810000 */
[----:B------:R-:W-:Y:S02]  /*14470*/  FMNMX.FTZ R5, R13, R0, !PT ;  /* 0x000000000d057209 */ /* 0x000fe40007810000 */
[----:B------:R-:W-:Y:S01]  /*14480*/  FSEL R8, R27, -INF , !P0 ;  /* 0xff8000001b087808 */ /* 0x000fe20004000000 */
[----:B------:R-:W1:Y:S01]  /*14490*/  SHFL.BFLY PT, R157, R4, 0x1, 0x1f ;  /* 0x0c201f00049d7f89 */ /* 0x000e6200000e0000 */
[----:B------:R-:W-:Y:S04]  /*144a0*/  FMNMX.FTZ R5, R20, R5, !PT ;  /* 0x0000000514057209 */ /* 0x000fe80007810000 */
[----:B------:R-:W-:Y:S03]  /*144b0*/  FMNMX.FTZ R5, R16, R5, !PT ;  /* 0x0000000510057209 */ /* 0x000fe60007810000 */
[----:B------:R-:W-:Y:S01]  /*144c0*/  LDSM.16.MT88.4 R24, [R205+0x4080] ;  /* 0x00408000cd18783b */ /* 0x000fe20000004200 */
[----:B------:R-:W-:Y:S04]  /*144d0*/  FMNMX.FTZ R5, R12, R5, !PT ;  /* 0x000000050c057209 */ /* 0x000fe80007810000 */
[----:B------:R-:W-:Y:S04]  /*144e0*/  FMNMX.FTZ R5, R168, R5, !PT ;  /* 0x00000005a8057209 */ /* 0x000fe80007810000 */
[----:B------:R-:W-:Y:S04]  /*144f0*/  FMNMX.FTZ R5, R164, R5, !PT ;  /* 0x00000005a4057209 */ /* 0x000fe80007810000 */
[----:B------:R-:W-:Y:S02]  /*14500*/  FMNMX.FTZ R5, R162, R5, !PT ;  /* 0x00000005a2057209 */ /* 0x000fe40007810000 */
[----:B-1----:R-:W-:Y:S02]  /*14510*/  FMNMX.FTZ R157, R4, R157, !PT ;  /* 0x0000009d049d7209 */ /* 0x002fe40007810000 */
[----:B------:R-:W-:Y:S02]  /*14520*/  FMNMX.FTZ R5, R160, R5, !PT ;  /* 0x00000005a0057209 */ /* 0x000fe40007810000 */
[C---:B------:R-:W-:Y:S01]  /*14530*/  FSETP.NEU.FTZ.AND P0, PT, R157.reuse, -INF , PT ;  /* 0xff8000009d00780b */ /* 0x040fe20003f1d000 */
[C---:B------:R-:W-:Y:S01]  /*14540*/  FMUL.FTZ R11, R157.reuse, c[0x0][0x2d0] ;  /* 0x0000b4009d0b7a20 */ /* 0x040fe20000410000 */
[----:B------:R-:W-:Y:S02]  /*14550*/  FMNMX.FTZ R5, R188, R5, !PT ;  /* 0x00000005bc057209 */ /* 0x000fe40007810000 */
[----:B------:R-:W-:Y:S02]  /*14560*/  FSEL R7, R157, RZ, P0 ;  /* 0x000000ff9d077208 */ /* 0x000fe40000000000 */
[----:B------:R-:W-:Y:S02]  /*14570*/  FMNMX.FTZ R5, R184, R5, !PT ;  /* 0x00000005b8057209 */ /* 0x000fe40007810000 */
[----:B------:R-:W-:Y:S01]  /*14580*/  FSEL R11, R11, RZ, P0 ;  /* 0x000000ff0b0b7208 */ /* 0x000fe20000000000 */
[----:B------:R-:W-:Y:S01]  /*14590*/  FADD.FTZ R7, -R7, R2 ;  /* 0x0000000207077221 */ /* 0x000fe20000010100 */
[----:B------:R-:W-:Y:S03]  /*145a0*/  FMNMX.FTZ R5, R10, R5, !PT ;  /* 0x000000050a057209 */ /* 0x000fe60007810000 */
[--C-:B------:R-:W-:Y:S01]  /*145b0*/  FFMA.FTZ R183, R17, c[0x0][0x2d0], -R11.reuse ;  /* 0x0000b40011b77a23 */ /* 0x100fe2000001080b */
[----:B------:R-:W-:Y:S01]  /*145c0*/  FMNMX.FTZ R6, R8, R5, !PT ;  /* 0x0000000508067209 */ /* 0x000fe20007810000 */
[--C-:B------:R-:W-:Y:S02]  /*145d0*/  FFMA.FTZ R181, R176, c[0x0][0x2d0], -R11.reuse ;  /* 0x0000b400b0b57a23 */ /* 0x100fe4000001080b */
[----:B------:R-:W-:Y:S01]  /*145e0*/  FMUL.FTZ R2, R7, c[0x0][0x2d0] ;  /* 0x0000b40007027a20 */ /* 0x000fe20000410000 */
[----:B------:R-:W-:Y:S01]  /*145f0*/  LDSM.16.MT88.4 R176, [R206+0x7880] ;  /* 0x00788000ceb0783b */ /* 0x000fe20000004200 */
[--C-:B------:R-:W-:Y:S01]  /*14600*/  FFMA.FTZ R158, R158, c[0x0][0x2d0], -R11.reuse ;  /* 0x0000b4009e9e7a23 */ /* 0x100fe2000001080b */
[----:B------:R-:W-:Y:S01]  /*14610*/  MUFU.EX2 R183, R183 ;  /* 0x000000b700b77308 */ /* 0x000fe20000000800 */
[--C-:B------:R-:W-:Y:S02]  /*14620*/  FFMA.FTZ R156, R156, c[0x0][0x2d0], -R11.reuse ;  /* 0x0000b4009c9c7a23 */ /* 0x100fe4000001080b */
[--C-:B------:R-:W-:Y:S02]  /*14630*/  FFMA.FTZ R244, R174, c[0x0][0x2d0], -R11.reuse ;  /* 0x0000b400aef47a23 */ /* 0x100fe4000001080b */
[--C-:B------:R-:W-:Y:S01]  /*14640*/  FFMA.FTZ R245, R172, c[0x0][0x2d0], -R11.reuse ;  /* 0x0000b400acf57a23 */ /* 0x100fe2000001080b */
[----:B------:R-:W1:Y:S01]  /*14650*/  SHFL.BFLY PT, R5, R6, 0x2, 0x1f ;  /* 0x0c401f0006057f89 */ /* 0x000e6200000e0000 */
[--C-:B------:R-:W-:Y:S02]  /*14660*/  FFMA.FTZ R246, R170, c[0x0][0x2d0], -R11.reuse ;  /* 0x0000b400aaf67a23 */ /* 0x100fe4000001080b */
[----:B------:R-:W-:Y:S01]  /*14670*/  FFMA.FTZ R247, R166, c[0x0][0x2d0], -R11 ;  /* 0x0000b400a6f77a23 */ /* 0x000fe2000001080b */
[----:B------:R-:W2:Y:S04]  /*14680*/  MUFU.EX2 R2, R2 ;  /* 0x0000000200027308 */ /* 0x000ea80000000800 */
[----:B------:R-:W-:Y:S06]  /*14690*/  LDSM.16.MT88.4 R172, [R204+0x6080] ;  /* 0x00608000ccac783b */ /* 0x000fec0000004200 */
[----:B------:R-:W-:Y:S01]  /*146a0*/  MUFU.EX2 R158, R158 ;  /* 0x0000009e009e7308 */ /* 0x000fe20000000800 */
[----:B-1----:R-:W-:Y:S09]  /*146b0*/  FMNMX.FTZ R4, R6, R5, !PT ;  /* 0x0000000506047209 */ /* 0x002ff20007810000 */
[----:B------:R-:W-:Y:S01]  /*146c0*/  MUFU.EX2 R181, R181 ;  /* 0x000000b500b57308 */ /* 0x000fe20000000800 */
[C---:B--2---:R-:W-:Y:S01]  /*146d0*/  FMUL.FTZ R132, R2.reuse, R132 ;  /* 0x0000008402847220 */ /* 0x044fe20000410000 */
[----:B------:R-:W1:Y:S01]  /*146e0*/  SHFL.BFLY PT, R159, R4, 0x1, 0x1f ;  /* 0x0c201f00049f7f89 */ /* 0x000e6200000e0000 */
[C---:B------:R-:W-:Y:S02]  /*146f0*/  FMUL.FTZ R133, R2.reuse, R133 ;  /* 0x0000008502857220 */ /* 0x040fe40000410000 */
[C---:B------:R-:W-:Y:S02]  /*14700*/  FMUL.FTZ R136, R2.reuse, R136 ;  /* 0x0000008802887220 */ /* 0x040fe40000410000 */
[C---:B------:R-:W-:Y:S03]  /*14710*/  FMUL.FTZ R137, R2.reuse, R137 ;  /* 0x0000008902897220 */ /* 0x040fe60000410000 */
        /* <DEDUP_REMOVED lines=10> */
[----:B------:R-:W-:Y:S01]  /*147c0*/  FMUL.FTZ R32, R2, R32 ;  /* 0x0000002002207220 */ /* 0x000fe20000410000 */
[----:B-1----:R-:W-:Y:S01]  /*147d0*/  FMNMX.FTZ R159, R4, R159, !PT ;  /* 0x0000009f049f7209 */ /* 0x002fe20007810000 */
[C---:B------:R-:W-:Y:S01]  /*147e0*/  FMUL.FTZ R4, R2.reuse, R152 ;  /* 0x0000009802047220 */ /* 0x040fe20000410000 */
[----:B------:R-:W-:Y:S01]  /*147f0*/  MUFU.EX2 R245, R245 ;  /* 0x000000f500f57308 */ /* 0x000fe20000000800 */
[----:B------:R-:W-:Y:S01]  /*14800*/  FMUL.FTZ R33, R2, R33 ;  /* 0x0000002102217220 */ /* 0x000fe20000410000 */
[C---:B------:R-:W-:Y:S01]  /*14810*/  FSETP.NEU.FTZ.AND P0, PT, R159.reuse, -INF , PT ;  /* 0xff8000009f00780b */ /* 0x040fe20003f1d000 */
[C---:B------:R-:W-:Y:S01]  /*14820*/  FMUL.FTZ R9, R159.reuse, c[0x0][0x2d0] ;  /* 0x0000b4009f097a20 */ /* 0x040fe20000410000 */
[----:B--2---:R-:W-:Y:S01]  /*14830*/  F2FP.BF16.PACK_AB R14, R156, R181 ;  /* 0x000000b59c0e723e */ /* 0x004fe200000010ff */
[C---:B------:R-:W-:Y:S01]  /*14840*/  FMUL.FTZ R36, R2.reuse, R36 ;  /* 0x0000002402247220 */ /* 0x040fe20000410000 */
[----:B------:R-:W-:Y:S01]  /*14850*/  FSEL R5, R159, RZ, P0 ;  /* 0x000000ff9f057208 */ /* 0x000fe20000000000 */
[C---:B------:R-:W-:Y:S01]  /*14860*/  FMUL.FTZ R37, R2.reuse, R37 ;  /* 0x0000002502257220 */ /* 0x040fe20000410000 */
[----:B------:R-:W-:Y:S01]  /*14870*/  FSEL R9, R9, RZ, P0 ;  /* 0x000000ff09097208 */ /* 0x000fe20000000000 */
[----:B------:R-:W-:Y:S01]  /*14880*/  FMUL.FTZ R40, R2, R40 ;  /* 0x0000002802287220 */ /* 0x000fe20000410000 */
[----:B------:R-:W-:Y:S01]  /*14890*/  MUFU.EX2 R246, R246 ;  /* 0x000000f600f67308 */ /* 0x000fe20000000800 */
[----:B------:R-:W-:Y:S01]  /*148a0*/  FADD.FTZ R5, -R5, R0 ;  /* 0x0000000005057221 */ /* 0x000fe20000010100 */
[----:B------:R-:W-:Y:S01]  /*148b0*/  ISETP.GT.AND P0, PT, R238, R221, PT ;  /* 0x000000ddee00720c */ /* 0x000fe20003f04270 */
[--C-:B------:R-:W-:Y:S02]  /*148c0*/  FFMA.FTZ R185, R16, c[0x0][0x2d0], -R9.reuse ;  /* 0x0000b40010b97a23 */ /* 0x100fe40000010809 */
[----:B------:R-:W1:Y:S01]  /*148d0*/  LDSM.16.MT88.4 R16, [R208+0x4080] ;  /* 0x00408000d010783b */ /* 0x000e620000004200 */
[--C-:B------:R-:W-:Y:S02]  /*148e0*/  FFMA.FTZ R182, R20, c[0x0][0x2d0], -R9.reuse ;  /* 0x0000b40014b67a23 */ /* 0x100fe40000010809 */
[----:B------:R-:W-:Y:S02]  /*148f0*/  FMUL.FTZ R0, R5, c[0x0][0x2d0] ;  /* 0x0000b40005007a20 */ /* 0x000fe40000410000 */
[--C-:B------:R-:W-:Y:S01]  /*14900*/  FFMA.FTZ R187, R13, c[0x0][0x2d0], -R9.reuse ;  /* 0x0000b4000dbb7a23 */ /* 0x100fe20000010809 */
[----:B------:R-:W-:Y:S01]  /*14910*/  MUFU.EX2 R185, R185 ;  /* 0x000000b900b97308 */ /* 0x000fe20000000800 */
[--C-:B------:R-:W-:Y:S01]  /*14920*/  FFMA.FTZ R180, R12, c[0x0][0x2d0], -R9.reuse ;  /* 0x0000b4000cb47a23 */ /* 0x100fe20000010809 */
[----:B------:R-:W2:Y:S01]  /*14930*/  LDSM.16.MT88.4 R20, [R206+0x4080] ;  /* 0x00408000ce14783b */ /* 0x000ea20000004200 */
[----:B------:R-:W-:Y:S01]  /*14940*/  FMUL.FTZ R5, R2, R153 ;  /* 0x0000009902057220 */ /* 0x000fe20000410000 */
[----:B------:R-:W-:Y:S01]  /*14950*/  F2FP.BF16.PACK_AB R12, R158, R183 ;  /* 0x000000b79e0c723e */ /* 0x000fe200000010ff */
[--C-:B------:R-:W-:Y:S02]  /*14960*/  FFMA.FTZ R249, R168, c[0x0][0x2d0], -R9.reuse ;  /* 0x0000b400a8f97a23 */ /* 0x100fe40000010809 */
[--C-:B------:R-:W-:Y:S02]  /*14970*/  FFMA.FTZ R248, R164, c[0x0][0x2d0], -R9.reuse ;  /* 0x0000b400a4f87a23 */ /* 0x100fe40000010809 */
[--C-:B------:R-:W-:Y:S01]  /*14980*/  FFMA.FTZ R250, R162, c[0x0][0x2d0], -R9.reuse ;  /* 0x0000b400a2fa7a23 */ /* 0x100fe20000010809 */
[----:B------:R-:W3:Y:S01]  /*14990*/  MUFU.EX2 R0, R0 ;  /* 0x0000000000007308 */ /* 0x000ee20000000800 */
[----:B------:R-:W-:Y:S01]  /*149a0*/  LDSM.16.MT88.4 R164, [R208+0x6080] ;  /* 0x00608000d0a4783b */ /* 0x000fe20000004200 */
[----:B------:R-:W-:Y:S02]  /*149b0*/  FFMA.FTZ R251, R160, c[0x0][0x2d0], -R9 ;  /* 0x0000b400a0fb7a23 */ /* 0x000fe40000010809 */
[C---:B------:R-:W-:Y:S02]  /*149c0*/  FMUL.FTZ R41, R2.reuse, R41 ;  /* 0x0000002902297220 */ /* 0x040fe40000410000 */
[C---:B------:R-:W-:Y:S02]  /*149d0*/  FMUL.FTZ R44, R2.reuse, R44 ;  /* 0x0000002c022c7220 */ /* 0x040fe40000410000 */
[C---:B------:R-:W-:Y:S01]  /*149e0*/  FMUL.FTZ R45, R2.reuse, R45 ;  /* 0x0000002d022d7220 */ /* 0x040fe20000410000 */
[----:B------:R-:W-:Y:S01]  /*149f0*/  LDSM.16.MT88.4 R160, [R204+0x4880] ;  /* 0x00488000cca0783b */ /* 0x000fe20000004200 */
[----:B------:R-:W-:Y:S01]  /*14a00*/  MUFU.EX2 R187, R187 ;  /* 0x000000bb00bb7308 */ /* 0x000fe20000000800 */
[C---:B------:R-:W-:Y:S02]  /*14a10*/  FMUL.FTZ R48, R2.reuse, R48 ;  /* 0x0000003002307220 */ /* 0x040fe40000410000 */
[C---:B------:R-:W-:Y:S02]  /*14a20*/  FMUL.FTZ R49, R2.reuse, R49 ;  /* 0x0000003102317220 */ /* 0x040fe40000410000 */
[C---:B------:R-:W-:Y:S02]  /*14a30*/  FMUL.FTZ R52, R2.reuse, R52 ;  /* 0x0000003402347220 */ /* 0x040fe40000410000 */
[----:B------:R-:W-:Y:S01]  /*14a40*/  LDSM.16.MT88.4 R168, [R205+0x6080] ;  /* 0x00608000cda8783b */ /* 0x000fe20000004200 */
[C---:B------:R-:W-:Y:S02]  /*14a50*/  FMUL.FTZ R53, R2.reuse, R53 ;  /* 0x0000003502357220 */ /* 0x040fe40000410000 */
[----:B------:R-:W4:Y:S01]  /*14a60*/  MUFU.EX2 R182, R182 ;  /* 0x000000b600b67308 */ /* 0x000f220000000800 */
[C---:B------:R-:W-:Y:S02]  /*14a70*/  FMUL.FTZ R56, R2.reuse, R56 ;  /* 0x0000003802387220 */ /* 0x040fe40000410000 */
[----:B------:R-:W-:Y:S02]  /*14a80*/  FMUL.FTZ R57, R2, R57 ;  /* 0x0000003902397220 */ /* 0x000fe40000410000 */
[C---:B---3--:R-:W-:Y:S02]  /*14a90*/  FMUL.FTZ R6, R0.reuse, R154 ;  /* 0x0000009a00067220 */ /* 0x048fe40000410000 */
[C---:B------:R-:W-:Y:S02]  /*14aa0*/  FMUL.FTZ R7, R0.reuse, R155 ;  /* 0x0000009b00077220 */ /* 0x040fe40000410000 */
[C---:B------:R-:W-:Y:S01]  /*14ab0*/  FMUL.FTZ R134, R0.reuse, R134 ;  /* 0x0000008600867220 */ /* 0x040fe20000410000 */
[----:B------:R-:W3:Y:S01]  /*14ac0*/  MUFU.EX2 R180, R180 ;  /* 0x000000b400b47308 */ /* 0x000ee20000000800 */
[C---:B------:R-:W-:Y:S01]  /*14ad0*/  FMUL.FTZ R135, R0.reuse, R135 ;  /* 0x0000008700877220 */ /* 0x040fe20000410000 */
[----:B------:R-:W-:Y:S01]  /*14ae0*/  LDSM.16.MT88.4 R152, [R205+0x4880] ;  /* 0x00488000cd98783b */ /* 0x000fe20000004200 */
        /* <DEDUP_REMOVED lines=11> */
[----:B------:R-:W-:Y:S01]  /*14ba0*/  MUFU.EX2 R249, R249 ;  /* 0x000000f900f97308 */ /* 0x000fe20000000800 */
[C---:B------:R-:W-:Y:S02]  /*14bb0*/  FMUL.FTZ R31, R0.reuse, R31 ;  /* 0x0000001f001f7220 */ /* 0x040fe40000410000 */
[----:B------:R-:W-:Y:S01]  /*14bc0*/  FMUL.FTZ R34, R0, R34 ;  /* 0x0000002200227220 */ /* 0x000fe20000410000 */
[----:B---3--:R-:W-:Y:S01]  /*14bd0*/  F2FP.BF16.PACK_AB R15, R180, R185 ;  /* 0x000000b9b40f723e */ /* 0x008fe200000010ff */
[C---:B------:R-:W-:Y:S02]  /*14be0*/  FMUL.FTZ R35, R0.reuse, R35 ;  /* 0x0000002300237220 */ /* 0x040fe40000410000 */
[C---:B------:R-:W-:Y:S02]  /*14bf0*/  FMUL.FTZ R38, R0.reuse, R38 ;  /* 0x0000002600267220 */ /* 0x040fe40000410000 */
[C---:B------:R-:W-:Y:S01]  /*14c00*/  FMUL.FTZ R39, R0.reuse, R39 ;  /* 0x0000002700277220 */ /* 0x040fe20000410000 */
[----:B------:R-:W3:Y:S01]  /*14c10*/  MUFU.EX2 R248, R248 ;  /* 0x000000f800f87308 */ /* 0x000ee20000000800 */
        /* <DEDUP_REMOVED lines=8> */
[C---:B--2---:R-:W-:Y:S04]  /*14ca0*/  HMMA.16816.F32.BF16 R136, R12.reuse, R20, R136 ;  /* 0x000000140c88723c */ /* 0x044fe80000041888 */
[C---:B------:R-:W-:Y:S01]  /*14cb0*/  FMUL.FTZ R50, R0.reuse, R50 ;  /* 0x0000003200327220 */ /* 0x040fe20000410000 */
[----:B------:R-:W2:Y:S01]  /*14cc0*/  MUFU.EX2 R251, R251 ;  /* 0x000000fb00fb7308 */ /* 0x000ea20000000800 */
[C---:B------:R-:W-:Y:S02]  /*14cd0*/  FMUL.FTZ R51, R0.reuse, R51 ;  /* 0x0000003300337220 */ /* 0x040fe40000410000 */
[C---:B------:R-:W-:Y:S01]  /*14ce0*/  HMMA.16816.F32.BF16 R140, R12.reuse, R22, R140 ;  /* 0x000000160c8c723c */ /* 0x040fe2000004188c */
[----:B------:R-:W4:Y:S03]  /*14cf0*/  LDSM.16.MT88.4 R20, [R208+0x5880] ;  /* 0x00588000d014783b */ /* 0x000f260000004200 */
[C---:B------:R-:W-:Y:S02]  /*14d00*/  FMUL.FTZ R54, R0.reuse, R54 ;  /* 0x0000003600367220 */ /* 0x040fe40000410000 */
[C---:B------:R-:W-:Y:S02]  /*14d10*/  FMUL.FTZ R55, R0.reuse, R55 ;  /* 0x0000003700377220 */ /* 0x040fe40000410000 */
[C---:B------:R-:W-:Y:S04]  /*14d20*/  HMMA.16816.F32.BF16 R144, R12.reuse, R24, R144 ;  /* 0x000000180c90723c */ /* 0x040fe80000041890 */
[C---:B------:R-:W-:Y:S02]  /*14d30*/  FMUL.FTZ R58, R0.reuse, R58 ;  /* 0x0000003a003a7220 */ /* 0x040fe40000410000 */
[----:B------:R-:W-:Y:S02]  /*14d40*/  FMUL.FTZ R59, R0, R59 ;  /* 0x0000003b003b7220 */ /* 0x000fe40000410000 */
[C---:B------:R-:W-:Y:S01]  /*14d50*/  HMMA.16816.F32.BF16 R148, R12.reuse, R26, R148 ;  /* 0x0000001a0c94723c */ /* 0x040fe20000041894 */
[----:B------:R-:W2:Y:S03]  /*14d60*/  LDSM.16.MT88.4 R24, [R206+0x5880] ;  /* 0x00588000ce18783b */ /* 0x000ea60000004200 */
[C---:B------:R-:W-:Y:S02]  /*14d70*/  FMUL.FTZ R60, R2.reuse, R60 ;  /* 0x0000003c023c7220 */ /* 0x040fe40000410000 */
[----:B------:R-:W-:Y:S02]  /*14d80*/  FMUL.FTZ R61, R2, R61 ;  /* 0x0000003d023d7220 */ /* 0x000fe40000410000 */
[C---:B------:R-:W-:Y:S01]  /*14d90*/  FMUL.FTZ R62, R0.reuse, R62 ;  /* 0x0000003e003e7220 */ /* 0x040fe20000410000 */
[C---:B-1----:R-:W-:Y:S03]  /*14da0*/  HMMA.16816.F32.BF16 R28, R12.reuse, R16, R28 ;  /* 0x000000100c1c723c */ /* 0x042fe6000004181c */
[----:B------:R-:W-:Y:S02]  /*14db0*/  FMUL.FTZ R63, R0, R63 ;  /* 0x0000003f003f7220 */ /* 0x000fe40000410000 */
[C---:B------:R-:W-:Y:S02]  /*14dc0*/  FMUL.FTZ R64, R2.reuse, R64 ;  /* 0x0000004002407220 */ /* 0x040fe40000410000 */
[----:B------:R-:W-:Y:S01]  /*14dd0*/  FMUL.FTZ R65, R2, R65 ;  /* 0x0000004102417220 */ /* 0x000fe20000410000 */
[C---:B------:R-:W-:Y:S01]  /*14de0*/  HMMA.16816.F32.BF16 R32, R12.reuse, R18, R32 ;  /* 0x000000120c20723c */ /* 0x040fe20000041820 */
[----:B------:R-:W1:Y:S03]  /*14df0*/  LDSM.16.MT88.4 R16, [R205+0x5880] ;  /* 0x00588000cd10783b */ /* 0x000e660000004200 */
[C---:B------:R-:W-:Y:S02]  /*14e00*/  FMUL.FTZ R66, R0.reuse, R66 ;  /* 0x0000004200427220 */ /* 0x040fe40000410000 */
[----:B------:R-:W-:Y:S02]  /*14e10*/  FMUL.FTZ R67, R0, R67 ;  /* 0x0000004300437220 */ /* 0x000fe40000410000 */
[C---:B----4-:R-:W-:Y:S04]  /*14e20*/  HMMA.16816.F32.BF16 R36, R12.reuse, R20, R36 ;  /* 0x000000140c24723c */ /* 0x050fe80000041824 */
[C---:B------:R-:W-:Y:S02]  /*14e30*/  FMUL.FTZ R68, R2.reuse, R68 ;  /* 0x0000004402447220 */ /* 0x040fe40000410000 */
[----:B------:R-:W-:Y:S02]  /*14e40*/  FMUL.FTZ R69, R2, R69 ;  /* 0x0000004502457220 */ /* 0x000fe40000410000 */
[C---:B------:R-:W-:Y:S01]  /*14e50*/  HMMA.16816.F32.BF16 R40, R12.reuse, R22, R40 ;  /* 0x000000160c28723c */ /* 0x040fe20000041828 */
[----:B------:R-:W4:Y:S03]  /*14e60*/  LDSM.16.MT88.4 R20, [R204+0x5880] ;  /* 0x00588000cc14783b */ /* 0x000f260000004200 */
[C---:B------:R-:W-:Y:S02]  /*14e70*/  FMUL.FTZ R70, R0.reuse, R70 ;  /* 0x0000004600467220 */ /* 0x040fe40000410000 */
[----:B------:R-:W-:Y:S02]  /*14e80*/  FMUL.FTZ R71, R0, R71 ;  /* 0x0000004700477220 */ /* 0x000fe40000410000 */
[C---:B--2---:R-:W-:Y:S04]  /*14e90*/  HMMA.16816.F32.BF16 R44, R12.reuse, R24, R44 ;  /* 0x000000180c2c723c */ /* 0x044fe8000004182c */
        /* <DEDUP_REMOVED lines=52> */
[C---:B------:R-:W-:Y:S04]  /*151e0*/  FMUL.FTZ R104, R2.reuse, R104 ;  /* 0x0000006802687220 */ /* 0x040fe80000410000 */
[----:B------:R-:W-:Y:S01]  /*151f0*/  FMUL.FTZ R105, R2, R105 ;  /* 0x0000006902697220 */ /* 0x000fe20000410000 */
        /* <DEDUP_REMOVED lines=36> */
[----:B------:R-:W-:Y:S01]  /*15440*/  FFMA.FTZ R183, R2, R239, R183 ;  /* 0x000000ef02b77223 */ /* 0x000fe200000100b7 */
[----:B------:R-:W-:Y:S01]  /*15450*/  MOV R2, R157 ;  /* 0x0000009d00027202 */ /* 0x000fe20000000f00 */
[----:B------:R-:W-:Y:S03]  /*15460*/  FFMA.FTZ R187, R0, R235, R187 ;  /* 0x000000eb00bb7223 */ /* 0x000fe600000100bb */
[----:B------:R-:W-:Y:S01]  /*15470*/  HMMA.16816.F32.BF16 R128, R12, R18, R128 ;  /* 0x000000120c80723c */ /* 0x000fe20000041880 */
[----:B------:R-:W1:Y:S02]  /*15480*/  LDSM.16.MT88.4 R16, [R206+0x6080] ;  /* 0x00608000ce10783b */ /* 0x000e640000004200 */
[----:B------:R-:W-:Y:S01]  /*15490*/  FADD.FTZ R158, R158, R183 ;  /* 0x000000b79e9e7221 */ /* 0x000fe20000010000 */
[----:B------:R-:W-:Y:S01]  /*154a0*/  IADD3 R0, R238, -0x1, RZ ;  /* 0xffffffffee007810 */ /* 0x000fe20007ffe0ff */
[----:B------:R-:W-:Y:S02]  /*154b0*/  FADD.FTZ R182, R182, R187 ;  /* 0x000000bbb6b67221 */ /* 0x000fe40000010000 */
[----:B------:R-:W-:Y:S02]  /*154c0*/  F2FP.BF16.PACK_AB R12, R245, R244 ;  /* 0x000000f4f50c723e */ /* 0x000fe400000010ff */
[----:B-----5:R-:W-:Y:S03]  /*154d0*/  F2FP.BF16.PACK_AB R14, R247, R246 ;  /* 0x000000f6f70e723e */ /* 0x020fe600000010ff */
[----:B---3--:R-:W-:Y:S01]  /*154e0*/  F2FP.BF16.PACK_AB R13, R248, R249 ;  /* 0x000000f9f80d723e */ /* 0x008fe200000010ff */
[----:B------:R-:W-:Y:S01]  /*154f0*/  FADD.FTZ R185, R185, R182 ;  /* 0x000000b6b9b97221 */ /* 0x000fe20000010000 */
[----:B------:R-:W-:Y:S02]  /*15500*/  F2FP.BF16.PACK_AB R15, R251, R250 ;  /* 0x000000fafb0f723e */ /* 0x000fe400000010ff */
[----:B------:R-:W-:Y:S01]  /*15510*/  MOV R238, R0 ;  /* 0x0000000000ee7202 */ /* 0x000fe20000000f00 */
[----:B------:R-:W-:Y:S01]  /*15520*/  FADD.FTZ R180, R180, R185 ;  /* 0x000000b9b4b47221 */ /* 0x000fe20000010000 */
[----:B------:R-:W-:Y:S03]  /*15530*/  MOV R0, R159 ;  /* 0x0000009f00007202 */ /* 0x000fe60000000f00 */
[C---:B----4-:R-:W-:Y:S03]  /*15540*/  HMMA.16816.F32.BF16 R4, R12.reuse, R20, R4 ;  /* 0x000000140c04723c */ /* 0x050fe60000041804 */
[----:B------:R-:W-:Y:S04]  /*15550*/  FADD.FTZ R249, R249, R180 ;  /* 0x000000b4f9f97221 */ /* 0x000fe80000010000 */
[----:B------:R-:W-:Y:S01]  /*15560*/  FADD.FTZ R249, R248, R249 ;  /* 0x000000f9f8f97221 */ /* 0x000fe20000010000 */
[C---:B------:R-:W-:Y:S01]  /*15570*/  HMMA.16816.F32.BF16 R132, R12.reuse, R22, R132 ;  /* 0x000000160c84723c */ /* 0x040fe20000041884 */
[----:B------:R-:W3:Y:S03]  /*15580*/  LDSM.16.MT88.4 R20, [R208+0x7880] ;  /* 0x00788000d014783b */ /* 0x000ee60000004200 */
[----:B------:R-:W-:Y:S04]  /*15590*/  FADD.FTZ R250, R250, R249 ;  /* 0x000000f9fafa7221 */ /* 0x000fe80000010000 */
[C---:B--2---:R-:W-:Y:S04]  /*155a0*/  HMMA.16816.F32.BF16 R136, R12.reuse, R24, R136 ;  /* 0x000000180c88723c */ /* 0x044fe80000041888 */
[----:B------:R-:W-:Y:S04]  /*155b0*/  FADD.FTZ R251, R251, R250 ;  /* 0x000000fafbfb7221 */ /* 0x000fe80000010000 */
[C---:B------:R-:W-:Y:S01]  /*155c0*/  HMMA.16816.F32.BF16 R140, R12.reuse, R26, R140 ;  /* 0x0000001a0c8c723c */ /* 0x040fe2000004188c */
[----:B------:R-:W2:Y:S07]  /*155d0*/  LDSM.16.MT88.4 R24, [R205+0x7880] ;  /* 0x00788000cd18783b */ /* 0x000eae0000004200 */
        /* <DEDUP_REMOVED lines=25> */
[----:B------:R-:W-:Y:S01]  /*15770*/  MUFU.EX2 R176, R176 ;  /* 0x000000b000b07308 */ /* 0x000fe20000000800 */
[--C-:B------:R-:W-:Y:S02]  /*15780*/  FFMA.FTZ R191, R184, c[0x0][0x2d0], -R9.reuse ;  /* 0x0000b400b8bf7a23 */ /* 0x100fe40000010809 */
[C---:B--2---:R-:W-:Y:S04]  /*15790*/  HMMA.16816.F32.BF16 R84, R12.reuse, R24, R84 ;  /* 0x000000180c54723c */ /* 0x044fe80000041854 */
[----:B------:R-:W-:Y:S02]  /*157a0*/  FFMA.FTZ R184, R10, c[0x0][0x2d0], -R9 ;  /* 0x0000b4000ab87a23 */ /* 0x000fe40000010809 */
[--C-:B------:R-:W-:Y:S01]  /*157b0*/  FFMA.FTZ R178, R190, c[0x0][0x2d0], -R11.reuse ;  /* 0x0000b400beb27a23 */ /* 0x100fe2000001080b */
[----:B------:R-:W2:Y:S01]  /*157c0*/  MUFU.EX2 R177, R177 ;  /* 0x000000b100b17308 */ /* 0x000ea20000000800 */
[C---:B------:R-:W-:Y:S01]  /*157d0*/  HMMA.16816.F32.BF16 R88, R12.reuse, R26, R88 ;  /* 0x0000001a0c58723c */ /* 0x040fe20000041858 */
[----:B------:R-:W5:Y:S03]  /*157e0*/  LDSM.16.MT88.4 R24, [R205+0x9080] ;  /* 0x00908000cd18783b */ /* 0x000f660000004200 */
[----:B------:R-:W-:Y:S02]  /*157f0*/  FFMA.FTZ R11, R186, c[0x0][0x2d0], -R11 ;  /* 0x0000b400ba0b7a23 */ /* 0x000fe4000001080b */
[--C-:B------:R-:W-:Y:S02]  /*15800*/  FFMA.FTZ R186, R188, c[0x0][0x2d0], -R9.reuse ;  /* 0x0000b400bcba7a23 */ /* 0x100fe40000010809 */
[C---:B----4-:R-:W-:Y:S01]  /*15810*/  HMMA.16816.F32.BF16 R92, R12.reuse, R152, R92 ;  /* 0x000000980c5c723c */ /* 0x050fe2000004185c */
[----:B------:R-:W-:Y:S03]  /*15820*/  MUFU.EX2 R178, R178 ;  /* 0x000000b200b27308 */ /* 0x000fe60000000800 */
[----:B------:R-:W-:Y:S04]  /*15830*/  FFMA.FTZ R9, R8, c[0x0][0x2d0], -R9 ;  /* 0x0000b40008097a23 */ /* 0x000fe80000010809 */
[C---:B------:R-:W-:Y:S01]  /*15840*/  HMMA.16816.F32.BF16 R96, R12.reuse, R154, R96 ;  /* 0x0000009a0c60723c */ /* 0x040fe20000041860 */
[----:B------:R-:W4:Y:S02]  /*15850*/  LDSM.16.MT88.4 R152, [R204+0x9080] ;  /* 0x00908000cc98783b */ /* 0x000f240000004200 */
[----:B------:R-:W5:Y:S01]  /*15860*/  MUFU.EX2 R179, R11 ;  /* 0x0000000b00b37308 */ /* 0x000f620000000800 */
[----:B--2---:R-:W-:Y:S04]  /*15870*/  F2FP.BF16.PACK_AB R8, R177, R176 ;  /* 0x000000b0b108723e */ /* 0x004fe800000010ff */
[C---:B-1----:R-:W-:Y:S05]  /*15880*/  HMMA.16816.F32.BF16 R100, R12.reuse, R16, R100 ;  /* 0x000000100c64723c */ /* 0x042fea0000041864 */
[----:B------:R-:W-:Y:S03]  /*15890*/  MUFU.EX2 R186, R186 ;  /* 0x000000ba00ba7308 */ /* 0x000fe60000000800 */
[C---:B------:R-:W-:Y:S01]  /*158a0*/  HMMA.16816.F32.BF16 R104, R12.reuse, R18, R104 ;  /* 0x000000120c68723c */ /* 0x040fe20000041868 */
[----:B------:R-:W1:Y:S06]  /*158b0*/  LDSM.16.MT88.4 R16, [R208+0x5080] ;  /* 0x00508000d010783b */ /* 0x000e6c0000004200 */
[----:B------:R-:W2:Y:S01]  /*158c0*/  MUFU.EX2 R191, R191 ;  /* 0x000000bf00bf7308 */ /* 0x000ea20000000800 */
[C---:B---3--:R-:W-:Y:S04]  /*158d0*/  HMMA.16816.F32.BF16 R108, R12.reuse, R20, R108 ;  /* 0x000000140c6c723c */ /* 0x048fe8000004186c */
[----:B-----5:R-:W-:Y:S04]  /*158e0*/  F2FP.BF16.PACK_AB R10, R179, R178 ;  /* 0x000000b2b30a723e */ /* 0x020fe800000010ff */
[C---:B------:R-:W-:Y:S01]  /*158f0*/  HMMA.16816.F32.BF16 R112, R12.reuse, R22, R112 ;  /* 0x000000160c70723c */ /* 0x040fe20000041870 */
[----:B------:R-:W3:Y:S01]  /*15900*/  LDSM.16.MT88.4 R20, [R206+0x5080] ;  /* 0x00508000ce14783b */ /* 0x000ee20000004200 */
[----:B------:R-:W-:Y:S06]  /*15910*/  MUFU.EX2 R184, R184 ;  /* 0x000000b800b87308 */ /* 0x000fec0000000800 */
[C---:B------:R-:W-:Y:S04]  /*15920*/  HMMA.16816.F32.BF16 R116, R12.reuse, R24, R116 ;  /* 0x000000180c74723c */ /* 0x040fe80000041874 */
[----:B------:R2:W5:Y:S04]  /*15930*/  MUFU.EX2 R243, R9 ;  /* 0x0000000900f37308 */ /* 0x0005680000000800 */
[C---:B------:R-:W-:Y:S01]  /*15940*/  HMMA.16816.F32.BF16 R120, R12.reuse, R26, R120 ;  /* 0x0000001a0c78723c */ /* 0x040fe20000041878 */
[----:B------:R-:W3:Y:S07]  /*15950*/  LDSM.16.MT88.4 R24, [R205+0x5080] ;  /* 0x00508000cd18783b */ /* 0x000eee0000004200 */
[C---:B----4-:R-:W-:Y:S08]  /*15960*/  HMMA.16816.F32.BF16 R124, R12.reuse, R152, R124 ;  /* 0x000000980c7c723c */ /* 0x050ff0000004187c */
[----:B------:R-:W-:Y:S01]  /*15970*/  HMMA.16816.F32.BF16 R128, R12, R154, R128 ;  /* 0x0000009a0c80723c */ /* 0x000fe20000041880 */
[----:B------:R-:W4:Y:S03]  /*15980*/  LDSM.16.MT88.4 R12, [R208+0x6880] ;  /* 0x00688000d00c783b */ /* 0x000f260000004200 */
[----:B--2---:R-:W-:Y:S01]  /*15990*/  F2FP.BF16.PACK_AB R9, R191, R186 ;  /* 0x000000babf09723e */ /* 0x004fe200000010ff */
[----:B------:R-:W-:Y:S01]  /*159a0*/  FADD.FTZ R186, R186, R251 ;  /* 0x000000fbbaba7221 */ /* 0x000fe20000010000 */
[----:B-----5:R-:W-:Y:S03]  /*159b0*/  F2FP.BF16.PACK_AB R11, R243, R184 ;  /* 0x000000b8f30b723e */ /* 0x020fe600000010ff */
[----:B------:R-:W-:Y:S04]  /*159c0*/  FADD.FTZ R191, R191, R186 ;  /* 0x000000babfbf7221 */ /* 0x000fe80000010000 */
[C---:B-1----:R-:W-:Y:S01]  /*159d0*/  HMMA.16816.F32.BF16 R152, R8.reuse, R16, R4 ;  /* 0x000000100898723c */ /* 0x042fe20000041804 */
[----:B------:R-:W1:Y:S04]  /*159e0*/  LDSM.16.MT88.4 R4, [R206+0x6880] ;  /* 0x00688000ce04783b */ /* 0x000e680000004200 */
[----:B------:R-:W-:Y:S03]  /*159f0*/  FADD.FTZ R184, R184, R191 ;  /* 0x000000bfb8b87221 */ /* 0x000fe60000010000 */
[C---:B------:R-:W-:Y:S01]  /*15a00*/  HMMA.16816.F32.BF16 R132, R8.reuse, R18, R132 ;  /* 0x000000120884723c */ /* 0x040fe20000041884 */
[----:B------:R-:W2:Y:S03]  /*15a10*/  LDSM.16.MT88.4 R16, [R205+0x6880] ;  /* 0x00688000cd10783b */ /* 0x000ea60000004200 */
[----:B------:R-:W-:Y:S04]  /*15a20*/  FADD.FTZ R235, R243, R184 ;  /* 0x000000b8f3eb7221 */ /* 0x000fe80000010000 */
        /* <DEDUP_REMOVED lines=30> */
[C---:B----4-:R-:W-:Y:S07]  /*15c10*/  HMMA.16816.F32.BF16 R108, R8.reuse, R12, R108 ;  /* 0x0000000c086c723c */ /* 0x050fee000004186c */
[----:B------:R-:W-:Y:S01]  /*15c20*/  FADD.FTZ R13, R181, R158 ;  /* 0x0000009eb50d7221 */ /* 0x000fe20000010000 */
[C---:B------:R-:W-:Y:S04]  /*15c30*/  HMMA.16816.F32.BF16 R112, R8.reuse, R14, R112 ;  /* 0x0000000e0870723c */ /* 0x040fe80000041870 */
[----:B------:R-:W-:Y:S04]  /*15c40*/  FADD.FTZ R13, R156, R13 ;  /* 0x0000000d9c0d7221 */ /* 0x000fe80000010000 */
[C---:B-1----:R-:W-:Y:S04]  /*15c50*/  HMMA.16816.F32.BF16 R116, R8.reuse, R4, R116 ;  /* 0x000000040874723c */ /* 0x042fe80000041874 */
[----:B------:R-:W-:Y:S04]  /*15c60*/  FADD.FTZ R244, R244, R13 ;  /* 0x0000000df4f47221 */ /* 0x000fe80000010000 */
[C---:B------:R-:W-:Y:S04]  /*15c70*/  HMMA.16816.F32.BF16 R120, R8.reuse, R6, R120 ;  /* 0x000000060878723c */ /* 0x040fe80000041878 */
[----:B------:R-:W-:Y:S04]  /*15c80*/  FADD.FTZ R245, R245, R244 ;  /* 0x000000f4f5f57221 */ /* 0x000fe80000010000 */
[C---:B--2---:R-:W-:Y:S04]  /*15c90*/  HMMA.16816.F32.BF16 R124, R8.reuse, R16, R124 ;  /* 0x00000010087c723c */ /* 0x044fe8000004187c */
[----:B------:R-:W-:Y:S04]  /*15ca0*/  FADD.FTZ R246, R246, R245 ;  /* 0x000000f5f6f67221 */ /* 0x000fe80000010000 */
[----:B------:R-:W-:Y:S01]  /*15cb0*/  FADD.FTZ R247, R247, R246 ;  /* 0x000000f6f7f77221 */ /* 0x000fe20000010000 */
[----:B------:R-:W-:Y:S03]  /*15cc0*/  HMMA.16816.F32.BF16 R128, R8, R18, R128 ;  /* 0x000000120880723c */ /* 0x000fe60000041880 */
[----:B------:R-:W-:Y:S04]  /*15cd0*/  FADD.FTZ R176, R176, R247 ;  /* 0x000000f7b0b07221 */ /* 0x000fe80000010000 */
[----:B------:R-:W-:Y:S05]  /*15ce0*/  FADD.FTZ R177, R177, R176 ;  /* 0x000000b0b1b17221 */ /* 0x000fea0000010000 */
[----:B------:R-:W-:Y:S04]  /*15cf0*/  FADD.FTZ R178, R178, R177 ;  /* 0x000000b1b2b27221 */ /* 0x000fe80000010000 */
[----:B------:R-:W-:Y:S01]  /*15d00*/  FADD.FTZ R239, R179, R178 ;  /* 0x000000b2b3ef7221 */ /* 0x000fe20000010000 */
[----:B------:R-:W-:-:S05]  /*15d10*/  @P0 BRA `(.L_x_1136) ;  /* 0xffffc97000000947 */ /* 0x000fca000383ffff */
.L_x_1125:
[----:B------:R-:W-:Y:S02]  /*15d20*/  MOV R3, 0x1f ;  /* 0x0000001f00037802 */ /* 0x000fe40000000f00 */
[----:B------:R-:W-:Y:S01]  /*15d30*/  MOV R0, 0xffffffff ;  /* 0xffffffff00007802 */ /* 0x000fe20000000f00 */
[----:B------:R-:W-:Y:S05]  /*15d40*/  BRA.DIV ~URZ, `(.L_x_1137) ;  /* 0x000036327f007947 */ /* 0x000fea000b800000 */
[----:B------:R1:W2:Y:S02]  /*15d50*/  SHFL.BFLY PT, R2, R239, 0x2, 0x1f ;  /* 0x0c401f00ef027f89 */ /* 0x0002a400000e0000 */
.L_x_1168:
[----:B-12---:R-:W-:Y:S01]  /*15d60*/  FADD.FTZ R239, R2, R239 ;  /* 0x000000ef02ef7221 */ /* 0x006fe20000010000 */
[----:B------:R-:W-:Y:S05]  /*15d70*/  BRA.DIV ~URZ, `(.L_x_1138) ;  /* 0x000036427f007947 */ /* 0x000fea000b800000 */
[----:B------:R-:W1:Y:S04]  /*15d80*/  SHFL.BFLY PT, R8, R235, 0x2, 0x1f ;  /* 0x0c401f00eb087f89 */ /* 0x000e6800000e0000 */
[----:B------:R-:W2:Y:S01]  /*15d90*/  SHFL.BFLY PT, R0, R239, 0x1, 0x1f ;  /* 0x0c201f00ef007f89 */ /* 0x000ea200000e0000 */
[----:B-1----:R-:W-:-:S02]  /*15da0*/  FADD.FTZ R8, R8, R235 ;  /* 0x000000eb08087221 */ /* 0x002fc40000010000 */
[----:B--2---:R-:W-:-:S03]  /*15db0*/  FADD.FTZ R7, R239, R0 ;  /* 0x00000000ef077221 */ /* 0x004fc60000010000 */
[----:B------:R1:W2:Y:S04]  /*15dc0*/  SHFL.BFLY PT, R2, R8, 0x1, 0x1f ;  /* 0x0c201f0008027f89 */ /* 0x0002a800000e0000 */
.L_x_1169:
[----:B--2---:R-:W-:Y:S01]  /*15dd0*/  FADD.FTZ R2, R2, R8 ;  /* 0x0000000802027221 */ /* 0x004fe20000010000 */
[----:B------:R-:W-:Y:S02]  /*15de0*/  FSETP.NE.FTZ.AND P1, PT, R7, RZ, PT ;  /* 0x000000ff0700720b */ /* 0x000fe40003f35000 */
[----:B------:R-:W-:Y:S02]  /*15df0*/  MOV R4, RZ ;  /* 0x000000ff00047202 */ /* 0x000fe40000000f00 */
[----:B------:R-:W-:Y:S02]  /*15e00*/  FSETP.NE.FTZ.AND P0, PT, R2, RZ, PT ;  /* 0x000000ff0200720b */ /* 0x000fe40003f15000 */
[----:B------:R-:W-:Y:S02]  /*15e10*/  MOV R6, RZ ;  /* 0x000000ff00067202 */ /* 0x000fe40000000f00 */
[----:B------:R-:W-:-:S05]  /*15e20*/  MOV R0, 0xff800000 ;  /* 0xff80000000007802 */ /* 0x000fca0000000f00 */
[----:B------:R-:W2:Y:S01]  /*15e30*/  @P1 MUFU.LG2 R5, R7 ;  /* 0x0000000700051308 */ /* 0x000ea20000000c00 */
[----:B------:R-:W-:-:S03]  /*15e40*/  @P1 MOV R3, 0x3f317218 ;  /* 0x3f31721800031802 */ /* 0x000fc60000000f00 */
[----:B------:R-:W-:Y:S02]  /*15e50*/  @P0 MOV R9, 0x3f317218 ;  /* 0x3f31721800090802 */ /* 0x000fe40000000f00 */
[----:B------:R-:W-:Y:S02]  /*15e60*/  @P1 FMUL.FTZ R3, R3, c[0x0][0x2d0] ;  /* 0x0000b40003031a20 */ /* 0x000fe40000410000 */
[----:B------:R-:W3:Y:S08]  /*15e70*/  @P0 MUFU.RCP R4, R2 ;  /* 0x0000000200040308 */ /* 0x000ef00000001000 */
[----:B------:R-:W4:Y:S01]  /*15e80*/  @P0 MUFU.LG2 R2, R2 ;  /* 0x0000000200020308 */ /* 0x000f220000000c00 */
[----:B-12---:R-:W-:-:S04]  /*15e90*/  @P1 FMUL.FTZ R8, R5, 0.69314718246459960938 ;  /* 0x3f31721805081820 */ /* 0x006fc80000410000 */
[----:B------:R-:W-:Y:S01]  /*15ea0*/  @P1 FFMA.FTZ R0, R3, R157, R8 ;  /* 0x0000009d03001223 */ /* 0x000fe20000010008 */
[----:B------:R-:W-:Y:S02]  /*15eb0*/  MOV R8, 0xff800000 ;  /* 0xff80000000087802 */ /* 0x000fe40000000f00 */
[----:B------:R-:W1:Y:S01]  /*15ec0*/  @P1 MUFU.RCP R6, R7 ;  /* 0x0000000700061308 */ /* 0x000e620000001000 */
[C---:B---3--:R-:W-:Y:S01]  /*15ed0*/  FMUL.FTZ R154, R4.reuse, R154 ;  /* 0x0000009a049a7220 */ /* 0x048fe20000410000 */
[----:B------:R-:W-:Y:S01]  /*15ee0*/  PLOP3.LUT P1, PT, PT, PT, PT, 0x8, 0x0 ;  /* 0x000000000000781c */ /* 0x000fe20003f2e170 */
[C---:B------:R-:W-:Y:S02]  /*15ef0*/  FMUL.FTZ R155, R4.reuse, R155 ;  /* 0x0000009b049b7220 */ /* 0x040fe40000410000 */
[C---:B------:R-:W-:Y:S02]  /*15f00*/  FMUL.FTZ R134, R4.reuse, R134 ;  /* 0x0000008604867220 */ /* 0x040fe40000410000 */
[----:B------:R-:W-:-:S02]  /*15f10*/  FMUL.FTZ R135, R4, R135 ;  /* 0x0000008704877220 */ /* 0x000fc40000410000 */
[----:B----4-:R-:W-:Y:S02]  /*15f20*/  @P0 FMUL.FTZ R3, R2, 0.69314718246459960938 ;  /* 0x3f31721802030820 */ /* 0x010fe40000410000 */
[----:B------:R-:W-:Y:S02]  /*15f30*/  @P0 FMUL.FTZ R2, R9, c[0x0][0x2d0] ;  /* 0x0000b40009020a20 */ /* 0x000fe40000410000 */
[C---:B------:R-:W-:Y:S02]  /*15f40*/  FMUL.FTZ R138, R4.reuse, R138 ;  /* 0x0000008a048a7220 */ /* 0x040fe40000410000 */
[----:B------:R-:W-:Y:S02]  /*15f50*/  FMUL.FTZ R139, R4, R139 ;  /* 0x0000008b048b7220 */ /* 0x000fe40000410000 */
[C---:B-1----:R-:W-:Y:S02]  /*15f60*/  FMUL.FTZ R152, R6.reuse, R152 ;  /* 0x0000009806987220 */ /* 0x042fe40000410000 */
        /* <DEDUP_REMOVED lines=121> */
[----:B------:R-:W-:Y:S02]  /*16700*/  @P0 FFMA.FTZ R8, R2, R159, R3 ;  /* 0x0000009f02080223 */ /* 0x000fe40000010003 */
.L_x_1071:
[----:B------:R-:W-:Y:S01]  /*16710*/  SHF.R.S32.HI R2, RZ, 0x1f, R215 ;  /* 0x0000001fff027819 */ /* 0x000fe200000114d7 */
[----:B------:R-:W-:Y:S05]  /*16720*/  @P1 BRA `(.L_x_1139) ;  /* 0x00001a9000001947 */ /* 0x000fea0003800000 */
[----:B------:R-:W1:Y:S01]  /*16730*/  S2R R3, SR_TID.X ;  /* 0x0000000000037919 */ /* 0x000e620000002100 */
[----:B------:R-:W-:Y:S01]  /*16740*/  F2FP.BF16.PACK_AB R5, R6, R5 ;  /* 0x000000050605723e */ /* 0x000fe200000010ff */
[----:B------:R-:W-:Y:S01]  /*16750*/  WARPSYNC 0xffffffff ;  /* 0xffffffff00007948 */ /* 0x000fe20003800000 */
        /* <DEDUP_REMOVED lines=12> */
[----:B-12---:R-:W-:Y:S02]  /*16820*/  SHF.R.S32.HI R4, RZ, 0x1f, R3 ;  /* 0x0000001fff047819 */ /* 0x006fe40000011403 */
[----:B------:R-:W-:Y:S02]  /*16830*/  F2FP.BF16.PACK_AB R150, R151, R150 ;  /* 0x000000969796723e */ /* 0x000fe400000010ff */
[CC--:B------:R-:W-:Y:S02]  /*16840*/  LEA.HI R9, R4.reuse, R3.reuse, RZ, 0x2 ;  /* 0x0000000304097211 */ /* 0x0c0fe400078f10ff */
[----:B------:R-:W-:Y:S02]  /*16850*/  LEA.HI R6, R4, R3, RZ, 0x5 ;  /* 0x0000000304067211 */ /* 0x000fe400078f28ff */
[----:B------:R-:W-:-:S02]  /*16860*/  SHF.R.S32.HI R11, RZ, 0x2, R9 ;  /* 0x00000002ff0b7819 */ /* 0x000fc40000011409 */
[----:B------:R-:W-:Y:S02]  /*16870*/  SHF.R.S32.HI R10, RZ, 0x1f, R9 ;  /* 0x0000001fff0a7819 */ /* 0x000fe40000011409 */
[----:B------:R-:W-:Y:S02]  /*16880*/  LOP3.LUT R12, R9, 0xfffffffc, RZ, 0xc0, !PT ;  /* 0xfffffffc090c7812 */ /* 0x000fe400078ec0ff */
[----:B------:R-:W-:Y:S02]  /*16890*/  LEA.HI R10, R10, R11, RZ, 0x3 ;  /* 0x0000000b0a0a7211 */ /* 0x000fe400078f18ff */
[----:B------:R-:W-:Y:S01]  /*168a0*/  SHF.R.S32.HI R9, RZ, 0x5, R6 ;  /* 0x00000005ff097819 */ /* 0x000fe20000011406 */
[----:B------:R-:W-:Y:S01]  /*168b0*/  IMAD.IADD R12, R3, 0x1, -R12 ;  /* 0x00000001030c7824 */ /* 0x000fe200078e0a0c */
[----:B------:R-:W-:Y:S02]  /*168c0*/  LOP3.LUT R10, R10, 0xfffffff8, RZ, 0xc0, !PT ;  /* 0xfffffff80a0a7812 */ /* 0x000fe400078ec0ff */
[----:B------:R-:W-:Y:S01]  /*168d0*/  F2FP.BF16.PACK_AB R28, R29, R28 ;  /* 0x0000001c1d1c723e */ /* 0x000fe200000010ff */
[----:B------:R-:W-:Y:S01]  /*168e0*/  IMAD R13, R9, 0x200, R12 ;  /* 0x00000200090d7824 */ /* 0x000fe200078e020c */
[----:B------:R-:W-:Y:S01]  /*168f0*/  F2FP.BF16.PACK_AB R30, R31, R30 ;  /* 0x0000001e1f1e723e */ /* 0x000fe200000010ff */
[----:B------:R-:W-:Y:S01]  /*16900*/  IMAD.IADD R10, R11, 0x1, -R10 ;  /* 0x000000010b0a7824 */ /* 0x000fe200078e0a0a */
[----:B------:R-:W-:-:S02]  /*16910*/  F2FP.BF16.PACK_AB R32, R33, R32 ;  /* 0x000000202120723e */ /* 0x000fc400000010ff */
[----:B------:R-:W-:Y:S01]  /*16920*/  F2FP.BF16.PACK_AB R34, R35, R34 ;  /* 0x000000222322723e */ /* 0x000fe200000010ff */
[C---:B------:R-:W-:Y:S01]  /*16930*/  IMAD.SHL.U32 R11, R10.reuse, 0x40, RZ ;  /* 0x000000400a0b7824 */ /* 0x040fe200078e00ff */
[----:B------:R-:W-:Y:S02]  /*16940*/  LOP3.LUT R14, R10, 0x1, RZ, 0xc0, !PT ;  /* 0x000000010a0e7812 */ /* 0x000fe400078ec0ff */
[----:B------:R-:W-:Y:S02]  /*16950*/  F2FP.BF16.PACK_AB R36, R37, R36 ;  /* 0x000000242524723e */ /* 0x000fe400000010ff */
[----:B------:R-:W-:Y:S02]  /*16960*/  LOP3.LUT R11, R11, 0x1c0, RZ, 0xc0, !PT ;  /* 0x000001c00b0b7812 */ /* 0x000fe400078ec0ff */
        /* <DEDUP_REMOVED lines=19> */
[--C-:B------:R-:W-:Y:S01]  /*16aa0*/  IMAD.IADD R17, R10, 0x1, R11.reuse ;  /* 0x000000010a117824 */ /* 0x100fe200078e020b */
[----:B------:R-:W-:Y:S01]  /*16ab0*/  SEL R14, R14, 0xffffffc0, !P2 ;  /* 0xffffffc00e0e7807 */ /* 0x000fe20005000000 */
[----:B------:R-:W-:Y:S01]  /*16ac0*/  STS [R11], R132 ;  /* 0x000000840b007388 */ /* 0x000fe20000000800 */
[----:B------:R-:W-:Y:S02]  /*16ad0*/  F2FP.BF16.PACK_AB R48, R49, R48 ;  /* 0x000000303130723e */ /* 0x000fe400000010ff */
[----:B------:R-:W-:Y:S01]  /*16ae0*/  F2FP.BF16.PACK_AB R50, R51, R50 ;  /* 0x000000323332723e */ /* 0x000fe200000010ff */
[--C-:B------:R-:W-:Y:S01]  /*16af0*/  IMAD.IADD R19, R13, 0x1, R14.reuse ;  /* 0x000000010d137824 */ /* 0x100fe200078e020e */
[----:B------:R-:W-:Y:S01]  /*16b00*/  STS [R11+0x400], R134 ;  /* 0x000400860b007388 */ /* 0x000fe20000000800 */
[C---:B------:R-:W-:Y:S01]  /*16b10*/  IMAD.IADD R21, R14.reuse, 0x1, R11 ;  /* 0x000000010e157824 */ /* 0x040fe200078e020b */
[----:B------:R-:W-:Y:S01]  /*16b20*/  F2FP.BF16.PACK_AB R52, R53, R52 ;  /* 0x000000343534723e */ /* 0x000fe200000010ff */
[----:B------:R-:W-:Y:S01]  /*16b30*/  IMAD.IADD R23, R14, 0x1, R15 ;  /* 0x000000010e177824 */ /* 0x000fe200078e020f */
[----:B------:R-:W-:Y:S01]  /*16b40*/  STS [R15+0x80], R136 ;  /* 0x000080880f007388 */ /* 0x000fe20000000800 */
[----:B------:R-:W-:Y:S01]  /*16b50*/  IMAD.IADD R25, R17, 0x1, R14 ;  /* 0x0000000111197824 */ /* 0x000fe200078e020e */
[----:B------:R-:W-:-:S02]  /*16b60*/  F2FP.BF16.PACK_AB R54, R55, R54 ;  /* 0x000000363736723e */ /* 0x000fc400000010ff */
[----:B------:R-:W-:Y:S01]  /*16b70*/  STS [R15+0x480], R138 ;  /* 0x0004808a0f007388 */ /* 0x000fe20000000800 */
[----:B------:R-:W-:Y:S02]  /*16b80*/  F2FP.BF16.PACK_AB R56, R57, R56 ;  /* 0x000000383938723e */ /* 0x000fe400000010ff */
        /* <DEDUP_REMOVED lines=54> */
[----:B------:R-:W-:Y:S01]  /*16ef0*/  ISETP.NE.U32.AND P1, PT, RZ, c[0x0][0x508], PT ;  /* 0x00014200ff007a0c */ /* 0x000fe20003f25070 */
[----:B------:R-:W-:Y:S01]  /*16f00*/  STS [R19+0x4080], R52 ;  /* 0x0040803413007388 */ /* 0x000fe20000000800 */
[----:B------:R-:W-:Y:S02]  /*16f10*/  ISETP.NE.U32.AND P0, PT, RZ, c[0x0][0x500], PT ;  /* 0x00014000ff007a0c */ /* 0x000fe40003f05070 */
[----:B------:R-:W-:Y:S01]  /*16f20*/  ISETP.NE.AND.EX P1, PT, RZ, c[0x0][0x50c], PT, P1 ;  /* 0x00014300ff007a0c */ /* 0x000fe20003f25310 */
[----:B------:R-:W-:Y:S01]  /*16f30*/  STS [R19+0x4480], R54 ;  /* 0x0044803613007388 */ /* 0x000fe20000000800 */
[----:B------:R-:W-:-:S03]  /*16f40*/  ISETP.NE.AND.EX P0, PT, RZ, c[0x0][0x504], PT, P0 ;  /* 0x00014100ff007a0c */ /* 0x000fc60003f05300 */
        /* <DEDUP_REMOVED lines=28> */
[----:B------:R-:W-:Y:S04]  /*17110*/  STS [R17+0xc000], R112 ;  /* 0x00c0007011007388 */ /* 0x000fe80000000800 */
[----:B------:R3:W-:Y:S04]  /*17120*/  STS [R17+0xc400], R114 ;  /* 0x00c4007211007388 */ /* 0x0007e80000000800 */
[----:B------:R4:W-:Y:S01]  /*17130*/  STS [R19+0xc080], R116 ;  /* 0x00c0807413007388 */ /* 0x0009e20000000800 */
[----:B-1----:R-:W-:-:S03]  /*17140*/  IMAD.MOV.U32 R7, RZ, RZ, 0x4 ;  /* 0x00000004ff077424 */ /* 0x002fc600078e00ff */
[----:B------:R4:W-:Y:S04]  /*17150*/  STS [R19+0xc480], R118 ;  /* 0x00c4807613007388 */ /* 0x0009e80000000800 */
[----:B------:R4:W-:Y:S04]  /*17160*/  STS [R21+0xc000], R120 ;  /* 0x00c0007815007388 */ /* 0x0009e80000000800 */
[----:B------:R4:W-:Y:S01]  /*17170*/  STS [R21+0xc400], R122 ;  /* 0x00c4007a15007388 */ /* 0x0009e20000000800 */
[----:B--2---:R-:W-:-:S03]  /*17180*/  IMAD.WIDE R14, R218, R7, c[0x0][0x500] ;  /* 0x00014000da0e7625 */ /* 0x004fc600078e0207 */
        /* <DEDUP_REMOVED lines=9> */
[----:B------:R-:W-:Y:S02]  /*17220*/  CS2R R10, SRZ ;  /* 0x00000000000a7805 */ /* 0x000fe4000001ff00 */
[--C-:B--2---:R-:W-:Y:S01]  /*17230*/  @P0 SHF.R.S32.HI R11, RZ, 0x1f, R13.reuse ;  /* 0x0000001fff0b0819 */ /* 0x104fe2000001140d */
[----:B------:R-:W-:Y:S01]  /*17240*/  @P0 IMAD.MOV.U32 R10, RZ, RZ, R13 ;  /* 0x000000ffff0a0224 */ /* 0x000fe200078e000d */
[----:B------:R-:W-:Y:S05]  /*17250*/  @P1 BRA `(.L_x_1140) ;  /* 0x0000004000001947 */ /* 0x000fea0003800000 */
[----:B----4-:R-:W-:Y:S05]  /*17260*/  @!P0 BRA `(.L_x_1140) ;  /* 0x0000003000008947 */ /* 0x010fea0003800000 */
[----:B-----5:R-:W2:Y:S04]  /*17270*/  LDG.E R5, [R14.64] ;  /* 0x000000160e057981 */ /* 0x020ea8000c1e1900 */
[----:B------:R-:W2:Y:S02]  /*17280*/  LDG.E R16, [R14.64+0x4] ;  /* 0x000004160e107981 */ /* 0x000ea4000c1e1900 */
[----:B--2---:R-:W-:-:S02]  /*17290*/  IADD3 R5, -R5, R16, RZ ;  /* 0x0000001005057210 */ /* 0x004fc40007ffe1ff */
.L_x_1140:
[----:B----4-:R-:W-:Y:S01]  /*172a0*/  LOP3.LUT R14, R6, 0xffffffe0, RZ, 0xc0, !PT ;  /* 0xffffffe0060e7812 */ /* 0x010fe200078ec0ff */
        /* <DEDUP_REMOVED lines=10> */
[----:B------:R-:W-:Y:S01]  /*17350*/  LOP3.LUT R16, R16, 0xffffff8, RZ, 0xc0, !PT ;  /* 0x0ffffff810107812 */ /* 0x000fe200078ec0ff */
[----:B------:R-:W-:Y:S01]  /*17360*/  IMAD.IADD R12, R12, 0x1, -R7 ;  /* 0x000000010c0c7824 */ /* 0x000fe200078e0a07 */
[----:B------:R-:W-:Y:S02]  /*17370*/  LEA.HI R13, R13, R14, RZ, 0x2 ;  /* 0x0000000e0d0d7211 */ /* 0x000fe400078f10ff */
[----:B------:R-:W-:Y:S02]  /*17380*/  IADD3 R9, R9, -R16, RZ ;  /* 0x8000001009097210 */ /* 0x000fe40007ffe0ff */
[----:B------:R-:W-:Y:S02]  /*17390*/  SHF.R.S32.HI R16, RZ, 0x2, R13 ;  /* 0x00000002ff107819 */ /* 0x000fe4000001140d */
[----:B------:R-:W-:Y:S01]  /*173a0*/  ISETP.NE.AND P1, PT, R6, 0x1, PT ;  /* 0x000000010600780c */ /* 0x000fe20003f25270 */
[----:B------:R-:W-:Y:S01]  /*173b0*/  IMAD R6, R2, c[0x0][0x490], RZ ;  /* 0x0001240002067a24 */ /* 0x000fe200078e02ff */
[----:B------:R-:W-:Y:S01]  /*173c0*/  MOV R18, R10 ;  /* 0x0000000a00127202 */ /* 0x000fe20000000f00 */
[----:B------:R-:W-:Y:S01]  /*173d0*/  IMAD R7, R9, 0x10, R16 ;  /* 0x0000001009077824 */ /* 0x000fe200078e0210 */
[CC--:B------:R-:W-:Y:S01]  /*173e0*/  LEA.HI R17, R4.reuse, R3.reuse, RZ, 0x3 ;  /* 0x0000000304117211 */ /* 0x0c0fe200078f18ff */
[----:B------:R-:W-:Y:S01]  /*173f0*/  IMAD R9, R11, c[0x0][0x3a0], RZ ;  /* 0x0000e8000b097a24 */ /* 0x000fe200078e02ff */
[----:B------:R-:W-:Y:S01]  /*17400*/  LEA.HI R4, R4, R3, RZ, 0x6 ;  /* 0x0000000304047211 */ /* 0x000fe200078f30ff */
[----:B------:R-:W-:Y:S01]  /*17410*/  IMAD R15, R12, 0x8, R7 ;  /* 0x000000080c0f7824 */ /* 0x000fe200078e0207 */
[----:B------:R-:W-:Y:S01]  /*17420*/  LOP3.LUT P2, RZ, R14, 0x3, RZ, 0xc0, !PT ;  /* 0x000000030eff7812 */ /* 0x000fe2000784c0ff */
[----:B------:R-:W-:-:S02]  /*17430*/  IMAD R9, R10, c[0x0][0x3a4], R9 ;  /* 0x0000e9000a097a24 */ /* 0x000fc400078e0209 */
[----:B------:R-:W-:Y:S01]  /*17440*/  IMAD.WIDE.U32 R12, R10, c[0x0][0x3a0], RZ ;  /* 0x0000e8000a0c7a25 */ /* 0x000fe200078e00ff */
[----:B-1----:R-:W-:-:S03]  /*17450*/  LEA R10, R76, R15, 0x7 ;  /* 0x0000000f4c0a7211 */ /* 0x002fc600078e38ff */
[----:B------:R-:W-:Y:S01]  /*17460*/  IMAD.WIDE.U32 R18, R215, c[0x0][0x490], R18 ;  /* 0x00012400d7127a25 */ /* 0x000fe200078e0012 */
[----:B------:R-:W-:-:S03]  /*17470*/  IADD3 R13, R13, R9, RZ ;  /* 0x000000090d0d7210 */ /* 0x000fc60007ffe0ff */
[----:B------:R-:W-:Y:S01]  /*17480*/  IMAD R11, R215, c[0x0][0x494], R6 ;  /* 0x00012500d70b7a24 */ /* 0x000fe200078e0206 */
[----:B------:R-:W-:Y:S01]  /*17490*/  LOP3.LUT R6, R17, 0xfffffff8, RZ, 0xc0, !PT ;  /* 0xfffffff811067812 */ /* 0x000fe200078ec0ff */
[----:B------:R-:W-:Y:S01]  /*174a0*/  IMAD.MOV.U32 R9, RZ, RZ, R10 ;  /* 0x000000ffff097224 */ /* 0x000fe200078e000a */
[----:B------:R-:W-:Y:S01]  /*174b0*/  SHF.R.S32.HI R17, RZ, 0x3, R17 ;  /* 0x00000003ff117819 */ /* 0x000fe20000011411 */
[----:B------:R-:W-:Y:S02]  /*174c0*/  IMAD.IADD R19, R19, 0x1, R11 ;  /* 0x0000000113137824 */ /* 0x000fe400078e020b */
[----:B------:R-:W-:-:S04]  /*174d0*/  @P1 IMAD.HI.U32 R11, R10, c[0x0][0x4ec], RZ ;  /* 0x00013b000a0b1a27 */ /* 0x000fc800078e00ff */
[----:B------:R-:W-:Y:S01]  /*174e0*/  IMAD.IADD R6, R3, 0x1, -R6 ;  /* 0x0000000103067824 */ /* 0x000fe200078e0a06 */
[----:B------:R-:W-:Y:S01]  /*174f0*/  SHF.R.S32.HI R3, RZ, 0x1f, R218 ;  /* 0x0000001fff037819 */ /* 0x000fe200000114da */
[----:B------:R-:W-:Y:S01]  /*17500*/  IMAD R2, R2, c[0x0][0x3e8], RZ ;  /* 0x0000fa0002027a24 */ /* 0x000fe200078e02ff */
[----:B------:R-:W-:Y:S01]  /*17510*/  @P1 SHF.R.U32.HI R9, RZ, c[0x0][0x4f0], R11 ;  /* 0x00013c00ff091a19 */ /* 0x000fe2000001160b */
[----:B------:R-:W-:Y:S01]  /*17520*/  IMAD.WIDE.U32 R12, R215, c[0x0][0x3e8], R12 ;  /* 0x0000fa00d70c7a25 */ /* 0x000fe200078e000c */
[----:B------:R-:W-:Y:S02]  /*17530*/  SEL R218, R218, RZ, !P0 ;  /* 0x000000ffdada7207 */ /* 0x000fe40004000000 */
[----:B------:R-:W-:Y:S01]  /*17540*/  SEL R3, R3, RZ, !P0 ;  /* 0x000000ff03037207 */ /* 0x000fe20004000000 */
[----:B------:R-:W-:Y:S01]  /*17550*/  IMAD.MOV R11, RZ, RZ, -R9 ;  /* 0x000000ffff0b7224 */ /* 0x000fe200078e0a09 */
[----:B------:R-:W-:Y:S01]  /*17560*/  LEA R23, R6, R17, 0x5 ;  /* 0x0000001106177211 */ /* 0x000fe200078e28ff */
[----:B------:R-:W-:-:S02]  /*17570*/  IMAD R15, R215, c[0x0][0x3ec], R2 ;  /* 0x0000fb00d70f7a24 */ /* 0x000fc400078e0202 */
[----:B------:R-:W-:-:S03]  /*17580*/  IMAD.WIDE.U32 R18, R218, c[0x0][0x498], R18 ;  /* 0x00012600da127a25 */ /* 0x000fc600078e0012 */
[----:B------:R-:W-:Y:S01]  /*17590*/  IADD3 R13, R13, R15, RZ ;  /* 0x0000000f0d0d7210 */ /* 0x000fe20007ffe0ff */
[----:B------:R-:W-:Y:S01]  /*175a0*/  IMAD R11, R11, c[0x0][0x4e8], R10 ;  /* 0x00013a000b0b7a24 */ /* 0x000fe200078e020a */
[----:B------:R-:W-:Y:S01]  /*175b0*/  IADD3 R20, P0, R9, R18, RZ ;  /* 0x0000001209147210 */ /* 0x000fe20007f1e0ff */
[----:B------:R-:W-:Y:S01]  /*175c0*/  IMAD R21, R3, c[0x0][0x498], RZ ;  /* 0x0001260003157a24 */ /* 0x000fe200078e02ff */
[----:B------:R-:W-:Y:S01]  /*175d0*/  SHF.R.S32.HI R15, RZ, 0x1f, R9 ;  /* 0x0000001fff0f7819 */ /* 0x000fe20000011409 */
[----:B------:R-:W-:Y:S01]  /*175e0*/  IMAD.SHL.U32 R2, R17, 0x40, RZ ;  /* 0x0000004011027824 */ /* 0x000fe200078e00ff */
[----:B------:R-:W-:Y:S01]  /*175f0*/  SHF.R.S32.HI R18, RZ, 0x1f, R11 ;  /* 0x0000001fff127819 */ /* 0x000fe2000001140b */
[----:B------:R-:W-:Y:S02]  /*17600*/  IMAD R14, R218, c[0x0][0x49c], R21 ;  /* 0x00012700da0e7a24 */ /* 0x000fe400078e0215 */
[----:B------:R-:W-:Y:S02]  /*17610*/  IMAD R10, R76, 0x80, R23 ;  /* 0x000000804c0a7824 */ /* 0x000fe400078e0217 */
[----:B------:R-:W-:Y:S01]  /*17620*/  IMAD R18, R18, c[0x0][0x488], RZ ;  /* 0x0001220012127a24 */ /* 0x000fe200078e02ff */
[----:B------:R-:W-:Y:S01]  /*17630*/  IADD3.X R21, R15, R19, R14, P0, !PT ;  /* 0x000000130f157210 */ /* 0x000fe200007fe40e */
[----:B------:R-:W-:Y:S01]  /*17640*/  @P1 IMAD.HI.U32 R16, R10, c[0x0][0x4ec], RZ ;  /* 0x00013b000a101a27 */ /* 0x000fe200078e00ff */
[----:B------:R-:W-:-:S03]  /*17650*/  LOP3.LUT R15, R2, 0x1c0, RZ, 0xc0, !PT ;  /* 0x000001c0020f7812 */ /* 0x000fc600078ec0ff */
[----:B------:R-:W-:Y:S02]  /*17660*/  IMAD.SHL.U32 R2, R6, 0x8, RZ ;  /* 0x0000000806027824 */ /* 0x000fe400078e00ff */
[----:B------:R-:W-:-:S03]  /*17670*/  IMAD.WIDE.U32 R20, R11, c[0x0][0x488], R20 ;  /* 0x000122000b147a25 */ /* 0x000fc600078e0014 */
[----:B------:R-:W-:Y:S01]  /*17680*/  LOP3.LUT R6, R15, 0x38, R2, 0xf8, !PT ;  /* 0x000000380f067812 */ /* 0x000fe200078ef802 */
[----:B------:R-:W-:Y:S01]  /*17690*/  IMAD R18, R11, c[0x0][0x48c], R18 ;  /* 0x000123000b127a24 */ /* 0x000fe200078e0212 */
[----:B------:R-:W-:Y:S01]  /*176a0*/  LEA R14, P0, R20, c[0x0][0x450], 0x2 ;  /* 0x00011400140e7a11 */ /* 0x000fe200078010ff */
[----:B------:R-:W-:Y:S01]  /*176b0*/  IMAD R11, R3, c[0x0][0x3f0], RZ ;  /* 0x0000fc00030b7a24 */ /* 0x000fe200078e02ff */
[----:B------:R-:W-:Y:S01]  /*176c0*/  SHF.R.U32.HI R3, RZ, 0x3, R15 ;  /* 0x00000003ff037819 */ /* 0x000fe2000001160f */
[----:B------:R-:W-:Y:S01]  /*176d0*/  IMAD.MOV.U32 R9, RZ, RZ, R10 ;  /* 0x000000ffff097224 */ /* 0x000fe200078e000a */
[----:B------:R-:W-:Y:S01]  /*176e0*/  IADD3 R15, R21, R18, RZ ;  /* 0x00000012150f7210 */ /* 0x000fe20007ffe0ff */
[----:B------:R-:W-:Y:S01]  /*176f0*/  SHFL.IDX PT, R32, R14, 0x1, 0x1c1f ;  /* 0x003c1f000e207f89 */ /* 0x000fe200000e0000 */
[----:B------:R-:W-:Y:S01]  /*17700*/  @P1 SHF.R.U32.HI R9, RZ, c[0x0][0x4f0], R16 ;  /* 0x00013c00ff091a19 */ /* 0x000fe20000011610 */
[----:B------:R-:W-:Y:S01]  /*17710*/  IMAD R11, R218, c[0x0][0x3f4], R11 ;  /* 0x0000fd00da0b7a24 */ /* 0x000fe200078e020b */
[----:B------:R-:W-:Y:S01]  /*17720*/  LEA.HI.X R15, R20, c[0x0][0x454], R15, 0x2, P0 ;  /* 0x00011500140f7a11 */ /* 0x000fe200000f140f */
[----:B------:R-:W-:Y:S01]  /*17730*/  SHFL.IDX PT, R18, R14, RZ, 0x1c1f ;  /* 0x001c1fff0e127589 */ /* 0x000fe200000e0000 */
[----:B------:R-:W-:Y:S01]  /*17740*/  LOP3.LUT R6, R6, R3, RZ, 0x3c, !PT ;  /* 0x0000000306067212 */ /* 0x000fe200078e3cff */
[--C-:B------:R-:W-:Y:S01]  /*17750*/  IMAD.MOV R3, RZ, RZ, -R9.reuse ;  /* 0x000000ffff037224 */ /* 0x100fe200078e0a09 */
[----:B------:R-:W-:Y:S01]  /*17760*/  SHF.R.S32.HI R16, RZ, 0x1f, R9 ;  /* 0x0000001fff107819 */ /* 0x000fe20000011409 */
[----:B------:R-:W1:Y:S01]  /*17770*/  SHFL.IDX PT, R19, R15, RZ, 0x1c1f ;  /* 0x001c1fff0f137589 */ /* 0x000e6200000e0000 */
[----:B------:R-:W-:-:S03]  /*17780*/  IMAD.WIDE.U32 R12, R218, c[0x0][0x3f0], R12 ;  /* 0x0000fc00da0c7a25 */ /* 0x000fc600078e000c */
[----:B------:R-:W2:Y:S01]  /*17790*/  SHFL.IDX PT, R33, R15, 0x1, 0x1c1f ;  /* 0x003c1f000f217f89 */ /* 0x000ea200000e0000 */
[----:B------:R-:W-:Y:S01]  /*177a0*/  IMAD R72, R3, c[0x0][0x4e8], R10 ;  /* 0x00013a0003487a24 */ /* 0x000fe200078e020a */
[----:B------:R-:W-:Y:S01]  /*177b0*/  IADD3 R13, R13, R11, RZ ;  /* 0x0000000b0d0d7210 */ /* 0x000fe20007ffe0ff */
[----:B------:R-:W-:Y:S01]  /*177c0*/  IMAD R10, R76, 0x80, R7 ;  /* 0x000000804c0a7824 */ /* 0x000fe200078e0207 */
[----:B------:R-:W-:Y:S01]  /*177d0*/  SHF.L.U32 R7, R4, 0x3, RZ ;  /* 0x0000000304077819 */ /* 0x000fe200000006ff */
[----:B-----5:R-:W-:Y:S01]  /*177e0*/  IMAD R3, R5, c[0x0][0x4e8], RZ ;  /* 0x00013a0005037a24 */ /* 0x020fe200078e02ff */
[----:B------:R-:W-:Y:S01]  /*177f0*/  SHF.R.S32.HI R5, RZ, 0x1f, R72 ;  /* 0x0000001fff057819 */ /* 0x000fe20000011448 */
[----:B------:R-:W-:Y:S01]  /*17800*/  IMAD R16, R16, c[0x0][0x3e0], RZ ;  /* 0x0000f80010107a24 */ /* 0x000fe200078e02ff */
[C---:B------:R-:W-:Y:S01]  /*17810*/  IADD3 R20, R10.reuse, 0x8, RZ ;  /* 0x000000080a147810 */ /* 0x040fe20007ffe0ff */
[----:B------:R-:W-:Y:S01]  /*17820*/  IMAD.WIDE.U32 R12, R9, c[0x0][0x3e0], R12 ;  /* 0x0000f800090c7a25 */ /* 0x000fe200078e000c */
[----:B------:R-:W-:-:S02]  /*17830*/  ISETP.GE.OR P1, PT, R10, R3, P2 ;  /* 0x000000030a00720c */ /* 0x000fc40001726670 */
[----:B------:R-:W-:Y:S01]  /*17840*/  ISETP.GE.OR P0, PT, R20, R3, P2 ;  /* 0x000000031400720c */ /* 0x000fe20001706670 */
[----:B------:R-:W-:Y:S01]  /*17850*/  IMAD R16, R9, c[0x0][0x3e4], R16 ;  /* 0x0000f90009107a24 */ /* 0x000fe200078e0210 */
[----:B------:R-:W-:Y:S01]  /*17860*/  LOP3.LUT R6, R6, 0x7ffffe00, R7, 0xf8, !PT ;  /* 0x7ffffe0006067812 */ /* 0x000fe200078ef807 */
[----:B------:R-:W-:Y:S01]  /*17870*/  IMAD R5, R5, c[0x0][0x3d8], RZ ;  /* 0x0000f60005057a24 */ /* 0x000fe200078e02ff */
[----:B------:R-:W-:Y:S01]  /*17880*/  LEA R76, R76, R17, 0x7 ;  /* 0x000000114c4c7211 */ /* 0x000fe200078e38ff */
[----:B------:R-:W-:Y:S01]  /*17890*/  IMAD.IADD R13, R13, 0x1, R16 ;  /* 0x000000010d0d7824 */ /* 0x000fe200078e0210 */
[----:B------:R-:W-:Y:S01]  /*178a0*/  SHF.L.U32 R75, R6, 0x1, RZ ;  /* 0x00000001064b7819 */ /* 0x000fe200000006ff */
[C---:B------:R-:W-:Y:S02]  /*178b0*/  IMAD R16, R72.reuse, c[0x0][0x3dc], R5 ;  /* 0x0000f70048107a24 */ /* 0x040fe400078e0205 */
[----:B------:R-:W-:Y:S02]  /*178c0*/  IMAD.WIDE.U32 R72, R72, c[0x0][0x3d8], R12 ;  /* 0x0000f60048487a25 */ /* 0x000fe400078e000c */
[----:B-1----:R1:W-:Y:S02]  /*178d0*/  @!P1 ST.E [R18.64], R0 ;  /* 0x0000000012009985 */ /* 0x0023e4000c101916 */
[----:B------:R-:W-:-:S02]  /*178e0*/  IMAD.IADD R16, R73, 0x1, R16 ;  /* 0x0000000149107824 */ /* 0x000fc400078e0210 */
[----:B--2---:R1:W-:Y:S01]  /*178f0*/  @!P0 ST.E [R32.64], R8 ;  /* 0x0000000820008985 */ /* 0x0043e2000c101916 */
        /* <DEDUP_REMOVED lines=22> */
[C---:B------:R-:W-:Y:S02]  /*17a60*/  IADD3 R69, R2.reuse, 0xc0, RZ ;  /* 0x000000c002457810 */ /* 0x040fe40007ffe0ff */
[----:B------:R-:W-:Y:S01]  /*17a70*/  ISETP.GE.AND P2, PT, R73, c[0x0][0x3c8], PT ;  /* 0x0000f20049007a0c */ /* 0x000fe20003f46270 */
[----:B-1----:R-:W1:Y:S01]  /*17a80*/  LDS.128 R32, [R75+0x8080] ;  /* 0x008080004b207984 */ /* 0x002e620000000c00 */
[----:B------:R-:W-:Y:S02]  /*17a90*/  ISETP.GE.AND P1, PT, R71, c[0x0][0x3c8], PT ;  /* 0x0000f20047007a0c */ /* 0x000fe40003f26270 */
[----:B------:R-:W-:Y:S01]  /*17aa0*/  ISETP.GE.AND P0, PT, R69, c[0x0][0x3c8], PT ;  /* 0x0000f20045007a0c */ /* 0x000fe20003f06270 */
[----:B------:R-:W4:Y:S01]  /*17ab0*/  LDS.128 R16, [R75+0xc080] ;  /* 0x00c080004b107984 */ /* 0x000f220000000c00 */
        /* <DEDUP_REMOVED lines=16> */
[----:B-1----:R2:W-:Y:S04]  /*17bc0*/  @!P1 ST.E.128 [R68.64], R32 ;  /* 0x0000002044009985 */ /* 0x0025e8000c101d16 */
[----:B----4-:R2:W-:Y:S02]  /*17bd0*/  @!P0 ST.E.128 [R78.64], R16 ;  /* 0x000000104e008985 */ /* 0x0105e4000c101d16 */
.L_x_1142:
[----:B--234-:R-:W-:Y:S05]  /*17be0*/  BSYNC B0 ;  /* 0x0000000000007941 */ /* 0x01cfea0003800000 */
.L_x_1141:
        /* <DEDUP_REMOVED lines=30> */
.L_x_1144:
[----:B------:R-:W-:Y:S05]  /*17dd0*/  BSYNC B0 ;  /* 0x0000000000007941 */ /* 0x000fea0003800000 */
.L_x_1143:
        /* <DEDUP_REMOVED lines=30> */
.L_x_1146:
[----:B------:R-:W-:Y:S05]  /*17fc0*/  BSYNC B0 ;  /* 0x0000000000007941 */ /* 0x000fea0003800000 */
.L_x_1145:
        /* <DEDUP_REMOVED lines=31> */
.L_x_1139:
[----:B------:R-:W-:Y:S01]  /*181c0*/  ISETP.NE.U32.AND P1, PT, RZ, c[0x0][0x508], PT ;  /* 0x00014200ff007a0c */ /* 0x000fe20003f25070 */
[----:B------:R-:W-:Y:S01]  /*181d0*/  IMAD.MOV.U32 R7, RZ, RZ, 0x4 ;  /* 0x00000004ff077424 */ /* 0x000fe200078e00ff */
[----:B------:R-:W-:Y:S02]  /*181e0*/  ISETP.NE.U32.AND P0, PT, RZ, c[0x0][0x500], PT ;  /* 0x00014000ff007a0c */ /* 0x000fe40003f05070 */
[----:B------:R-:W-:Y:S01]  /*181f0*/  ISETP.NE.AND.EX P1, PT, RZ, c[0x0][0x50c], PT, P1 ;  /* 0x00014300ff007a0c */ /* 0x000fe20003f25310 */
[----:B--2---:R-:W-:Y:S01]  /*18200*/  IMAD.WIDE R4, R218, R7, c[0x0][0x500] ;  /* 0x00014000da047625 */ /* 0x004fe200078e0207 */
        /* <DEDUP_REMOVED lines=13> */
.L_x_1147:
        /* <DEDUP_REMOVED lines=41> */
.L_x_1149:
[----:B------:R-:W-:Y:S05]  /*18570*/  BSYNC B0 ;  /* 0x0000000000007941 */ /* 0x000fea0003800000 */
.L_x_1148:
[----:B-1----:R-:W1:Y:S01]  /*18580*/  S2R R4, SR_CTAID.X ;  /* 0x0000000000047919 */ /* 0x002e620000002500 */
[----:B------:R-:W-:Y:S01]  /*18590*/  SHF.R.S32.HI R6, RZ, 0x1f, R3 ;  /* 0x0000001fff067819 */ /* 0x000fe20000011403 */
[----:B------:R-:W-:Y:S01]  /*185a0*/  IMAD R7, R11, c[0x0][0x3a0], RZ ;  /* 0x0000e8000b077a24 */ /* 0x000fe200078e02ff */
[----:B------:R-:W-:Y:S01]  /*185b0*/  MOV R8, c[0x0][0x4e8] ;  /* 0x00013a0000087a02 */ /* 0x000fe20000000f00 */
[----:B------:R-:W-:Y:S01]  /*185c0*/  IMAD.WIDE.U32 R12, R10, c[0x0][0x3a0], RZ ;  /* 0x0000e8000a0c7a25 */ /* 0x000fe200078e00ff */
[----:B------:R-:W-:Y:S02]  /*185d0*/  LEA.HI R6, R6, R3, RZ, 0x3 ;  /* 0x0000000306067211 */ /* 0x000fe400078f18ff */
[----:B------:R-:W-:Y:S01]  /*185e0*/  ISETP.NE.AND P0, PT, R8, 0x1, PT ;  /* 0x000000010800780c */ /* 0x000fe20003f05270 */
[----:B------:R-:W-:Y:S01]  /*185f0*/  IMAD R7, R10, c[0x0][0x3a4], R7 ;  /* 0x0000e9000a077a24 */ /* 0x000fe200078e0207 */
[----:B------:R-:W-:Y:S01]  /*18600*/  LOP3.LUT R10, R6, 0xfffffff8, RZ, 0xc0, !PT ;  /* 0xfffffff8060a7812 */ /* 0x000fe200078ec0ff */
[----:B------:R-:W-:-:S02]  /*18610*/  IMAD R2, R2, c[0x0][0x3e8], RZ ;  /* 0x0000fa0002027a24 */ /* 0x000fc400078e02ff */
[----:B------:R-:W-:Y:S01]  /*18620*/  IMAD R5, R5, c[0x0][0x3f0], RZ ;  /* 0x0000fc0005057a24 */ /* 0x000fe200078e02ff */
[----:B------:R-:W-:Y:S01]  /*18630*/  IADD3 R13, R13, R7, RZ ;  /* 0x000000070d0d7210 */ /* 0x000fe20007ffe0ff */
[----:B------:R-:W-:Y:S01]  /*18640*/  IMAD.IADD R10, R3, 0x1, -R10 ;  /* 0x00000001030a7824 */ /* 0x000fe200078e0a0a */
[----:B------:R-:W-:Y:S01]  /*18650*/  SHF.R.S32.HI R3, RZ, 0x3, R6 ;  /* 0x00000003ff037819 */ /* 0x000fe20000011406 */
[C---:B------:R-:W-:Y:S02]  /*18660*/  IMAD R2, R215.reuse, c[0x0][0x3ec], R2 ;  /* 0x0000fb00d7027a24 */ /* 0x040fe400078e0202 */
[----:B------:R-:W-:Y:S01]  /*18670*/  IMAD.WIDE.U32 R12, R215, c[0x0][0x3e8], R12 ;  /* 0x0000fa00d70c7a25 */ /* 0x000fe200078e000c */
[----:B------:R-:W-:-:S03]  /*18680*/  LEA R7, R10, R3, 0x5 ;  /* 0x000000030a077211 */ /* 0x000fc600078e28ff */
[----:B------:R-:W-:Y:S01]  /*18690*/  IMAD R5, R218, c[0x0][0x3f4], R5 ;  /* 0x0000fd00da057a24 */ /* 0x000fe200078e0205 */
[----:B------:R-:W-:Y:S01]  /*186a0*/  IADD3 R13, R2, R13, RZ ;  /* 0x0000000d020d7210 */ /* 0x000fe20007ffe0ff */
[----:B-1----:R-:W-:-:S04]  /*186b0*/  IMAD R7, R4, 0x80, R7 ;  /* 0x0000008004077824 */ /* 0x002fc800078e0207 */
[----:B------:R-:W-:Y:S01]  /*186c0*/  @P0 IMAD.HI.U32 R2, R7, c[0x0][0x4ec], RZ ;  /* 0x00013b0007020a27 */ /* 0x000fe200078e00ff */
[----:B------:R-:W-:-:S03]  /*186d0*/  MOV R6, R7 ;  /* 0x0000000700067202 */ /* 0x000fc60000000f00 */
[----:B------:R-:W-:Y:S01]  /*186e0*/  IMAD.WIDE.U32 R12, R218, c[0x0][0x3f0], R12 ;  /* 0x0000fc00da0c7a25 */ /* 0x000fe200078e000c */
[----:B------:R-:W-:-:S04]  /*186f0*/  @P0 SHF.R.U32.HI R6, RZ, c[0x0][0x4f0], R2 ;  /* 0x00013c00ff060a19 */ /* 0x000fc80000011602 */
[--C-:B------:R-:W-:Y:S01]  /*18700*/  SHF.R.S32.HI R8, RZ, 0x1f, R6.reuse ;  /* 0x0000001fff087819 */ /* 0x100fe20000011406 */
[----:B------:R-:W-:Y:S01]  /*18710*/  IMAD.MOV R2, RZ, RZ, -R6 ;  /* 0x000000ffff027224 */ /* 0x000fe200078e0a06 */
[----:B------:R-:W-:-:S03]  /*18720*/  IADD3 R13, R13, R5, RZ ;  /* 0x000000050d0d7210 */ /* 0x000fc60007ffe0ff */
[----:B------:R-:W-:Y:S02]  /*18730*/  IMAD R5, R8, c[0x0][0x3e0], RZ ;  /* 0x0000f80008057a24 */ /* 0x000fe400078e02ff */
[----:B------:R-:W-:Y:S02]  /*18740*/  IMAD R2, R2, c[0x0][0x4e8], R7 ;  /* 0x00013a0002027a24 */ /* 0x000fe400078e0207 */
[----:B------:R-:W-:-:S03]  /*18750*/  IMAD.WIDE.U32 R12, R6, c[0x0][0x3e0], R12 ;  /* 0x0000f800060c7a25 */ /* 0x000fc600078e000c */
[----:B------:R-:W-:Y:S01]  /*18760*/  SHF.R.S32.HI R7, RZ, 0x1f, R2 ;  /* 0x0000001fff077819 */ /* 0x000fe20000011402 */
[----:B------:R-:W-:Y:S02]  /*18770*/  IMAD R5, R6, c[0x0][0x3e4], R5 ;  /* 0x0000f90006057a24 */ /* 0x000fe400078e0205 */
[----:B------:R-:W-:Y:S02]  /*18780*/  IMAD.SHL.U32 R6, R10, 0x8, RZ ;  /* 0x000000080a067824 */ /* 0x000fe400078e00ff */
[----:B------:R-:W-:Y:S01]  /*18790*/  IMAD R7, R7, c[0x0][0x3d8], RZ ;  /* 0x0000f60007077a24 */ /* 0x000fe200078e02ff */
[----:B------:R-:W-:Y:S02]  /*187a0*/  IADD3 R13, R13, R5, RZ ;  /* 0x000000050d0d7210 */ /* 0x000fe40007ffe0ff */
[----:B------:R-:W-:Y:S01]  /*187b0*/  IADD3 R5, R6, 0x40, RZ ;  /* 0x0000004006057810 */ /* 0x000fe20007ffe0ff */
[C---:B------:R-:W-:Y:S02]  /*187c0*/  IMAD R7, R2.reuse, c[0x0][0x3dc], R7 ;  /* 0x0000f70002077a24 */ /* 0x040fe400078e0207 */
[----:B------:R-:W-:Y:S01]  /*187d0*/  IMAD.WIDE.U32 R12, R2, c[0x0][0x3d8], R12 ;  /* 0x0000f600020c7a25 */ /* 0x000fe200078e000c */
[----:B------:R-:W-:-:S02]  /*187e0*/  LEA R2, R4, R3, 0x7 ;  /* 0x0000000304027211 */ /* 0x000fc400078e38ff */
[----:B------:R-:W-:Y:S02]  /*187f0*/  IADD3 R4, R6, 0x80, RZ ;  /* 0x0000008006047810 */ /* 0x000fe40007ffe0ff */
[----:B------:R-:W-:Y:S02]  /*18800*/  IADD3 R7, R13, R7, RZ ;  /* 0x000000070d077210 */ /* 0x000fe40007ffe0ff */
[----:B------:R-:W-:Y:S02]  /*18810*/  LEA R8, P0, R12, c[0x0][0x380], 0x1 ;  /* 0x0000e0000c087a11 */ /* 0x000fe400078008ff */
[----:B------:R-:W-:Y:S02]  /*18820*/  IADD3 R3, R6, 0xc0, RZ ;  /* 0x000000c006037810 */ /* 0x000fe40007ffe0ff */
[----:B------:R-:W-:Y:S01]  /*18830*/  LEA.HI.X R7, R12, c[0x0][0x384], R7, 0x1, P0 ;  /* 0x0000e1000c077a11 */ /* 0x000fe200000f0c07 */
[----:B------:R-:W-:Y:S06]  /*18840*/  BRA.DIV ~URZ, `(.L_x_1150) ;  /* 0x00000c527f007947 */ /* 0x000fec000b800000 */
[----:B------:R1:W2:Y:S02]  /*18850*/  SHFL.IDX PT, R9, R7, RZ, 0x181f ;  /* 0x00181fff07097589 */ /* 0x0002a400000e0000 */
.L_x_1170:
[----:B------:R-:W-:Y:S05]  /*18860*/  BRA.DIV ~URZ, `(.L_x_1151) ;  /* 0x00000cb27f007947 */ /* 0x000fea000b800000 */
[----:B------:R3:W4:Y:S02]  /*18870*/  SHFL.IDX PT, R12, R8, RZ, 0x181f ;  /* 0x00181fff080c7589 */ /* 0x00072400000e0000 */
.L_x_1171:
[----:B-----5:R-:W-:Y:S01]  /*18880*/  IMAD R15, R0, c[0x0][0x4e8], RZ ;  /* 0x00013a00000f7a24 */ /* 0x020fe200078e02ff */
[----:B------:R-:W-:Y:S01]  /*18890*/  BSSY B0, `(.L_x_1152) ;  /* 0x0000019000007945 */ /* 0x000fe20003800000 */
[----:B--2---:R-:W-:-:S03]  /*188a0*/  MOV R13, R9 ;  /* 0x00000009000d7202 */ /* 0x004fc60000000f00 */
[----:B------:R-:W-:-:S13]  /*188b0*/  ISETP.GE.AND P0, PT, R2, R15, PT ;  /* 0x0000000f0200720c */ /* 0x000fda0003f06270 */
        /* <DEDUP_REMOVED lines=9> */
[----:B----4-:R-:W-:Y:S01]  /*18950*/  @!P3 IMAD.WIDE R16, R6, 0x2, R12 ;  /* 0x000000020610b825 */ /* 0x010fe200078e020c */
        /* <DEDUP_REMOVED lines=12> */
.L_x_1153:
[----:B------:R-:W-:Y:S05]  /*18a20*/  BSYNC B0 ;  /* 0x0000000000007941 */ /* 0x000fea0003800000 */
.L_x_1152:
[----:B------:R-:W-:Y:S05]  /*18a30*/  BRA.DIV ~URZ, `(.L_x_1154) ;  /* 0x00000b627f007947 */ /* 0x000fea000b800000 */
[----:B------:R1:W2:Y:S04]  /*18a40*/  SHFL.IDX PT, R9, R7, 0x1, 0x181f ;  /* 0x00381f0007097f89 */ /* 0x0002a800000e0000 */
[----:B--2-4-:R1:W2:Y:S02]  /*18a50*/  SHFL.IDX PT, R12, R8, 0x1, 0x181f ;  /* 0x00381f00080c7f89 */ /* 0x0142a400000e0000 */
.L_x_1172:
[----:B------:R-:W-:Y:S01]  /*18a60*/  IADD3 R0, R2, 0x20, RZ ;  /* 0x0000002002007810 */ /* 0x000fe20007ffe0ff */
[----:B------:R-:W-:Y:S01]  /*18a70*/  BSSY B0, `(.L_x_1155) ;  /* 0x0000019000007945 */ /* 0x000fe20003800000 */
[----:B------:R-:W-:-:S02]  /*18a80*/  IMAD.MOV.U32 R13, RZ, RZ, R9 ;  /* 0x000000ffff0d7224 */ /* 0x000fc400078e0009 */
        /* <DEDUP_REMOVED lines=10> */
[----:B--2---:R-:W-:Y:S01]  /*18b30*/  @!P3 IMAD.WIDE R16, R6, 0x2, R12 ;  /* 0x000000020610b825 */ /* 0x004fe200078e020c */
        /* <DEDUP_REMOVED lines=12> */
.L_x_1156:
[----:B------:R-:W-:Y:S05]  /*18c00*/  BSYNC B0 ;  /* 0x0000000000007941 */ /* 0x000fea0003800000 */
.L_x_1155:
[----:B------:R-:W-:Y:S05]  /*18c10*/  BRA.DIV ~URZ, `(.L_x_1157) ;  /* 0x00000a727f007947 */ /* 0x000fea000b800000 */
[----:B------:R4:W1:Y:S02]  /*18c20*/  SHFL.IDX PT, R9, R7, 0x2, 0x181f ;  /* 0x00581f0007097f89 */ /* 0x00086400000e0000 */
.L_x_1173:
[----:B------:R-:W-:Y:S05]  /*18c30*/  BRA.DIV ~URZ, `(.L_x_1158) ;  /* 0x00000ad27f007947 */ /* 0x000fea000b800000 */
[----:B--2---:R2:W3:Y:S02]  /*18c40*/  SHFL.IDX PT, R12, R8, 0x2, 0x181f ;  /* 0x00581f00080c7f89 */ /* 0x0044e400000e0000 */
.L_x_1174:
[----:B------:R-:W-:Y:S01]  /*18c50*/  IADD3 R0, R2, 0x40, RZ ;  /* 0x0000004002007810 */ /* 0x000fe20007ffe0ff */
[----:B------:R-:W-:Y:S01]  /*18c60*/  BSSY B0, `(.L_x_1159) ;  /* 0x0000019000007945 */ /* 0x000fe20003800000 */
[----:B-1----:R-:W-:-:S02]  /*18c70*/  IMAD.MOV.U32 R13, RZ, RZ, R9 ;  /* 0x000000ffff0d7224 */ /* 0x002fc400078e0009 */
        /* <DEDUP_REMOVED lines=10> */
[----:B---3--:R-:W-:Y:S01]  /*18d20*/  @!P3 IMAD.WIDE R16, R6, 0x2, R12 ;  /* 0x000000020610b825 */ /* 0x008fe200078e020c */
        /* <DEDUP_REMOVED lines=12> */
.L_x_1160:
[----:B------:R-:W-:Y:S05]  /*18df0*/  BSYNC B0 ;  /* 0x0000000000007941 */ /* 0x000fea0003800000 */
.L_x_1159:
[----:B------:R-:W-:Y:S05]  /*18e00*/  BRA.DIV ~URZ, `(.L_x_1161) ;  /* 0x000009827f007947 */ /* 0x000fea000b800000 */
[----:B----4-:R-:W4:Y:S04]  /*18e10*/  SHFL.IDX PT, R7, R7, 0x3, 0x181f ;  /* 0x00781f0007077f89 */ /* 0x010f2800000e0000 */
[----:B-1----:R1:W2:Y:S02]  /*18e20*/  SHFL.IDX PT, R16, R8, 0x3, 0x181f ;  /* 0x00781f0008107f89 */ /* 0x0022a400000e0000 */
.L_x_1175:
[----:B------:R-:W-:Y:S01]  /*18e30*/  IADD3 R2, R2, 0x60, RZ ;  /* 0x0000006002027810 */ /* 0x000fe20007ffe0ff */
[----:B----4-:R-:W-:-:S03]  /*18e40*/  IMAD.MOV.U32 R17, RZ, RZ, R7 ;  /* 0x000000ffff117224 */ /* 0x010fc600078e0007 */
[----:B------:R-:W-:-:S13]  /*18e50*/  ISETP.GE.AND P0, PT, R2, R15, PT ;  /* 0x0000000f0200720c */ /* 0x000fda0003f06270 */
[----:B------:R-:W-:Y:S05]  /*18e60*/  @P0 EXIT ;  /* 0x000000000000094d */ /* 0x000fea0003800000 */
[----:B------:R-:W-:Y:S02]  /*18e70*/  ISETP.GE.AND P1, PT, R5, c[0x0][0x3c8], PT ;  /* 0x0000f20005007a0c */ /* 0x000fe40003f26270 */
[----:B------:R-:W-:Y:S02]  /*18e80*/  ISETP.GE.AND P0, PT, R4, c[0x0][0x3c8], PT ;  /* 0x0000f20004007a0c */ /* 0x000fe40003f06270 */
[----:B------:R-:W-:-:S09]  /*18e90*/  ISETP.GE.AND P2, PT, R6, c[0x0][0x3c8], PT ;  /* 0x0000f20006007a0c */ /* 0x000fd20003f46270 */
[----:B------:R-:W-:Y:S02]  /*18ea0*/  @!P1 SHF.R.S32.HI R0, RZ, 0x1f, R5 ;  /* 0x0000001fff009819 */ /* 0x000fe40000011405 */
[----:B------:R-:W-:Y:S02]  /*18eb0*/  @!P0 SHF.R.S32.HI R7, RZ, 0x1f, R4 ;  /* 0x0000001fff078819 */ /* 0x000fe40000011404 */
[----:B------:R-:W-:Y:S01]  /*18ec0*/  @!P1 LEA.HI R0, R0, R5, RZ, 0x3 ;  /* 0x0000000500009211 */ /* 0x000fe200078f18ff */
[--C-:B-123--:R-:W-:Y:S01]  /*18ed0*/  @!P2 IMAD.WIDE R8, R6, 0x2, R16.reuse ;  /* 0x000000020608a825 */ /* 0x10efe200078e0210 */
        /* <DEDUP_REMOVED lines=16> */
.L_x_1072:
[----:B-1----:R-:W-:Y:S01]  /*18fe0*/  IMAD.MOV.U32 R14, RZ, RZ, R15 ;  /* 0x000000ffff0e7224 */ /* 0x002fe200078e000f */
[----:B------:R-:W-:Y:S01]  /*18ff0*/  MOV R12, 0x181f ;  /* 0x0000181f000c7802 */ /* 0x000fe20000000f00 */
[----:B------:R-:W-:Y:S01]  /*19000*/  IMAD.MOV.U32 R13, RZ, RZ, RZ ;  /* 0x000000ffff0d7224 */ /* 0x000fe200078e00ff */
[----:B------:R-:W-:Y:S02]  /*19010*/  MOV R11, 0xffffffff ;  /* 0xffffffff000b7802 */ /* 0x000fe40000000f00 */
[----:B------:R-:W-:Y:S02]  /*19020*/  MOV R10, 0x19040 ;  /* 0x00019040000a7802 */ /* 0x000fe40000000f00 */
[----:B--2---:R-:W-:Y:S05]  /*19030*/  CALL.REL.NOINC `($__internal_3_$__cuda_sm70_shflsync_idx_p) ;  /* 0x0000b9e000007944 */ /* 0x004fea0003c00000 */
[----:B--2---:R-:W-:Y:S01]  /*19040*/  MOV R17, R16 ;  /* 0x0000001000117202 */ /* 0x004fe20000000f00 */
[----:B-1----:R-:W-:Y:S05]  /*19050*/  BRA `(.L_x_1162) ;  /* 0xfffefa1000007947 */ /* 0x002fea000383ffff */
.L_x_1073:
[----:B------:R-:W-:Y:S01]  /*19060*/  IMAD.MOV.U32 R14, RZ, RZ, R8 ;  /* 0x000000ffff0e7224 */ /* 0x000fe200078e0008 */
[----:B------:R-:W-:Y:S01]  /*19070*/  MOV R12, 0x181f ;  /* 0x0000181f000c7802 */ /* 0x000fe20000000f00 */
[----:B------:R-:W-:Y:S01]  /*19080*/  IMAD.MOV.U32 R13, RZ, RZ, RZ ;  /* 0x000000ffff0d7224 */ /* 0x000fe200078e00ff */
[----:B------:R-:W-:-:S02]  /*19090*/  MOV R11, 0xffffffff ;  /* 0xffffffff000b7802 */ /* 0x000fc40000000f00 */
[----:B------:R-:W-:Y:S02]  /*190a0*/  MOV R10, 0x190c0 ;  /* 0x000190c0000a7802 */ /* 0x000fe40000000f00 */
[----:B-123--:R-:W-:Y:S05]  /*190b0*/  CALL.REL.NOINC `($__internal_3_$__cuda_sm70_shflsync_idx_p) ;  /* 0x0000b96000007944 */ /* 0x00efea0003c00000 */
[----:B-12---:R-:W-:Y:S05]  /*190c0*/  BRA `(.L_x_1163) ;  /* 0xfffef9c000007947 */ /* 0x006fea000383ffff */
.L_x_1076:
[----:B------:R-:W-:Y:S01]  /*190d0*/  IMAD.MOV.U32 R14, RZ, RZ, R15 ;  /* 0x000000ffff0e7224 */ /* 0x000fe200078e000f */
[----:B-1----:R-:W-:Y:S01]  /*190e0*/  MOV R12, 0x181f ;  /* 0x0000181f000c7802 */ /* 0x002fe20000000f00 */
[----:B------:R-:W-:Y:S01]  /*190f0*/  IMAD.MOV.U32 R13, RZ, RZ, 0x1 ;  /* 0x00000001ff0d7424 */ /* 0x000fe200078e00ff */
[----:B------:R-:W-:Y:S02]  /*19100*/  MOV R11, 0xffffffff ;  /* 0xffffffff000b7802 */ /* 0x000fe40000000f00 */
[----:B------:R-:W-:Y:S02]  /*19110*/  MOV R10, 0x19130 ;  /* 0x00019130000a7802 */ /* 0x000fe40000000f00 */
[----:B--234-:R-:W-:Y:S05]  /*19120*/  CALL.REL.NOINC `($__internal_3_$__cuda_sm70_shflsync_idx_p) ;  /* 0x0000b8f000007944 */ /* 0x01cfea0003c00000 */
[----:B--2---:R-:W-:Y:S01]  /*19130*/  IMAD.MOV.U32 R17, RZ, RZ, R16 ;  /* 0x000000ffff117224 */ /* 0x004fe200078e0010 */
[----:B-1----:R-:W-:Y:S01]  /*19140*/  MOV R14, R8 ;  /* 0x00000008000e7202 */ /* 0x002fe20000000f00 */
[----:B------:R-:W-:Y:S01]  /*19150*/  IMAD.MOV.U32 R13, RZ, RZ, 0x1 ;  /* 0x00000001ff0d7424 */ /* 0x000fe200078e00ff */
[----:B------:R-:W-:Y:S01]  /*19160*/  MOV R12, 0x181f ;  /* 0x0000181f000c7802 */ /* 0x000fe20000000f00 */
[----:B------:R-:W-:Y:S01]  /*19170*/  IMAD.MOV.U32 R11, RZ, RZ, -0x1 ;  /* 0xffffffffff0b7424 */ /* 0x000fe200078e00ff */
[----:B------:R-:W-:-:S02]  /*19180*/  MOV R10, 0x191a0 ;  /* 0x000191a0000a7802 */ /* 0x000fc40000000f00 */
[----:B------:R-:W-:Y:S05]  /*19190*/  CALL.REL.NOINC `($__internal_3_$__cuda_sm70_shflsync_idx_p) ;  /* 0x0000b88000007944 */ /* 0x000fea0003c00000 */
[----:B-12---:R-:W-:Y:S05]  /*191a0*/  BRA `(.L_x_1164) ;  /* 0xfffefb1000007947 */ /* 0x006fea000383ffff */
.L_x_1079:
[----:B------:R-:W-:Y:S01]  /*191b0*/  IMAD.MOV.U32 R14, RZ, RZ, R15 ;  /* 0x000000ffff0e7224 */ /* 0x000fe200078e000f */
[----:B--2---:R-:W-:Y:S01]  /*191c0*/  MOV R12, 0x181f ;  /* 0x0000181f000c7802 */ /* 0x004fe20000000f00 */
[----:B------:R-:W-:Y:S01]  /*191d0*/  IMAD.MOV.U32 R13, RZ, RZ, 0x2 ;  /* 0x00000002ff0d7424 */ /* 0x000fe200078e00ff */
[----:B------:R-:W-:-:S02]  /*191e0*/  MOV R11, 0xffffffff ;  /* 0xffffffff000b7802 */ /* 0x000fc40000000f00 */
[----:B------:R-:W-:Y:S02]  /*191f0*/  MOV R10, 0x19210 ;  /* 0x00019210000a7802 */ /* 0x000fe40000000f00 */
[----:B-1-34-:R-:W-:Y:S05]  /*19200*/  CALL.REL.NOINC `($__internal_3_$__cuda_sm70_shflsync_idx_p) ;  /* 0x0000b81000007944 */ /* 0x01afea0003c00000 */
[----:B--2---:R-:W-:Y:S01]  /*19210*/  MOV R17, R16 ;  /* 0x0000001000117202 */ /* 0x004fe20000000f00 */
[----:B-1----:R-:W-:Y:S05]  /*19220*/  BRA `(.L_x_1165) ;  /* 0xfffefc8000007947 */ /* 0x002fea000383ffff */
.L_x_1080:
[----:B------:R-:W-:Y:S01]  /*19230*/  IMAD.MOV.U32 R14, RZ, RZ, R8 ;  /* 0x000000ffff0e7224 */ /* 0x000fe200078e0008 */
[----:B------:R-:W-:Y:S01]  /*19240*/  MOV R12, 0x181f ;  /* 0x0000181f000c7802 */ /* 0x000fe20000000f00 */
[----:B------:R-:W-:Y:S01]  /*19250*/  IMAD.MOV.U32 R13, RZ, RZ, 0x2 ;  /* 0x00000002ff0d7424 */ /* 0x000fe200078e00ff */
[----:B------:R-:W-:Y:S02]  /*19260*/  MOV R11, 0xffffffff ;  /* 0xffffffff000b7802 */ /* 0x000fe40000000f00 */
[----:B------:R-:W-:Y:S02]  /*19270*/  MOV R10, 0x19290 ;  /* 0x00019290000a7802 */ /* 0x000fe40000000f00 */
[----:B-1234-:R-:W-:Y:S05]  /*19280*/  CALL.REL.NOINC `($__internal_3_$__cuda_sm70_shflsync_idx_p) ;  /* 0x0000b79000007944 */ /* 0x01efea0003c00000 */
[----:B-12---:R-:W-:Y:S05]  /*19290*/  BRA `(.L_x_1166) ;  /* 0xfffefc3000007947 */ /* 0x006fea000383ffff */
.L_x_1083:
[----:B------:R-:W-:Y:S01]  /*192a0*/  IMAD.MOV.U32 R14, RZ, RZ, R15 ;  /* 0x000000ffff0e7224 */ /* 0x000fe200078e000f */
[----:B--2---:R-:W-:Y:S01]  /*192b0*/  MOV R12, 0x181f ;  /* 0x0000181f000c7802 */ /* 0x004fe20000000f00 */
[----:B------:R-:W-:Y:S01]  /*192c0*/  IMAD.MOV.U32 R13, RZ, RZ, 0x3 ;  /* 0x00000003ff0d7424 */ /* 0x000fe200078e00ff */
[----:B------:R-:W-:Y:S02]  /*192d0*/  MOV R11, 0xffffffff ;  /* 0xffffffff000b7802 */ /* 0x000fe40000000f00 */
[----:B------:R-:W-:-:S02]  /*192e0*/  MOV R10, 0x19300 ;  /* 0x00019300000a7802 */ /* 0x000fc40000000f00 */
[----:B-1-34-:R-:W-:Y:S05]  /*192f0*/  CALL.REL.NOINC `($__internal_3_$__cuda_sm70_shflsync_idx_p) ;  /* 0x0000b72000007944 */ /* 0x01afea0003c00000 */
        /* <DEDUP_REMOVED lines=8> */
.L_x_1137:
[----:B------:R-:W-:Y:S02]  /*19380*/  MOV R2, 0x2 ;  /* 0x0000000200027802 */ /* 0x000fe40000000f00 */
[----:B------:R-:W-:-:S02]  /*19390*/  MOV R4, 0x193b0 ;  /* 0x000193b000047802 */ /* 0x000fc40000000f00 */
[----:B------:R-:W-:Y:S05]  /*193a0*/  CALL.REL.NOINC `($__internal_2_$__cuda_sm70_shflsync_bfly_p) ;  /* 0x0000b63000007944 */ /* 0x000fea0003c00000 */
[----:B-12---:R-:W-:Y:S05]  /*193b0*/  BRA `(.L_x_1168) ;  /* 0xffffc9a000007947 */ /* 0x006fea000383ffff */
.L_x_1138:
[----:B------:R-:W-:Y:S02]  /*193c0*/  MOV R2, 0x1 ;  /* 0x0000000100027802 */ /* 0x000fe40000000f00 */
[----:B------:R-:W-:-:S02]  /*193d0*/  MOV R4, 0x193f0 ;  /* 0x000193f000047802 */ /* 0x000fc40000000f00 */
[----:B------:R-:W-:Y:S05]  /*193e0*/  CALL.REL.NOINC `($__internal_2_$__cuda_sm70_shflsync_bfly_p) ;  /* 0x0000b5f000007944 */ /* 0x000fea0003c00000 */
[----:B--2---:R-:W-:Y:S01]  /*193f0*/  FADD.FTZ R7, R239, R2 ;  /* 0x00000002ef077221 */ /* 0x004fe20000010000 */
[----:B-1----:R-:W-:-:S02]  /*19400*/  MOV R239, R235 ;  /* 0x000000eb00ef7202 */ /* 0x002fc40000000f00 */
[----:B------:R-:W-:Y:S02]  /*19410*/  MOV R2, 0x2 ;  /* 0x0000000200027802 */ /* 0x000fe40000000f00 */
[----:B------:R-:W-:Y:S02]  /*19420*/  MOV R4, 0x19440 ;  /* 0x0001944000047802 */ /* 0x000fe40000000f00 */
[----:B------:R-:W-:Y:S05]  /*19430*/  CALL.REL.NOINC `($__internal_2_$__cuda_sm70_shflsync_bfly_p) ;  /* 0x0000b5a000007944 */ /* 0x000fea0003c00000 */
[----:B--2---:R-:W-:Y:S01]  /*19440*/  FADD.FTZ R8, R235, R2 ;  /* 0x00000002eb087221 */ /* 0x004fe20000010000 */
[----:B------:R-:W-:Y:S02]  /*19450*/  MOV R2, 0x1 ;  /* 0x0000000100027802 */ /* 0x000fe40000000f00 */
[----:B------:R-:W-:Y:S02]  /*19460*/  MOV R4, 0x19490 ;  /* 0x0001949000047802 */ /* 0x000fe40000000f00 */
[----:B-1----:R-:W-:Y:S02]  /*19470*/  MOV R239, R8 ;  /* 0x0000000800ef7202 */ /* 0x002fe40000000f00 */
[----:B------:R-:W-:Y:S05]  /*19480*/  CALL.REL.NOINC `($__internal_2_$__cuda_sm70_shflsync_bfly_p) ;  /* 0x0000b55000007944 */ /* 0x000fea0003c00000 */
[----:B-12---:R-:W-:Y:S05]  /*19490*/  BRA `(.L_x_1169) ;  /* 0xffffc93000007947 */ /* 0x006fea000383ffff */
.L_x_1150:
[----:B------:R-:W-:Y:S01]  /*194a0*/  IMAD.MOV.U32 R14, RZ, RZ, R7 ;  /* 0x000000ffff0e7224 */ /* 0x000fe200078e0007 */
[----:B------:R-:W-:Y:S01]  /*194b0*/  MOV R12, 0x181f ;  /* 0x0000181f000c7802 */ /* 0x000fe20000000f00 */
[----:B------:R-:W-:Y:S01]  /*194c0*/  IMAD.MOV.U32 R13, RZ, RZ, RZ ;  /* 0x000000ffff0d7224 */ /* 0x000fe200078e00ff */
[----:B------:R-:W-:-:S02]  /*194d0*/  MOV R11, 0xffffffff ;  /* 0xffffffff000b7802 */ /* 0x000fc40000000f00 */
[----:B------:R-:W-:Y:S02]  /*194e0*/  MOV R10, 0x19500 ;  /* 0x00019500000a7802 */ /* 0x000fe40000000f00 */
[----:B-----5:R-:W-:Y:S05]  /*194f0*/  CALL.REL.NOINC `($__internal_3_$__cuda_sm70_shflsync_idx_p) ;  /* 0x0000b52000007944 */ /* 0x020fea0003c00000 */
[----:B--2---:R-:W-:Y:S01]  /*19500*/  MOV R9, R16 ;  /* 0x0000001000097202 */ /* 0x004fe20000000f00 */
[----:B-1----:R-:W-:Y:S05]  /*19510*/  BRA `(.L_x_1170) ;  /* 0xfffff34000007947 */ /* 0x002fea000383ffff */
.L_x_1151:
[----:B------:R-:W-:Y:S01]  /*19520*/  IMAD.MOV.U32 R14, RZ, RZ, R8 ;  /* 0x000000ffff0e7224 */ /* 0x000fe200078e0008 */
[----:B------:R-:W-:Y:S01]  /*19530*/  MOV R12, 0x181f ;  /* 0x0000181f000c7802 */ /* 0x000fe20000000f00 */
[----:B------:R-:W-:Y:S01]  /*19540*/  IMAD.MOV.U32 R13, RZ, RZ, RZ ;  /* 0x000000ffff0d7224 */ /* 0x000fe200078e00ff */
[----:B------:R-:W-:Y:S02]  /*19550*/  MOV R11, 0xffffffff ;  /* 0xffffffff000b7802 */ /* 0x000fe40000000f00 */
[----:B------:R-:W-:Y:S02]  /*19560*/  MOV R10, 0x19580 ;  /* 0x00019580000a7802 */ /* 0x000fe40000000f00 */
[----:B-12--5:R-:W-:Y:S05]  /*19570*/  CALL.REL.NOINC `($__internal_3_$__cuda_sm70_shflsync_idx_p) ;  /* 0x0000b4a000007944 */ /* 0x026fea0003c00000 */
[----:B-12---:R-:W-:Y:S01]  /*19580*/  MOV R12, R16 ;  /* 0x00000010000c7202 */ /* 0x006fe20000000f00 */
[----:B------:R-:W-:Y:S05]  /*19590*/  BRA `(.L_x_1171) ;  /* 0xfffff2e000007947 */ /* 0x000fea000383ffff */
.L_x_1154:
[----:B------:R-:W-:Y:S01]  /*195a0*/  IMAD.MOV.U32 R14, RZ, RZ, R7 ;  /* 0x000000ffff0e7224 */ /* 0x000fe200078e0007 */
[----:B--2-4-:R-:W-:Y:S01]  /*195b0*/  MOV R12, 0x181f ;  /* 0x0000181f000c7802 */ /* 0x014fe20000000f00 */
[----:B------:R-:W-:Y:S01]  /*195c0*/  IMAD.MOV.U32 R13, RZ, RZ, 0x1 ;  /* 0x00000001ff0d7424 */ /* 0x000fe200078e00ff */
[----:B------:R-:W-:-:S02]  /*195d0*/  MOV R11, 0xffffffff ;  /* 0xffffffff000b7802 */ /* 0x000fc40000000f00 */
[----:B------:R-:W-:Y:S02]  /*195e0*/  MOV R10, 0x19600 ;  /* 0x00019600000a7802 */ /* 0x000fe40000000f00 */
[----:B-1-3--:R-:W-:Y:S05]  /*195f0*/  CALL.REL.NOINC `($__internal_3_$__cuda_sm70_shflsync_idx_p) ;  /* 0x0000b42000007944 */ /* 0x00afea0003c00000 */
[----:B--2---:R-:W-:Y:S01]  /*19600*/  IMAD.MOV.U32 R9, RZ, RZ, R16 ;  /* 0x000000ffff097224 */ /* 0x004fe200078e0010 */
[----:B-1----:R-:W-:Y:S01]  /*19610*/  MOV R14, R8 ;  /* 0x00000008000e7202 */ /* 0x002fe20000000f00 */
[----:B------:R-:W-:Y:S01]  /*19620*/  IMAD.MOV.U32 R13, RZ, RZ, 0x1 ;  /* 0x00000001ff0d7424 */ /* 0x000fe200078e00ff */
[----:B------:R-:W-:Y:S01]  /*19630*/  MOV R12, 0x181f ;  /* 0x0000181f000c7802 */ /* 0x000fe20000000f00 */
[----:B------:R-:W-:Y:S01]  /*19640*/  IMAD.MOV.U32 R11, RZ, RZ, -0x1 ;  /* 0xffffffffff0b7424 */ /* 0x000fe200078e00ff */
[----:B------:R-:W-:Y:S02]  /*19650*/  MOV R10, 0x19670 ;  /* 0x00019670000a7802 */ /* 0x000fe40000000f00 */
[----:B------:R-:W-:Y:S05]  /*19660*/  CALL.REL.NOINC `($__internal_3_$__cuda_sm70_shflsync_idx_p) ;  /* 0x0000b3b000007944 */ /* 0x000fea0003c00000 */
[----:B-12---:R-:W-:Y:S01]  /*19670*/  MOV R12, R16 ;  /* 0x00000010000c7202 */ /* 0x006fe20000000f00 */
[----:B------:R-:W-:Y:S05]  /*19680*/  BRA `(.L_x_1172) ;  /* 0xfffff3d000007947 */ /* 0x000fea000383ffff */
.L_x_1157:
[----:B------:R-:W-:Y:S01]  /*19690*/  IMAD.MOV.U32 R14, RZ, RZ, R7 ;  /* 0x000000ffff0e7224 */ /* 0x000fe200078e0007 */
[----:B--2---:R-:W-:Y:S01]  /*196a0*/  MOV R12, 0x181f ;  /* 0x0000181f000c7802 */ /* 0x004fe20000000f00 */
[----:B------:R-:W-:Y:S01]  /*196b0*/  IMAD.MOV.U32 R13, RZ, RZ, 0x2 ;  /* 0x00000002ff0d7424 */ /* 0x000fe200078e00ff */
[----:B------:R-:W-:Y:S02]  /*196c0*/  MOV R11, 0xffffffff ;  /* 0xffffffff000b7802 */ /* 0x000fe40000000f00 */
[----:B------:R-:W-:-:S02]  /*196d0*/  MOV R10, 0x196f0 ;  /* 0x000196f0000a7802 */ /* 0x000fc40000000f00 */
[----:B-1-3--:R-:W-:Y:S05]  /*196e0*/  CALL.REL.NOINC `($__internal_3_$__cuda_sm70_shflsync_idx_p) ;  /* 0x0000b33000007944 */ /* 0x00afea0003c00000 */
[----:B--2---:R-:W-:Y:S01]  /*196f0*/  MOV R9, R16 ;  /* 0x0000001000097202 */ /* 0x004fe20000000f00 */
[----:B-1----:R-:W-:Y:S05]  /*19700*/  BRA `(.L_x_1173) ;  /* 0xfffff52000007947 */ /* 0x002fea000383ffff */
.L_x_1158:
[----:B------:R-:W-:Y:S01]  /*19710*/  IMAD.MOV.U32 R14, RZ, RZ, R8 ;  /* 0x000000ffff0e7224 */ /* 0x000fe200078e0008 */
[----:B--2---:R-:W-:Y:S01]  /*19720*/  MOV R12, 0x181f ;  /* 0x0000181f000c7802 */ /* 0x004fe20000000f00 */
[----:B------:R-:W-:Y:S01]  /*19730*/  IMAD.MOV.U32 R13, RZ, RZ, 0x2 ;  /* 0x00000002ff0d7424 */ /* 0x000fe200078e00ff */
[----:B------:R-:W-:-:S02]  /*19740*/  MOV R11, 0xffffffff ;  /* 0xffffffff000b7802 */ /* 0x000fc40000000f00 */
[----:B------:R-:W-:Y:S02]  /*19750*/  MOV R10, 0x19770 ;  /* 0x00019770000a7802 */ /* 0x000fe40000000f00 */
[----:B-1-34-:R-:W-:Y:S05]  /*19760*/  CALL.REL.NOINC `($__internal_3_$__cuda_sm70_shflsync_idx_p) ;  /* 0x0000b2b000007944 */ /* 0x01afea0003c00000 */
[----:B-12---:R-:W-:Y:S01]  /*19770*/  MOV R12, R16 ;  /* 0x00000010000c7202 */ /* 0x006fe20000000f00 */
[----:B------:R-:W-:Y:S05]  /*19780*/  BRA `(.L_x_1174) ;  /* 0xfffff4c000007947 */ /* 0x000fea000383ffff */
.L_x_1161:
[----:B------:R-:W-:Y:S01]  /*19790*/  IMAD.MOV.U32 R14, RZ, RZ, R7 ;  /* 0x000000ffff0e7224 */ /* 0x000fe200078e0007 */
[----:B-1-3--:R-:W-:Y:S01]  /*197a0*/  MOV R12, 0x181f ;  /* 0x0000181f000c7802 */ /* 0x00afe20000000f00 */
[----:B------:R-:W-:Y:S01]  /*197b0*/  IMAD.MOV.U32 R13, RZ, RZ, 0x3 ;  /* 0x00000003ff0d7424 */ /* 0x000fe200078e00ff */
[----:B------:R-:W-:Y:S02]  /*197c0*/  MOV R11, 0xffffffff ;  /* 0xffffffff000b7802 */ /* 0x000fe40000000f00 */
[----:B------:R-:W-:Y:S02]  /*197d0*/  MOV R10, 0x197f0 ;  /* 0x000197f0000a7802 */ /* 0x000fe40000000f00 */
[----:B--2-4-:R-:W-:Y:S05]  /*197e0*/  CALL.REL.NOINC `($__internal_3_$__cuda_sm70_shflsync_idx_p) ;  /* 0x0000b23000007944 */ /* 0x014fea0003c00000 */
        /* <DEDUP_REMOVED lines=8> */
        .type           $_ZN7cutlass13device_kernelIN5flash19enable_sm80_to_sm89INS1_16FlashAttnFwdSm80INS1_25CollectiveMainloopFwdSm80ILi8ELi1ELb0EN4cute5tupleIJNS5_1CILi128EEENS7_ILi48EEENS7_ILi256EEEEEELi256ENS_10bfloat16_tEfNS_4arch4Sm80ELb0ELb1ELb0ELb1ELb0ELb1ELb1ELb0EEENS1_21CollectiveEpilogueFwdINS6_IJS8_SA_S9_EEENS6_IJNS7_ILi1EEESI_SI_EEESC_SE_Li256ELb1ELb1ELb0ELb0EEENS1_19SingleTileSchedulerILb1ELb0ELb1ELi128EEEEEEEEEvNT_6ParamsE$_ZZN5flash25CollectiveMainloopFwdSm80ILi8ELi1ELb0EN4cute5tupleIJNS1_1CILi128EEENS3_ILi48EEENS3_ILi256EEEEEELi256EN7cutlass10bfloat16_tEfNS8_4arch4Sm80ELb0ELb1ELb0ELb1ELb0ELb1ELb1ELb0EE3mmaINS_16FlashAttnFwdSm80ISC_NS_21CollectiveEpilogueFwdINS2_IJS4_S6_S5_EEENS2_IJNS3_ILi1EEESH_SH_EEES9_SB_Li256ELb1ELb1ELb0ELb0EEENS_19SingleTileSchedulerILb1ELb0ELb1ELi128EEEE13SharedStorageENS1_6TensorINS1_11ArrayEngineIfLm128EEENS1_6LayoutINS2_IJNS2_IJNS3_ILi2EEESS_EEESH_NS3_ILi32EEEEEENS2_IJNS2_IJSH_SS_EEENS3_ILi0EEENS3_ILi4EEEEEEEEEENS_7SoftmaxILi2ELi0EEEEEbRKNSC_6ParamsERT0_RT1_iRKNS_16SeqlenInfoQKNewKILb1ELb1EEENS2_IJiiiiEEERT_ENKUlvE_clEv,@function
        .size           $_ZN7cutlass13device_kernelIN5flash19enable_sm80_to_sm89INS1_16FlashAttnFwdSm80INS1_25CollectiveMainloopFwdSm80ILi8ELi1ELb0EN4cute5tupleIJNS5_1CILi128EEENS7_ILi48EEENS7_ILi256EEEEEELi256ENS_10bfloat16_tEfNS_4arch4Sm80ELb0ELb1ELb0ELb1ELb0ELb1ELb1ELb0EEENS1_21CollectiveEpilogueFwdINS6_IJS8_SA_S9_EEENS6_IJNS7_ILi1EEESI_SI_EEESC_SE_Li256ELb1ELb1ELb0ELb0EEENS1_19SingleTileSchedulerILb1ELb0ELb1ELi128EEEEEEEEEvNT_6ParamsE$_ZZN5flash25CollectiveMainloopFwdSm80ILi8ELi1ELb0EN4cute5tupleIJNS1_1CILi128EEENS3_ILi48EEENS3_ILi256EEEEEELi256EN7cutlass10bfloat16_tEfNS8_4arch4Sm80ELb0ELb1ELb0ELb1ELb0ELb1ELb1ELb0EE3mmaINS_16FlashAttnFwdSm80ISC_NS_21CollectiveEpilogueFwdINS2_IJS4_S6_S5_EEENS2_IJNS3_ILi1EEESH_SH_EEES9_SB_Li256ELb1ELb1ELb0ELb0EEENS_19SingleTileSchedulerILb1ELb0ELb1ELi128EEEE13SharedStorageENS1_6TensorINS1_11ArrayEngineIfLm128EEENS1_6LayoutINS2_IJNS2_IJNS3_ILi2EEESS_EEESH_NS3_ILi32EEEEEENS2_IJNS2_IJSH_SS_EEENS3_ILi0EEENS3_ILi4EEEEEEEEEENS_7SoftmaxILi2ELi0EEEEEbRKNSC_6ParamsERT0_RT1_iRKNS_16SeqlenInfoQKNewKILb1ELb1EEENS2_IJiiiiEEERT_ENKUlvE_clEv,($__internal_2_$__cuda_sm70_shflsync_bfly_p - $_ZN7cutlass13device_kernelIN5flash19enable_sm80_to_sm89INS1_16FlashAttnFwdSm80INS1_25CollectiveMainloopFwdSm80ILi8ELi1ELb0EN4cute5tupleIJNS5_1CILi128EEENS7_ILi48EEENS7_ILi256EEEEEELi256ENS_10bfloat16_tEfNS_4arch4Sm80ELb0ELb1ELb0ELb1ELb0ELb1ELb1ELb0EEENS1_21CollectiveEpilogueFwdINS6_IJS8_SA_S9_EEENS6_IJNS7_ILi1EEESI_SI_EEESC_SE_Li256ELb1ELb1ELb0ELb0EEENS1_19SingleTileSchedulerILb1ELb0ELb1ELi128EEEEEEEEEvNT_6ParamsE$_ZZN5flash25CollectiveMainloopFwdSm80ILi8ELi1ELb0EN4cute5tupleIJNS1_1CILi128EEENS3_ILi48EEENS3_ILi256EEEEEELi256EN7cutlass10bfloat16_tEfNS8_4arch4Sm80ELb0ELb1ELb0ELb1ELb0ELb1ELb1ELb0EE3mmaINS_16FlashAttnFwdSm80ISC_NS_21CollectiveEpilogueFwdINS2_IJS4_S6_S5_EEENS2_IJNS3_ILi1EEESH_SH_EEES9_SB_Li256ELb1ELb1ELb0ELb0EEENS_19SingleTileSchedulerILb1ELb0ELb1ELi128EEEE13SharedStorageENS1_6TensorINS1_11ArrayEngineIfLm128EEENS1_6LayoutINS2_IJNS2_IJNS3_ILi2EEESS_EEESH_NS3_ILi32EEEEEENS2_IJNS2_IJSH_SS_EEENS3_ILi0EEENS3_ILi4EEEEEEEEEENS_7SoftmaxILi2ELi0EEEEEbRKNSC_6ParamsERT0_RT1_iRKNS_16SeqlenInfoQKNewKILb1ELb1EEENS2_IJiiiiEEERT_ENKUlvE_clEv)
$_ZN7cutlass13device_kernelIN5flash19enable_sm80_to_sm89INS1_16FlashAttnFwdSm80INS1_25CollectiveMainloopFwdSm80ILi8ELi1ELb0EN4cute5tupleIJNS5_1CILi128EEENS7_ILi48EEENS7_ILi256EEEEEELi256ENS_10bfloat16_tEfNS_4arch4Sm80ELb0ELb1ELb0ELb1ELb0ELb1ELb1ELb0EEENS1_21CollectiveEpilogueFwdINS6_IJS8_SA_S9_EEENS6_IJNS7_ILi1EEESI_SI_EEESC_SE_Li256ELb1ELb1ELb0ELb0EEENS1_19SingleTileSchedulerILb1ELb0ELb1ELi128EEEEEEEEEvNT_6ParamsE$_ZZN5flash25CollectiveMainloopFwdSm80ILi8ELi1ELb0EN4cute5tupleIJNS1_1CILi128EEENS3_ILi48EEENS3_ILi256EEEEEELi256EN7cutlass10bfloat16_tEfNS8_4arch4Sm80ELb0ELb1ELb0ELb1ELb0ELb1ELb1ELb0EE3mmaINS_16FlashAttnFwdSm80ISC_NS_21CollectiveEpilogueFwdINS2_IJS4_S6_S5_EEENS2_IJNS3_ILi1EEESH_SH_EEES9_SB_Li256ELb1ELb1ELb0ELb0EEENS_19SingleTileSchedulerILb1ELb0ELb1ELi128EEEE13SharedStorageENS1_6TensorINS1_11ArrayEngineIfLm128EEENS1_6LayoutINS2_IJNS2_IJNS3_ILi2EEESS_EEESH_NS3_ILi32EEEEEENS2_IJNS2_IJSH_SS_EEENS3_ILi0EEENS3_ILi4EEEEEEEEEENS_7SoftmaxILi2ELi0EEEEEbRKNSC_6ParamsERT0_RT1_iRKNS_16SeqlenInfoQKNewKILb1ELb1EEENS2_IJiiiiEEERT_ENKUlvE_clEv:
[----:B------:R-:W-:-:S05]  /*19870*/  IADD3 R11, R9, -c[0x0][0x20], RZ ;  /* 0x80000800090b7a10 */ /* 0x000fca0007ffe0ff */
[----:B------:R-:W2:Y:S01]  /*19880*/  LDL.64 R30, [R11] ;  /* 0x000000000b1e7983 */ /* 0x000ea20000100a00 */
[----:B------:R-:W-:-:S03]  /*19890*/  ULDC.64 UR8, c[0x0][0x118] ;  /* 0x0000460000087ab9 */ /* 0x000fc60000000a00 */
[----:B--2---:R-:W2:Y:S02]  /*198a0*/  LD.E R83, [R30.64+0x11c] ;  /* 0x00011c081e537980 */ /* 0x004ea4000c101900 */
[----:B--2---:R-:W-:-:S13]  /*198b0*/  ISETP.GT.AND P0, PT, R83, RZ, PT ;  /* 0x000000ff5300720c */ /* 0x004fda0003f04270 */
[----:B------:R-:W-:Y:S05]  /*198c0*/  @P0 BRA `(.L_x_1176) ;  /* 0x0000003000000947 */ /* 0x000fea0003800000 */
[----:B------:R-:W-:Y:S01]  /*198d0*/  MOV R83, 0x0 ;  /* 0x0000000000537802 */ /* 0x000fe20000000f00 */
[----:B------:R-:W-:-:S04]  /*198e0*/  DEPBAR.LE SB0, 0x1 ;  /* 0x000080400000791a */ /* 0x000fc80000000000 */
[----:B------:R-:W-:Y:S05]  /*198f0*/  RET.REL.NODEC R82 `(_ZN7cutlass13device_kernelIN5flash19enable_sm80_to_sm89INS1_16FlashAttnFwdSm80INS1_25CollectiveMainloopFwdSm80ILi8ELi1ELb0EN4cute5tupleIJNS5_1CILi128EEENS7_ILi48EEENS7_ILi256EEEEEELi256ENS_10bfloat16_tEfNS_4arch4Sm80ELb0ELb1ELb0ELb1ELb0ELb1ELb1ELb0EEENS1_21CollectiveEpilogueFwdINS6_IJS8_SA_S9_EEENS6_IJNS7_ILi1EEESI_SI_EEESC_SE_Li256ELb1ELb1ELb0ELb0EEENS1_19SingleTileSchedulerILb1ELb0ELb1ELi128EEEEEEEEEvNT_6ParamsE) ;  /* 0xfffe670052007950 */ /* 0x000fea0003c3ffff */
.L_x_1176:
[----:B------:R-:W2:Y:S04]  /*19900*/  LDL.64 R32, [R11+0x8] ;  /* 0x000008000b207983 */ /* 0x000ea80000100a00 */
[----:B------:R-:W3:Y:S04]  /*19910*/  LDL.64 R18, [R11+0x20] ;  /* 0x000020000b127983 */ /* 0x000ee80000100a00 */
[----:B------:R-:W4:Y:S04]  /*19920*/  LDL.64 R16, [R11+0x18] ;  /* 0x000018000b107983 */ /* 0x000f280000100a00 */
[----:B------:R-:W4:Y:S04]  /*19930*/  LD.E.U8 R10, [R30.64+0x138] ;  /* 0x000138081e0a7980 */ /* 0x000f28000c101100 */
[----:B------:R-:W4:Y:S04]  /*19940*/  LDL.64 R12, [R11+0x10] ;  /* 0x000010000b0c7983 */ /* 0x000f280000100a00 */
[----:B------:R1:W5:Y:S04]  /*19950*/  LD.E R8, [R30.64+0x164] ;  /* 0x000164081e087980 */ /* 0x000368000c101900 */
[----:B------:R1:W5:Y:S04]  /*19960*/  LD.E.64 R28, [R30.64+0x110] ;  /* 0x000110081e1c7980 */ /* 0x000368000c101b00 */
[----:B------:R1:W5:Y:S04]  /*19970*/  LD.E.64 R26, [R30.64+0x128] ;  /* 0x000128081e1a7980 */ /* 0x000368000c101b00 */
[----:B------:R1:W5:Y:S04]  /*19980*/  LD.E.64 R22, [R30.64+0x120] ;  /* 0x000120081e167980 */ /* 0x000368000c101b00 */
[----:B------:R1:W5:Y:S04]  /*19990*/  LD.E.64 R20, [R30.64+0x130] ;  /* 0x000130081e147980 */ /* 0x000368000c101b00 */
[----:B--2---:R-:W2:Y:S04]  /*199a0*/  LD.E R157, [R32.64] ;  /* 0x00000008209d7980 */ /* 0x004ea8000c101900 */
[----:B---3--:R-:W3:Y:S04]  /*199b0*/  LD.E R15, [R18.64] ;  /* 0x00000008120f7980 */ /* 0x008ee8000c101900 */
[----:B----4-:R3:W4:Y:S01]  /*199c0*/  LD.E R16, [R16.64+0x20] ;  /* 0x0000200810107980 */ /* 0x010722000c101900 */
[----:B------:R-:W-:-:S03]  /*199d0*/  ISETP.NE.AND P0, PT, R10, RZ, PT ;  /* 0x000000ff0a00720c */ /* 0x000fc60003f05270 */
[----:B------:R4:W5:Y:S01]  /*199e0*/  LD.E R25, [R12.64] ;  /* 0x000000080c197980 */ /* 0x000962000c101900 */
[----:B--2---:R-:W-:-:S04]  /*199f0*/  SHF.R.S32.HI R106, RZ, 0x1f, R157 ;  /* 0x0000001fff6a7819 */ /* 0x004fc8000001149d */
[----:B------:R-:W-:-:S04]  /*19a00*/  LEA.HI R106, R106, R157, RZ, 0x3 ;  /* 0x0000009d6a6a7211 */ /* 0x000fc800078f18ff */
[----:B------:R-:W-:Y:S02]  /*19a10*/  LOP3.LUT R14, R106, 0xfffffff8, RZ, 0xc0, !PT ;  /* 0xfffffff86a0e7812 */ /* 0x000fe400078ec0ff */
[----:B------:R-:W-:-:S03]  /*19a20*/  SHF.R.S32.HI R106, RZ, 0x3, R106 ;  /* 0x00000003ff6a7819 */ /* 0x000fc6000001146a */
[----:B------:R-:W-:Y:S02]  /*19a30*/  IMAD.IADD R14, R157, 0x1, -R14 ;  /* 0x000000019d0e7824 */ /* 0x000fe400078e0a0e */
[----:B---3--:R-:W-:Y:S01]  /*19a40*/  IMAD R17, R15, 0x80, R106 ;  /* 0x000000800f117824 */ /* 0x008fe200078e026a */
[----:B----4-:R-:W-:-:S03]  /*19a50*/  SHF.R.S32.HI R12, RZ, 0x1f, R16 ;  /* 0x0000001fff0c7819 */ /* 0x010fc60000011410 */
[----:B------:R-:W-:Y:S01]  /*19a60*/  IMAD R14, R14, 0x20, R17 ;  /* 0x000000200e0e7824 */ /* 0x000fe200078e0211 */
[----:B------:R-:W-:Y:S05]  /*19a70*/  @!P0 BRA `(.L_x_1177) ;  /* 0x00004e7000008947 */ /* 0x000fea0003800000 */
[----:B-1---5:R-:W-:-:S13]  /*19a80*/  ISETP.NE.AND P0, PT, R8, 0x1, PT ;  /* 0x000000010800780c */ /* 0x022fda0003f05270 */
[----:B------:R-:W2:Y:S04]  /*19a90*/  @P0 LD.E R11, [R30.64+0x168] ;  /* 0x000168081e0b0980 */ /* 0x000ea8000c101900 */
[----:B------:R-:W3:Y:S01]  /*19aa0*/  @P0 LD.E R10, [R30.64+0x16c] ;  /* 0x00016c081e0a0980 */ /* 0x000ee2000c101900 */
[----:B--2---:R-:W-:-:S05]  /*19ab0*/  @P0 IMAD.HI.U32 R11, R14, R11, RZ ;  /* 0x0000000b0e0b0227 */ /* 0x004fca00078e00ff */
[----:B---3--:R-:W-:-:S04]  /*19ac0*/  @P0 SHF.R.U32.HI R14, RZ, R10, R11 ;  /* 0x0000000aff0e0219 */ /* 0x008fc8000001160b */
[----:B------:R-:W-:Y:S01]  /*19ad0*/  SHF.R.S32.HI R13, RZ, 0x1f, R14 ;  /* 0x0000001fff0d7819 */ /* 0x000fe2000001140e */
[-C--:B------:R-:W-:Y:S02]  /*19ae0*/  IMAD R18, R23, R14.reuse, RZ ;  /* 0x0000000e17127224 */ /* 0x080fe400078e02ff */
[-C--:B------:R-:W-:Y:S02]  /*19af0*/  IMAD R10, R21, R14.reuse, RZ ;  /* 0x0000000e150a7224 */ /* 0x080fe400078e02ff */
[C---:B------:R-:W-:Y:S02]  /*19b00*/  IMAD R11, R22.reuse, R13, R18 ;  /* 0x0000000d160b7224 */ /* 0x040fe400078e0212 */
[----:B------:R-:W-:-:S04]  /*19b10*/  IMAD.WIDE.U32 R32, R22, R14, RZ ;  /* 0x0000000e16207225 */ /* 0x000fc800078e00ff */
[C---:B------:R-:W-:Y:S01]  /*19b20*/  IMAD R10, R20.reuse, R13, R10 ;  /* 0x0000000d140a7224 */ /* 0x040fe200078e020a */
[----:B------:R-:W-:Y:S01]  /*19b30*/  IADD3 R33, R33, R11, RZ ;  /* 0x0000000b21217210 */ /* 0x000fe20007ffe0ff */
[----:B------:R-:W-:-:S04]  /*19b40*/  IMAD.WIDE.U32 R18, R20, R14, RZ ;  /* 0x0000000e14127225 */ /* 0x000fc800078e00ff */
[----:B------:R-:W-:Y:S01]  /*19b50*/  IMAD R13, R23, R16, RZ ;  /* 0x00000010170d7224 */ /* 0x000fe200078e02ff */
[----:B------:R-:W-:Y:S01]  /*19b60*/  IADD3 R19, R19, R10, RZ ;  /* 0x0000000a13137210 */ /* 0x000fe20007ffe0ff */
[----:B------:R-:W-:Y:S02]  /*19b70*/  IMAD R11, R21, R16, RZ ;  /* 0x00000010150b7224 */ /* 0x000fe400078e02ff */
[----:B------:R-:W-:-:S04]  /*19b80*/  IMAD.WIDE.U32 R32, R16, R22, R32 ;  /* 0x0000001610207225 */ /* 0x000fc800078e0020 */
[----:B------:R-:W-:Y:S01]  /*19b90*/  IMAD.WIDE.U32 R30, R16, R20, R18 ;  /* 0x00000014101e7225 */ /* 0x000fe200078e0012 */
[----:B------:R-:W-:-:S03]  /*19ba0*/  LEA R23, P1, R32, R28, 0x1 ;  /* 0x0000001c20177211 */ /* 0x000fc600078208ff */
[----:B------:R-:W-:Y:S01]  /*19bb0*/  IMAD R13, R22, R12, R13 ;  /* 0x0000000c160d7224 */ /* 0x000fe200078e020d */
[----:B------:R-:W-:Y:S01]  /*19bc0*/  LEA R19, P0, R30, R26, 0x1 ;  /* 0x0000001a1e137211 */ /* 0x000fe200078008ff */
[----:B------:R-:W-:-:S03]  /*19bd0*/  IMAD R11, R20, R12, R11 ;  /* 0x0000000c140b7224 */ /* 0x000fc600078e020b */
[----:B------:R-:W-:Y:S02]  /*19be0*/  IADD3 R13, R33, R13, RZ ;  /* 0x0000000d210d7210 */ /* 0x000fe40007ffe0ff */
[----:B------:R-:W-:Y:S02]  /*19bf0*/  IADD3 R11, R31, R11, RZ ;  /* 0x0000000b1f0b7210 */ /* 0x000fe40007ffe0ff */
[----:B------:R-:W-:Y:S02]  /*19c00*/  LEA.HI.X R24, R32, R29, R13, 0x1, P1 ;  /* 0x0000001d20187211 */ /* 0x000fe400008f0c0d */
[----:B------:R-:W-:Y:S01]  /*19c10*/  LEA.HI.X R22, R30, R27, R11, 0x1, P0 ;  /* 0x0000001b1e167211 */ /* 0x000fe200000f0c0b */
[----:B------:R-:W-:Y:S05]  /*19c20*/  BRA.DIV ~URZ, `(.L_x_1178) ;  /* 0x00009ef27f007947 */ /* 0x000fea000b800000 */
[----:B------:R1:W2:Y:S02]  /*19c30*/  SHFL.IDX PT, R27, R24, RZ, 0x181f ;  /* 0x00181fff181b7589 */ /* 0x0002a400000e0000 */
.L_x_1252:
[----:B------:R-:W-:Y:S05]  /*19c40*/  BRA.DIV ~URZ, `(.L_x_1179) ;  /* 0x00009f527f007947 */ /* 0x000fea000b800000 */
[----:B------:R3:W4:Y:S04]  /*19c50*/  SHFL.IDX PT, R26, R23, RZ, 0x181f ;  /* 0x00181fff171a7589 */ /* 0x00072800000e0000 */
[----:B------:R3:W1:Y:S04]  /*19c60*/  SHFL.IDX PT, R21, R22, RZ, 0x181f ;  /* 0x00181fff16157589 */ /* 0x00066800000e0000 */
[----:B------:R3:W2:Y:S02]  /*19c70*/  SHFL.IDX PT, R16, R19, RZ, 0x181f ;  /* 0x00181fff13107589 */ /* 0x0006a400000e0000 */
.L_x_1253:
[----:B------:R-:W-:Y:S01]  /*19c80*/  IMAD R8, R25, R8, RZ ;  /* 0x0000000819087224 */ /* 0x000fe200078e02ff */
[----:B------:R-:W-:Y:S01]  /*19c90*/  SHF.R.S32.HI R18, RZ, 0x1f, R157 ;  /* 0x0000001fff127819 */ /* 0x000fe2000001149d */
[----:B------:R-:W-:Y:S01]  /*19ca0*/  BSSY B0, `(.L_x_1180) ;  /* 0x0000039000007945 */ /* 0x000fe20003800000 */
[----:B------:R-:W-:Y:S01]  /*19cb0*/  CS2R R122, SRZ ;  /* 0x00000000007a7805 */ /* 0x000fe2000001ff00 */
[----:B------:R-:W-:Y:S01]  /*19cc0*/  CS2R R148, SRZ ;  /* 0x0000000000947805 */ /* 0x000fe2000001ff00 */
[----:B------:R-:W-:Y:S01]  /*19cd0*/  ISETP.GE.AND P0, PT, R17, R8, PT ;  /* 0x000000081100720c */ /* 0x000fe20003f06270 */
[----:B------:R-:W-:Y:S01]  /*19ce0*/  CS2R R160, SRZ ;  /* 0x0000000000a07805 */ /* 0x000fe2000001ff00 */
[----:B------:R-:W-:Y:S01]  /*19cf0*/  LEA.HI R18, R18, R157, RZ, 0x3 ;  /* 0x0000009d12127211 */ /* 0x000fe200078f18ff */
[----:B------:R-:W-:Y:S01]  /*19d00*/  CS2R R164, SRZ ;  /* 0x0000000000a47805 */ /* 0x000fe2000001ff00 */
[----:B------:R-:W-:Y:S01]  /*19d10*/  CS2R R150, SRZ ;  /* 0x0000000000967805 */ /* 0x000fe2000001ff00 */
[----:B------:R-:W-:Y:S01]  /*19d20*/  CS2R R144, SRZ ;  /* 0x0000000000907805 */ /* 0x000fe2000001ff00 */
[----:B------:R-:W-:Y:S01]  /*19d30*/  LOP3.LUT R18, R18, 0xfffffff8, RZ, 0xc0, !PT ;  /* 0xfffffff812127812 */ /* 0x000fe200078ec0ff */
[----:B------:R-:W-:Y:S01]  /*19d40*/  CS2R R158, SRZ ;  /* 0x00000000009e7805 */ /* 0x000fe2000001ff00 */
[----:B------:R-:W-:Y:S01]  /*19d50*/  CS2R R162, SRZ ;  /* 0x0000000000a27805 */ /* 0x000fe2000001ff00 */
[----:B------:R-:W-:Y:S01]  /*19d60*/  CS2R R152, SRZ ;  /* 0x0000000000987805 */ /* 0x000fe2000001ff00 */
[----:B--2---:R-:W-:-:S02]  /*19d70*/  IMAD.MOV.U32 R20, RZ, RZ, R16 ;  /* 0x000000ffff147224 */ /* 0x004fc400078e0010 */
[----:B------:R-:W-:-:S04]  /*19d80*/  IMAD.IADD R18, R157, 0x1, -R18 ;  /* 0x000000019d127824 */ /* 0x000fc800078e0a12 */
[----:B------:R-:W-:Y:S01]  /*19d90*/  IMAD.SHL.U32 R18, R18, 0x4, RZ ;  /* 0x0000000412127824 */ /* 0x000fe200078e00ff */
[----:B------:R-:W-:Y:S05]  /*19da0*/  @P0 BRA `(.L_x_1181) ;  /* 0x0000028000000947 */ /* 0x000fea0003800000 */
[CC--:B------:R-:W-:Y:S01]  /*19db0*/  ISETP.GE.AND P0, PT, R18.reuse, R83.reuse, PT ;  /* 0x000000531200720c */ /* 0x0c0fe20003f06270 */
[----:B------:R-:W-:Y:S01]  /*19dc0*/  CS2R R150, SRZ ;  /* 0x0000000000967805 */ /* 0x000fe2000001ff00 */
[----:B------:R-:W-:Y:S01]  /*19dd0*/  CS2R R152, SRZ ;  /* 0x0000000000987805 */ /* 0x000fe2000001ff00 */
[C---:B------:R-:W-:Y:S02]  /*19de0*/  IADD3 R13, R18.reuse, 0x40, RZ ;  /* 0x00000040120d7810 */ /* 0x040fe40007ffe0ff */
[C---:B------:R-:W-:Y:S02]  /*19df0*/  IADD3 R16, R18.reuse, 0x20, RZ ;  /* 0x0000002012107810 */ /* 0x040fe40007ffe0ff */
[----:B------:R-:W-:Y:S02]  /*19e00*/  IADD3 R11, R18, 0x60, RZ ;  /* 0x00000060120b7810 */ /* 0x000fe40007ffe0ff */
[----:B------:R-:W-:-:S04]  /*19e10*/  ISETP.GE.AND P1, PT, R13, R83, PT ;  /* 0x000000530d00720c */ /* 0x000fc80003f26270 */
[----:B----4-:R-:W-:-:S04]  /*19e20*/  @!P0 IMAD.WIDE R30, R18, 0x2, R26 ;  /* 0x00000002121e8825 */ /* 0x010fc800078e021a */
[----:B-1----:R-:W-:Y:S01]  /*19e30*/  @!P0 IMAD.WIDE R28, R18, 0x2, R20 ;  /* 0x00000002121c8825 */ /* 0x002fe200078e0214 */
[----:B------:R1:W5:Y:S01]  /*19e40*/  @!P0 LD.E.64 R150, [R30.64] ;  /* 0x000000081e968980 */ /* 0x000362000c101b00 */
[----:B------:R-:W-:-:S03]  /*19e50*/  ISETP.GE.AND P2, PT, R16, R83, PT ;  /* 0x000000531000720c */ /* 0x000fc60003f46270 */
[----:B------:R2:W5:Y:S01]  /*19e60*/  @!P0 LD.E.64 R152, [R28.64] ;  /* 0x000000081c988980 */ /* 0x000562000c101b00 */
[----:B------:R-:W-:Y:S01]  /*19e70*/  ISETP.GE.AND P0, PT, R11, R83, PT ;  /* 0x000000530b00720c */ /* 0x000fe20003f06270 */
[----:B------:R-:W-:Y:S01]  /*19e80*/  CS2R R164, SRZ ;  /* 0x0000000000a47805 */ /* 0x000fe2000001ff00 */
[----:B------:R-:W-:-:S04]  /*19e90*/  @!P1 SHF.R.S32.HI R12, RZ, 0x1f, R13 ;  /* 0x0000001fff0c9819 */ /* 0x000fc8000001140d */
[----:B------:R-:W-:-:S03]  /*19ea0*/  @!P1 LEA.HI R13, R12, R13, RZ, 0x2 ;  /* 0x0000000d0c0d9211 */ /* 0x000fc600078f10ff */
[----:B------:R-:W-:Y:S02]  /*19eb0*/  @!P2 SHF.R.S32.HI R14, RZ, 0x1f, R16 ;  /* 0x0000001fff0ea819 */ /* 0x000fe40000011410 */
[----:B------:R-:W-:Y:S02]  /*19ec0*/  @!P1 LOP3.LUT R13, R13, 0xfffffffc, RZ, 0xc0, !PT ;  /* 0xfffffffc0d0d9812 */ /* 0x000fe400078ec0ff */
[----:B------:R-:W-:Y:S02]  /*19ed0*/  @!P0 SHF.R.S32.HI R10, RZ, 0x1f, R11 ;  /* 0x0000001fff0a8819 */ /* 0x000fe4000001140b */
[----:B------:R-:W-:Y:S02]  /*19ee0*/  @!P2 LEA.HI R14, R14, R16, RZ, 0x2 ;  /* 0x000000100e0ea211 */ /* 0x000fe400078f10ff */
[----:B------:R-:W-:Y:S02]  /*19ef0*/  @!P0 LEA.HI R11, R10, R11, RZ, 0x2 ;  /* 0x0000000b0a0b8211 */ /* 0x000fe400078f10ff */
[----:B------:R-:W-:-:S02]  /*19f00*/  @!P2 LOP3.LUT R25, R14, 0xfffffffc, RZ, 0xc0, !PT ;  /* 0xfffffffc0e19a812 */ /* 0x000fc400078ec0ff */
[----:B------:R-:W-:Y:S01]  /*19f10*/  @!P0 LOP3.LUT R11, R11, 0xfffffffc, RZ, 0xc0, !PT ;  /* 0xfffffffc0b0b8812 */ /* 0x000fe200078ec0ff */
[----:B------:R-:W-:Y:S01]  /*19f20*/  CS2R R162, SRZ ;  /* 0x0000000000a27805 */ /* 0x000fe2000001ff00 */
[----:B------:R-:W-:Y:S01]  /*19f30*/  CS2R R160, SRZ ;  /* 0x0000000000a07805 */ /* 0x000fe2000001ff00 */
[--C-:B--2---:R-:W-:Y:S01]  /*19f40*/  @!P1 IMAD.WIDE R28, R13, 0x2, R26.reuse ;  /* 0x000000020d1c9825 */ /* 0x104fe200078e021a */
[----:B------:R-:W-:Y:S01]  /*19f50*/  CS2R R148, SRZ ;  /* 0x0000000000947805 */ /* 0x000fe2000001ff00 */
[----:B------:R-:W-:Y:S01]  /*19f60*/  CS2R R158, SRZ ;  /* 0x00000000009e7805 */ /* 0x000fe2000001ff00 */
[----:B------:R-:W-:Y:S01]  /*19f70*/  CS2R R144, SRZ ;  /* 0x0000000000907805 */ /* 0x000fe2000001ff00 */
[C---:B------:R-:W-:Y:S01]  /*19f80*/  @!P2 IMAD.WIDE R32, R25.reuse, 0x2, R26 ;  /* 0x000000021920a825 */ /* 0x040fe200078e021a */
[----:B------:R2:W5:Y:S03]  /*19f90*/  @!P1 LD.E.64 R160, [R28.64] ;  /* 0x000000081ca09980 */ /* 0x000566000c101b00 */
[--C-:B-1----:R-:W-:Y:S01]  /*19fa0*/  @!P2 IMAD.WIDE R30, R25, 0x2, R20.reuse ;  /* 0x00000002191ea825 */ /* 0x102fe200078e0214 */
[----:B------:R2:W5:Y:S03]  /*19fb0*/  @!P2 LD.E.64 R164, [R32.64] ;  /* 0x0000000820a4a980 */ /* 0x000566000c101b00 */
[----:B------:R-:W-:Y:S01]  /*19fc0*/  @!P1 IMAD.WIDE R12, R13, 0x2, R20 ;  /* 0x000000020d0c9825 */ /* 0x000fe200078e0214 */
[----:B------:R2:W5:Y:S03]  /*19fd0*/  @!P2 LD.E.64 R162, [R30.64] ;  /* 0x000000081ea2a980 */ /* 0x000566000c101b00 */
[C---:B------:R-:W-:Y:S01]  /*19fe0*/  @!P0 IMAD.WIDE R26, R11.reuse, 0x2, R26 ;  /* 0x000000020b1a8825 */ /* 0x040fe200078e021a */
[----:B------:R2:W5:Y:S03]  /*19ff0*/  @!P1 LD.E.64 R158, [R12.64] ;  /* 0x000000080c9e9980 */ /* 0x000566000c101b00 */
[----:B------:R-:W-:Y:S01]  /*1a000*/  @!P0 IMAD.WIDE R20, R11, 0x2, R20 ;  /* 0x000000020b148825 */ /* 0x000fe200078e0214 */
[----:B------:R2:W5:Y:S04]  /*1a010*/  @!P0 LD.E.64 R148, [R26.64] ;  /* 0x000000081a948980 */ /* 0x000568000c101b00 */
[----:B------:R2:W5:Y:S02]  /*1a020*/  @!P0 LD.E.64 R144, [R20.64] ;  /* 0x0000000814908980 */ /* 0x000564000c101b00 */
.L_x_1181:
[----:B------:R-:W-:Y:S05]  /*1a030*/  BSYNC B0 ;  /* 0x0000000000007941 */ /* 0x000fea0003800000 */
.L_x_1180:
[----:B--2--5:R-:W-:Y:S02]  /*1a040*/  IMAD.MOV.U32 R13, RZ, RZ, R148 ;  /* 0x000000ffff0d7224 */ /* 0x024fe400078e0094 */
[----:B------:R-:W-:-:S02]  /*1a050*/  IMAD.MOV.U32 R12, RZ, RZ, R149 ;  /* 0x000000ffff0c7224 */ /* 0x000fc400078e0095 */
        /* <DEDUP_REMOVED lines=27> */
[----:B------:R-:W-:-:S02]  /*1a210*/  PRMT R119, R12, 0x7610, R119 ;  /* 0x000076100c777816 */ /* 0x000fc40000000077 */
[----:B------:R-:W-:Y:S02]  /*1a220*/  PRMT R132, R11, 0x7610, R132 ;  /* 0x000076100b847816 */ /* 0x000fe40000000084 */
[----:B------:R-:W-:Y:S01]  /*1a230*/  PRMT R127, R10, 0x7610, R127 ;  /* 0x000076100a7f7816 */ /* 0x000fe2000000007f */
[----:B------:R-:W-:Y:S05]  /*1a240*/  BRA.DIV ~URZ, `(.L_x_1182) ;  /* 0x00009aa27f007947 */ /* 0x000fea000b800000 */
[----:B------:R2:W3:Y:S04]  /*1a250*/  SHFL.IDX PT, R27, R24, 0x1, 0x181f ;  /* 0x00381f00181b7f89 */ /* 0x0004e800000e0000 */
[----:B----4-:R2:W4:Y:S04]  /*1a260*/  SHFL.IDX PT, R26, R23, 0x1, 0x181f ;  /* 0x00381f00171a7f89 */ /* 0x01052800000e0000 */
[----:B-1----:R2:W1:Y:S04]  /*1a270*/  SHFL.IDX PT, R21, R22, 0x1, 0x181f ;  /* 0x00381f0016157f89 */ /* 0x00246800000e0000 */
[----:B------:R2:W1:Y:S02]  /*1a280*/  SHFL.IDX PT, R16, R19, 0x1, 0x181f ;  /* 0x00381f0013107f89 */ /* 0x00046400000e0000 */
.L_x_1254:
[----:B------:R-:W-:Y:S01]  /*1a290*/  IADD3 R11, R17, 0x20, RZ ;  /* 0x00000020110b7810 */ /* 0x000fe20007ffe0ff */
[----:B------:R-:W-:Y:S01]  /*1a2a0*/  BSSY B0, `(.L_x_1183) ;  /* 0x0000034000007945 */ /* 0x000fe20003800000 */
[----:B------:R-:W-:Y:S01]  /*1a2b0*/  CS2R R130, SRZ ;  /* 0x0000000000827805 */ /* 0x000fe2000001ff00 */
[----:B------:R-:W-:Y:S01]  /*1a2c0*/  CS2R R138, SRZ ;  /* 0x00000000008a7805 */ /* 0x000fe2000001ff00 */
[----:B------:R-:W-:Y:S01]  /*1a2d0*/  ISETP.GE.AND P0, PT, R11, R8, PT ;  /* 0x000000080b00720c */ /* 0x000fe20003f06270 */
[----:B------:R-:W-:Y:S01]  /*1a2e0*/  CS2R R142, SRZ ;  /* 0x00000000008e7805 */ /* 0x000fe2000001ff00 */
[----:B------:R-:W-:Y:S01]  /*1a2f0*/  CS2R R120, SRZ ;  /* 0x0000000000787805 */ /* 0x000fe2000001ff00 */
[----:B------:R-:W-:Y:S01]  /*1a300*/  CS2R R128, SRZ ;  /* 0x0000000000807805 */ /* 0x000fe2000001ff00 */
[----:B------:R-:W-:Y:S01]  /*1a310*/  CS2R R136, SRZ ;  /* 0x0000000000887805 */ /* 0x000fe2000001ff00 */
[----:B------:R-:W-:Y:S01]  /*1a320*/  CS2R R140, SRZ ;  /* 0x00000000008c7805 */ /* 0x000fe2000001ff00 */
[----:B-1----:R-:W-:-:S02]  /*1a330*/  IMAD.MOV.U32 R28, RZ, RZ, R16 ;  /* 0x000000ffff1c7224 */ /* 0x002fc400078e0010 */
[----:B------:R-:W-:-:S05]  /*1a340*/  IMAD.MOV.U32 R29, RZ, RZ, R21 ;  /* 0x000000ffff1d7224 */ /* 0x000fca00078e0015 */
        /* <DEDUP_REMOVED lines=8> */
[----:B---34-:R-:W-:-:S04]  /*1a3d0*/  @!P0 IMAD.WIDE R20, R18, 0x2, R26 ;  /* 0x0000000212148825 */ /* 0x018fc800078e021a */
[----:B------:R-:W-:Y:S01]  /*1a3e0*/  @!P0 IMAD.WIDE R30, R18, 0x2, R28 ;  /* 0x00000002121e8825 */ /* 0x000fe200078e021c */
[-C--:B------:R-:W-:Y:S01]  /*1a3f0*/  ISETP.GE.AND P1, PT, R13, R83.reuse, PT ;  /* 0x000000530d00720c */ /* 0x080fe20003f26270 */
[----:B------:R1:W5:Y:S04]  /*1a400*/  @!P0 LD.E.64 R142, [R20.64] ;  /* 0x00000008148e8980 */ /* 0x000368000c101b00 */
[----:B------:R3:W5:Y:S01]  /*1a410*/  @!P0 LD.E.64 R140, [R30.64] ;  /* 0x000000081e8c8980 */ /* 0x000762000c101b00 */
[----:B------:R-:W-:Y:S01]  /*1a420*/  ISETP.GE.AND P0, PT, R11, R83, PT ;  /* 0x000000530b00720c */ /* 0x000fe20003f06270 */
[----:B------:R-:W-:Y:S01]  /*1a430*/  CS2R R138, SRZ ;  /* 0x00000000008a7805 */ /* 0x000fe2000001ff00 */
[----:B------:R-:W-:-:S04]  /*1a440*/  @!P2 SHF.R.S32.HI R14, RZ, 0x1f, R16 ;  /* 0x0000001fff0ea819 */ /* 0x000fc80000011410 */
[----:B------:R-:W-:Y:S02]  /*1a450*/  @!P2 LEA.HI R14, R14, R16, RZ, 0x2 ;  /* 0x000000100e0ea211 */ /* 0x000fe400078f10ff */
[----:B------:R-:W-:-:S04]  /*1a460*/  @!P1 SHF.R.S32.HI R12, RZ, 0x1f, R13 ;  /* 0x0000001fff0c9819 */ /* 0x000fc8000001140d */
[----:B------:R-:W-:Y:S02]  /*1a470*/  @!P1 LEA.HI R13, R12, R13, RZ, 0x2 ;  /* 0x0000000d0c0d9211 */ /* 0x000fe400078f10ff */
[----:B------:R-:W-:Y:S02]  /*1a480*/  @!P0 SHF.R.S32.HI R10, RZ, 0x1f, R11 ;  /* 0x0000001fff0a8819 */ /* 0x000fe4000001140b */
[----:B------:R-:W-:Y:S02]  /*1a490*/  @!P1 LOP3.LUT R13, R13, 0xfffffffc, RZ, 0xc0, !PT ;  /* 0xfffffffc0d0d9812 */ /* 0x000fe400078ec0ff */
[----:B------:R-:W-:Y:S02]  /*1a4a0*/  @!P0 LEA.HI R11, R10, R11, RZ, 0x2 ;  /* 0x0000000b0a0b8211 */ /* 0x000fe400078f10ff */
[----:B-1----:R-:W-:Y:S02]  /*1a4b0*/  @!P2 LOP3.LUT R21, R14, 0xfffffffc, RZ, 0xc0, !PT ;  /* 0xfffffffc0e15a812 */ /* 0x002fe400078ec0ff */
[----:B------:R-:W-:Y:S01]  /*1a4c0*/  @!P0 LOP3.LUT R11, R11, 0xfffffffc, RZ, 0xc0, !PT ;  /* 0xfffffffc0b0b8812 */ /* 0x000fe200078ec0ff */
[----:B------:R-:W-:Y:S01]  /*1a4d0*/  CS2R R136, SRZ ;  /* 0x0000000000887805 */ /* 0x000fe2000001ff00 */
[--C-:B---3--:R-:W-:Y:S01]  /*1a4e0*/  @!P1 IMAD.WIDE R30, R13, 0x2, R26.reuse ;  /* 0x000000020d1e9825 */ /* 0x108fe200078e021a */
[----:B------:R-:W-:Y:S01]  /*1a4f0*/  CS2R R130, SRZ ;  /* 0x0000000000827805 */ /* 0x000fe2000001ff00 */
[----:B------:R-:W-:Y:S01]  /*1a500*/  CS2R R122, SRZ ;  /* 0x00000000007a7805 */ /* 0x000fe2000001ff00 */
[----:B------:R-:W-:Y:S01]  /*1a510*/  CS2R R128, SRZ ;  /* 0x0000000000807805 */ /* 0x000fe2000001ff00 */
[----:B------:R-:W-:Y:S01]  /*1a520*/  @!P2 IMAD.WIDE R32, R21, 0x2, R26 ;  /* 0x000000021520a825 */ /* 0x000fe200078e021a */
[----:B------:R-:W-:-:S02]  /*1a530*/  CS2R R120, SRZ ;  /* 0x0000000000787805 */ /* 0x000fc4000001ff00 */
[----:B------:R1:W5:Y:S01]  /*1a540*/  @!P1 LD.E.64 R130, [R30.64] ;  /* 0x000000081e829980 */ /* 0x000362000c101b00 */
[----:B------:R-:W-:-:S03]  /*1a550*/  @!P2 IMAD.WIDE R20, R21, 0x2, R28 ;  /* 0x000000021514a825 */ /* 0x000fc600078e021c */
[----:B------:R1:W5:Y:S01]  /*1a560*/  @!P2 LD.E.64 R138, [R32.64] ;  /* 0x00000008208aa980 */ /* 0x000362000c101b00 */
[----:B------:R-:W-:-:S03]  /*1a570*/  @!P1 IMAD.WIDE R12, R13, 0x2, R28 ;  /* 0x000000020d0c9825 */ /* 0x000fc600078e021c */
[----:B------:R1:W5:Y:S01]  /*1a580*/  @!P2 LD.E.64 R136, [R20.64] ;  /* 0x000000081488a980 */ /* 0x000362000c101b00 */
[----:B------:R-:W-:-:S03]  /*1a590*/  @!P0 IMAD.WIDE R26, R11, 0x2, R26 ;  /* 0x000000020b1a8825 */ /* 0x000fc600078e021a */
[----:B------:R1:W5:Y:S01]  /*1a5a0*/  @!P1 LD.E.64 R128, [R12.64] ;  /* 0x000000080c809980 */ /* 0x000362000c101b00 */
[----:B------:R-:W-:-:S03]  /*1a5b0*/  @!P0 IMAD.WIDE R28, R11, 0x2, R28 ;  /* 0x000000020b1c8825 */ /* 0x000fc600078e021c */
[----:B------:R1:W5:Y:S04]  /*1a5c0*/  @!P0 LD.E.64 R122, [R26.64] ;  /* 0x000000081a7a8980 */ /* 0x000368000c101b00 */
[----:B------:R1:W5:Y:S02]  /*1a5d0*/  @!P0 LD.E.64 R120, [R28.64] ;  /* 0x000000081c788980 */ /* 0x000364000c101b00 */
.L_x_1184:
[----:B------:R-:W-:Y:S05]  /*1a5e0*/  BSYNC B0 ;  /* 0x0000000000007941 */ /* 0x000fea0003800000 */
.L_x_1183:
[----:B-1---5:R-:W-:Y:S02]  /*1a5f0*/  IMAD.MOV.U32 R13, RZ, RZ, R122 ;  /* 0x000000ffff0d7224 */ /* 0x022fe400078e007a */
        /* <DEDUP_REMOVED lines=32> */
[----:B------:R1:W2:Y:S02]  /*1a800*/  SHFL.IDX PT, R25, R24, 0x2, 0x181f ;  /* 0x00581f0018197f89 */ /* 0x0002a400000e0000 */
.L_x_1255:
[----:B------:R-:W-:Y:S05]  /*1a810*/  BRA.DIV ~URZ, `(.L_x_1186) ;  /* 0x000097227f007947 */ /* 0x000fea000b800000 */
[----:B----4-:R4:W1:Y:S01]  /*1a820*/  SHFL.IDX PT, R26, R23, 0x2, 0x181f ;  /* 0x00581f00171a7f89 */ /* 0x01086200000e0000 */
[----:B--23--:R-:W-:-:S03]  /*1a830*/  MOV R27, R25 ;  /* 0x00000019001b7202 */ /* 0x00cfc60000000f00 */
[----:B------:R4:W2:Y:S04]  /*1a840*/  SHFL.IDX PT, R21, R22, 0x2, 0x181f ;  /* 0x00581f0016157f89 */ /* 0x0008a800000e0000 */
[----:B------:R4:W3:Y:S02]  /*1a850*/  SHFL.IDX PT, R16, R19, 0x2, 0x181f ;  /* 0x00581f0013107f89 */ /* 0x0008e400000e0000 */
.L_x_1256:
        /* <DEDUP_REMOVED lines=10> */
[----:B------:R-:W-:Y:S01]  /*1a900*/  CS2R R112, SRZ ;  /* 0x0000000000707805 */ /* 0x000fe2000001ff00 */
[----:B---3--:R-:W-:-:S06]  /*1a910*/  IMAD.MOV.U32 R20, RZ, RZ, R16 ;  /* 0x000000ffff147224 */ /* 0x008fcc00078e0010 */
[----:B------:R-:W-:Y:S05]  /*1a920*/  @P0 BRA `(.L_x_1188) ;  /* 0x0000028000000947 */ /* 0x000fea0003800000 */
[C---:B------:R-:W-:Y:S01]  /*1a930*/  ISETP.GE.AND P0, PT, R18.reuse, R83, PT ;  /* 0x000000531200720c */ /* 0x040fe20003f06270 */
[----:B------:R-:W-:Y:S01]  /*1a940*/  CS2R R114, SRZ ;  /* 0x0000000000727805 */ /* 0x000fe2000001ff00 */
[----:B------:R-:W-:Y:S01]  /*1a950*/  CS2R R112, SRZ ;  /* 0x0000000000707805 */ /* 0x000fe2000001ff00 */
[C---:B------:R-:W-:Y:S02]  /*1a960*/  IADD3 R16, R18.reuse, 0x20, RZ ;  /* 0x0000002012107810 */ /* 0x040fe40007ffe0ff */
[C---:B------:R-:W-:Y:S02]  /*1a970*/  IADD3 R13, R18.reuse, 0x40, RZ ;  /* 0x00000040120d7810 */ /* 0x040fe40007ffe0ff */
[----:B------:R-:W-:-:S06]  /*1a980*/  IADD3 R11, R18, 0x60, RZ ;  /* 0x00000060120b7810 */ /* 0x000fcc0007ffe0ff */
[----:B-1----:R-:W-:-:S04]  /*1a990*/  @!P0 IMAD.WIDE R30, R18, 0x2, R26 ;  /* 0x00000002121e8825 */ /* 0x002fc800078e021a */
[----:B--2---:R-:W-:Y:S01]  /*1a9a0*/  @!P0 IMAD.WIDE R28, R18, 0x2, R20 ;  /* 0x00000002121c8825 */ /* 0x004fe200078e0214 */
[----:B------:R1:W5:Y:S01]  /*1a9b0*/  @!P0 LD.E.64 R114, [R30.64] ;  /* 0x000000081e728980 */ /* 0x000362000c101b00 */
[-C--:B------:R-:W-:Y:S02]  /*1a9c0*/  ISETP.GE.AND P2, PT, R16, R83.reuse, PT ;  /* 0x000000531000720c */ /* 0x080fe40003f46270 */
[-C--:B------:R-:W-:Y:S01]  /*1a9d0*/  ISETP.GE.AND P1, PT, R13, R83.reuse, PT ;  /* 0x000000530d00720c */ /* 0x080fe20003f26270 */
[----:B------:R2:W5:Y:S01]  /*1a9e0*/  @!P0 LD.E.64 R112, [R28.64] ;  /* 0x000000081c708980 */ /* 0x000562000c101b00 */
[----:B------:R-:W-:Y:S01]  /*1a9f0*/  ISETP.GE.AND P0, PT, R11, R83, PT ;  /* 0x000000530b00720c */ /* 0x000fe20003f06270 */
        /* <DEDUP_REMOVED lines=27> */
.L_x_1188:
[----:B------:R-:W-:Y:S05]  /*1abb0*/  BSYNC B0 ;  /* 0x0000000000007941 */ /* 0x000fea0003800000 */
.L_x_1187:
[----:B-1---5:R-:W-:Y:S01]  /*1abc0*/  IMAD.MOV.U32 R13, RZ, RZ, R88 ;  /* 0x000000ffff0d7224 */ /* 0x022fe200078e0058 */
[----:B--2---:R-:W-:Y:S01]  /*1abd0*/  CS2R R20, SRZ ;  /* 0x0000000000147805 */ /* 0x004fe2000001ff00 */
        /* <DEDUP_REMOVED lines=33> */
.L_x_1257:
[----:B------:R-:W-:Y:S01]  /*1adf0*/  SHF.R.S32.HI R10, RZ, 0x1f, R157 ;  /* 0x0000001fff0a7819 */ /* 0x000fe2000001149d */
[----:B-1----:R-:W-:-:S03]  /*1ae00*/  IMAD.SHL.U32 R24, R15, 0x80, RZ ;  /* 0x000000800f187824 */ /* 0x002fc600078e00ff */
[----:B------:R-:W-:-:S04]  /*1ae10*/  LEA.HI R11, R10, R157, RZ, 0x3 ;  /* 0x0000009d0a0b7211 */ /* 0x000fc800078f18ff */
[----:B------:R-:W-:Y:S01]  /*1ae20*/  LEA.HI.SX32 R24, R11, R24, 0x1d ;  /* 0x000000180b187211 */ /* 0x000fe200078feaff */
[----:B------:R-:W-:Y:S05]  /*1ae30*/  BRA.DIV ~URZ, `(.L_x_1190) ;  /* 0x000092e27f007947 */ /* 0x000fea000b800000 */
[----:B------:R1:W3:Y:S01]  /*1ae40*/  SHFL.IDX PT, R38, R23, 0x3, 0x181f ;  /* 0x00781f0017267f89 */ /* 0x0002e200000e0000 */
[----:B--2---:R-:W-:-:S03]  /*1ae50*/  MOV R39, R17 ;  /* 0x0000001100277202 */ /* 0x004fc60000000f00 */
[----:B------:R1:W2:Y:S04]  /*1ae60*/  SHFL.IDX PT, R15, R22, 0x3, 0x181f ;  /* 0x00781f00160f7f89 */ /* 0x0002a800000e0000 */
[----:B------:R1:W4:Y:S02]  /*1ae70*/  SHFL.IDX PT, R16, R19, 0x3, 0x181f ;  /* 0x00781f0013107f89 */ /* 0x00032400000e0000 */
.L_x_1258:
        /* <DEDUP_REMOVED lines=10> */
[----:B--2---:R-:W-:-:S07]  /*1af20*/  IMAD.MOV.U32 R17, RZ, RZ, R15 ;  /* 0x000000ffff117224 */ /* 0x004fce00078e000f */
[----:B------:R-:W-:Y:S05]  /*1af30*/  @P0 BRA `(.L_x_1192) ;  /* 0x0000028000000947 */ /* 0x000fea0003800000 */
[C---:B------:R-:W-:Y:S01]  /*1af40*/  ISETP.GE.AND P0, PT, R18.reuse, R83, PT ;  /* 0x000000531200720c */ /* 0x040fe20003f06270 */
[----:B------:R-:W-:Y:S01]  /*1af50*/  CS2R R92, SRZ ;  /* 0x00000000005c7805 */ /* 0x000fe2000001ff00 */
[----:B------:R-:W-:Y:S01]  /*1af60*/  CS2R R90, SRZ ;  /* 0x00000000005a7805 */ /* 0x000fe2000001ff00 */
[C---:B------:R-:W-:Y:S02]  /*1af70*/  IADD3 R15, R18.reuse, 0x20, RZ ;  /* 0x00000020120f7810 */ /* 0x040fe40007ffe0ff */
[C---:B------:R-:W-:Y:S02]  /*1af80*/  IADD3 R13, R18.reuse, 0x40, RZ ;  /* 0x00000040120d7810 */ /* 0x040fe40007ffe0ff */
[----:B------:R-:W-:-:S06]  /*1af90*/  IADD3 R11, R18, 0x60, RZ ;  /* 0x00000060120b7810 */ /* 0x000fcc0007ffe0ff */
[----:B-1-34-:R-:W-:-:S04]  /*1afa0*/  @!P0 IMAD.WIDE R22, R18, 0x2, R38 ;  /* 0x0000000212168825 */ /* 0x01afc800078e0226 */
[----:B------:R-:W-:Y:S01]  /*1afb0*/  @!P0 IMAD.WIDE R20, R18, 0x2, R16 ;  /* 0x0000000212148825 */ /* 0x000fe200078e0210 */
        /* <DEDUP_REMOVED lines=16> */
[----:B------:R-:W-:Y:S01]  /*1b0c0*/  CS2R R74, SRZ ;  /* 0x00000000004a7805 */ /* 0x000fe2000001ff00 */
[----:B------:R-:W-:Y:S01]  /*1b0d0*/  CS2R R62, SRZ ;  /* 0x00000000003e7805 */ /* 0x000fe2000001ff00 */
[----:B------:R-:W-:Y:S01]  /*1b0e0*/  CS2R R60, SRZ ;  /* 0x00000000003c7805 */ /* 0x000fe2000001ff00 */
[--C-:B------:R-:W-:Y:S01]  /*1b0f0*/  @!P1 IMAD.WIDE R14, R11, 0x2, R38.reuse ;  /* 0x000000020b0e9825 */ /* 0x100fe200078e0226 */
[----:B--2---:R-:W-:Y:S01]  /*1b100*/  CS2R R20, SRZ ;  /* 0x0000000000147805 */ /* 0x004fe2000001ff00 */
[----:B------:R-:W-:Y:S01]  /*1b110*/  CS2R R54, SRZ ;  /* 0x0000000000367805 */ /* 0x000fe2000001ff00 */
[----:B------:R2:W5:Y:S01]  /*1b120*/  @!P2 LD.E.64 R76, [R30.64] ;  /* 0x000000081e4ca980 */ /* 0x000562000c101b00 */
[----:B------:R-:W-:-:S03]  /*1b130*/  @!P0 IMAD.WIDE R38, R10, 0x2, R38 ;  /* 0x000000020a268825 */ /* 0x000fc600078e0226 */
[----:B------:R2:W5:Y:S01]  /*1b140*/  @!P1 LD.E.64 R62, [R14.64] ;  /* 0x000000080e3e9980 */ /* 0x000562000c101b00 */
[----:B-1----:R-:W-:-:S03]  /*1b150*/  @!P1 IMAD.WIDE R22, R11, 0x2, R16 ;  /* 0x000000020b169825 */ /* 0x002fc600078e0210 */
[----:B------:R2:W5:Y:S01]  /*1b160*/  @!P0 LD.E.64 R20, [R38.64] ;  /* 0x0000000826148980 */ /* 0x000562000c101b00 */
[----:B------:R-:W-:-:S03]  /*1b170*/  @!P2 IMAD.WIDE R12, R12, 0x2, R16 ;  /* 0x000000020c0ca825 */ /* 0x000fc600078e0210 */
[----:B------:R2:W5:Y:S01]  /*1b180*/  @!P1 LD.E.64 R60, [R22.64] ;  /* 0x00000008163c9980 */ /* 0x000562000c101b00 */
[----:B------:R-:W-:-:S03]  /*1b190*/  @!P0 IMAD.WIDE R10, R10, 0x2, R16 ;  /* 0x000000020a0a8825 */ /* 0x000fc600078e0210 */
[----:B------:R2:W5:Y:S04]  /*1b1a0*/  @!P2 LD.E.64 R74, [R12.64] ;  /* 0x000000080c4aa980 */ /* 0x000568000c101b00 */
[----:B------:R2:W5:Y:S02]  /*1b1b0*/  @!P0 LD.E.64 R54, [R10.64] ;  /* 0x000000080a368980 */ /* 0x000564000c101b00 */
.L_x_1192:
[----:B------:R-:W-:Y:S05]  /*1b1c0*/  BSYNC B0 ;  /* 0x0000000000007941 */ /* 0x000fea0003800000 */
.L_x_1191:
[----:B--2---:R-:W-:Y:S01]  /*1b1d0*/  IADD3 R12, R9, -c[0x0][0x20], RZ ;  /* 0x80000800090c7a10 */ /* 0x004fe20007ffe0ff */
[----:B------:R-:W-:-:S04]  /*1b1e0*/  DEPBAR.LE SB0, 0x1 ;  /* 0x000080400000791a */ /* 0x000fc80000000000 */
[----:B------:R-:W2:Y:S04]  /*1b1f0*/  LDL.64 R14, [R12+0x20] ;  /* 0x000020000c0e7983 */ /* 0x000ea80000100a00 */
[----:B----4-:R-:W4:Y:S01]  /*1b200*/  LDL.64 R146, [R12+0x28] ;  /* 0x000028000c927983 */ /* 0x010f220000100a00 */
[----:B------:R-:W-:Y:S03]  /*1b210*/  WARPSYNC 0xffffffff ;  /* 0xffffffff00007948 */ /* 0x000fe60003800000 */
[----:B------:R-:W-:Y:S01]  /*1b220*/  BAR.SYNC.DEFER_BLOCKING 0x0 ;  /* 0x0000000000007b1d */ /* 0x000fe20000010000 */
[----:B------:R-:W-:-:S05]  /*1b230*/  SHF.R.S32.HI R30, RZ, 0x1f, R157 ;  /* 0x0000001fff1e7819 */ /* 0x000fca000001149d */
[----:B--23--:R2:W3:Y:S04]  /*1b240*/  LD.E R45, [R14.64] ;  /* 0x000000080e2d7980 */ /* 0x00c4e8000c101900 */
[----:B----4-:R-:W4:Y:S01]  /*1b250*/  LD.E.64 R146, [R146.64] ;  /* 0x0000000892927980 */ /* 0x010f22000c101b00 */
[----:B------:R-:W-:Y:S01]  /*1b260*/  LEA.HI R24, R30, R157, RZ, 0x3 ;  /* 0x0000009d1e187211 */ /* 0x000fe200078f18ff */
[----:B-----5:R-:W-:Y:S01]  /*1b270*/  IMAD.MOV.U32 R11, RZ, RZ, R21 ;  /* 0x000000ffff0b7224 */ /* 0x020fe200078e0015 */
[----:B------:R-:W-:Y:S01]  /*1b280*/  BSSY B1, `(.L_x_1193) ;  /* 0x00000f9000017945 */ /* 0x000fe20003800000 */
[----:B------:R-:W-:Y:S01]  /*1b290*/  IMAD.MOV.U32 R10, RZ, RZ, R62 ;  /* 0x000000ffff0a7224 */ /* 0x000fe200078e003e */
[----:B------:R-:W-:Y:S01]  /*1b2a0*/  LOP3.LUT R24, R24, 0xfffffff8, RZ, 0xc0, !PT ;  /* 0xfffffff818187812 */ /* 0x000fe200078ec0ff */
[----:B------:R-:W-:Y:S01]  /*1b2b0*/  IMAD.MOV.U32 R9, RZ, RZ, R20 ;  /* 0x000000ffff097224 */ /* 0x000fe200078e0014 */
[----:B------:R-:W-:Y:S01]  /*1b2c0*/  PRMT R12, R11, 0x7610, R12 ;  /* 0x000076100b0c7816 */ /* 0x000fe2000000000c */
[----:B-1----:R-:W-:Y:S01]  /*1b2d0*/  IMAD.SHL.U32 R22, R106, 0x40, RZ ;  /* 0x000000406a167824 */ /* 0x002fe200078e00ff */
[----:B------:R-:W-:Y:S01]  /*1b2e0*/  PRMT R17, R10, 0x7610, R17 ;  /* 0x000076100a117816 */ /* 0x000fe20000000011 */
[----:B------:R-:W-:Y:S01]  /*1b2f0*/  IMAD.IADD R11, R157, 0x1, -R24 ;  /* 0x000000019d0b7824 */ /* 0x000fe200078e0a18 */
[----:B------:R-:W-:Y:S01]  /*1b300*/  PRMT R13, R9, 0x7610, R13 ;  /* 0x00007610090d7816 */ /* 0x000fe2000000000d */
[----:B------:R-:W-:Y:S01]  /*1b310*/  IMAD.MOV.U32 R10, RZ, RZ, R77 ;  /* 0x000000ffff0a7224 */ /* 0x000fe200078e004d */
[----:B------:R-:W-:Y:S01]  /*1b320*/  LOP3.LUT R22, R22, 0x1c0, RZ, 0xc0, !PT ;  /* 0x000001c016167812 */ /* 0x000fe200078ec0ff */
[----:B------:R-:W-:-:S02]  /*1b330*/  IMAD.MOV.U32 R9, RZ, RZ, R63 ;  /* 0x000000ffff097224 */ /* 0x000fc400078e003f */
[----:B------:R-:W-:Y:S01]  /*1b340*/  IMAD.SHL.U32 R11, R11, 0x8, RZ ;  /* 0x000000080b0b7824 */ /* 0x000fe200078e00ff */
[----:B------:R-:W-:Y:S01]  /*1b350*/  PRMT R31, R10, 0x7610, R31 ;  /* 0x000076100a1f7816 */ /* 0x000fe2000000001f */
[----:B------:R-:W-:Y:S01]  /*1b360*/  IMAD.MOV.U32 R10, RZ, RZ, R54 ;  /* 0x000000ffff0a7224 */ /* 0x000fe200078e0036 */
[----:B------:R-:W-:Y:S01]  /*1b370*/  PRMT R16, R9, 0x7610, R16 ;  /* 0x0000761009107816 */ /* 0x000fe20000000010 */
[----:B--2---:R-:W-:Y:S01]  /*1b380*/  IMAD.MOV.U32 R14, RZ, RZ, R76 ;  /* 0x000000ffff0e7224 */ /* 0x004fe200078e004c */
[----:B------:R-:W-:Y:S01]  /*1b390*/  LOP3.LUT R11, R22, 0x38, R11, 0xf8, !PT ;  /* 0x00000038160b7812 */ /* 0x000fe200078ef80b */
[----:B------:R-:W-:Y:S01]  /*1b3a0*/  IMAD.MOV.U32 R15, RZ, RZ, R92 ;  /* 0x000000ffff0f7224 */ /* 0x000fe200078e005c */
[----:B------:R-:W-:Y:S02]  /*1b3b0*/  LEA.HI R9, R30, R157, RZ, 0x6 ;  /* 0x0000009d1e097211 */ /* 0x000fe400078f30ff */
[----:B------:R-:W-:Y:S02]  /*1b3c0*/  SHF.R.U32.HI R22, RZ, 0x3, R22 ;  /* 0x00000003ff167819 */ /* 0x000fe40000011616 */
[----:B------:R-:W-:Y:S01]  /*1b3d0*/  PRMT R32, R14, 0x7610, R32 ;  /* 0x000076100e207816 */ /* 0x000fe20000000020 */
[----:B------:R-:W-:Y:S01]  /*1b3e0*/  IMAD.MOV.U32 R14, RZ, RZ, R93 ;  /* 0x000000ffff0e7224 */ /* 0x000fe200078e005d */
[----:B------:R-:W-:Y:S01]  /*1b3f0*/  PRMT R44, R15, 0x7610, R44 ;  /* 0x000076100f2c7816 */ /* 0x000fe2000000002c */
[----:B------:R-:W-:Y:S01]  /*1b400*/  IMAD.SHL.U32 R9, R9, 0x8, RZ ;  /* 0x0000000809097824 */ /* 0x000fe200078e00ff */
[----:B------:R-:W-:Y:S01]  /*1b410*/  PRMT R15, R10, 0x7610, R15 ;  /* 0x000076100a0f7816 */ /* 0x000fe2000000000f */
[----:B------:R-:W-:Y:S01]  /*1b420*/  IMAD.MOV.U32 R10, RZ, RZ, R60 ;  /* 0x000000ffff0a7224 */ /* 0x000fe200078e003c */
[----:B------:R-:W-:Y:S01]  /*1b430*/  LOP3.LUT R22, R11, R22, RZ, 0x3c, !PT ;  /* 0x000000160b167212 */ /* 0x000fe200078e3cff */
[----:B------:R-:W-:Y:S01]  /*1b440*/  IMAD.MOV.U32 R11, RZ, RZ, R55 ;  /* 0x000000ffff0b7224 */ /* 0x000fe200078e0037 */
[----:B------:R-:W-:-:S02]  /*1b450*/  PRMT R39, R14, 0x7610, R39 ;  /* 0x000076100e277816 */ /* 0x000fc40000000027 */
[----:B------:R-:W-:Y:S01]  /*1b460*/  PRMT R24, R10, 0x7610, R24 ;  /* 0x000076100a187816 */ /* 0x000fe20000000018 */
[----:B------:R-:W-:Y:S01]  /*1b470*/  IMAD.MOV.U32 R10, RZ, RZ, R75 ;  /* 0x000000ffff0a7224 */ /* 0x000fe200078e004b */
[----:B------:R-:W-:Y:S01]  /*1b480*/  PRMT R14, R11, 0x7610, R14 ;  /* 0x000076100b0e7816 */ /* 0x000fe2000000000e */
[----:B------:R-:W-:Y:S01]  /*1b490*/  IMAD.MOV.U32 R11, RZ, RZ, R74 ;  /* 0x000000ffff0b7224 */ /* 0x000fe200078e004a */
[----:B------:R-:W-:Y:S01]  /*1b4a0*/  LOP3.LUT R22, R22, 0xfffffe00, R9, 0xf8, !PT ;  /* 0xfffffe0016167812 */ /* 0x000fe200078ef809 */
[----:B------:R-:W-:Y:S01]  /*1b4b0*/  IMAD.MOV.U32 R9, RZ, RZ, R90 ;  /* 0x000000ffff097224 */ /* 0x000fe200078e005a */
[----:B------:R-:W-:Y:S02]  /*1b4c0*/  PRMT R29, R10, 0x7610, R29 ;  /* 0x000076100a1d7816 */ /* 0x000fe4000000001d */
[----:B------:R-:W-:Y:S02]  /*1b4d0*/  PRMT R30, R11, 0x7610, R30 ;  /* 0x000076100b1e7816 */ /* 0x000fe4000000001e */
[----:B------:R-:W-:Y:S01]  /*1b4e0*/  PRMT R38, R9, 0x7610, R38 ;  /* 0x0000761009267816 */ /* 0x000fe20000000026 */
[----:B---3--:R-:W-:-:S02]  /*1b4f0*/  IMAD R45, R45, -0x80, R8 ;  /* 0xffffff802d2d7824 */ /* 0x008fc400078e0208 */
[----:B------:R-:W-:Y:S02]  /*1b500*/  IMAD.MOV.U32 R8, RZ, RZ, R61 ;  /* 0x000000ffff087224 */ /* 0x000fe400078e003d */
[----:B----4-:R-:W-:Y:S01]  /*1b510*/  IMAD.WIDE.U32 R22, R22, 0x2, R146 ;  /* 0x0000000216167825 */ /* 0x010fe200078e0092 */
[----:B------:R-:W-:Y:S02]  /*1b520*/  IMNMX R45, R45, 0x80, PT ;  /* 0x000000802d2d7817 */ /* 0x000fe40003800200 */
[----:B------:R-:W-:Y:S01]  /*1b530*/  PRMT R19, R8, 0x7610, R19 ;  /* 0x0000761008137816 */ /* 0x000fe20000000013 */
[----:B------:R-:W-:Y:S01]  /*1b540*/  IMAD.MOV.U32 R8, RZ, RZ, R91 ;  /* 0x000000ffff087224 */ /* 0x000fe200078e005b */
[----:B------:R-:W-:-:S04]  /*1b550*/  ISETP.GE.AND P0, PT, R106, R45, PT ;  /* 0x0000002d6a00720c */ /* 0x000fc80003f06270 */
[----:B------:R-:W-:-:S09]  /*1b560*/  PRMT R37, R8, 0x7610, R37 ;  /* 0x0000761008257816 */ /* 0x000fd20000000025 */
[----:B------:R-:W-:Y:S05]  /*1b570*/  @P0 BRA `(.L_x_1194) ;  /* 0x00000c9000000947 */ /* 0x000fea0003800000 */
[----:B------:R-:W-:Y:S01]  /*1b580*/  ISETP.GE.AND P0, PT, R18, R83, PT ;  /* 0x000000531200720c */ /* 0x000fe20003f06270 */
[----:B------:R-:W-:-:S12]  /*1b590*/  BSSY B0, `(.L_x_1195) ;  /* 0x0000030000007945 */ /* 0x000fd80003800000 */
[----:B------:R-:W-:Y:S05]  /*1b5a0*/  @P0 BRA `(.L_x_1196) ;  /* 0x000002e000000947 */ /* 0x000fea0003800000 */
[----:B------:R-:W2:Y:S01]  /*1b5b0*/  LD.E.128 R8, [R22.64] ;  /* 0x0000000816087980 */ /* 0x000ea2000c101d00 */
[----:B------:R-:W-:Y:S02]  /*1b5c0*/  SHF.R.U32.HI R146, RZ, 0x10, R153 ;  /* 0x00000010ff927819 */ /* 0x000fe40000011699 */
[--C-:B------:R-:W-:Y:S02]  /*1b5d0*/  SHF.R.U64 R147, R150, 0x10, R151.reuse ;  /* 0x0000001096937819 */ /* 0x100fe40000001297 */
[----:B------:R-:W-:Y:S02]  /*1b5e0*/  SHF.R.U32.HI R150, RZ, 0x10, R151 ;  /* 0x00000010ff967819 */ /* 0x000fe40000011697 */
[----:B------:R-:W-:Y:S02]  /*1b5f0*/  PRMT R127, R127, 0x5410, R146 ;  /* 0x000054107f7f7816 */ /* 0x000fe40000000092 */
[----:B------:R-:W-:Y:S02]  /*1b600*/  SHF.R.U64 R135, R152, 0x10, R153 ;  /* 0x0000001098877819 */ /* 0x000fe40000001299 */
[----:B------:R-:W-:-:S02]  /*1b610*/  PRMT R133, R133, 0x5410, R150 ;  /* 0x0000541085857816 */ /* 0x000fc40000000096 */
[----:B------:R-:W-:Y:S02]  /*1b620*/  PRMT R134, R134, 0x5410, R147 ;  /* 0x0000541086867816 */ /* 0x000fe40000000093 */
[----:B------:R-:W-:Y:S02]  /*1b630*/  PRMT R132, R132, 0x5410, R135 ;  /* 0x0000541084847816 */ /* 0x000fe40000000087 */
[----:B------:R-:W-:Y:S02]  /*1b640*/  LOP3.LUT R153, R133, 0xffff0000, RZ, 0xc0, !PT ;  /* 0xffff000085997812 */ /* 0x000fe400078ec0ff */
[----:B------:R-:W-:Y:S02]  /*1b650*/  LOP3.LUT R155, R134, 0xffff0000, RZ, 0xc0, !PT ;  /* 0xffff0000869b7812 */ /* 0x000fe400078ec0ff */
[----:B--2---:R-:W-:Y:S01]  /*1b660*/  SHF.L.U32 R152, R8, 0x10, RZ ;  /* 0x0000001008987819 */ /* 0x004fe200000006ff */
        /* <DEDUP_REMOVED lines=33> */
[----:B------:R1:W-:Y:S02]  /*1b880*/  ST.E.128 [R22.64], R8 ;  /* 0x0000000816007985 */ /* 0x0003e4000c101d08 */
.L_x_1196:
[----:B------:R-:W-:Y:S05]  /*1b890*/  BSYNC B0 ;  /* 0x0000000000007941 */ /* 0x000fea0003800000 */
.L_x_1195:
[----:B-1----:R-:W-:Y:S01]  /*1b8a0*/  IADD3 R8, R18, 0x20, RZ ;  /* 0x0000002012087810 */ /* 0x002fe20007ffe0ff */
[----:B------:R-:W-:Y:S03]  /*1b8b0*/  BSSY B0, `(.L_x_1197) ;  /* 0x0000031000007945 */ /* 0x000fe60003800000 */
[----:B------:R-:W-:-:S13]  /*1b8c0*/  ISETP.GE.AND P0, PT, R8, R83, PT ;  /* 0x000000530800720c */ /* 0x000fda0003f06270 */
[----:B------:R-:W-:Y:S05]  /*1b8d0*/  @P0 BRA `(.L_x_1198) ;  /* 0x000002e000000947 */ /* 0x000fea0003800000 */
[----:B------:R-:W2:Y:S01]  /*1b8e0*/  LD.E.128 R8, [R22.64+0x4000] ;  /* 0x0040000816087980 */ /* 0x000ea2000c101d00 */
        /* <DEDUP_REMOVED lines=44> */
[----:B------:R1:W-:Y:S02]  /*1bbb0*/  ST.E.128 [R22.64+0x4000], R8 ;  /* 0x0040000816007985 */ /* 0x0003e4000c101d08 */
.L_x_1198:
[----:B------:R-:W-:Y:S05]  /*1bbc0*/  BSYNC B0 ;  /* 0x0000000000007941 */ /* 0x000fea0003800000 */
.L_x_1197:
        /* <DEDUP_REMOVED lines=50> */
.L_x_1200:
[----:B------:R-:W-:Y:S05]  /*1bef0*/  BSYNC B0 ;  /* 0x0000000000007941 */ /* 0x000fea0003800000 */
.L_x_1199:
[----:B-1----:R-:W-:-:S04]  /*1bf00*/  IADD3 R8, R18, 0x60, RZ ;  /* 0x0000006012087810 */ /* 0x002fc80007ffe0ff */
        /* <DEDUP_REMOVED lines=48> */
.L_x_1194:
[----:B------:R-:W-:Y:S05]  /*1c210*/  BSYNC B1 ;  /* 0x0000000000017941 */ /* 0x000fea0003800000 */
.L_x_1193:
[----:B-1----:R-:W-:Y:S01]  /*1c220*/  IADD3 R8, R106, 0x20, RZ ;  /* 0x000000206a087810 */ /* 0x002fe20007ffe0ff */
[----:B------:R-:W-:Y:S03]  /*1c230*/  BSSY B1, `(.L_x_1201) ;  /* 0x00000cc000017945 */ /* 0x000fe60003800000 */
[----:B------:R-:W-:-:S13]  /*1c240*/  ISETP.GE.AND P0, PT, R8, R45, PT ;  /* 0x0000002d0800720c */ /* 0x000fda0003f06270 */
[----:B------:R-:W-:Y:S05]  /*1c250*/  @P0 BRA `(.L_x_1202) ;  /* 0x00000c9000000947 */ /* 0x000fea0003800000 */
[----:B------:R-:W-:Y:S01]  /*1c260*/  ISETP.GE.AND P0, PT, R18, R83, PT ;  /* 0x000000531200720c */ /* 0x000fe20003f06270 */
[----:B------:R-:W-:-:S12]  /*1c270*/  BSSY B0, `(.L_x_1203) ;  /* 0x0000030000007945 */ /* 0x000fd80003800000 */
[----:B------:R-:W-:Y:S05]  /*1c280*/  @P0 BRA `(.L_x_1204) ;  /* 0x000002e000000947 */ /* 0x000fea0003800000 */
[----:B------:R-:W2:Y:S01]  /*1c290*/  LD.E.128 R8, [R22.64+0x1000] ;  /* 0x0010000816087980 */ /* 0x000ea2000c101d00 */
        /* <DEDUP_REMOVED lines=9> */
[C---:B--2---:R-:W-:Y:S01]  /*1c330*/  IMAD.U32 R108, R10.reuse, 0x10000, RZ ;  /* 0x000100000a6c7824 */ /* 0x044fe200078e00ff */
        /* <DEDUP_REMOVED lines=35> */
.L_x_1204:
[----:B------:R-:W-:Y:S05]  /*1c570*/  BSYNC B0 ;  /* 0x0000000000007941 */ /* 0x000fea0003800000 */
.L_x_1203:
[----:B-1----:R-:W-:Y:S01]  /*1c580*/  IADD3 R8, R18, 0x20, RZ ;  /* 0x0000002012087810 */ /* 0x002fe20007ffe0ff */
[----:B------:R-:W-:Y:S03]  /*1c590*/  BSSY B0, `(.L_x_1205) ;  /* 0x0000031000007945 */ /* 0x000fe60003800000 */
[----:B------:R-:W-:-:S13]  /*1c5a0*/  ISETP.GE.AND P0, PT, R8, R83, PT ;  /* 0x000000530800720c */ /* 0x000fda0003f06270 */
        /* <DEDUP_REMOVED lines=12> */
[C---:B--2---:R-:W-:Y:S01]  /*1c670*/  IMAD.U32 R99, R10.reuse, 0x10000, RZ ;  /* 0x000100000a637824 */ /* 0x044fe200078e00ff */
        /* <DEDUP_REMOVED lines=24> */
[-C--:B------:R-:W-:Y:S02]  /*1c800*/  FMUL.FTZ R80, R80, R87.reuse ;  /* 0x0000005750507220 */ /* 0x080fe40000410000 */
[----:B------:R-:W-:Y:S02]  /*1c810*/  FFMA.FTZ R98, R101, R87, -R98 ;  /* 0x0000005765627223 */ /* 0x000fe40000010862 */
[----:B------:R-:W-:Y:S01]  /*1c820*/  FFMA.FTZ R109, R108, R11, -R10 ;  /* 0x0000000b6c6d7223 */ /* 0x000fe2000001080a */
[----:B------:R-:W-:Y:S01]  /*1c830*/  F2FP.BF16.PACK_AB R11, R100, R9 ;  /* 0x00000009640b723e */ /* 0x000fe200000010ff */
[----:B------:R-:W-:Y:S01]  /*1c840*/  FFMA.FTZ R8, R108, R8, R107 ;  /* 0x000000086c087223 */ /* 0x000fe2000001006b */
[----:B------:R-:W-:Y:S01]  /*1c850*/  F2FP.BF16.PACK_AB R10, R99, R68 ;  /* 0x00000044630a723e */ /* 0x000fe200000010ff */
[----:B------:R-:W-:-:S03]  /*1c860*/  FFMA.FTZ R101, R101, R72, R80 ;  /* 0x0000004865657223 */ /* 0x000fc60000010050 */
[----:B------:R-:W-:Y:S02]  /*1c870*/  F2FP.BF16.PACK_AB R8, R8, R109 ;  /* 0x0000006d0808723e */ /* 0x000fe400000010ff */
[----:B------:R-:W-:-:S05]  /*1c880*/  F2FP.BF16.PACK_AB R9, R101, R98 ;  /* 0x000000626509723e */ /* 0x000fca00000010ff */
[----:B------:R1:W-:Y:S02]  /*1c890*/  ST.E.128 [R22.64+0x5000], R8 ;  /* 0x0050000816007985 */ /* 0x0003e4000c101d08 */
.L_x_1206:
[----:B------:R-:W-:Y:S05]  /*1c8a0*/  BSYNC B0 ;  /* 0x0000000000007941 */ /* 0x000fea0003800000 */
.L_x_1205:
        /* <DEDUP_REMOVED lines=13> */
[----:B------:R-:W-:Y:S01]  /*1c980*/  IMAD.U32 R87, R66, 0x10000, RZ ;  /* 0x0001000042577824 */ /* 0x000fe200078e00ff */
[----:B------:R-:W-:Y:S02]  /*1c990*/  LOP3.LUT R101, R64, 0xffff0000, RZ, 0xc0, !PT ;  /* 0xffff000040657812 */ /* 0x000fe400078ec0ff */
[----:B------:R-:W-:Y:S01]  /*1c9a0*/  LOP3.LUT R107, R66, 0xffff0000, RZ, 0xc0, !PT ;  /* 0xffff0000426b7812 */ /* 0x000fe200078ec0ff */
[C---:B--2---:R-:W-:Y:S01]  /*1c9b0*/  IMAD.U32 R72, R10.reuse, 0x10000, RZ ;  /* 0x000100000a487824 */ /* 0x044fe200078e00ff */
[----:B------:R-:W-:Y:S01]  /*1c9c0*/  LOP3.LUT R68, R10, 0xffff0000, RZ, 0xc0, !PT ;  /* 0xffff00000a447812 */ /* 0x000fe200078ec0ff */
[C---:B------:R-:W-:Y:S01]  /*1c9d0*/  IMAD.U32 R10, R11.reuse, 0x10000, RZ ;  /* 0x000100000b0a7824 */ /* 0x040fe200078e00ff */
[----:B------:R-:W-:Y:S01]  /*1c9e0*/  LOP3.LUT R80, R11, 0xffff0000, RZ, 0xc0, !PT ;  /* 0xffff00000b507812 */ /* 0x000fe200078ec0ff */
[----:B------:R-:W-:Y:S01]  /*1c9f0*/  IMAD.U32 R11, R64, 0x10000, RZ ;  /* 0x00010000400b7824 */ /* 0x000fe200078e00ff */
[----:B------:R-:W-:-:S02]  /*1ca00*/  SHF.L.U32 R99, R8, 0x10, RZ ;  /* 0x0000001008637819 */ /* 0x000fc400000006ff */
[----:B------:R-:W-:Y:S01]  /*1ca10*/  LOP3.LUT R98, R8, 0xffff0000, RZ, 0xc0, !PT ;  /* 0xffff000008627812 */ /* 0x000fe200078ec0ff */
[C---:B------:R-:W-:Y:S01]  /*1ca20*/  FMUL.FTZ R64, R68.reuse, R11 ;  /* 0x0000000b44407220 */ /* 0x040fe20000410000 */
[C---:B------:R-:W-:Y:S01]  /*1ca30*/  SHF.L.U32 R8, R9.reuse, 0x10, RZ ;  /* 0x0000001009087819 */ /* 0x040fe200000006ff */
[----:B------:R-:W-:Y:S01]  /*1ca40*/  FMUL.FTZ R68, R68, R87 ;  /* 0x0000005744447220 */ /* 0x000fe20000410000 */
[----:B------:R-:W-:Y:S01]  /*1ca50*/  LOP3.LUT R66, R9, 0xffff0000, RZ, 0xc0, !PT ;  /* 0xffff000009427812 */ /* 0x000fe200078ec0ff */
[----:B------:R-:W-:Y:S02]  /*1ca60*/  FMUL.FTZ R9, R80, R101 ;  /* 0x0000006550097220 */ /* 0x000fe40000410000 */
[C---:B------:R-:W-:Y:S02]  /*1ca70*/  FFMA.FTZ R11, R72.reuse, R11, R68 ;  /* 0x0000000b480b7223 */ /* 0x040fe40000010044 */
[----:B------:R-:W-:Y:S01]  /*1ca80*/  FFMA.FTZ R64, R72, R87, -R64 ;  /* 0x0000005748407223 */ /* 0x000fe20000010840 */
[----:B------:R-:W-:Y:S01]  /*1ca90*/  SHF.L.U32 R72, R67, 0x10, RZ ;  /* 0x0000001043487819 */ /* 0x000fe200000006ff */
[C---:B------:R-:W-:Y:S01]  /*1caa0*/  IMAD.U32 R68, R65.reuse, 0x10000, RZ ;  /* 0x0001000041447824 */ /* 0x040fe200078e00ff */
[----:B------:R-:W-:Y:S01]  /*1cab0*/  LOP3.LUT R65, R65, 0xffff0000, RZ, 0xc0, !PT ;  /* 0xffff000041417812 */ /* 0x000fe200078ec0ff */
[-C--:B------:R-:W-:Y:S01]  /*1cac0*/  FMUL.FTZ R80, R80, R107.reuse ;  /* 0x0000006b50507220 */ /* 0x080fe20000410000 */
[----:B------:R-:W-:Y:S01]  /*1cad0*/  LOP3.LUT R67, R67, 0xffff0000, RZ, 0xc0, !PT ;  /* 0xffff000043437812 */ /* 0x000fe200078ec0ff */
[----:B------:R-:W-:-:S02]  /*1cae0*/  FFMA.FTZ R9, R10, R107, -R9 ;  /* 0x0000006b0a097223 */ /* 0x000fc40000010809 */
[----:B------:R-:W-:Y:S02]  /*1caf0*/  FFMA.FTZ R80, R10, R101, R80 ;  /* 0x000000650a507223 */ /* 0x000fe40000010050 */
[----:B------:R-:W-:Y:S02]  /*1cb00*/  FMUL.FTZ R10, R98, R68 ;  /* 0x00000044620a7220 */ /* 0x000fe40000410000 */
[----:B------:R-:W-:Y:S02]  /*1cb10*/  FMUL.FTZ R87, R66, R65 ;  /* 0x0000004142577220 */ /* 0x000fe40000410000 */
        /* <DEDUP_REMOVED lines=11> */
.L_x_1208:
[----:B------:R-:W-:Y:S05]  /*1cbd0*/  BSYNC B0 ;  /* 0x0000000000007941 */ /* 0x000fea0003800000 */
.L_x_1207:
        /* <DEDUP_REMOVED lines=14> */
[C---:B--2---:R-:W-:Y:S01]  /*1ccc0*/  LOP3.LUT R64, R10.reuse, 0xffff0000, RZ, 0xc0, !PT ;  /* 0xffff00000a407812 */ /* 0x044fe200078ec0ff */
[----:B------:R-:W-:Y:S01]  /*1ccd0*/  IMAD.U32 R65, R10, 0x10000, RZ ;  /* 0x000100000a417824 */ /* 0x000fe200078e00ff */
[C---:B------:R-:W-:Y:S01]  /*1cce0*/  SHF.L.U32 R72, R8.reuse, 0x10, RZ ;  /* 0x0000001008487819 */ /* 0x040fe200000006ff */
[C---:B------:R-:W-:Y:S01]  /*1ccf0*/  IMAD.U32 R10, R11.reuse, 0x10000, RZ ;  /* 0x000100000b0a7824 */ /* 0x040fe200078e00ff */
[----:B------:R-:W-:Y:S01]  /*1cd00*/  LOP3.LUT R68, R8, 0xffff0000, RZ, 0xc0, !PT ;  /* 0xffff000008447812 */ /* 0x000fe200078ec0ff */
[----:B------:R-:W-:Y:S01]  /*1cd10*/  IMAD.U32 R8, R56, 0x10000, RZ ;  /* 0x0001000038087824 */ /* 0x000fe200078e00ff */
[----:B------:R-:W-:Y:S01]  /*1cd20*/  LOP3.LUT R66, R11, 0xffff0000, RZ, 0xc0, !PT ;  /* 0xffff00000b427812 */ /* 0x000fe200078ec0ff */
[----:B------:R-:W-:Y:S01]  /*1cd30*/  IMAD.U32 R11, R58, 0x10000, RZ ;  /* 0x000100003a0b7824 */ /* 0x000fe200078e00ff */
[C---:B------:R-:W-:Y:S01]  /*1cd40*/  SHF.L.U32 R67, R9.reuse, 0x10, RZ ;  /* 0x0000001009437819 */ /* 0x040fe200000006ff */
[----:B------:R-:W-:Y:S01]  /*1cd50*/  FMUL.FTZ R56, R64, R8 ;  /* 0x0000000840387220 */ /* 0x000fe20000410000 */
[----:B------:R-:W-:Y:S01]  /*1cd60*/  LOP3.LUT R58, R9, 0xffff0000, RZ, 0xc0, !PT ;  /* 0xffff0000093a7812 */ /* 0x000fe200078ec0ff */
[----:B------:R-:W-:-:S02]  /*1cd70*/  FMUL.FTZ R9, R66, R87 ;  /* 0x0000005742097220 */ /* 0x000fc40000410000 */
[-C--:B------:R-:W-:Y:S02]  /*1cd80*/  FMUL.FTZ R64, R64, R11.reuse ;  /* 0x0000000b40407220 */ /* 0x080fe40000410000 */
[----:B------:R-:W-:Y:S02]  /*1cd90*/  FFMA.FTZ R56, R65, R11, -R56 ;  /* 0x0000000b41387223 */ /* 0x000fe40000010838 */
[-C--:B------:R-:W-:Y:S02]  /*1cda0*/  FMUL.FTZ R66, R66, R99.reuse ;  /* 0x0000006342427220 */ /* 0x080fe40000410000 */
[C---:B------:R-:W-:Y:S01]  /*1cdb0*/  FFMA.FTZ R9, R10.reuse, R99, -R9 ;  /* 0x000000630a097223 */ /* 0x040fe20000010809 */
[----:B------:R-:W-:Y:S01]  /*1cdc0*/  SHF.L.U32 R99, R59, 0x10, RZ ;  /* 0x000000103b637819 */ /* 0x000fe200000006ff */
[C---:B------:R-:W-:Y:S01]  /*1cdd0*/  IMAD.U32 R11, R57.reuse, 0x10000, RZ ;  /* 0x00010000390b7824 */ /* 0x040fe200078e00ff */
[----:B------:R-:W-:Y:S01]  /*1cde0*/  LOP3.LUT R57, R57, 0xffff0000, RZ, 0xc0, !PT ;  /* 0xffff000039397812 */ /* 0x000fe200078ec0ff */
[----:B------:R-:W-:Y:S01]  /*1cdf0*/  FFMA.FTZ R65, R65, R8, R64 ;  /* 0x0000000841417223 */ /* 0x000fe20000010040 */
[----:B------:R-:W-:Y:S01]  /*1ce00*/  LOP3.LUT R59, R59, 0xffff0000, RZ, 0xc0, !PT ;  /* 0xffff00003b3b7812 */ /* 0x000fe200078ec0ff */
[----:B------:R-:W-:-:S02]  /*1ce10*/  FFMA.FTZ R66, R10, R87, R66 ;  /* 0x000000570a427223 */ /* 0x000fc40000010042 */
[----:B------:R-:W-:Y:S02]  /*1ce20*/  FMUL.FTZ R8, R68, R11 ;  /* 0x0000000b44087220 */ /* 0x000fe40000410000 */
[----:B------:R-:W-:Y:S02]  /*1ce30*/  FMUL.FTZ R10, R58, R57 ;  /* 0x000000393a0a7220 */ /* 0x000fe40000410000 */
[----:B------:R-:W-:Y:S02]  /*1ce40*/  FMUL.FTZ R68, R68, R99 ;  /* 0x0000006344447220 */ /* 0x000fe40000410000 */
[----:B------:R-:W-:Y:S02]  /*1ce50*/  FMUL.FTZ R58, R58, R59 ;  /* 0x0000003b3a3a7220 */ /* 0x000fe40000410000 */
[C---:B------:R-:W-:Y:S02]  /*1ce60*/  FFMA.FTZ R8, R72.reuse, R99, -R8 ;  /* 0x0000006348087223 */ /* 0x040fe40000010808 */
[----:B------:R-:W-:Y:S01]  /*1ce70*/  FFMA.FTZ R87, R72, R11, R68 ;  /* 0x0000000b48577223 */ /* 0x000fe20000010044 */
[----:B------:R-:W-:Y:S01]  /*1ce80*/  F2FP.BF16.PACK_AB R11, R66, R9 ;  /* 0x00000009420b723e */ /* 0x000fe200000010ff */
[----:B------:R-:W-:Y:S01]  /*1ce90*/  FFMA.FTZ R59, R67, R59, -R10 ;  /* 0x0000003b433b7223 */ /* 0x000fe2000001080a */
[----:B------:R-:W-:Y:S01]  /*1cea0*/  F2FP.BF16.PACK_AB R10, R65, R56 ;  /* 0x00000038410a723e */ /* 0x000fe200000010ff */
[----:B------:R-:W-:Y:S01]  /*1ceb0*/  FFMA.FTZ R58, R67, R57, R58 ;  /* 0x00000039433a7223 */ /* 0x000fe2000001003a */
[----:B------:R-:W-:-:S04]  /*1cec0*/  F2FP.BF16.PACK_AB R8, R87, R8 ;  /* 0x000000085708723e */ /* 0x000fc800000010ff */
[----:B------:R-:W-:-:S05]  /*1ced0*/  F2FP.BF16.PACK_AB R9, R58, R59 ;  /* 0x0000003b3a09723e */ /* 0x000fca00000010ff */
[----:B------:R1:W-:Y:S02]  /*1cee0*/  ST.E.128 [R22.64+0xd000], R8 ;  /* 0x00d0000816007985 */ /* 0x0003e4000c101d08 */
.L_x_1202:
[----:B------:R-:W-:Y:S05]  /*1cef0*/  BSYNC B1 ;  /* 0x0000000000017941 */ /* 0x000fea0003800000 */
.L_x_1201:
        /* <DEDUP_REMOVED lines=52> */
[----:B------:R1:W-:Y:S02]  /*1d240*/  ST.E.128 [R22.64+0x2000], R8 ;  /* 0x0020000816007985 */ /* 0x0003e4000c101d08 */
.L_x_1212:
[----:B------:R-:W-:Y:S05]  /*1d250*/  BSYNC B0 ;  /* 0x0000000000007941 */ /* 0x000fea0003800000 */
.L_x_1211:
        /* <DEDUP_REMOVED lines=50> */
.L_x_1214:
[----:B------:R-:W-:Y:S05]  /*1d580*/  BSYNC B0 ;  /* 0x0000000000007941 */ /* 0x000fea0003800000 */
.L_x_1213:
        /* <DEDUP_REMOVED lines=13> */
[C---:B--2---:R-:W-:Y:S01]  /*1d660*/  IMAD.U32 R47, R10.reuse, 0x10000, RZ ;  /* 0x000100000a2f7824 */ /* 0x044fe200078e00ff */
        /* <DEDUP_REMOVED lines=36> */
.L_x_1216:
[----:B------:R-:W-:Y:S05]  /*1d8b0*/  BSYNC B0 ;  /* 0x0000000000007941 */ /* 0x000fea0003800000 */
.L_x_1215:
[----:B-1----:R-:W-:-:S04]  /*1d8c0*/  IADD3 R8, R18, 0x60, RZ ;  /* 0x0000006012087810 */ /* 0x002fc80007ffe0ff */
        /* <DEDUP_REMOVED lines=48> */
.L_x_1210:
[----:B------:R-:W-:Y:S05]  /*1dbd0*/  BSYNC B1 ;  /* 0x0000000000017941 */ /* 0x000fea0003800000 */
.L_x_1209:
[----:B------:R-:W-:Y:S01]  /*1dbe0*/  IADD3 R106, R106, 0x60, RZ ;  /* 0x000000606a6a7810 */ /* 0x000fe20007ffe0ff */
[----:B-1----:R-:W-:Y:S02]  /*1dbf0*/  IMAD.MOV.U32 R8, RZ, RZ, R82 ;  /* 0x000000ffff087224 */ /* 0x002fe400078e0052 */
[----:B------:R-:W-:Y:S01]  /*1dc00*/  IMAD.MOV.U32 R9, RZ, RZ, 0x0 ;  /* 0x00000000ff097424 */ /* 0x000fe200078e00ff */
[----:B------:R-:W-:-:S13]  /*1dc10*/  ISETP.GE.AND P0, PT, R106, R45, PT ;  /* 0x0000002d6a00720c */ /* 0x000fda0003f06270 */
[----:B------:R-:W-:Y:S05]  /*1dc20*/  @P0 RET.REL.NODEC R8 `(_ZN7cutlass13device_kernelIN5flash19enable_sm80_to_sm89INS1_16FlashAttnFwdSm80INS1_25CollectiveMainloopFwdSm80ILi8ELi1ELb0EN4cute5tupleIJNS5_1CILi128EEENS7_ILi48EEENS7_ILi256EEEEEELi256ENS_10bfloat16_tEfNS_4arch4Sm80ELb0ELb1ELb0ELb1ELb0ELb1ELb1ELb0EEENS1_21CollectiveEpilogueFwdINS6_IJS8_SA_S9_EEENS6_IJNS7_ILi1EEESI_SI_EEESC_SE_Li256ELb1ELb1ELb0ELb0EEENS1_19SingleTileSchedulerILb1ELb0ELb1ELi128EEEEEEEEEvNT_6ParamsE) ;  /* 0xfffe23d008000950 */ /* 0x000fea0003c3ffff */
[----:B------:R-:W-:Y:S01]  /*1dc30*/  ISETP.GE.AND P0, PT, R18, R83, PT ;  /* 0x000000531200720c */ /* 0x000fe20003f06270 */
[----:B------:R-:W-:-:S12]  /*1dc40*/  BSSY B0, `(.L_x_1217) ;  /* 0x0000030000007945 */ /* 0x000fd80003800000 */
        /* <DEDUP_REMOVED lines=22> */
[-C--:B------:R-:W-:Y:S01]  /*1ddb0*/  FMUL.FTZ R25, R25, R11.reuse ;  /* 0x0000000b19197220 */ /* 0x080fe20000410000 */
[----:B------:R-:W-:Y:S01]  /*1ddc0*/  LOP3.LUT R39, R39, 0xffff0000, RZ, 0xc0, !PT ;  /* 0xffff000027277812 */ /* 0x000fe200078ec0ff */
[----:B------:R-:W-:Y:S01]  /*1ddd0*/  FFMA.FTZ R35, R26, R11, -R35 ;  /* 0x0000000b1a237223 */ /* 0x000fe20000010823 */
[----:B------:R-:W-:Y:S01]  /*1dde0*/  LOP3.LUT R36, R9, 0xffff0000, RZ, 0xc0, !PT ;  /* 0xffff000009247812 */ /* 0x000fe200078ec0ff */
[----:B------:R-:W-:-:S02]  /*1ddf0*/  FMUL.FTZ R9, R27, R37 ;  /* 0x000000251b097220 */ /* 0x000fc40000410000 */
[-C--:B------:R-:W-:Y:S02]  /*1de00*/  FMUL.FTZ R27, R27, R39.reuse ;  /* 0x000000271b1b7220 */ /* 0x080fe40000410000 */
[----:B------:R-:W-:Y:S01]  /*1de10*/  FFMA.FTZ R9, R10, R39, -R9 ;  /* 0x000000270a097223 */ /* 0x000fe20000010809 */
[----:B------:R-:W-:Y:S01]  /*1de20*/  LOP3.LUT R39, R38, 0xffff0000, RZ, 0xc0, !PT ;  /* 0xffff000026277812 */ /* 0x000fe200078ec0ff */
[----:B------:R-:W-:Y:S01]  /*1de30*/  FFMA.FTZ R8, R26, R8, R25 ;  /* 0x000000081a087223 */ /* 0x000fe20000010019 */
[----:B------:R-:W-:Y:S01]  /*1de40*/  SHF.L.U32 R25, R44, 0x10, RZ ;  /* 0x000000102c197819 */ /* 0x000fe200000006ff */
[----:B------:R-:W-:Y:S02]  /*1de50*/  IMAD.U32 R11, R38, 0x10000, RZ ;  /* 0x00010000260b7824 */ /* 0x000fe400078e00ff */
[----:B------:R-:W-:Y:S02]  /*1de60*/  FFMA.FTZ R26, R10, R37, R27 ;  /* 0x000000250a1a7223 */ /* 0x000fe4000001001b */
[----:B------:R-:W-:-:S02]  /*1de70*/  FMUL.FTZ R10, R33, R11 ;  /* 0x0000000b210a7220 */ /* 0x000fc40000410000 */
        /* <DEDUP_REMOVED lines=12> */
.L_x_1218:
[----:B------:R-:W-:Y:S05]  /*1df40*/  BSYNC B0 ;  /* 0x0000000000007941 */ /* 0x000fea0003800000 */
.L_x_1217:
        /* <DEDUP_REMOVED lines=50> */
.L_x_1220:
[----:B------:R-:W-:Y:S05]  /*1e270*/  BSYNC B0 ;  /* 0x0000000000007941 */ /* 0x000fea0003800000 */
.L_x_1219:
        /* <DEDUP_REMOVED lines=30> */
[-C--:B------:R-:W-:Y:S01]  /*1e460*/  FMUL.FTZ R27, R27, R31.reuse ;  /* 0x0000001f1b1b7220 */ /* 0x080fe20000410000 */
[----:B------:R-:W-:Y:S01]  /*1e470*/  LOP3.LUT R17, R17, 0xffff0000, RZ, 0xc0, !PT ;  /* 0xffff000011117812 */ /* 0x000fe200078ec0ff */
[----:B------:R-:W-:Y:S01]  /*1e480*/  FFMA.FTZ R9, R10, R31, -R9 ;  /* 0x0000001f0a097223 */ /* 0x000fe20000010809 */
[----:B------:R-:W-:Y:S01]  /*1e490*/  LOP3.LUT R31, R24, 0xffff0000, RZ, 0xc0, !PT ;  /* 0xffff0000181f7812 */ /* 0x000fe200078ec0ff */
[----:B------:R-:W-:Y:S02]  /*1e4a0*/  FFMA.FTZ R25, R26, R8, R25 ;  /* 0x000000081a197223 */ /* 0x000fe40000010019 */
[----:B------:R-:W-:Y:S02]  /*1e4b0*/  IMAD.U32 R8, R24, 0x10000, RZ ;  /* 0x0001000018087824 */ /* 0x000fe400078e00ff */
        /* <DEDUP_REMOVED lines=14> */
.L_x_1222:
[----:B------:R-:W-:Y:S05]  /*1e5a0*/  BSYNC B0 ;  /* 0x0000000000007941 */ /* 0x000fea0003800000 */
.L_x_1221:
[----:B------:R-:W-:-:S04]  /*1e5b0*/  IADD3 R18, R18, 0x60, RZ ;  /* 0x0000006012127810 */ /* 0x000fc80007ffe0ff */
[----:B------:R-:W-:Y:S01]  /*1e5c0*/  ISETP.GE.AND P0, PT, R18, R83, PT ;  /* 0x000000531200720c */ /* 0x000fe20003f06270 */
[----:B------:R-:W-:-:S12]  /*1e5d0*/  IMAD.MOV.U32 R83, RZ, RZ, 0x0 ;  /* 0x00000000ff537424 */ /* 0x000fd800078e00ff */
[----:B------:R-:W-:Y:S05]  /*1e5e0*/  @P0 RET.REL.NODEC R82 `(_ZN7cutlass13device_kernelIN5flash19enable_sm80_to_sm89INS1_16FlashAttnFwdSm80INS1_25CollectiveMainloopFwdSm80ILi8ELi1ELb0EN4cute5tupleIJNS5_1CILi128EEENS7_ILi48EEENS7_ILi256EEEEEELi256ENS_10bfloat16_tEfNS_4arch4Sm80ELb0ELb1ELb0ELb1ELb0ELb1ELb1ELb0EEENS1_21CollectiveEpilogueFwdINS6_IJS8_SA_S9_EEENS6_IJNS7_ILi1EEESI_SI_EEESC_SE_Li256ELb1ELb1ELb0ELb0EEENS1_19SingleTileSchedulerILb1ELb0ELb1ELi128EEEEEEEEEvNT_6ParamsE) ;  /* 0xfffe1a1052000950 */ /* 0x000fea0003c3ffff */
[----:B-1----:R-:W2:Y:S01]  /*1e5f0*/  LD.E.128 R8, [R22.64+0xf000] ;  /* 0x00f0000816087980 */ /* 0x002ea2000c101d00 */
        /* <DEDUP_REMOVED lines=9> */
[----:B------:R-:W-:Y:S02]  /*1e690*/  LOP3.LUT R25, R14, 0xffff0000, RZ, 0xc0, !PT ;  /* 0xffff00000e197812 */ /* 0x000fe400078ec0ff */
[----:B------:R-:W-:Y:S01]  /*1e6a0*/  MOV R83, 0x0 ;  /* 0x0000000000537802 */ /* 0x000fe20000000f00 */
[C---:B--2---:R-:W-:Y:S01]  /*1e6b0*/  IMAD.U32 R17, R10.reuse, 0x10000, RZ ;  /* 0x000100000a117824 */ /* 0x044fe200078e00ff */
[----:B------:R-:W-:Y:S01]  /*1e6c0*/  LOP3.LUT R16, R10, 0xffff0000, RZ, 0xc0, !PT ;  /* 0xffff00000a107812 */ /* 0x000fe200078ec0ff */
[C---:B------:R-:W-:Y:S01]  /*1e6d0*/  IMAD.U32 R10, R11.reuse, 0x10000, RZ ;  /* 0x000100000b0a7824 */ /* 0x040fe200078e00ff */
[----:B------:R-:W-:Y:S01]  /*1e6e0*/  LOP3.LUT R18, R11, 0xffff0000, RZ, 0xc0, !PT ;  /* 0xffff00000b127812 */ /* 0x000fe200078ec0ff */
[----:B------:R-:W-:Y:S01]  /*1e6f0*/  IMAD.U32 R19, R9, 0x10000, RZ ;  /* 0x0001000009137824 */ /* 0x000fe200078e00ff */
[----:B------:R-:W-:-:S02]  /*1e700*/  SHF.L.U32 R21, R8, 0x10, RZ ;  /* 0x0000001008157819 */ /* 0x000fc400000006ff */
[----:B------:R-:W-:Y:S01]  /*1e710*/  LOP3.LUT R20, R8, 0xffff0000, RZ, 0xc0, !PT ;  /* 0xffff000008147812 */ /* 0x000fe200078ec0ff */
[----:B------:R-:W-:Y:S01]  /*1e720*/  IMAD.U32 R8, R14, 0x10000, RZ ;  /* 0x000100000e087824 */ /* 0x000fe200078e00ff */
[----:B------:R-:W-:Y:S02]  /*1e730*/  SHF.L.U32 R11, R12, 0x10, RZ ;  /* 0x000000100c0b7819 */ /* 0x000fe400000006ff */
[----:B------:R-:W-:Y:S01]  /*1e740*/  LOP3.LUT R14, R9, 0xffff0000, RZ, 0xc0, !PT ;  /* 0xffff0000090e7812 */ /* 0x000fe200078ec0ff */
[CC--:B------:R-:W-:Y:S02]  /*1e750*/  FMUL.FTZ R12, R16.reuse, R8.reuse ;  /* 0x00000008100c7220 */ /* 0x0c0fe40000410000 */
[-C--:B------:R-:W-:Y:S02]  /*1e760*/  FMUL.FTZ R16, R16, R11.reuse ;  /* 0x0000000b10107220 */ /* 0x080fe40000410000 */
[C---:B------:R-:W-:Y:S02]  /*1e770*/  FFMA.FTZ R12, R17.reuse, R11, -R12 ;  /* 0x0000000b110c7223 */ /* 0x040fe4000001080c */
[----:B------:R-:W-:Y:S01]  /*1e780*/  FFMA.FTZ R17, R17, R8, R16 ;  /* 0x0000000811117223 */ /* 0x000fe20000010010 */
[C---:B------:R-:W-:Y:S01]  /*1e790*/  SHF.L.U32 R8, R15.reuse, 0x10, RZ ;  /* 0x000000100f087819 */ /* 0x040fe200000006ff */
[C---:B------:R-:W-:Y:S01]  /*1e7a0*/  FMUL.FTZ R9, R18.reuse, R25 ;  /* 0x0000001912097220 */ /* 0x040fe20000410000 */
[----:B------:R-:W-:Y:S01]  /*1e7b0*/  LOP3.LUT R15, R15, 0xffff0000, RZ, 0xc0, !PT ;  /* 0xffff00000f0f7812 */ /* 0x000fe200078ec0ff */
[----:B------:R-:W-:-:S02]  /*1e7c0*/  FMUL.FTZ R18, R18, R27 ;  /* 0x0000001b12127220 */ /* 0x000fc40000410000 */
[C---:B------:R-:W-:Y:S01]  /*1e7d0*/  IMAD.U32 R11, R13.reuse, 0x10000, RZ ;  /* 0x000100000d0b7824 */ /* 0x040fe200078e00ff */
[----:B------:R-:W-:Y:S01]  /*1e7e0*/  LOP3.LUT R13, R13, 0xffff0000, RZ, 0xc0, !PT ;  /* 0xffff00000d0d7812 */ /* 0x000fe200078ec0ff */
[C---:B------:R-:W-:Y:S02]  /*1e7f0*/  FFMA.FTZ R9, R10.reuse, R27, -R9 ;  /* 0x0000001b0a097223 */ /* 0x040fe40000010809 */
[----:B------:R-:W-:Y:S02]  /*1e800*/  FFMA.FTZ R18, R10, R25, R18 ;  /* 0x000000190a127223 */ /* 0x000fe40000010012 */
[----:B------:R-:W-:Y:S02]  /*1e810*/  FMUL.FTZ R10, R20, R8 ;  /* 0x00000008140a7220 */ /* 0x000fe40000410000 */
[----:B------:R-:W-:Y:S02]  /*1e820*/  FMUL.FTZ R16, R14, R15 ;  /* 0x0000000f0e107220 */ /* 0x000fe40000410000 */
[----:B------:R-:W-:-:S02]  /*1e830*/  FMUL.FTZ R20, R20, R11 ;  /* 0x0000000b14147220 */ /* 0x000fc40000410000 */
        /* <DEDUP_REMOVED lines=9> */
[----:B------:R1:W-:Y:S01]  /*1e8d0*/  ST.E.128 [R22.64+0xf000], R8 ;  /* 0x00f0000816007985 */ /* 0x0003e2000c101d08 */
[----:B------:R-:W-:Y:S05]  /*1e8e0*/  RET.REL.NODEC R82 `(_ZN7cutlass13device_kernelIN5flash19enable_sm80_to_sm89INS1_16FlashAttnFwdSm80INS1_25CollectiveMainloopFwdSm80ILi8ELi1ELb0EN4cute5tupleIJNS5_1CILi128EEENS7_ILi48EEENS7_ILi256EEEEEELi256ENS_10bfloat16_tEfNS_4arch4Sm80ELb0ELb1ELb0ELb1ELb0ELb1ELb1ELb0EEENS1_21CollectiveEpilogueFwdINS6_IJS8_SA_S9_EEENS6_IJNS7_ILi1EEESI_SI_EEESC_SE_Li256ELb1ELb1ELb0ELb0EEENS1_19SingleTileSchedulerILb1ELb0ELb1ELi128EEEEEEEEEvNT_6ParamsE) ;  /* 0xfffe171052007950 */ /* 0x000fea0003c3ffff */
.L_x_1177:
        /* <DEDUP_REMOVED lines=28> */
.L_x_1259:
[----:B------:R-:W-:Y:S05]  /*1eab0*/  BRA.DIV ~URZ, `(.L_x_1224) ;  /* 0x000058427f007947 */ /* 0x000fea000b800000 */
[----:B------:R3:W4:Y:S04]  /*1eac0*/  SHFL.IDX PT, R26, R21, RZ, 0x181f ;  /* 0x00181fff151a7589 */ /* 0x00072800000e0000 */
[----:B------:R3:W1:Y:S04]  /*1ead0*/  SHFL.IDX PT, R23, R20, RZ, 0x181f ;  /* 0x00181fff14177589 */ /* 0x00066800000e0000 */
[----:B------:R3:W2:Y:S02]  /*1eae0*/  SHFL.IDX PT, R16, R18, RZ, 0x181f ;  /* 0x00181fff12107589 */ /* 0x0006a400000e0000 */
.L_x_1260:
        /* <DEDUP_REMOVED lines=19> */
[C---:B------:R-:W-:Y:S01]  /*1ec20*/  IADD3 R10, R80.reuse, 0x40, RZ ;  /* 0x00000040500a7810 */ /* 0x040fe20007ffe0ff */
[----:B------:R-:W-:Y:S01]  /*1ec30*/  CS2R R114, SRZ ;  /* 0x0000000000727805 */ /* 0x000fe2000001ff00 */
[-C--:B------:R-:W-:Y:S01]  /*1ec40*/  ISETP.GE.AND P1, PT, R80, R83.reuse, PT ;  /* 0x000000535000720c */ /* 0x080fe20003f26270 */
[----:B------:R-:W-:Y:S01]  /*1ec50*/  CS2R R112, SRZ ;  /* 0x0000000000707805 */ /* 0x000fe2000001ff00 */
[----:B------:R-:W-:Y:S01]  /*1ec60*/  ISETP.GE.AND P0, PT, R10, R83, PT ;  /* 0x000000530a00720c */ /* 0x000fe20003f06270 */
[----:B------:R-:W-:Y:S01]  /*1ec70*/  CS2R R110, SRZ ;  /* 0x00000000006e7805 */ /* 0x000fe2000001ff00 */
[----:B------:R-:W-:Y:S01]  /*1ec80*/  CS2R R108, SRZ ;  /* 0x00000000006c7805 */ /* 0x000fe2000001ff00 */
[----:B------:R-:W-:Y:S01]  /*1ec90*/  CS2R R94, SRZ ;  /* 0x00000000005e7805 */ /* 0x000fe2000001ff00 */
[----:B------:R-:W-:Y:S01]  /*1eca0*/  CS2R R92, SRZ ;  /* 0x00000000005c7805 */ /* 0x000fe2000001ff00 */
[----:B------:R-:W-:Y:S01]  /*1ecb0*/  CS2R R90, SRZ ;  /* 0x00000000005a7805 */ /* 0x000fe2000001ff00 */
[----:B------:R-:W-:-:S05]  /*1ecc0*/  CS2R R88, SRZ ;  /* 0x0000000000587805 */ /* 0x000fca000001ff00 */
[----:B----4-:R-:W-:Y:S02]  /*1ecd0*/  @!P1 IMAD.WIDE R12, R80, 0x2, R26 ;  /* 0x00000002500c9825 */ /* 0x010fe400078e021a */
[----:B------:R-:W-:-:S03]  /*1ece0*/  @!P0 SHF.R.S32.HI R11, RZ, 0x1f, R10 ;  /* 0x0000001fff0b8819 */ /* 0x000fc6000001140a */
[----:B------:R2:W5:Y:S01]  /*1ecf0*/  @!P1 LD.E.128 R112, [R12.64] ;  /* 0x000000080c709980 */ /* 0x000562000c101d00 */
[----:B------:R-:W-:-:S04]  /*1ed00*/  @!P0 LEA.HI R11, R11, R10, RZ, 0x3 ;  /* 0x0000000a0b0b8211 */ /* 0x000fc800078f18ff */
[----:B------:R-:W-:-:S05]  /*1ed10*/  @!P0 LOP3.LUT R11, R11, 0xfffffff8, RZ, 0xc0, !PT ;  /* 0xfffffff80b0b8812 */ /* 0x000fca00078ec0ff */
[----:B------:R-:W-:-:S04]  /*1ed20*/  @!P0 IMAD.WIDE R26, R11, 0x2, R26 ;  /* 0x000000020b1a8825 */ /* 0x000fc800078e021a */
[--C-:B-1----:R-:W-:Y:S01]  /*1ed30*/  @!P0 IMAD.WIDE R10, R11, 0x2, R22.reuse ;  /* 0x000000020b0a8825 */ /* 0x102fe200078e0216 */
[----:B------:R2:W5:Y:S03]  /*1ed40*/  @!P0 LD.E.128 R92, [R26.64] ;  /* 0x000000081a5c8980 */ /* 0x000566000c101d00 */
[----:B------:R-:W-:Y:S01]  /*1ed50*/  @!P1 IMAD.WIDE R22, R80, 0x2, R22 ;  /* 0x0000000250169825 */ /* 0x000fe200078e0216 */
[----:B------:R2:W5:Y:S04]  /*1ed60*/  @!P0 LD.E.128 R88, [R10.64] ;  /* 0x000000080a588980 */ /* 0x000568000c101d00 */
[----:B------:R2:W5:Y:S02]  /*1ed70*/  @!P1 LD.E.128 R108, [R22.64] ;  /* 0x00000008166c9980 */ /* 0x000564000c101d00 */
.L_x_1226:
[----:B------:R-:W-:Y:S05]  /*1ed80*/  BSYNC B0 ;  /* 0x0000000000007941 */ /* 0x000fea0003800000 */
.L_x_1225:
        /* <DEDUP_REMOVED lines=34> */
[----:B------:R2:W4:Y:S04]  /*1efb0*/  SHFL.IDX PT, R24, R21, 0x1, 0x181f ;  /* 0x00381f0015187f89 */ /* 0x00052800000e0000 */
[----:B-1----:R2:W1:Y:S04]  /*1efc0*/  SHFL.IDX PT, R23, R20, 0x1, 0x181f ;  /* 0x00381f0014177f89 */ /* 0x00246800000e0000 */
[----:B------:R2:W1:Y:S02]  /*1efd0*/  SHFL.IDX PT, R16, R18, 0x1, 0x181f ;  /* 0x00381f0012107f89 */ /* 0x00046400000e0000 */
.L_x_1261:
        /* <DEDUP_REMOVED lines=10> */
[----:B-1----:R-:W-:-:S07]  /*1f080*/  IMAD.MOV.U32 R22, RZ, RZ, R16 ;  /* 0x000000ffff167224 */ /* 0x002fce00078e0010 */
        /* <DEDUP_REMOVED lines=12> */
[----:B---34-:R-:W-:Y:S02]  /*1f150*/  @!P1 IMAD.WIDE R12, R80, 0x2, R24 ;  /* 0x00000002500c9825 */ /* 0x018fe400078e0218 */
[----:B------:R-:W-:-:S03]  /*1f160*/  @!P0 SHF.R.S32.HI R10, RZ, 0x1f, R11 ;  /* 0x0000001fff0a8819 */ /* 0x000fc6000001140b */
[----:B------:R1:W5:Y:S01]  /*1f170*/  @!P1 LD.E.128 R64, [R12.64] ;  /* 0x000000080c409980 */ /* 0x000362000c101d00 */
[----:B------:R-:W-:-:S04]  /*1f180*/  @!P0 LEA.HI R10, R10, R11, RZ, 0x3 ;  /* 0x0000000b0a0a8211 */ /* 0x000fc800078f18ff */
[----:B------:R-:W-:-:S05]  /*1f190*/  @!P0 LOP3.LUT R10, R10, 0xfffffff8, RZ, 0xc0, !PT ;  /* 0xfffffff80a0a8812 */ /* 0x000fca00078ec0ff */
[----:B------:R-:W-:-:S04]  /*1f1a0*/  @!P0 IMAD.WIDE R24, R10, 0x2, R24 ;  /* 0x000000020a188825 */ /* 0x000fc800078e0218 */
[--C-:B------:R-:W-:Y:S01]  /*1f1b0*/  @!P0 IMAD.WIDE R10, R10, 0x2, R22.reuse ;  /* 0x000000020a0a8825 */ /* 0x100fe200078e0216 */
[----:B------:R1:W5:Y:S03]  /*1f1c0*/  @!P0 LD.E.128 R56, [R24.64] ;  /* 0x0000000818388980 */ /* 0x000366000c101d00 */
[----:B------:R-:W-:Y:S01]  /*1f1d0*/  @!P1 IMAD.WIDE R22, R80, 0x2, R22 ;  /* 0x0000000250169825 */ /* 0x000fe200078e0216 */
[----:B------:R1:W5:Y:S04]  /*1f1e0*/  @!P0 LD.E.128 R52, [R10.64] ;  /* 0x000000080a348980 */ /* 0x000368000c101d00 */
[----:B------:R1:W5:Y:S02]  /*1f1f0*/  @!P1 LD.E.128 R60, [R22.64] ;  /* 0x00000008163c9980 */ /* 0x000364000c101d00 */
.L_x_1229:
[----:B------:R-:W-:Y:S05]  /*1f200*/  BSYNC B0 ;  /* 0x0000000000007941 */ /* 0x000fea0003800000 */
.L_x_1228:
[----:B-1---5:R-:W-:Y:S02]  /*1f210*/  IMAD.MOV.U32 R13, RZ, RZ, R58 ;  /* 0x000000ffff0d7224 */ /* 0x022fe400078e003a */
        /* <DEDUP_REMOVED lines=32> */
[----:B---3--:R1:W3:Y:S02]  /*1f420*/  SHFL.IDX PT, R25, R19, 0x2, 0x181f ;  /* 0x00581f0013197f89 */ /* 0x0082e400000e0000 */
.L_x_1262:
[----:B------:R-:W-:Y:S05]  /*1f430*/  BRA.DIV ~URZ, `(.L_x_1231) ;  /* 0x000052627f007947 */ /* 0x000fea000b800000 */
[----:B----4-:R4:W1:Y:S04]  /*1f440*/  SHFL.IDX PT, R24, R21, 0x2, 0x181f ;  /* 0x00581f0015187f89 */ /* 0x01086800000e0000 */
[----:B------:R4:W2:Y:S04]  /*1f450*/  SHFL.IDX PT, R23, R20, 0x2, 0x181f ;  /* 0x00581f0014177f89 */ /* 0x0008a800000e0000 */
[----:B------:R4:W3:Y:S02]  /*1f460*/  SHFL.IDX PT, R16, R18, 0x2, 0x181f ;  /* 0x00581f0012107f89 */ /* 0x0008e400000e0000 */
.L_x_1263:
        /* <DEDUP_REMOVED lines=11> */
[----:B--2---:R-:W-:-:S06]  /*1f520*/  IMAD.MOV.U32 R17, RZ, RZ, R23 ;  /* 0x000000ffff117224 */ /* 0x004fcc00078e0017 */
        /* <DEDUP_REMOVED lines=12> */
[----:B-1-3--:R-:W-:Y:S02]  /*1f5f0*/  @!P1 IMAD.WIDE R12, R80, 0x2, R24 ;  /* 0x00000002500c9825 */ /* 0x00afe400078e0218 */
        /* <DEDUP_REMOVED lines=10> */
.L_x_1233:
[----:B------:R-:W-:Y:S05]  /*1f6a0*/  BSYNC B0 ;  /* 0x0000000000007941 */ /* 0x000fea0003800000 */
.L_x_1232:
[----:B-1---5:R-:W-:Y:S01]  /*1f6b0*/  IMAD.MOV.U32 R13, RZ, RZ, R38 ;  /* 0x000000ffff0d7224 */ /* 0x022fe200078e0026 */
[----:B------:R-:W-:Y:S01]  /*1f6c0*/  CS2R R22, SRZ ;  /* 0x0000000000167805 */ /* 0x000fe2000001ff00 */
        /* <DEDUP_REMOVED lines=33> */
.L_x_1264:
[----:B------:R-:W-:Y:S01]  /*1f8e0*/  SHF.R.S32.HI R10, RZ, 0x1f, R157 ;  /* 0x0000001fff0a7819 */ /* 0x000fe2000001149d */
[----:B-1----:R-:W-:-:S03]  /*1f8f0*/  IMAD.SHL.U32 R19, R15, 0x80, RZ ;  /* 0x000000800f137824 */ /* 0x002fc600078e00ff */
[----:B------:R-:W-:-:S04]  /*1f900*/  LEA.HI R10, R10, R157, RZ, 0x3 ;  /* 0x0000009d0a0a7211 */ /* 0x000fc800078f18ff */
[----:B------:R-:W-:Y:S01]  /*1f910*/  LEA.HI.SX32 R19, R10, R19, 0x1d ;  /* 0x000000130a137211 */ /* 0x000fe200078feaff */
[----:B------:R-:W-:Y:S05]  /*1f920*/  BRA.DIV ~URZ, `(.L_x_1235) ;  /* 0x00004f427f007947 */ /* 0x000fea000b800000 */
[----:B------:R1:W4:Y:S01]  /*1f930*/  SHFL.IDX PT, R74, R21, 0x3, 0x181f ;  /* 0x00781f00154a7f89 */ /* 0x00032200000e0000 */
[----:B--2---:R-:W-:-:S03]  /*1f940*/  MOV R75, R17 ;  /* 0x00000011004b7202 */ /* 0x004fc60000000f00 */
[----:B------:R1:W2:Y:S04]  /*1f950*/  SHFL.IDX PT, R15, R20, 0x3, 0x181f ;  /* 0x00781f00140f7f89 */ /* 0x0002a800000e0000 */
[----:B------:R1:W3:Y:S02]  /*1f960*/  SHFL.IDX PT, R14, R18, 0x3, 0x181f ;  /* 0x00781f00120e7f89 */ /* 0x0002e400000e0000 */
.L_x_1265:
[----:B------:R-:W-:Y:S01]  /*1f970*/  IADD3 R19, R19, 0x60, RZ ;  /* 0x0000006013137810 */ /* 0x000fe20007ffe0ff */
[----:B------:R-:W-:Y:S01]  /*1f980*/  BSSY B0, `(.L_x_1236) ;  /* 0x0000020000007945 */ /* 0x000fe20003800000 */
[----:B-1--4-:R-:W-:Y:S01]  /*1f990*/  CS2R R20, SRZ ;  /* 0x0000000000147805 */ /* 0x012fe2000001ff00 */
[----:B------:R-:W-:Y:S01]  /*1f9a0*/  CS2R R30, SRZ ;  /* 0x00000000001e7805 */ /* 0x000fe2000001ff00 */
[----:B------:R-:W-:Y:S01]  /*1f9b0*/  ISETP.GE.AND P0, PT, R19, R8, PT ;  /* 0x000000081300720c */ /* 0x000fe20003f06270 */
[----:B------:R-:W-:Y:S01]  /*1f9c0*/  CS2R R28, SRZ ;  /* 0x00000000001c7805 */ /* 0x000fe2000001ff00 */
[----:B------:R-:W-:Y:S01]  /*1f9d0*/  CS2R R18, SRZ ;  /* 0x0000000000127805 */ /* 0x000fe2000001ff00 */
[----:B---3--:R-:W-:Y:S01]  /*1f9e0*/  CS2R R16, SRZ ;  /* 0x0000000000107805 */ /* 0x008fe2000001ff00 */
[----:B------:R-:W-:Y:S01]  /*1f9f0*/  CS2R R26, SRZ ;  /* 0x00000000001a7805 */ /* 0x000fe2000001ff00 */
[----:B------:R-:W-:-:S08]  /*1fa00*/  CS2R R24, SRZ ;  /* 0x0000000000187805 */ /* 0x000fd0000001ff00 */
        /* <DEDUP_REMOVED lines=12> */
[----:B------:R-:W-:Y:S02]  /*1fad0*/  @!P1 IMAD.WIDE R12, R80, 0x2, R74 ;  /* 0x00000002500c9825 */ /* 0x000fe400078e024a */
[----:B------:R-:W-:-:S03]  /*1fae0*/  @!P0 SHF.R.S32.HI R10, RZ, 0x1f, R11 ;  /* 0x0000001fff0a8819 */ /* 0x000fc6000001140b */
[----:B------:R1:W5:Y:S01]  /*1faf0*/  @!P1 LD.E.128 R28, [R12.64] ;  /* 0x000000080c1c9980 */ /* 0x000362000c101d00 */
[----:B------:R-:W-:-:S04]  /*1fb00*/  @!P0 LEA.HI R10, R10, R11, RZ, 0x3 ;  /* 0x0000000b0a0a8211 */ /* 0x000fc800078f18ff */
[----:B------:R-:W-:-:S05]  /*1fb10*/  @!P0 LOP3.LUT R10, R10, 0xfffffff8, RZ, 0xc0, !PT ;  /* 0xfffffff80a0a8812 */ /* 0x000fca00078ec0ff */
[----:B------:R-:W-:-:S04]  /*1fb20*/  @!P0 IMAD.WIDE R74, R10, 0x2, R74 ;  /* 0x000000020a4a8825 */ /* 0x000fc800078e024a */
[--C-:B--2---:R-:W-:Y:S01]  /*1fb30*/  @!P0 IMAD.WIDE R10, R10, 0x2, R14.reuse ;  /* 0x000000020a0a8825 */ /* 0x104fe200078e020e */
[----:B------:R1:W5:Y:S03]  /*1fb40*/  @!P0 LD.E.128 R20, [R74.64] ;  /* 0x000000084a148980 */ /* 0x000366000c101d00 */
[----:B------:R-:W-:Y:S01]  /*1fb50*/  @!P1 IMAD.WIDE R14, R80, 0x2, R14 ;  /* 0x00000002500e9825 */ /* 0x000fe200078e020e */
[----:B------:R1:W5:Y:S04]  /*1fb60*/  @!P0 LD.E.128 R16, [R10.64] ;  /* 0x000000080a108980 */ /* 0x000368000c101d00 */
[----:B------:R1:W5:Y:S02]  /*1fb70*/  @!P1 LD.E.128 R24, [R14.64] ;  /* 0x000000080e189980 */ /* 0x000364000c101d00 */
.L_x_1237:
[----:B------:R-:W-:Y:S05]  /*1fb80*/  BSYNC B0 ;  /* 0x0000000000007941 */ /* 0x000fea0003800000 */
.L_x_1236:
[----:B-1----:R-:W-:Y:S01]  /*1fb90*/  IADD3 R13, R9, -c[0x0][0x20], RZ ;  /* 0x80000800090d7a10 */ /* 0x002fe20007ffe0ff */
[----:B------:R-:W-:-:S04]  /*1fba0*/  DEPBAR.LE SB0, 0x1 ;  /* 0x000080400000791a */ /* 0x000fc80000000000 */
[----:B--2---:R-:W2:Y:S04]  /*1fbb0*/  LDL.64 R14, [R13+0x20] ;  /* 0x000020000d0e7983 */ /* 0x004ea80000100a00 */
[----:B------:R-:W3:Y:S01]  /*1fbc0*/  LDL.64 R146, [R13+0x28] ;  /* 0x000028000d927983 */ /* 0x000ee20000100a00 */
[----:B------:R-:W-:Y:S03]  /*1fbd0*/  WARPSYNC 0xffffffff ;  /* 0xffffffff00007948 */ /* 0x000fe60003800000 */
[----:B------:R-:W-:Y:S06]  /*1fbe0*/  BAR.SYNC.DEFER_BLOCKING 0x0 ;  /* 0x0000000000007b1d */ /* 0x000fec0000010000 */
[----:B--2---:R-:W2:Y:S04]  /*1fbf0*/  LD.E R103, [R14.64] ;  /* 0x000000080e677980 */ /* 0x004ea8000c101900 */
[----:B---3--:R-:W5:Y:S02]  /*1fc00*/  LD.E.64 R146, [R146.64] ;  /* 0x0000000892927980 */ /* 0x008f64000c101b00 */
[----:B-----5:R-:W-:Y:S01]  /*1fc10*/  IMAD.MOV.U32 R11, RZ, RZ, R23 ;  /* 0x000000ffff0b7224 */ /* 0x020fe200078e0017 */
[----:B------:R-:W-:Y:S01]  /*1fc20*/  BSSY B1, `(.L_x_1238) ;  /* 0x0000112000017945 */ /* 0x000fe20003800000 */
        /* <DEDUP_REMOVED lines=27> */
[----:B--2---:R-:W-:Y:S02]  /*1fde0*/  IMAD R103, R103, -0x80, R8 ;  /* 0xffffff8067677824 */ /* 0x004fe400078e0208 */
[----:B------:R-:W-:-:S03]  /*1fdf0*/  IMAD.MOV.U32 R8, RZ, RZ, R17 ;  /* 0x000000ffff087224 */ /* 0x000fc600078e0011 */
        /* <DEDUP_REMOVED lines=9> */
[----:B------:R-:W-:Y:S01]  /*1fe90*/  SHF.R.S32.HI R8, RZ, 0x1f, R157 ;  /* 0x0000001fff087819 */ /* 0x000fe2000001149d */
[----:B------:R-:W-:Y:S01]  /*1fea0*/  IMAD.SHL.U32 R9, R106, 0x40, RZ ;  /* 0x000000406a097824 */ /* 0x000fe200078e00ff */
[----:B------:R-:W-:Y:S02]  /*1feb0*/  LEA.HI R12, R83, R104, RZ, 0x1d ;  /* 0x00000068530c7211 */ /* 0x000fe400078fe8ff */
[----:B------:R-:W-:Y:S02]  /*1fec0*/  LEA.HI R171, R8, R157, RZ, 0x6 ;  /* 0x0000009d08ab7211 */ /* 0x000fe400078f30ff */
[----:B------:R-:W-:Y:S02]  /*1fed0*/  SHF.R.S32.HI R11, RZ, 0x1f, R12 ;  /* 0x0000001fff0b7819 */ /* 0x000fe4000001140c */
[----:B------:R-:W-:Y:S01]  /*1fee0*/  LOP3.LUT R9, R9, 0x1c0, RZ, 0xc0, !PT ;  /* 0x000001c009097812 */ /* 0x000fe200078ec0ff */
[----:B------:R-:W-:Y:S01]  /*1fef0*/  IMAD.SHL.U32 R171, R171, 0x8, RZ ;  /* 0x00000008abab7824 */ /* 0x000fe200078e00ff */
[----:B------:R-:W-:Y:S01]  /*1ff00*/  LEA.HI R10, R11, R12, RZ, 0x3 ;  /* 0x0000000c0b0a7211 */ /* 0x000fe200078f18ff */
[----:B------:R-:W-:Y:S01]  /*1ff10*/  IMAD.SHL.U32 R12, R12, 0x8, RZ ;  /* 0x000000080c0c7824 */ /* 0x000fe200078e00ff */
[----:B------:R-:W-:-:S02]  /*1ff20*/  LOP3.LUT R11, R9, 0x38, R80, 0xf8, !PT ;  /* 0x00000038090b7812 */ /* 0x000fc400078ef850 */
[----:B------:R-:W-:Y:S01]  /*1ff30*/  SHF.R.U32.HI R8, RZ, 0x3, R9 ;  /* 0x00000003ff087819 */ /* 0x000fe20000011609 */
[----:B------:R-:W-:Y:S01]  /*1ff40*/  IMAD.SHL.U32 R10, R10, 0x400, RZ ;  /* 0x000004000a0a7824 */ /* 0x000fe200078e00ff */
[----:B------:R-:W-:Y:S02]  /*1ff50*/  LOP3.LUT R171, R171, 0xfffffe00, RZ, 0xc0, !PT ;  /* 0xfffffe00abab7812 */ /* 0x000fe400078ec0ff */
[----:B------:R-:W-:Y:S02]  /*1ff60*/  LOP3.LUT R9, R9, 0x38, R12, 0xf8, !PT ;  /* 0x0000003809097812 */ /* 0x000fe400078ef80c */
[----:B------:R-:W-:Y:S02]  /*1ff70*/  LOP3.LUT R11, R171, R11, R8, 0xf6, !PT ;  /* 0x0000000bab0b7212 */ /* 0x000fe400078ef608 */
[----:B------:R-:W-:Y:S02]  /*1ff80*/  LOP3.LUT R8, R9, R8, RZ, 0x3c, !PT ;  /* 0x0000000809087212 */ /* 0x000fe400078e3cff */
[----:B------:R-:W-:Y:S01]  /*1ff90*/  LOP3.LUT R10, R10, 0xffffe000, RZ, 0xc0, !PT ;  /* 0xffffe0000a0a7812 */ /* 0x000fe200078ec0ff */
[----:B------:R-:W-:-:S03]  /*1ffa0*/  IMAD.WIDE.U32 R172, R11, 0x2, R146 ;  /* 0x000000020bac7825 */ /* 0x000fc600078e0092 */
[----:B------:R-:W-:Y:S02]  /*1ffb0*/  IADD3 R171, R8, R10, R171 ;  /* 0x0000000a08ab7210 */ /* 0x000fe40007ffe0ab */
[----:B------:R-:W2:Y:S03]  /*1ffc0*/  LD.E.128 R12, [R172.64] ;  /* 0x00000008ac0c7980 */ /* 0x000ea6000c101d00 */
[----:B------:R-:W-:-:S05]  /*1ffd0*/  IMAD.WIDE.U32 R170, R171, 0x2, R146 ;  /* 0x00000002abaa7825 */ /* 0x000fca00078e0092 */
[----:B------:R-:W3:Y:S01]  /*1ffe0*/  LD.E.128 R8, [R170.64] ;  /* 0x00000008aa087980 */ /* 0x000ee2000c101d00 */
[--C-:B------:R-:W-:Y:S02]  /*1fff0*/  SHF.R.U64 R108, R108, 0x10, R109.reuse ;  /* 0x000000106c6c7819 */ /* 0x100fe4000000126d */
[----:B------:R-:W-:Y:S02]  /*20000*/  SHF.R.U32.HI R109, RZ, 0x10, R109 ;  /* 0x00000010ff6d7819 */ /* 0x000fe4000001166d */
[----:B------:R-:W-:Y:S02]  /*20010*/  SHF.R.U64 R110, R110, 0x10, R111 ;  /* 0x000000106e6e7819 */ /* 0x000fe4000000126f */
[----:B------:R-:W-:Y:S02]  /*20020*/  SHF.R.U64 R112, R112, 0x10, R113 ;  /* 0x0000001070707819 */ /* 0x000fe40000001271 */
[----:B------:R-:W-:Y:S02]  /*20030*/  SHF.R.U32.HI R111, RZ, 0x10, R111 ;  /* 0x00000010ff6f7819 */ /* 0x000fe4000001166f */
[----:B------:R-:W-:-:S02]  /*20040*/  SHF.R.U32.HI R113, RZ, 0x10, R113 ;  /* 0x00000010ff717819 */ /* 0x000fc40000011671 */
[----:B------:R-:W-:Y:S02]  /*20050*/  PRMT R159, R159, 0x5410, R108 ;  /* 0x000054109f9f7816 */ /* 0x000fe4000000006c */
[----:B------:R-:W-:Y:S02]  /*20060*/  PRMT R158, R158, 0x5410, R109 ;  /* 0x000054109e9e7816 */ /* 0x000fe4000000006d */
[----:B------:R-:W-:Y:S02]  /*20070*/  SHF.R.U64 R114, R114, 0x10, R115 ;  /* 0x0000001072727819 */ /* 0x000fe40000001273 */
[----:B------:R-:W-:Y:S02]  /*20080*/  PRMT R160, R160, 0x5410, R111 ;  /* 0x00005410a0a07816 */ /* 0x000fe4000000006f */
[----:B------:R-:W-:Y:S02]  /*20090*/  SHF.R.U32.HI R115, RZ, 0x10, R115 ;  /* 0x00000010ff737819 */ /* 0x000fe40000011673 */
[----:B------:R-:W-:-:S02]  /*200a0*/  PRMT R163, R163, 0x5410, R112 ;  /* 0x00005410a3a37816 */ /* 0x000fc40000000070 */
[----:B------:R-:W-:Y:S02]  /*200b0*/  PRMT R162, R162, 0x5410, R113 ;  /* 0x00005410a2a27816 */ /* 0x000fe40000000071 */
[----:B------:R-:W-:Y:S01]  /*200c0*/  PRMT R164, R164, 0x5410, R115 ;  /* 0x00005410a4a47816 */ /* 0x000fe20000000073 */
[C---:B------:R-:W-:Y:S01]  /*200d0*/  IMAD.U32 R115, R163.reuse, 0x10000, RZ ;  /* 0x00010000a3737824 */ /* 0x040fe200078e00ff */
[----:B------:R-:W-:Y:S01]  /*200e0*/  LOP3.LUT R174, R163, 0xffff0000, RZ, 0xc0, !PT ;  /* 0xffff0000a3ae7812 */ /* 0x000fe200078ec0ff */
[C---:B------:R-:W-:Y:S01]  /*200f0*/  IMAD.U32 R163, R158.reuse, 0x10000, RZ ;  /* 0x000100009ea37824 */ /* 0x040fe200078e00ff */
[----:B------:R-:W-:Y:S02]  /*20100*/  LOP3.LUT R158, R158, 0xffff0000, RZ, 0xc0, !PT ;  /* 0xffff00009e9e7812 */ /* 0x000fe400078ec0ff */
[----:B------:R-:W-:Y:S02]  /*20110*/  PRMT R161, R161, 0x5410, R110 ;  /* 0x00005410a1a17816 */ /* 0x000fe4000000006e */
[----:B------:R-:W-:Y:S01]  /*20120*/  PRMT R165, R165, 0x5410, R114 ;  /* 0x00005410a5a57816 */ /* 0x000fe20000000072 */
[C---:B--2---:R-:W-:Y:S01]  /*20130*/  IMAD.U32 R109, R12.reuse, 0x10000, RZ ;  /* 0x000100000c6d7824 */ /* 0x044fe200078e00ff */
[----:B------:R-:W-:Y:S01]  /*20140*/  LOP3.LUT R108, R12, 0xffff0000, RZ, 0xc0, !PT ;  /* 0xffff00000c6c7812 */ /* 0x000fe200078ec0ff */
[C---:B------:R-:W-:Y:S01]  /*20150*/  IMAD.U32 R12, R13.reuse, 0x10000, RZ ;  /* 0x000100000d0c7824 */ /* 0x040fe200078e00ff */
[----:B------:R-:W-:Y:S01]  /*20160*/  LOP3.LUT R111, R13, 0xffff0000, RZ, 0xc0, !PT ;  /* 0xffff00000d6f7812 */ /* 0x000fe200078ec0ff */
[C---:B------:R-:W-:Y:S01]  /*20170*/  IMAD.U32 R13, R15.reuse, 0x10000, RZ ;  /* 0x000100000f0d7824 */ /* 0x040fe200078e00ff */
[----:B------:R-:W-:Y:S01]  /*20180*/  LOP3.LUT R113, R15, 0xffff0000, RZ, 0xc0, !PT ;  /* 0xffff00000f717812 */ /* 0x000fe200078ec0ff */
[C---:B------:R-:W-:Y:S01]  /*20190*/  IMAD.U32 R110, R14.reuse, 0x10000, RZ ;  /* 0x000100000e6e7824 */ /* 0x040fe200078e00ff */
[----:B------:R-:W-:Y:S01]  /*201a0*/  LOP3.LUT R14, R14, 0xffff0000, RZ, 0xc0, !PT ;  /* 0xffff00000e0e7812 */ /* 0x000fe200078ec0ff */
[C---:B---3--:R-:W-:Y:S01]  /*201b0*/  IMAD.U32 R112, R8.reuse, 0x10000, RZ ;  /* 0x0001000008707824 */ /* 0x048fe200078e00ff */
        /* <DEDUP_REMOVED lines=11> */
[----:B------:R-:W-:Y:S02]  /*20270*/  IMAD.U32 R9, R162, 0x10000, RZ ;  /* 0x00010000a2097824 */ /* 0x000fe400078e00ff */
[C---:B------:R-:W-:Y:S02]  /*20280*/  FMUL.FTZ R115, R15.reuse, R159 ;  /* 0x0000009f0f737220 */ /* 0x040fe40000410000 */
[----:B------:R-:W-:-:S02]  /*20290*/  FMUL.FTZ R15, R15, R174 ;  /* 0x000000ae0f0f7220 */ /* 0x000fc40000410000 */
[C---:B------:R-:W-:Y:S02]  /*202a0*/  FMUL.FTZ R109, R8.reuse, R163 ;  /* 0x000000a3086d7220 */ /* 0x040fe40000410000 */
[----:B------:R-:W-:Y:S02]  /*202b0*/  FMUL.FTZ R8, R8, R9 ;  /* 0x0000000908087220 */ /* 0x000fe40000410000 */
[C---:B------:R-:W-:Y:S02]  /*202c0*/  FFMA.FTZ R115, R108.reuse, R174, -R115 ;  /* 0x000000ae6c737223 */ /* 0x040fe40000010873 */
[----:B------:R-:W-:Y:S01]  /*202d0*/  FFMA.FTZ R15, R108, R159, R15 ;  /* 0x0000009f6c0f7223 */ /* 0x000fe2000001000f */
[----:B------:R-:W-:Y:S01]  /*202e0*/  LOP3.LUT R108, R162, 0xffff0000, RZ, 0xc0, !PT ;  /* 0xffff0000a26c7812 */ /* 0x000fe200078ec0ff */
[C---:B------:R-:W-:Y:S02]  /*202f0*/  FFMA.FTZ R109, R12.reuse, R9, -R109 ;  /* 0x000000090c6d7223 */ /* 0x040fe4000001086d */
[----:B------:R-:W-:-:S02]  /*20300*/  FFMA.FTZ R9, R12, R163, R8 ;  /* 0x000000a30c097223 */ /* 0x000fc40000010008 */
[C---:B------:R-:W-:Y:S02]  /*20310*/  FMUL.FTZ R12, R168.reuse, R158 ;  /* 0x0000009ea80c7220 */ /* 0x040fe40000410000 */
[-C--:B------:R-:W-:Y:S02]  /*20320*/  FMUL.FTZ R168, R168, R108.reuse ;  /* 0x0000006ca8a87220 */ /* 0x080fe40000410000 */
[----:B------:R-:W-:Y:S02]  /*20330*/  FFMA.FTZ R108, R111, R108, -R12 ;  /* 0x0000006c6f6c7223 */ /* 0x000fe4000001080c */
[C---:B------:R-:W-:Y:S01]  /*20340*/  IMAD.U32 R114, R11.reuse, 0x10000, RZ ;  /* 0x000100000b727824 */ /* 0x040fe200078e00ff */
[----:B------:R-:W-:Y:S01]  /*20350*/  LOP3.LUT R11, R11, 0xffff0000, RZ, 0xc0, !PT ;  /* 0xffff00000b0b7812 */ /* 0x000fe200078ec0ff */
        /* <DEDUP_REMOVED lines=8> */
[----:B------:R-:W-:-:S02]  /*203e0*/  FFMA.FTZ R158, R111, R158, R168 ;  /* 0x0000009e6f9e7223 */ /* 0x000fc400000100a8 */
[C---:B------:R-:W-:Y:S02]  /*203f0*/  FMUL.FTZ R163, R167.reuse, R8 ;  /* 0x00000008a7a37220 */ /* 0x040fe40000410000 */
[----:B------:R-:W-:Y:S01]  /*20400*/  FMUL.FTZ R168, R114, R12 ;  /* 0x0000000c72a87220 */ /* 0x000fe20000410000 */
[----:B------:R-:W-:Y:S01]  /*20410*/  F2FP.BF16.PACK_AB R9, R158, R9 ;  /* 0x000000099e09723e */ /* 0x000fe200000010ff */
[-C--:B------:R-:W-:Y:S02]  /*20420*/  FMUL.FTZ R167, R167, R162.reuse ;  /* 0x000000a2a7a77220 */ /* 0x080fe40000410000 */
[----:B------:R-:W-:Y:S02]  /*20430*/  FMUL.FTZ R114, R114, R159 ;  /* 0x0000009f72727220 */ /* 0x000fe40000410000 */
[C---:B------:R-:W-:Y:S02]  /*20440*/  FFMA.FTZ R111, R110.reuse, R162, -R163 ;  /* 0x000000a26e6f7223 */ /* 0x040fe400000108a3 */
[----:B------:R-:W-:-:S02]  /*20450*/  FFMA.FTZ R167, R110, R8, R167 ;  /* 0x000000086ea77223 */ /* 0x000fc400000100a7 */
[----:B------:R-:W-:Y:S02]  /*20460*/  FFMA.FTZ R114, R13, R12, R114 ;  /* 0x0000000c0d727223 */ /* 0x000fe40000010072 */
[C---:B------:R-:W-:Y:S02]  /*20470*/  FMUL.FTZ R110, R166.reuse, R161 ;  /* 0x000000a1a66e7220 */ /* 0x040fe40000410000 */
[C---:B------:R-:W-:Y:S02]  /*20480*/  FMUL.FTZ R12, R11.reuse, R160 ;  /* 0x000000a00b0c7220 */ /* 0x040fe40000410000 */
[----:B------:R-:W-:Y:S02]  /*20490*/  FMUL.FTZ R162, R166, R165 ;  /* 0x000000a5a6a27220 */ /* 0x000fe40000410000 */
[----:B------:R-:W-:Y:S02]  /*204a0*/  FMUL.FTZ R8, R11, R164 ;  /* 0x000000a40b087220 */ /* 0x000fe40000410000 */
[----:B------:R-:W-:Y:S01]  /*204b0*/  FFMA.FTZ R168, R13, R159, -R168 ;  /* 0x0000009f0da87223 */ /* 0x000fe200000108a8 */
[----:B------:R-:W-:Y:S01]  /*204c0*/  F2FP.BF16.PACK_AB R13, R108, R109 ;  /* 0x0000006d6c0d723e */ /* 0x000fe200000010ff */
[----:B------:R-:W-:-:S02]  /*204d0*/  FFMA.FTZ R110, R14, R165, -R110 ;  /* 0x000000a50e6e7223 */ /* 0x000fc4000001086e */
[----:B------:R-:W-:Y:S01]  /*204e0*/  FFMA.FTZ R11, R113, R164, -R12 ;  /* 0x000000a4710b7223 */ /* 0x000fe2000001080c */
[----:B------:R-:W-:Y:S01]  /*204f0*/  F2FP.BF16.PACK_AB R12, R115, R10 ;  /* 0x0000000a730c723e */ /* 0x000fe200000010ff */
[----:B------:R-:W-:Y:S01]  /*20500*/  FFMA.FTZ R162, R14, R161, R162 ;  /* 0x000000a10ea27223 */ /* 0x000fe200000100a2 */
[----:B------:R-:W-:Y:S01]  /*20510*/  F2FP.BF16.PACK_AB R14, R110, R111 ;  /* 0x0000006f6e0e723e */ /* 0x000fe200000010ff */
[----:B------:R-:W-:Y:S01]  /*20520*/  FFMA.FTZ R113, R113, R160, R8 ;  /* 0x000000a071717223 */ /* 0x000fe20000010008 */
[----:B------:R-:W-:Y:S02]  /*20530*/  F2FP.BF16.PACK_AB R8, R15, R112 ;  /* 0x000000700f08723e */ /* 0x000fe400000010ff */
[----:B------:R-:W-:Y:S02]  /*20540*/  F2FP.BF16.PACK_AB R15, R11, R168 ;  /* 0x000000a80b0f723e */ /* 0x000fe400000010ff */
[----:B------:R-:W-:Y:S02]  /*20550*/  F2FP.BF16.PACK_AB R10, R162, R167 ;  /* 0x000000a7a20a723e */ /* 0x000fe400000010ff */
[----:B------:R-:W-:Y:S01]  /*20560*/  F2FP.BF16.PACK_AB R11, R113, R114 ;  /* 0x00000072710b723e */ /* 0x000fe200000010ff */
[----:B------:R1:W-:Y:S04]  /*20570*/  ST.E.128 [R172.64], R12 ;  /* 0x0000000cac007985 */ /* 0x0003e8000c101d08 */
[----:B------:R1:W-:Y:S02]  /*20580*/  ST.E.128 [R170.64], R8 ;  /* 0x00000008aa007985 */ /* 0x0003e4000c101d08 */
.L_x_1241:
[----:B------:R-:W-:Y:S05]  /*20590*/  BSYNC B0 ;  /* 0x0000000000007941 */ /* 0x000fea0003800000 */
.L_x_1240:
[----:B-1----:R-:W-:-:S04]  /*205a0*/  IADD3 R11, R80, 0x40, RZ ;  /* 0x00000040500b7810 */ /* 0x002fc80007ffe0ff */
[----:B------:R-:W-:-:S13]  /*205b0*/  ISETP.GE.AND P0, PT, R11, R83, PT ;  /* 0x000000530b00720c */ /* 0x000fda0003f06270 */
[----:B------:R-:W-:Y:S05]  /*205c0*/  @P0 BRA `(.L_x_1239) ;  /* 0x0000077000000947 */ /* 0x000fea0003800000 */
[----:B------:R-:W-:Y:S01]  /*205d0*/  SHF.R.S32.HI R14, RZ, 0x1f, R11 ;  /* 0x0000001fff0e7819 */ /* 0x000fe2000001140b */
[----:B------:R-:W-:Y:S01]  /*205e0*/  IMAD.SHL.U32 R10, R106, 0x40, RZ ;  /* 0x000000406a0a7824 */ /* 0x000fe200078e00ff */
[----:B------:R-:W-:Y:S02]  /*205f0*/  SHF.R.S32.HI R8, RZ, 0x1f, R157 ;  /* 0x0000001fff087819 */ /* 0x000fe4000001149d */
        /* <DEDUP_REMOVED lines=21> */
[----:B------:R-:W-:-:S03]  /*20750*/  IADD3 R113, R113, R9, R8 ;  /* 0x0000000971717210 */ /* 0x000fc60007ffe008 */
[----:B------:R-:W-:-:S04]  /*20760*/  IMAD.WIDE.U32 R114, R15, 0x2, R146 ;  /* 0x000000020f727825 */ /* 0x000fc800078e0092 */
[----:B------:R-:W-:Y:S01]  /*20770*/  IMAD.WIDE.U32 R112, R113, 0x2, R146 ;  /* 0x0000000271707825 */ /* 0x000fe200078e0092 */
[----:B------:R-:W2:Y:S04]  /*20780*/  LD.E.128 R12, [R114.64] ;  /* 0x00000008720c7980 */ /* 0x000ea8000c101d00 */
[----:B------:R-:W3:Y:S01]  /*20790*/  LD.E.128 R8, [R112.64] ;  /* 0x0000000870087980 */ /* 0x000ee2000c101d00 */
[--C-:B------:R-:W-:Y:S02]  /*207a0*/  SHF.R.U64 R88, R88, 0x10, R89.reuse ;  /* 0x0000001058587819 */ /* 0x100fe40000001259 */
[----:B------:R-:W-:Y:S02]  /*207b0*/  SHF.R.U32.HI R89, RZ, 0x10, R89 ;  /* 0x00000010ff597819 */ /* 0x000fe40000011659 */
[----:B------:R-:W-:-:S02]  /*207c0*/  SHF.R.U64 R90, R90, 0x10, R91 ;  /* 0x000000105a5a7819 */ /* 0x000fc4000000125b */
[----:B------:R-:W-:Y:S02]  /*207d0*/  SHF.R.U64 R92, R92, 0x10, R93 ;  /* 0x000000105c5c7819 */ /* 0x000fe4000000125d */
[----:B------:R-:W-:Y:S02]  /*207e0*/  SHF.R.U32.HI R91, RZ, 0x10, R91 ;  /* 0x00000010ff5b7819 */ /* 0x000fe4000001165b */
[----:B------:R-:W-:Y:S02]  /*207f0*/  SHF.R.U32.HI R93, RZ, 0x10, R93 ;  /* 0x00000010ff5d7819 */ /* 0x000fe4000001165d */
[----:B------:R-:W-:Y:S02]  /*20800*/  PRMT R149, R149, 0x5410, R88 ;  /* 0x0000541095957816 */ /* 0x000fe40000000058 */
[----:B------:R-:W-:Y:S02]  /*20810*/  PRMT R148, R148, 0x5410, R89 ;  /* 0x0000541094947816 */ /* 0x000fe40000000059 */
[----:B------:R-:W-:-:S02]  /*20820*/  SHF.R.U64 R94, R94, 0x10, R95 ;  /* 0x000000105e5e7819 */ /* 0x000fc4000000125f */
[----:B------:R-:W-:Y:S01]  /*20830*/  PRMT R150, R150, 0x5410, R91 ;  /* 0x0000541096967816 */ /* 0x000fe2000000005b */
[----:B------:R-:W-:Y:S01]  /*20840*/  IMAD.U32 R111, R148, 0x10000, RZ ;  /* 0x00010000946f7824 */ /* 0x000fe200078e00ff */
[----:B------:R-:W-:Y:S02]  /*20850*/  SHF.R.U32.HI R95, RZ, 0x10, R95 ;  /* 0x00000010ff5f7819 */ /* 0x000fe4000001165f */
[----:B------:R-:W-:Y:S02]  /*20860*/  PRMT R153, R153, 0x5410, R92 ;  /* 0x0000541099997816 */ /* 0x000fe4000000005c */
[----:B------:R-:W-:Y:S02]  /*20870*/  PRMT R152, R152, 0x5410, R93 ;  /* 0x0000541098987816 */ /* 0x000fe4000000005d */
[----:B------:R-:W-:Y:S01]  /*20880*/  PRMT R154, R154, 0x5410, R95 ;  /* 0x000054109a9a7816 */ /* 0x000fe2000000005f */
[C---:B------:R-:W-:Y:S01]  /*20890*/  IMAD.U32 R95, R153.reuse, 0x10000, RZ ;  /* 0x00010000995f7824 */ /* 0x040fe200078e00ff */
[----:B------:R-:W-:-:S02]  /*208a0*/  LOP3.LUT R158, R153, 0xffff0000, RZ, 0xc0, !PT ;  /* 0xffff0000999e7812 */ /* 0x000fc400078ec0ff */
        /* <DEDUP_REMOVED lines=48> */
[C---:B------:R-:W-:Y:S01]  /*20bb0*/  IMAD.U32 R90, R14.reuse, 0x10000, RZ ;  /* 0x000100000e5a7824 */ /* 0x040fe200078e00ff */
[----:B------:R-:W-:Y:S01]  /*20bc0*/  LOP3.LUT R14, R14, 0xffff0000, RZ, 0xc0, !PT ;  /* 0xffff00000e0e7812 */ /* 0x000fe200078ec0ff */
[-C--:B------:R-:W-:Y:S02]  /*20bd0*/  FMUL.FTZ R109, R109, R111.reuse ;  /* 0x0000006f6d6d7220 */ /* 0x080fe40000410000 */
[----:B------:R-:W-:Y:S02]  /*20be0*/  FMUL.FTZ R94, R94, R110 ;  /* 0x0000006e5e5e7220 */ /* 0x000fe40000410000 */
[----:B------:R-:W-:-:S02]  /*20bf0*/  FFMA.FTZ R91, R90, R111, -R149 ;  /* 0x0000006f5a5b7223 */ /* 0x000fc40000010895 */
[----:B------:R-:W-:Y:S02]  /*20c00*/  FFMA.FTZ R109, R90, R8, R109 ;  /* 0x000000085a6d7223 */ /* 0x000fe4000001006d */
[----:B------:R-:W-:Y:S02]  /*20c10*/  FFMA.FTZ R94, R13, R12, R94 ;  /* 0x0000000c0d5e7223 */ /* 0x000fe4000001005e */
[C---:B------:R-:W-:Y:S02]  /*20c20*/  FMUL.FTZ R90, R108.reuse, R151 ;  /* 0x000000976c5a7220 */ /* 0x040fe40000410000 */
[C---:B------:R-:W-:Y:S02]  /*20c30*/  FMUL.FTZ R12, R11.reuse, R150 ;  /* 0x000000960b0c7220 */ /* 0x040fe40000410000 */
[----:B------:R-:W-:Y:S02]  /*20c40*/  FMUL.FTZ R108, R108, R155 ;  /* 0x0000009b6c6c7220 */ /* 0x000fe40000410000 */
[----:B------:R-:W-:-:S02]  /*20c50*/  FMUL.FTZ R8, R11, R154 ;  /* 0x0000009a0b087220 */ /* 0x000fc40000410000 */
[----:B------:R-:W-:Y:S01]  /*20c60*/  FFMA.FTZ R152, R13, R110, -R152 ;  /* 0x0000006e0d987223 */ /* 0x000fe20000010898 */
[----:B------:R-:W-:Y:S01]  /*20c70*/  F2FP.BF16.PACK_AB R13, R88, R89 ;  /* 0x00000059580d723e */ /* 0x000fe200000010ff */
[C---:B------:R-:W-:Y:S02]  /*20c80*/  FFMA.FTZ R90, R14.reuse, R155, -R90 ;  /* 0x0000009b0e5a7223 */ /* 0x040fe4000001085a */
[----:B------:R-:W-:Y:S01]  /*20c90*/  FFMA.FTZ R11, R93, R154, -R12 ;  /* 0x0000009a5d0b7223 */ /* 0x000fe2000001080c */
[----:B------:R-:W-:Y:S01]  /*20ca0*/  F2FP.BF16.PACK_AB R12, R95, R10 ;  /* 0x0000000a5f0c723e */ /* 0x000fe200000010ff */
[----:B------:R-:W-:Y:S01]  /*20cb0*/  FFMA.FTZ R108, R14, R151, R108 ;  /* 0x000000970e6c7223 */ /* 0x000fe2000001006c */
[----:B------:R-:W-:Y:S01]  /*20cc0*/  F2FP.BF16.PACK_AB R14, R90, R91 ;  /* 0x0000005b5a0e723e */ /* 0x000fe200000010ff */
[----:B------:R-:W-:Y:S01]  /*20cd0*/  FFMA.FTZ R93, R93, R150, R8 ;  /* 0x000000965d5d7223 */ /* 0x000fe20000010008 */
[----:B------:R-:W-:Y:S02]  /*20ce0*/  F2FP.BF16.PACK_AB R8, R15, R92 ;  /* 0x0000005c0f08723e */ /* 0x000fe400000010ff */
[----:B------:R-:W-:-:S02]  /*20cf0*/  F2FP.BF16.PACK_AB R15, R11, R152 ;  /* 0x000000980b0f723e */ /* 0x000fc400000010ff */
[----:B------:R-:W-:Y:S02]  /*20d00*/  F2FP.BF16.PACK_AB R10, R108, R109 ;  /* 0x0000006d6c0a723e */ /* 0x000fe400000010ff */
[----:B------:R-:W-:Y:S01]  /*20d10*/  F2FP.BF16.PACK_AB R11, R93, R94 ;  /* 0x0000005e5d0b723e */ /* 0x000fe200000010ff */
[----:B------:R1:W-:Y:S04]  /*20d20*/  ST.E.128 [R114.64], R12 ;  /* 0x0000000c72007985 */ /* 0x0003e8000c101d08 */
[----:B------:R1:W-:Y:S02]  /*20d30*/  ST.E.128 [R112.64], R8 ;  /* 0x0000000870007985 */ /* 0x0003e4000c101d08 */
.L_x_1239:
[----:B------:R-:W-:Y:S05]  /*20d40*/  BSYNC B1 ;  /* 0x0000000000017941 */ /* 0x000fea0003800000 */
.L_x_1238:
[----:B------:R-:W-:Y:S01]  /*20d50*/  IADD3 R88, R106, 0x20, RZ ;  /* 0x000000206a587810 */ /* 0x000fe20007ffe0ff */
[----:B------:R-:W-:Y:S03]  /*20d60*/  BSSY B1, `(.L_x_1242) ;  /* 0x00000f1000017945 */ /* 0x000fe60003800000 */
[----:B------:R-:W-:-:S13]  /*20d70*/  ISETP.GE.AND P0, PT, R88, R103, PT ;  /* 0x000000675800720c */ /* 0x000fda0003f06270 */
[----:B------:R-:W-:Y:S05]  /*20d80*/  @P0 BRA `(.L_x_1243) ;  /* 0x00000ee000000947 */ /* 0x000fea0003800000 */
[----:B------:R-:W-:Y:S01]  /*20d90*/  ISETP.GE.AND P0, PT, R80, R83, PT ;  /* 0x000000535000720c */ /* 0x000fe20003f06270 */
[----:B------:R-:W-:-:S12]  /*20da0*/  BSSY B0, `(.L_x_1244) ;  /* 0x0000072000007945 */ /* 0x000fd80003800000 */
[----:B------:R-:W-:Y:S05]  /*20db0*/  @P0 BRA `(.L_x_1245) ;  /* 0x0000070000000947 */ /* 0x000fea0003800000 */
[----:B-1----:R-:W-:Y:S01]  /*20dc0*/  LEA.HI R8, R83, R104, RZ, 0x1d ;  /* 0x0000006853087211 */ /* 0x002fe200078fe8ff */
[----:B------:R-:W-:Y:S01]  /*20dd0*/  IMAD.SHL.U32 R11, R88, 0x40, RZ ;  /* 0x00000040580b7824 */ /* 0x000fe200078e00ff */
[----:B------:R-:W-:Y:S02]  /*20de0*/  SHF.R.S32.HI R9, RZ, 0x1f, R88 ;  /* 0x0000001fff097819 */ /* 0x000fe40000011458 */
[----:B------:R-:W-:Y:S02]  /*20df0*/  SHF.R.S32.HI R91, RZ, 0x1f, R8 ;  /* 0x0000001fff5b7819 */ /* 0x000fe40000011408 */
[----:B------:R-:W-:Y:S02]  /*20e00*/  LEA.HI R9, R9, R88, RZ, 0x3 ;  /* 0x0000005809097211 */ /* 0x000fe400078f18ff */
[----:B------:R-:W-:Y:S01]  /*20e10*/  LEA.HI R91, R91, R8, RZ, 0x3 ;  /* 0x000000085b5b7211 */ /* 0x000fe200078f18ff */
[----:B------:R-:W-:Y:S01]  /*20e20*/  IMAD.SHL.U32 R8, R8, 0x8, RZ ;  /* 0x0000000808087824 */ /* 0x000fe200078e00ff */
[----:B------:R-:W-:Y:S01]  /*20e30*/  LOP3.LUT R11, R11, 0x1c0, RZ, 0xc0, !PT ;  /* 0x000001c00b0b7812 */ /* 0x000fe200078ec0ff */
[----:B------:R-:W-:-:S02]  /*20e40*/  IMAD.SHL.U32 R9, R9, 0x40, RZ ;  /* 0x0000004009097824 */ /* 0x000fc400078e00ff */
[----:B------:R-:W-:Y:S01]  /*20e50*/  IMAD.SHL.U32 R91, R91, 0x400, RZ ;  /* 0x000004005b5b7824 */ /* 0x000fe200078e00ff */
[----:B------:R-:W-:Y:S02]  /*20e60*/  SHF.R.U32.HI R10, RZ, 0x3, R11 ;  /* 0x00000003ff0a7819 */ /* 0x000fe4000001160b */
[C---:B------:R-:W-:Y:S02]  /*20e70*/  LOP3.LUT R8, R11.reuse, 0x38, R8, 0xf8, !PT ;  /* 0x000000380b087812 */ /* 0x040fe400078ef808 */
[----:B------:R-:W-:Y:S02]  /*20e80*/  LOP3.LUT R93, R11, 0x38, R80, 0xf8, !PT ;  /* 0x000000380b5d7812 */ /* 0x000fe400078ef850 */
[----:B------:R-:W-:Y:S02]  /*20e90*/  LOP3.LUT R9, R9, 0xfffffe00, RZ, 0xc0, !PT ;  /* 0xfffffe0009097812 */ /* 0x000fe400078ec0ff */
[----:B------:R-:W-:Y:S02]  /*20ea0*/  LOP3.LUT R8, R8, R10, RZ, 0x3c, !PT ;  /* 0x0000000a08087212 */ /* 0x000fe400078e3cff */
[----:B------:R-:W-:-:S02]  /*20eb0*/  LOP3.LUT R91, R91, 0xffffe000, RZ, 0xc0, !PT ;  /* 0xffffe0005b5b7812 */ /* 0x000fc400078ec0ff */
[----:B------:R-:W-:Y:S02]  /*20ec0*/  LOP3.LUT R93, R9, R93, R10, 0xf6, !PT ;  /* 0x0000005d095d7212 */ /* 0x000fe400078ef60a */
        /* <DEDUP_REMOVED lines=24> */
[----:B------:R-:W-:-:S05]  /*21050*/  PRMT R145, R145, 0x5410, R66 ;  /* 0x0000541091917816 */ /* 0x000fca0000000042 */
[C---:B------:R-:W-:Y:S01]  /*21060*/  IMAD.U32 R111, R145.reuse, 0x10000, RZ ;  /* 0x00010000916f7824 */ /* 0x040fe200078e00ff */
[----:B------:R-:W-:Y:S01]  /*21070*/  LOP3.LUT R145, R145, 0xffff0000, RZ, 0xc0, !PT ;  /* 0xffff000091917812 */ /* 0x000fe200078ec0ff */
        /* <DEDUP_REMOVED lines=30> */
[C---:B------:R-:W-:Y:S01]  /*21260*/  IMAD.U32 R109, R141.reuse, 0x10000, RZ ;  /* 0x000100008d6d7824 */ /* 0x040fe200078e00ff */
[----:B------:R-:W-:Y:S01]  /*21270*/  LOP3.LUT R141, R141, 0xffff0000, RZ, 0xc0, !PT ;  /* 0xffff00008d8d7812 */ /* 0x000fe200078ec0ff */
[----:B------:R-:W-:Y:S02]  /*21280*/  FFMA.FTZ R60, R63, R60, -R8 ;  /* 0x0000003c3f3c7223 */ /* 0x000fe40000010808 */
[C---:B------:R-:W-:Y:S01]  /*21290*/  IMAD.U32 R66, R11.reuse, 0x10000, RZ ;  /* 0x000100000b427824 */ /* 0x040fe200078e00ff */
[----:B------:R-:W-:Y:S01]  /*212a0*/  LOP3.LUT R11, R11, 0xffff0000, RZ, 0xc0, !PT ;  /* 0xffff00000b0b7812 */ /* 0x000fe200078ec0ff */
[C---:B------:R-:W-:Y:S01]  /*212b0*/  IMAD.U32 R8, R140.reuse, 0x10000, RZ ;  /* 0x000100008c087824 */ /* 0x040fe200078e00ff */
[----:B------:R-:W-:Y:S01]  /*212c0*/  LOP3.LUT R140, R140, 0xffff0000, RZ, 0xc0, !PT ;  /* 0xffff00008c8c7812 */ /* 0x000fe200078ec0ff */
[C---:B------:R-:W-:Y:S01]  /*212d0*/  IMAD.U32 R12, R144.reuse, 0x10000, RZ ;  /* 0x00010000900c7824 */ /* 0x040fe200078e00ff */
[----:B------:R-:W-:Y:S01]  /*212e0*/  LOP3.LUT R144, R144, 0xffff0000, RZ, 0xc0, !PT ;  /* 0xffff000090907812 */ /* 0x000fe200078ec0ff */
[----:B------:R-:W-:-:S02]  /*212f0*/  FMUL.FTZ R95, R94, R109 ;  /* 0x0000006d5e5f7220 */ /* 0x000fc40000410000 */
[----:B------:R-:W-:Y:S02]  /*21300*/  FFMA.FTZ R138, R63, R138, R108 ;  /* 0x0000008a3f8a7223 */ /* 0x000fe4000001006c */
[C---:B------:R-:W-:Y:S01]  /*21310*/  IMAD.U32 R62, R14.reuse, 0x10000, RZ ;  /* 0x000100000e3e7824 */ /* 0x040fe200078e00ff */
[----:B------:R-:W-:Y:S01]  /*21320*/  LOP3.LUT R14, R14, 0xffff0000, RZ, 0xc0, !PT ;  /* 0xffff00000e0e7812 */ /* 0x000fe200078ec0ff */
[----:B------:R-:W-:Y:S01]  /*21330*/  FMUL.FTZ R94, R94, R111 ;  /* 0x0000006f5e5e7220 */ /* 0x000fe20000410000 */
[----:B------:R-:W-:Y:S01]  /*21340*/  F2FP.BF16.PACK_AB R9, R138, R9 ;  /* 0x000000098a09723e */ /* 0x000fe200000010ff */
[C---:B------:R-:W-:Y:S02]  /*21350*/  FMUL.FTZ R108, R66.reuse, R8 ;  /* 0x00000008426c7220 */ /* 0x040fe40000410000 */
[----:B------:R-:W-:Y:S02]  /*21360*/  FMUL.FTZ R66, R66, R12 ;  /* 0x0000000c42427220 */ /* 0x000fe40000410000 */
[----:B------:R-:W-:-:S02]  /*21370*/  FFMA.FTZ R63, R62, R111, -R95 ;  /* 0x0000006f3e3f7223 */ /* 0x000fc4000001085f */
[----:B------:R-:W-:Y:S02]  /*21380*/  FFMA.FTZ R94, R62, R109, R94 ;  /* 0x0000006d3e5e7223 */ /* 0x000fe4000001005e */
[C---:B------:R-:W-:Y:S02]  /*21390*/  FFMA.FTZ R108, R13.reuse, R12, -R108 ;  /* 0x0000000c0d6c7223 */ /* 0x040fe4000001086c */
[----:B------:R-:W-:Y:S01]  /*213a0*/  FFMA.FTZ R66, R13, R8, R66 ;  /* 0x000000080d427223 */ /* 0x000fe20000010042 */
[----:B------:R-:W-:Y:S01]  /*213b0*/  F2FP.BF16.PACK_AB R13, R60, R61 ;  /* 0x0000003d3c0d723e */ /* 0x000fe200000010ff */
[----:B------:R-:W-:Y:S02]  /*213c0*/  FMUL.FTZ R62, R89, R141 ;  /* 0x0000008d593e7220 */ /* 0x000fe40000410000 */
[----:B------:R-:W-:Y:S02]  /*213d0*/  FMUL.FTZ R12, R11, R140 ;  /* 0x0000008c0b0c7220 */ /* 0x000fe40000410000 */
[----:B------:R-:W-:-:S02]  /*213e0*/  FMUL.FTZ R89, R89, R145 ;  /* 0x0000009159597220 */ /* 0x000fc40000410000 */
[-C--:B------:R-:W-:Y:S02]  /*213f0*/  FMUL.FTZ R8, R11, R144.reuse ;  /* 0x000000900b087220 */ /* 0x080fe40000410000 */
        /* <DEDUP_REMOVED lines=12> */
.L_x_1245:
[----:B------:R-:W-:Y:S05]  /*214c0*/  BSYNC B0 ;  /* 0x0000000000007941 */ /* 0x000fea0003800000 */
.L_x_1244:
        /* <DEDUP_REMOVED lines=81> */
[C---:B------:R-:W-:Y:S01]  /*219e0*/  IMAD.U32 R8, R133.reuse, 0x10000, RZ ;  /* 0x0001000085087824 */ /* 0x040fe200078e00ff */
[----:B------:R-:W-:Y:S01]  /*219f0*/  LOP3.LUT R133, R133, 0xffff0000, RZ, 0xc0, !PT ;  /* 0xffff000085857812 */ /* 0x000fe200078ec0ff */
[C---:B------:R-:W-:Y:S01]  /*21a00*/  IMAD.U32 R67, R137.reuse, 0x10000, RZ ;  /* 0x0001000089437824 */ /* 0x040fe200078e00ff */
[----:B------:R-:W-:Y:S01]  /*21a10*/  LOP3.LUT R137, R137, 0xffff0000, RZ, 0xc0, !PT ;  /* 0xffff000089897812 */ /* 0x000fe200078ec0ff */
[-C--:B------:R-:W-:Y:S02]  /*21a20*/  FMUL.FTZ R89, R66, R52.reuse ;  /* 0x0000003442597220 */ /* 0x080fe40000410000 */
[----:B------:R-:W-:Y:S02]  /*21a30*/  FFMA.FTZ R52, R55, R52, -R12 ;  /* 0x0000003437347223 */ /* 0x000fe4000001080c */
[C---:B------:R-:W-:Y:S01]  /*21a40*/  IMAD.U32 R58, R11.reuse, 0x10000, RZ ;  /* 0x000100000b3a7824 */ /* 0x040fe200078e00ff */
[----:B------:R-:W-:Y:S01]  /*21a50*/  LOP3.LUT R11, R11, 0xffff0000, RZ, 0xc0, !PT ;  /* 0xffff00000b0b7812 */ /* 0x000fe200078ec0ff */
[C---:B------:R-:W-:Y:S01]  /*21a60*/  IMAD.U32 R12, R132.reuse, 0x10000, RZ ;  /* 0x00010000840c7824 */ /* 0x040fe200078e00ff */
[----:B------:R-:W-:Y:S01]  /*21a70*/  LOP3.LUT R132, R132, 0xffff0000, RZ, 0xc0, !PT ;  /* 0xffff000084847812 */ /* 0x000fe200078ec0ff */
[----:B------:R-:W-:-:S02]  /*21a80*/  FMUL.FTZ R88, R65, R8 ;  /* 0x0000000841587220 */ /* 0x000fc40000410000 */
[C---:B------:R-:W-:Y:S01]  /*21a90*/  IMAD.U32 R54, R14.reuse, 0x10000, RZ ;  /* 0x000100000e367824 */ /* 0x040fe200078e00ff */
[----:B------:R-:W-:Y:S01]  /*21aa0*/  LOP3.LUT R14, R14, 0xffff0000, RZ, 0xc0, !PT ;  /* 0xffff00000e0e7812 */ /* 0x000fe200078ec0ff */
[C---:B------:R-:W-:Y:S01]  /*21ab0*/  IMAD.U32 R66, R136.reuse, 0x10000, RZ ;  /* 0x0001000088427824 */ /* 0x040fe200078e00ff */
[----:B------:R-:W-:Y:S01]  /*21ac0*/  LOP3.LUT R136, R136, 0xffff0000, RZ, 0xc0, !PT ;  /* 0xffff000088887812 */ /* 0x000fe200078ec0ff */
[-C--:B------:R-:W-:Y:S02]  /*21ad0*/  FMUL.FTZ R65, R65, R67.reuse ;  /* 0x0000004341417220 */ /* 0x080fe40000410000 */
[----:B------:R-:W-:Y:S02]  /*21ae0*/  FFMA.FTZ R130, R55, R130, R89 ;  /* 0x0000008237827223 */ /* 0x000fe40000010059 */
[C---:B------:R-:W-:Y:S02]  /*21af0*/  FFMA.FTZ R55, R54.reuse, R67, -R88 ;  /* 0x0000004336377223 */ /* 0x040fe40000010858 */
[----:B------:R-:W-:Y:S01]  /*21b00*/  FFMA.FTZ R65, R54, R8, R65 ;  /* 0x0000000836417223 */ /* 0x000fe20000010041 */
[----:B------:R-:W-:Y:S01]  /*21b10*/  F2FP.BF16.PACK_AB R9, R130, R9 ;  /* 0x000000098209723e */ /* 0x000fe200000010ff */
[----:B------:R-:W-:-:S02]  /*21b20*/  FMUL.FTZ R89, R58, R12 ;  /* 0x0000000c3a597220 */ /* 0x000fc40000410000 */
[----:B------:R-:W-:Y:S02]  /*21b30*/  FMUL.FTZ R54, R64, R133 ;  /* 0x0000008540367220 */ /* 0x000fe40000410000 */
[C---:B------:R-:W-:Y:S02]  /*21b40*/  FMUL.FTZ R8, R11.reuse, R132 ;  /* 0x000000840b087220 */ /* 0x040fe40000410000 */
[----:B------:R-:W-:Y:S02]  /*21b50*/  FMUL.FTZ R58, R58, R66 ;  /* 0x000000423a3a7220 */ /* 0x000fe40000410000 */
[----:B------:R-:W-:Y:S02]  /*21b60*/  FMUL.FTZ R64, R64, R137 ;  /* 0x0000008940407220 */ /* 0x000fe40000410000 */
[----:B------:R-:W-:Y:S02]  /*21b70*/  FMUL.FTZ R11, R11, R136 ;  /* 0x000000880b0b7220 */ /* 0x000fe40000410000 */
[----:B------:R-:W-:-:S02]  /*21b80*/  FFMA.FTZ R89, R13, R66, -R89 ;  /* 0x000000420d597223 */ /* 0x000fc40000010859 */
[C---:B------:R-:W-:Y:S02]  /*21b90*/  FFMA.FTZ R54, R14.reuse, R137, -R54 ;  /* 0x000000890e367223 */ /* 0x040fe40000010836 */
[----:B------:R-:W-:Y:S01]  /*21ba0*/  FFMA.FTZ R136, R57, R136, -R8 ;  /* 0x0000008839887223 */ /* 0x000fe20000010808 */
[----:B------:R-:W-:Y:S01]  /*21bb0*/  F2FP.BF16.PACK_AB R8, R15, R56 ;  /* 0x000000380f08723e */ /* 0x000fe200000010ff */
[----:B------:R-:W-:Y:S01]  /*21bc0*/  FFMA.FTZ R58, R13, R12, R58 ;  /* 0x0000000c0d3a7223 */ /* 0x000fe2000001003a */
        /* <DEDUP_REMOVED lines=10> */
.L_x_1243:
[----:B------:R-:W-:Y:S05]  /*21c70*/  BSYNC B1 ;  /* 0x0000000000017941 */ /* 0x000fea0003800000 */
.L_x_1242:
        /* <DEDUP_REMOVED lines=119> */
.L_x_1249:
[----:B------:R-:W-:Y:S05]  /*223f0*/  BSYNC B0 ;  /* 0x0000000000007941 */ /* 0x000fea0003800000 */
.L_x_1248:
        /* <DEDUP_REMOVED lines=32> */
[----:B------:R-:W-:Y:S02]  /*22600*/  SHF.R.U64 R32, R32, 0x10, R33 ;  /* 0x0000001020207819 */ /* 0x000fe40000001221 */
[----:B------:R-:W-:Y:S02]  /*22610*/  SHF.R.U64 R34, R34, 0x10, R35 ;  /* 0x0000001022227819 */ /* 0x000fe40000001223 */
[----:B------:R-:W-:-:S02]  /*22620*/  SHF.R.U64 R36, R36, 0x10, R37 ;  /* 0x0000001024247819 */ /* 0x000fc40000001225 */
[----:B------:R-:W-:Y:S02]  /*22630*/  SHF.R.U32.HI R35, RZ, 0x10, R35 ;  /* 0x00000010ff237819 */ /* 0x000fe40000011623 */
[----:B------:R-:W-:Y:S02]  /*22640*/  SHF.R.U32.HI R37, RZ, 0x10, R37 ;  /* 0x00000010ff257819 */ /* 0x000fe40000011625 */
[----:B------:R-:W-:Y:S02]  /*22650*/  SHF.R.U32.HI R44, RZ, 0x10, R33 ;  /* 0x00000010ff2c7819 */ /* 0x000fe40000011621 */
[----:B------:R-:W-:Y:S02]  /*22660*/  PRMT R107, R107, 0x5410, R32 ;  /* 0x000054106b6b7816 */ /* 0x000fe40000000020 */
[----:B------:R-:W-:Y:S02]  /*22670*/  SHF.R.U64 R38, R38, 0x10, R39 ;  /* 0x0000001026267819 */ /* 0x000fe40000001227 */
[----:B------:R-:W-:-:S02]  /*22680*/  PRMT R116, R116, 0x5410, R35 ;  /* 0x0000541074747816 */ /* 0x000fc40000000023 */
[----:B------:R-:W-:Y:S02]  /*22690*/  SHF.R.U32.HI R39, RZ, 0x10, R39 ;  /* 0x00000010ff277819 */ /* 0x000fe40000011627 */
[----:B------:R-:W-:Y:S02]  /*226a0*/  PRMT R119, R119, 0x5410, R36 ;  /* 0x0000541077777816 */ /* 0x000fe40000000024 */
[----:B------:R-:W-:Y:S02]  /*226b0*/  PRMT R118, R118, 0x5410, R37 ;  /* 0x0000541076767816 */ /* 0x000fe40000000025 */
[----:B------:R-:W-:Y:S01]  /*226c0*/  PRMT R120, R120, 0x5410, R39 ;  /* 0x0000541078787816 */ /* 0x000fe20000000027 */
[----:B------:R-:W-:Y:S01]  /*226d0*/  IMAD.U32 R39, R119, 0x10000, RZ ;  /* 0x0001000077277824 */ /* 0x000fe200078e00ff */
[----:B------:R-:W-:Y:S02]  /*226e0*/  PRMT R105, R105, 0x5410, R44 ;  /* 0x0000541069697816 */ /* 0x000fe4000000002c */
[----:B------:R-:W-:-:S02]  /*226f0*/  LOP3.LUT R52, R119, 0xffff0000, RZ, 0xc0, !PT ;  /* 0xffff000077347812 */ /* 0x000fc400078ec0ff */
[----:B------:R-:W-:Y:S01]  /*22700*/  PRMT R117, R117, 0x5410, R34 ;  /* 0x0000541075757816 */ /* 0x000fe20000000022 */
[C---:B------:R-:W-:Y:S01]  /*22710*/  IMAD.U32 R51, R105.reuse, 0x10000, RZ ;  /* 0x0001000069337824 */ /* 0x040fe200078e00ff */
[----:B------:R-:W-:Y:S02]  /*22720*/  LOP3.LUT R105, R105, 0xffff0000, RZ, 0xc0, !PT ;  /* 0xffff000069697812 */ /* 0x000fe400078ec0ff */
        /* <DEDUP_REMOVED lines=42> */
[----:B------:R-:W-:-:S02]  /*229d0*/  FMUL.FTZ R53, R45, R8 ;  /* 0x000000082d357220 */ /* 0x000fc40000410000 */
[----:B------:R-:W-:Y:S02]  /*229e0*/  FMUL.FTZ R54, R38, R12 ;  /* 0x0000000c26367220 */ /* 0x000fe40000410000 */
[C---:B------:R-:W-:Y:S01]  /*229f0*/  IMAD.U32 R34, R14.reuse, 0x10000, RZ ;  /* 0x000100000e227824 */ /* 0x040fe200078e00ff */
[----:B------:R-:W-:Y:S01]  /*22a00*/  LOP3.LUT R14, R14, 0xffff0000, RZ, 0xc0, !PT ;  /* 0xffff00000e0e7812 */ /* 0x000fe200078ec0ff */
[-C--:B------:R-:W-:Y:S02]  /*22a10*/  FMUL.FTZ R45, R45, R52.reuse ;  /* 0x000000342d2d7220 */ /* 0x080fe40000410000 */
[----:B------:R-:W-:Y:S02]  /*22a20*/  FMUL.FTZ R38, R38, R51 ;  /* 0x0000003326267220 */ /* 0x000fe40000410000 */
[----:B------:R-:W-:Y:S02]  /*22a30*/  FFMA.FTZ R50, R35, R105, R50 ;  /* 0x0000006923327223 */ /* 0x000fe40000010032 */
[----:B------:R-:W-:-:S02]  /*22a40*/  FFMA.FTZ R35, R34, R52, -R53 ;  /* 0x0000003422237223 */ /* 0x000fc40000010835 */
[----:B------:R-:W-:Y:S01]  /*22a50*/  FFMA.FTZ R45, R34, R8, R45 ;  /* 0x00000008222d7223 */ /* 0x000fe2000001002d */
[----:B------:R-:W-:Y:S01]  /*22a60*/  F2FP.BF16.PACK_AB R9, R50, R9 ;  /* 0x000000093209723e */ /* 0x000fe200000010ff */
        /* <DEDUP_REMOVED lines=19> */
.L_x_1247:
[----:B------:R-:W-:Y:S05]  /*22ba0*/  BSYNC B1 ;  /* 0x0000000000017941 */ /* 0x000fea0003800000 */
.L_x_1246:
        /* <DEDUP_REMOVED lines=8> */
[----:B------:R-:W-:Y:S01]  /*22c30*/  LEA.HI R8, R83, R104, RZ, 0x1d ;  /* 0x0000006853087211 */ /* 0x000fe200078fe8ff */
        /* <DEDUP_REMOVED lines=24> */
[----:B------:R-:W-:Y:S02]  /*22dc0*/  SHF.R.U32.HI R30, RZ, 0x10, R31 ;  /* 0x00000010ff1e7819 */ /* 0x000fe4000001161f */
[--C-:B------:R-:W-:Y:S02]  /*22dd0*/  SHF.R.U64 R31, R24, 0x10, R25.reuse ;  /* 0x00000010181f7819 */ /* 0x100fe40000001219 */
[----:B------:R-:W-:Y:S02]  /*22de0*/  SHF.R.U32.HI R24, RZ, 0x10, R25 ;  /* 0x00000010ff187819 */ /* 0x000fe40000011619 */
[----:B------:R-:W-:Y:S02]  /*22df0*/  SHF.R.U64 R25, R26, 0x10, R27 ;  /* 0x000000101a197819 */ /* 0x000fe4000000121b */
[----:B------:R-:W-:Y:S02]  /*22e00*/  PRMT R87, R87, 0x5410, R24 ;  /* 0x0000541057577816 */ /* 0x000fe40000000018 */
[----:B------:R-:W-:-:S02]  /*22e10*/  PRMT R98, R98, 0x5410, R25 ;  /* 0x0000541062627816 */ /* 0x000fc40000000019 */
[----:B------:R-:W-:Y:S01]  /*22e20*/  SHF.R.U32.HI R26, RZ, 0x10, R27 ;  /* 0x00000010ff1a7819 */ /* 0x000fe2000001161b */
[----:B------:R-:W-:Y:S01]  /*22e30*/  IMAD.U32 R39, R87, 0x10000, RZ ;  /* 0x0001000057277824 */ /* 0x000fe200078e00ff */
[----:B------:R-:W-:Y:S02]  /*22e40*/  PRMT R96, R96, 0x5410, R31 ;  /* 0x0000541060607816 */ /* 0x000fe4000000001f */
[----:B------:R-:W-:Y:S02]  /*22e50*/  PRMT R100, R100, 0x5410, R33 ;  /* 0x0000541064647816 */ /* 0x000fe40000000021 */
[----:B------:R-:W-:Y:S02]  /*22e60*/  PRMT R102, R102, 0x5410, R29 ;  /* 0x0000541066667816 */ /* 0x000fe4000000001d */
[----:B------:R-:W-:Y:S01]  /*22e70*/  PRMT R99, R99, 0x5410, R28 ;  /* 0x0000541063637816 */ /* 0x000fe2000000001c */
[C---:B------:R-:W-:Y:S01]  /*22e80*/  IMAD.U32 R31, R100.reuse, 0x10000, RZ ;  /* 0x00010000641f7824 */ /* 0x040fe200078e00ff */
[----:B------:R-:W-:Y:S01]  /*22e90*/  LOP3.LUT R100, R100, 0xffff0000, RZ, 0xc0, !PT ;  /* 0xffff000064647812 */ /* 0x000fe200078ec0ff */
[----:B------:R-:W-:Y:S01]  /*22ea0*/  IMAD.U32 R44, R102, 0x10000, RZ ;  /* 0x00010000662c7824 */ /* 0x000fe200078e00ff */
[----:B------:R-:W-:-:S02]  /*22eb0*/  LOP3.LUT R87, R87, 0xffff0000, RZ, 0xc0, !PT ;  /* 0xffff000057577812 */ /* 0x000fc400078ec0ff */
        /* <DEDUP_REMOVED lines=24> */
[-C--:B------:R-:W-:Y:S02]  /*23040*/  FMUL.FTZ R8, R8, R9.reuse ;  /* 0x0000000908087220 */ /* 0x080fe40000410000 */
[C---:B------:R-:W-:Y:S02]  /*23050*/  FFMA.FTZ R31, R24.reuse, R100, -R31 ;  /* 0x00000064181f7223 */ /* 0x040fe4000001081f */
[----:B------:R-:W-:Y:S01]  /*23060*/  FFMA.FTZ R15, R24, R96, R15 ;  /* 0x00000060180f7223 */ /* 0x000fe2000001000f */
[----:B------:R-:W-:Y:S01]  /*23070*/  LOP3.LUT R24, R99, 0xffff0000, RZ, 0xc0, !PT ;  /* 0xffff000063187812 */ /* 0x000fe200078ec0ff */
[C---:B------:R-:W-:Y:S02]  /*23080*/  FFMA.FTZ R25, R12.reuse, R9, -R25 ;  /* 0x000000090c197223 */ /* 0x040fe40000010819 */
[----:B------:R-:W-:-:S02]  /*23090*/  FFMA.FTZ R9, R12, R39, R8 ;  /* 0x000000270c097223 */ /* 0x000fc40000010008 */
[C---:B------:R-:W-:Y:S02]  /*230a0*/  FMUL.FTZ R12, R38.reuse, R87 ;  /* 0x00000057260c7220 */ /* 0x040fe40000410000 */
[-C--:B------:R-:W-:Y:S02]  /*230b0*/  FMUL.FTZ R38, R38, R24.reuse ;  /* 0x0000001826267220 */ /* 0x080fe40000410000 */
[----:B------:R-:W-:Y:S02]  /*230c0*/  IMAD.U32 R8, R98, 0x10000, RZ ;  /* 0x0001000062087824 */ /* 0x000fe400078e00ff */
[----:B------:R-:W-:Y:S02]  /*230d0*/  FFMA.FTZ R24, R27, R24, -R12 ;  /* 0x000000181b187223 */ /* 0x000fe4000001080c */
[C---:B------:R-:W-:Y:S01]  /*230e0*/  IMAD.U32 R30, R11.reuse, 0x10000, RZ ;  /* 0x000100000b1e7824 */ /* 0x040fe200078e00ff */
[----:B------:R-:W-:Y:S01]  /*230f0*/  LOP3.LUT R11, R11, 0xffff0000, RZ, 0xc0, !PT ;  /* 0xffff00000b0b7812 */ /* 0x000fe200078ec0ff */
[----:B------:R-:W-:-:S02]  /*23100*/  IMAD.U32 R12, R97, 0x10000, RZ ;  /* 0x00010000610c7824 */ /* 0x000fc400078e00ff */
[----:B------:R-:W-:Y:S02]  /*23110*/  FMUL.FTZ R45, R33, R8 ;  /* 0x00000008212d7220 */ /* 0x000fe40000410000 */
[C---:B------:R-:W-:Y:S01]  /*23120*/  IMAD.U32 R26, R14.reuse, 0x10000, RZ ;  /* 0x000100000e1a7824 */ /* 0x040fe200078e00ff */
[----:B------:R-:W-:Y:S01]  /*23130*/  LOP3.LUT R14, R14, 0xffff0000, RZ, 0xc0, !PT ;  /* 0xffff00000e0e7812 */ /* 0x000fe200078ec0ff */
[----:B------:R-:W-:Y:S02]  /*23140*/  IMAD.U32 R39, R101, 0x10000, RZ ;  /* 0x0001000065277824 */ /* 0x000fe400078e00ff */
[----:B------:R-:W-:Y:S02]  /*23150*/  FMUL.FTZ R33, R33, R44 ;  /* 0x0000002c21217220 */ /* 0x000fe40000410000 */
[----:B------:R-:W-:Y:S02]  /*23160*/  FMUL.FTZ R46, R30, R12 ;  /* 0x0000000c1e2e7220 */ /* 0x000fe40000410000 */
[----:B------:R-:W-:-:S02]  /*23170*/  FFMA.FTZ R38, R27, R87, R38 ;  /* 0x000000571b267223 */ /* 0x000fc40000010026 */
[----:B------:R-:W-:Y:S01]  /*23180*/  FFMA.FTZ R33, R26, R8, R33 ;  /* 0x000000081a217223 */ /* 0x000fe20000010021 */
[----:B------:R-:W-:Y:S01]  /*23190*/  LOP3.LUT R8, R97, 0xffff0000, RZ, 0xc0, !PT ;  /* 0xffff000061087812 */ /* 0x000fe200078ec0ff */
[----:B------:R-:W-:Y:S01]  /*231a0*/  FMUL.FTZ R30, R30, R39 ;  /* 0x000000271e1e7220 */ /* 0x000fe20000410000 */
[----:B------:R-:W-:Y:S01]  /*231b0*/  F2FP.BF16.PACK_AB R9, R38, R9 ;  /* 0x000000092609723e */ /* 0x000fe200000010ff */
[C---:B------:R-:W-:Y:S01]  /*231c0*/  FFMA.FTZ R46, R13.reuse, R39, -R46 ;  /* 0x000000270d2e7223 */ /* 0x040fe2000001082e */
[----:B------:R-:W-:Y:S01]  /*231d0*/  LOP3.LUT R39, R98, 0xffff0000, RZ, 0xc0, !PT ;  /* 0xffff000062277812 */ /* 0x000fe200078ec0ff */
[----:B------:R-:W-:Y:S01]  /*231e0*/  FFMA.FTZ R27, R26, R44, -R45 ;  /* 0x0000002c1a1b7223 */ /* 0x000fe2000001082d */
[----:B------:R-:W-:Y:S01]  /*231f0*/  LOP3.LUT R45, R102, 0xffff0000, RZ, 0xc0, !PT ;  /* 0xffff0000662d7812 */ /* 0x000fe200078ec0ff */
[----:B------:R-:W-:Y:S01]  /*23200*/  FFMA.FTZ R30, R13, R12, R30 ;  /* 0x0000000c0d1e7223 */ /* 0x000fe2000001001e */
[----:B------:R-:W-:Y:S01]  /*23210*/  LOP3.LUT R26, R101, 0xffff0000, RZ, 0xc0, !PT ;  /* 0xffff0000651a7812 */ /* 0x000fe200078ec0ff */
[----:B------:R-:W-:-:S02]  /*23220*/  FMUL.FTZ R47, R32, R39 ;  /* 0x00000027202f7220 */ /* 0x000fc40000410000 */
[C---:B------:R-:W-:Y:S02]  /*23230*/  FMUL.FTZ R13, R11.reuse, R8 ;  /* 0x000000080b0d7220 */ /* 0x040fe40000410000 */
[-C--:B------:R-:W-:Y:S02]  /*23240*/  FMUL.FTZ R44, R32, R45.reuse ;  /* 0x0000002d202c7220 */ /* 0x080fe40000410000 */
[-C--:B------:R-:W-:Y:S02]  /*23250*/  FMUL.FTZ R12, R11, R26.reuse ;  /* 0x0000001a0b0c7220 */ /* 0x080fe40000410000 */
[----:B------:R-:W-:Y:S02]  /*23260*/  FFMA.FTZ R32, R14, R45, -R47 ;  /* 0x0000002d0e207223 */ /* 0x000fe4000001082f */
[C---:B------:R-:W-:Y:S01]  /*23270*/  FFMA.FTZ R11, R29.reuse, R26, -R13 ;  /* 0x0000001a1d0b7223 */ /* 0x040fe2000001080d */
        /* <DEDUP_REMOVED lines=9> */
[----:B------:R1:W-:Y:S04]  /*23310*/  ST.E.128 [R36.64], R12 ;  /* 0x0000000c24007985 */ /* 0x0003e8000c101d08 */
[----:B------:R1:W-:Y:S02]  /*23320*/  ST.E.128 [R34.64], R8 ;  /* 0x0000000822007985 */ /* 0x0003e4000c101d08 */
.L_x_1251:
[----:B------:R-:W-:Y:S05]  /*23330*/  BSYNC B0 ;  /* 0x0000000000007941 */ /* 0x000fea0003800000 */
.L_x_1250:
[----:B------:R-:W-:Y:S01]  /*23340*/  IADD3 R80, R80, 0x40, RZ ;  /* 0x0000004050507810 */ /* 0x000fe20007ffe0ff */
[----:B-1----:R-:W-:-:S02]  /*23350*/  IMAD.MOV.U32 R8, RZ, RZ, R82 ;  /* 0x000000ffff087224 */ /* 0x002fc400078e0052 */
[----:B------:R-:W-:Y:S01]  /*23360*/  IMAD.MOV.U32 R9, RZ, RZ, 0x0 ;  /* 0x00000000ff097424 */ /* 0x000fe200078e00ff */
[----:B------:R-:W-:-:S13]  /*23370*/  ISETP.GE.AND P0, PT, R80, R83, PT ;  /* 0x000000535000720c */ /* 0x000fda0003f06270 */
[----:B------:R-:W-:Y:S05]  /*23380*/  @P0 RET.REL.NODEC R8 `(_ZN7cutlass13device_kernelIN5flash19enable_sm80_to_sm89INS1_16FlashAttnFwdSm80INS1_25CollectiveMainloopFwdSm80ILi8ELi1ELb0EN4cute5tupleIJNS5_1CILi128EEENS7_ILi48EEENS7_ILi256EEEEEELi256ENS_10bfloat16_tEfNS_4arch4Sm80ELb0ELb1ELb0ELb1ELb0ELb1ELb1ELb0EEENS1_21CollectiveEpilogueFwdINS6_IJS8_SA_S9_EEENS6_IJNS7_ILi1EEESI_SI_EEESC_SE_Li256ELb1ELb1ELb0ELb0EEENS1_19SingleTileSchedulerILb1ELb0ELb1ELi128EEEEEEEEEvNT_6ParamsE) ;  /* 0xfffdcc7008000950 */ /* 0x000fea0003c3ffff */
[----:B------:R-:W-:Y:S01]  /*23390*/  SHF.R.S32.HI R13, RZ, 0x1f, R80 ;  /* 0x0000001fff0d7819 */ /* 0x000fe20000011450 */
[----:B------:R-:W-:Y:S01]  /*233a0*/  IMAD.SHL.U32 R9, R106, 0x40, RZ ;  /* 0x000000406a097824 */ /* 0x000fe200078e00ff */
[----:B------:R-:W-:Y:S02]  /*233b0*/  SHF.R.S32.HI R11, RZ, 0x1f, R106 ;  /* 0x0000001fff0b7819 */ /* 0x000fe4000001146a */
[----:B------:R-:W-:Y:S02]  /*233c0*/  LEA.HI R12, R13, R80, RZ, 0x3 ;  /* 0x000000500d0c7211 */ /* 0x000fe400078f18ff */
[----:B------:R-:W-:Y:S02]  /*233d0*/  LOP3.LUT R9, R9, 0x1c0, RZ, 0xc0, !PT ;  /* 0x000001c009097812 */ /* 0x000fe400078ec0ff */
[----:B------:R-:W-:Y:S02]  /*233e0*/  SHF.R.S32.HI R10, RZ, 0x3, R12 ;  /* 0x00000003ff0a7819 */ /* 0x000fe4000001140c */
[----:B------:R-:W-:-:S02]  /*233f0*/  LEA.HI R8, R11, R106, RZ, 0x3 ;  /* 0x0000006a0b087211 */ /* 0x000fc400078f18ff */
[----:B------:R-:W-:Y:S02]  /*23400*/  LEA.HI R83, R83, R10, RZ, 0x1d ;  /* 0x0000000a53537211 */ /* 0x000fe400078fe8ff */
[----:B------:R-:W-:Y:S01]  /*23410*/  LEA.HI R13, R13, R80, RZ, 0x6 ;  /* 0x000000500d0d7211 */ /* 0x000fe200078f30ff */
[----:B------:R-:W-:Y:S01]  /*23420*/  IMAD.SHL.U32 R8, R8, 0x40, RZ ;  /* 0x0000004008087824 */ /* 0x000fe200078e00ff */
[----:B------:R-:W-:Y:S02]  /*23430*/  LOP3.LUT R12, R9, 0x38, R12, 0xf8, !PT ;  /* 0x00000038090c7812 */ /* 0x000fe400078ef80c */
[----:B------:R-:W-:Y:S01]  /*23440*/  SHF.R.U32.HI R11, RZ, 0x3, R9 ;  /* 0x00000003ff0b7819 */ /* 0x000fe20000011609 */
[----:B------:R-:W-:Y:S01]  /*23450*/  IMAD.SHL.U32 R13, R13, 0x80, RZ ;  /* 0x000000800d0d7824 */ /* 0x000fe200078e00ff */
[----:B------:R-:W-:Y:S02]  /*23460*/  SHF.R.S32.HI R10, RZ, 0x1f, R83 ;  /* 0x0000001fff0a7819 */ /* 0x000fe40000011453 */
[----:B------:R-:W-:Y:S01]  /*23470*/  LOP3.LUT R14, R12, R11, RZ, 0x3c, !PT ;  /* 0x0000000b0c0e7212 */ /* 0x000fe200078e3cff */
[----:B------:R-:W-:Y:S01]  /*23480*/  IMAD.SHL.U32 R12, R83, 0x8, RZ ;  /* 0x00000008530c7824 */ /* 0x000fe200078e00ff */
[----:B------:R-:W-:-:S02]  /*23490*/  LEA.HI R10, R10, R83, RZ, 0x3 ;  /* 0x000000530a0a7211 */ /* 0x000fc400078f18ff */
[----:B------:R-:W-:Y:S02]  /*234a0*/  LOP3.LUT R13, R13, 0xffffe000, RZ, 0xc0, !PT ;  /* 0xffffe0000d0d7812 */ /* 0x000fe400078ec0ff */
[----:B------:R-:W-:Y:S02]  /*234b0*/  LOP3.LUT R8, R8, 0xfffffe00, RZ, 0xc0, !PT ;  /* 0xfffffe0008087812 */ /* 0x000fe400078ec0ff */
[----:B------:R-:W-:Y:S01]  /*234c0*/  LOP3.LUT R12, R9, 0x38, R12, 0xf8, !PT ;  /* 0x00000038090c7812 */ /* 0x000fe200078ef80c */
[----:B------:R-:W-:Y:S01]  /*234d0*/  IMAD.SHL.U32 R9, R10, 0x400, RZ ;  /* 0x000004000a097824 */ /* 0x000fe200078e00ff */
[----:B------:R-:W-:Y:S02]  /*234e0*/  IADD3 R13, R14, R13, R8 ;  /* 0x0000000d0e0d7210 */ /* 0x000fe40007ffe008 */
[----:B------:R-:W-:Y:S02]  /*234f0*/  LOP3.LUT R11, R12, R11, RZ, 0x3c, !PT ;  /* 0x0000000b0c0b7212 */ /* 0x000fe400078e3cff */
[----:B------:R-:W-:Y:S01]  /*23500*/  LOP3.LUT R9, R9, 0xffffe000, RZ, 0xc0, !PT ;  /* 0xffffe00009097812 */ /* 0x000fe200078ec0ff */
[----:B------:R-:W-:-:S03]  /*23510*/  IMAD.WIDE.U32 R26, R13, 0x2, R146 ;  /* 0x000000020d1a7825 */ /* 0x000fc600078e0092 */
[----:B------:R-:W-:Y:S02]  /*23520*/  IADD3 R13, R11, R9, R8 ;  /* 0x000000090b0d7210 */ /* 0x000fe40007ffe008 */
[----:B------:R-:W2:Y:S03]  /*23530*/  LD.E.128 R8, [R26.64] ;  /* 0x000000081a087980 */ /* 0x000ea6000c101d00 */
[----:B------:R-:W-:-:S05]  /*23540*/  IMAD.WIDE.U32 R146, R13, 0x2, R146 ;  /* 0x000000020d927825 */ /* 0x000fca00078e0092 */
[----:B------:R-:W3:Y:S01]  /*23550*/  LD.E.128 R12, [R146.64] ;  /* 0x00000008920c7980 */ /* 0x000ee2000c101d00 */
[--C-:B------:R-:W-:Y:S01]  /*23560*/  SHF.R.U64 R25, R16, 0x10, R17.reuse ;  /* 0x0000001010197819 */ /* 0x100fe20000001211 */
[----:B------:R-:W-:Y:S01]  /*23570*/  IMAD.MOV.U32 R83, RZ, RZ, 0x0 ;  /* 0x00000000ff537424 */ /* 0x000fe200078e00ff */
[----:B------:R-:W-:Y:S02]  /*23580*/  SHF.R.U32.HI R17, RZ, 0x10, R17 ;  /* 0x00000010ff117819 */ /* 0x000fe40000011611 */
[----:B------:R-:W-:Y:S02]  /*23590*/  SHF.R.U64 R16, R18, 0x10, R19 ;  /* 0x0000001012107819 */ /* 0x000fe40000001213 */
[----:B------:R-:W-:Y:S02]  /*235a0*/  SHF.R.U64 R20, R20, 0x10, R21 ;  /* 0x0000001014147819 */ /* 0x000fe40000001215 */
[----:B------:R-:W-:Y:S02]  /*235b0*/  SHF.R.U32.HI R19, RZ, 0x10, R19 ;  /* 0x00000010ff137819 */ /* 0x000fe40000011613 */
[----:B------:R-:W-:-:S02]  /*235c0*/  SHF.R.U32.HI R21, RZ, 0x10, R21 ;  /* 0x00000010ff157819 */ /* 0x000fc40000011615 */
[----:B------:R-:W-:Y:S02]  /*235d0*/  SHF.R.U64 R22, R22, 0x10, R23 ;  /* 0x0000001016167819 */ /* 0x000fe40000001217 */
[----:B------:R-:W-:Y:S02]  /*235e0*/  PRMT R72, R72, 0x5410, R25 ;  /* 0x0000541048487816 */ /* 0x000fe40000000019 */
        /* <DEDUP_REMOVED lines=9> */
[----:B------:R-:W-:Y:S02]  /*23680*/  LOP3.LUT R29, R72, 0xffff0000, RZ, 0xc0, !PT ;  /* 0xffff0000481d7812 */ /* 0x000fe400078ec0ff */
[----:B------:R-:W-:Y:S02]  /*23690*/  LOP3.LUT R77, R77, 0xffff0000, RZ, 0xc0, !PT ;  /* 0xffff00004d4d7812 */ /* 0x000fe400078ec0ff */
[----:B------:R-:W-:-:S02]  /*236a0*/  LOP3.LUT R68, R68, 0xffff0000, RZ, 0xc0, !PT ;  /* 0xffff000044447812 */ /* 0x000fc400078ec0ff */
        /* <DEDUP_REMOVED lines=11> */
[----:B------:R-:W-:Y:S01]  /*23760*/  IMAD.U32 R20, R12, 0x10000, RZ ;  /* 0x000100000c147824 */ /* 0x000fe200078e00ff */
[----:B------:R-:W-:Y:S01]  /*23770*/  LOP3.LUT R24, R14, 0xffff0000, RZ, 0xc0, !PT ;  /* 0xffff00000e187812 */ /* 0x000fe200078ec0ff */
[----:B------:R-:W-:Y:S01]  /*23780*/  IMAD.U32 R13, R72, 0x10000, RZ ;  /* 0x00010000480d7824 */ /* 0x000fe200078e00ff */
[----:B------:R-:W-:Y:S01]  /*23790*/  LOP3.LUT R12, R12, 0xffff0000, RZ, 0xc0, !PT ;  /* 0xffff00000c0c7812 */ /* 0x000fe200078ec0ff */
[----:B------:R-:W-:-:S02]  /*237a0*/  IMAD.U32 R25, R14, 0x10000, RZ ;  /* 0x000100000e197824 */ /* 0x000fc400078e00ff */
[C---:B------:R-:W-:Y:S02]  /*237b0*/  FMUL.FTZ R14, R20.reuse, R13 ;  /* 0x0000000d140e7220 */ /* 0x040fe40000410000 */
[-C--:B------:R-:W-:Y:S02]  /*237c0*/  FMUL.FTZ R20, R20, R23.reuse ;  /* 0x0000001714147220 */ /* 0x080fe40000410000 */
[C---:B------:R-:W-:Y:S02]  /*237d0*/  FFMA.FTZ R14, R17.reuse, R23, -R14 ;  /* 0x00000017110e7223 */ /* 0x040fe4000001080e */
[----:B------:R-:W-:Y:S02]  /*237e0*/  FFMA.FTZ R20, R17, R13, R20 ;  /* 0x0000000d11147223 */ /* 0x000fe40000010014 */
[----:B------:R-:W-:Y:S02]  /*237f0*/  FMUL.FTZ R23, R12, R29 ;  /* 0x0000001d0c177220 */ /* 0x000fe40000410000 */
[----:B------:R-:W-:-:S02]  /*23800*/  IMAD.U32 R13, R76, 0x10000, RZ ;  /* 0x000100004c0d7824 */ /* 0x000fc400078e00ff */
[----:B------:R-:W-:Y:S02]  /*23810*/  FMUL.FTZ R12, R12, R77 ;  /* 0x0000004d0c0c7220 */ /* 0x000fe40000410000 */
[C---:B------:R-:W-:Y:S02]  /*23820*/  FMUL.FTZ R17, R11.reuse, R30 ;  /* 0x0000001e0b117220 */ /* 0x040fe40000410000 */
[----:B------:R-:W-:Y:S02]  /*23830*/  FMUL.FTZ R11, R11, R13 ;  /* 0x0000000d0b0b7220 */ /* 0x000fe40000410000 */
[C---:B------:R-:W-:Y:S02]  /*23840*/  FFMA.FTZ R23, R16.reuse, R77, -R23 ;  /* 0x0000004d10177223 */ /* 0x040fe40000010817 */
[----:B------:R-:W-:Y:S01]  /*23850*/  FFMA.FTZ R29, R16, R29, R12 ;  /* 0x0000001d101d7223 */ /* 0x000fe2000001000c */
[----:B------:R-:W-:Y:S01]  /*23860*/  LOP3.LUT R16, R76, 0xffff0000, RZ, 0xc0, !PT ;  /* 0xffff00004c107812 */ /* 0x000fe200078ec0ff */
[----:B------:R-:W-:-:S02]  /*23870*/  FFMA.FTZ R13, R8, R13, -R17 ;  /* 0x0000000d080d7223 */ /* 0x000fc40000010811 */
[----:B------:R-:W-:Y:S02]  /*23880*/  FFMA.FTZ R11, R8, R30, R11 ;  /* 0x0000001e080b7223 */ /* 0x000fe4000001000b */
[C---:B------:R-:W-:Y:S02]  /*23890*/  FMUL.FTZ R12, R28.reuse, R68 ;  /* 0x000000441c0c7220 */ /* 0x040fe40000410000 */
[C---:B------:R-:W-:Y:S01]  /*238a0*/  IMAD.U32 R8, R75.reuse, 0x10000, RZ ;  /* 0x000100004b087824 */ /* 0x040fe200078e00ff */
[----:B------:R-:W-:Y:S01]  /*238b0*/  LOP3.LUT R75, R75, 0xffff0000, RZ, 0xc0, !PT ;  /* 0xffff00004b4b7812 */ /* 0x000fe200078ec0ff */
[C---:B------:R-:W-:Y:S01]  /*238c0*/  IMAD.U32 R17, R79.reuse, 0x10000, RZ ;  /* 0x000100004f117824 */ /* 0x040fe200078e00ff */
[----:B------:R-:W-:Y:S01]  /*238d0*/  LOP3.LUT R79, R79, 0xffff0000, RZ, 0xc0, !PT ;  /* 0xffff00004f4f7812 */ /* 0x000fe200078ec0ff */
[-C--:B------:R-:W-:Y:S02]  /*238e0*/  FMUL.FTZ R31, R28, R16.reuse ;  /* 0x000000101c1f7220 */ /* 0x080fe40000410000 */
[----:B------:R-:W-:-:S02]  /*238f0*/  FFMA.FTZ R16, R19, R16, -R12 ;  /* 0x0000001013107223 */ /* 0x000fc4000001080c */
[C---:B------:R-:W-:Y:S01]  /*23900*/  IMAD.U32 R22, R15.reuse, 0x10000, RZ ;  /* 0x000100000f167824 */ /* 0x040fe200078e00ff */
[----:B------:R-:W-:Y:S01]  /*23910*/  LOP3.LUT R15, R15, 0xffff0000, RZ, 0xc0, !PT ;  /* 0xffff00000f0f7812 */ /* 0x000fe200078ec0ff */
[C---:B------:R-:W-:Y:S01]  /*23920*/  IMAD.U32 R12, R74.reuse, 0x10000, RZ ;  /* 0x000100004a0c7824 */ /* 0x040fe200078e00ff */
[----:B------:R-:W-:Y:S01]  /*23930*/  LOP3.LUT R74, R74, 0xffff0000, RZ, 0xc0, !PT ;  /* 0xffff00004a4a7812 */ /* 0x000fe200078ec0ff */
[C---:B------:R-:W-:Y:S01]  /*23940*/  FMUL.FTZ R30, R25.reuse, R8 ;  /* 0x00000008191e7220 */ /* 0x040fe20000410000 */
[----:B------:R-:W-:Y:S01]  /*23950*/  F2FP.BF16.PACK_AB R13, R16, R13 ;  /* 0x0000000d100d723e */ /* 0x000fe200000010ff */
[C---:B------:R-:W-:Y:S01]  /*23960*/  IMAD.U32 R28, R78.reuse, 0x10000, RZ ;  /* 0x000100004e1c7824 */ /* 0x040fe200078e00ff */
[----:B------:R-:W-:Y:S01]  /*23970*/  LOP3.LUT R78, R78, 0xffff0000, RZ, 0xc0, !PT ;  /* 0xffff00004e4e7812 */ /* 0x000fe200078ec0ff */
[----:B------:R-:W-:Y:S02]  /*23980*/  FMUL.FTZ R25, R25, R17 ;  /* 0x0000001119197220 */ /* 0x000fe40000410000 */
[----:B------:R-:W-:-:S02]  /*23990*/  FFMA.FTZ R68, R19, R68, R31 ;  /* 0x0000004413447223 */ /* 0x000fc4000001001f */
[C---:B------:R-:W-:Y:S02]  /*239a0*/  FFMA.FTZ R17, R18.reuse, R17, -R30 ;  /* 0x0000001112117223 */ /* 0x040fe4000001081e */
[----:B------:R-:W-:Y:S02]  /*239b0*/  FFMA.FTZ R25, R18, R8, R25 ;  /* 0x0000000812197223 */ /* 0x000fe40000010019 */
[----:B------:R-:W-:Y:S02]  /*239c0*/  FMUL.FTZ R19, R22, R12 ;  /* 0x0000000c16137220 */ /* 0x000fe40000410000 */
[----:B------:R-:W-:Y:S02]  /*239d0*/  FMUL.FTZ R18, R24, R75 ;  /* 0x0000004b18127220 */ /* 0x000fe40000410000 */
[----:B------:R-:W-:Y:S02]  /*239e0*/  FMUL.FTZ R8, R15, R74 ;  /* 0x0000004a0f087220 */ /* 0x000fe40000410000 */
[----:B------:R-:W-:-:S02]  /*239f0*/  FMUL.FTZ R22, R22, R28 ;  /* 0x0000001c16167220 */ /* 0x000fc40000410000 */
[-C--:B------:R-:W-:Y:S02]  /*23a00*/  FMUL.FTZ R24, R24, R79.reuse ;  /* 0x0000004f18187220 */ /* 0x080fe40000410000 */
[----:B------:R-:W-:Y:S02]  /*23a10*/  FMUL.FTZ R15, R15, R78 ;  /* 0x0000004e0f0f7220 */ /* 0x000fe40000410000 */
[----:B------:R-:W-:Y:S02]  /*23a20*/  FFMA.FTZ R19, R9, R28, -R19 ;  /* 0x0000001c09137223 */ /* 0x000fe40000010813 */
        /* <DEDUP_REMOVED lines=12> */
[----:B------:R1:W-:Y:S04]  /*23af0*/  ST.E.128 [R26.64], R12 ;  /* 0x0000000c1a007985 */ /* 0x0003e8000c101d08 */
[----:B------:R1:W-:Y:S01]  /*23b00*/  ST.E.128 [R146.64], R8 ;  /* 0x0000000892007985 */ /* 0x0003e2000c101d08 */
[----:B------:R-:W-:Y:S05]  /*23b10*/  RET.REL.NODEC R82 `(_ZN7cutlass13device_kernelIN5flash19enable_sm80_to_sm89INS1_16FlashAttnFwdSm80INS1_25CollectiveMainloopFwdSm80ILi8ELi1ELb0EN4cute5tupleIJNS5_1CILi128EEENS7_ILi48EEENS7_ILi256EEEEEELi256ENS_10bfloat16_tEfNS_4arch4Sm80ELb0ELb1ELb0ELb1ELb0ELb1ELb1ELb0EEENS1_21CollectiveEpilogueFwdINS6_IJS8_SA_S9_EEENS6_IJNS7_ILi1EEESI_SI_EEESC_SE_Li256ELb1ELb1ELb0ELb0EEENS1_19SingleTileSchedulerILb1ELb0ELb1ELi128EEEEEEEEEvNT_6ParamsE) ;  /* 0xfffdc4e052007950 */ /* 0x000fea0003c3ffff */
.L_x_1178:
[----:B------:R-:W-:Y:S01]  /*23b20*/  IMAD.MOV.U32 R14, RZ, RZ, R24 ;  /* 0x000000ffff0e7224 */ /* 0x000fe200078e0018 */
[----:B------:R-:W-:Y:S01]  /*23b30*/  MOV R12, 0x181f ;  /* 0x0000181f000c7802 */ /* 0x000fe20000000f00 */
[----:B------:R-:W-:Y:S01]  /*23b40*/  IMAD.MOV.U32 R13, RZ, RZ, RZ ;  /* 0x000000ffff0d7224 */ /* 0x000fe200078e00ff */
[----:B------:R-:W-:-:S02]  /*23b50*/  MOV R11, 0xffffffff ;  /* 0xffffffff000b7802 */ /* 0x000fc40000000f00 */
[----:B------:R-:W-:Y:S02]  /*23b60*/  MOV R10, 0x23b80 ;  /* 0x00023b80000a7802 */ /* 0x000fe40000000f00 */
[----:B------:R-:W-:Y:S05]  /*23b70*/  CALL.REL.NOINC `($__internal_3_$__cuda_sm70_shflsync_idx_p) ;  /* 0x00000ea000007944 */ /* 0x000fea0003c00000 */
[----:B--2---:R-:W-:Y:S01]  /*23b80*/  MOV R27, R16 ;  /* 0x00000010001b7202 */ /* 0x004fe20000000f00 */
[----:B-1----:R-:W-:Y:S05]  /*23b90*/  BRA `(.L_x_1252) ;  /* 0xffff60a000007947 */ /* 0x002fea000383ffff */
.L_x_1179:
[----:B------:R-:W-:Y:S01]  /*23ba0*/  IMAD.MOV.U32 R14, RZ, RZ, R23 ;  /* 0x000000ffff0e7224 */ /* 0x000fe200078e0017 */
[----:B------:R-:W-:Y:S01]  /*23bb0*/  MOV R12, 0x181f ;  /* 0x0000181f000c7802 */ /* 0x000fe20000000f00 */
[----:B------:R-:W-:Y:S01]  /*23bc0*/  IMAD.MOV.U32 R13, RZ, RZ, RZ ;  /* 0x000000ffff0d7224 */ /* 0x000fe200078e00ff */
[----:B------:R-:W-:Y:S02]  /*23bd0*/  MOV R11, 0xffffffff ;  /* 0xffffffff000b7802 */ /* 0x000fe40000000f00 */
[----:B------:R-:W-:Y:S02]  /*23be0*/  MOV R10, 0x23c00 ;  /* 0x00023c00000a7802 */ /* 0x000fe40000000f00 */
[----:B-12---:R-:W-:Y:S05]  /*23bf0*/  CALL.REL.NOINC `($__internal_3_$__cuda_sm70_shflsync_idx_p) ;  /* 0x00000e2000007944 */ /* 0x006fea0003c00000 */
[----:B-1----:R-:W-:Y:S01]  /*23c00*/  IMAD.MOV.U32 R14, RZ, RZ, R22 ;  /* 0x000000ffff0e7224 */ /* 0x002fe200078e0016 */
[----:B------:R-:W-:Y:S01]  /*23c10*/  MOV R13, RZ ;  /* 0x000000ff000d7202 */ /* 0x000fe20000000f00 */
[----:B------:R-:W-:Y:S01]  /*23c20*/  IMAD.MOV.U32 R12, RZ, RZ, 0x181f ;  /* 0x0000181fff0c7424 */ /* 0x000fe200078e00ff */
[----:B------:R-:W-:Y:S01]  /*23c30*/  MOV R11, 0xffffffff ;  /* 0xffffffff000b7802 */ /* 0x000fe20000000f00 */
[----:B--2---:R-:W-:Y:S01]  /*23c40*/  IMAD.MOV.U32 R26, RZ, RZ, R16 ;  /* 0x000000ffff1a7224 */ /* 0x004fe200078e0010 */
[----:B------:R-:W-:-:S02]  /*23c50*/  MOV R10, 0x23c70 ;  /* 0x00023c70000a7802 */ /* 0x000fc40000000f00 */
[----:B------:R-:W-:Y:S05]  /*23c60*/  CALL.REL.NOINC `($__internal_3_$__cuda_sm70_shflsync_idx_p) ;  /* 0x00000db000007944 */ /* 0x000fea0003c00000 */
[----:B--2---:R-:W-:Y:S01]  /*23c70*/  IMAD.MOV.U32 R21, RZ, RZ, R16 ;  /* 0x000000ffff157224 */ /* 0x004fe200078e0010 */
[----:B-1----:R-:W-:Y:S01]  /*23c80*/  MOV R14, R19 ;  /* 0x00000013000e7202 */ /* 0x002fe20000000f00 */
[----:B------:R-:W-:Y:S01]  /*23c90*/  IMAD.MOV.U32 R13, RZ, RZ, RZ ;  /* 0x000000ffff0d7224 */ /* 0x000fe200078e00ff */
[----:B------:R-:W-:Y:S01]  /*23ca0*/  MOV R12, 0x181f ;  /* 0x0000181f000c7802 */ /* 0x000fe20000000f00 */
[----:B------:R-:W-:Y:S01]  /*23cb0*/  IMAD.MOV.U32 R11, RZ, RZ, -0x1 ;  /* 0xffffffffff0b7424 */ /* 0x000fe200078e00ff */
[----:B------:R-:W-:-:S02]  /*23cc0*/  MOV R10, 0x23ce0 ;  /* 0x00023ce0000a7802 */ /* 0x000fc40000000f00 */
[----:B------:R-:W-:Y:S05]  /*23cd0*/  CALL.REL.NOINC `($__internal_3_$__cuda_sm70_shflsync_idx_p) ;  /* 0x00000d4000007944 */ /* 0x000fea0003c00000 */
[----:B-12---:R-:W-:Y:S05]  /*23ce0*/  BRA `(.L_x_1253) ;  /* 0xffff5f9000007947 */ /* 0x006fea000383ffff */
.L_x_1182:
[----:B------:R-:W-:Y:S01]  /*23cf0*/  IMAD.MOV.U32 R14, RZ, RZ, R24 ;  /* 0x000000ffff0e7224 */ /* 0x000fe200078e0018 */
[----:B------:R-:W-:Y:S01]  /*23d00*/  MOV R12, 0x181f ;  /* 0x0000181f000c7802 */ /* 0x000fe20000000f00 */
[----:B------:R-:W-:Y:S01]  /*23d10*/  IMAD.MOV.U32 R13, RZ, RZ, 0x1 ;  /* 0x00000001ff0d7424 */ /* 0x000fe200078e00ff */
[----:B------:R-:W-:-:S02]  /*23d20*/  MOV R11, 0xffffffff ;  /* 0xffffffff000b7802 */ /* 0x000fc40000000f00 */
[----:B------:R-:W-:Y:S02]  /*23d30*/  MOV R10, 0x23d50 ;  /* 0x00023d50000a7802 */ /* 0x000fe40000000f00 */
[----:B-1-34-:R-:W-:Y:S05]  /*23d40*/  CALL.REL.NOINC `($__internal_3_$__cuda_sm70_shflsync_idx_p) ;  /* 0x00000cd000007944 */ /* 0x01afea0003c00000 */
[----:B--2---:R-:W-:Y:S01]  /*23d50*/  IMAD.MOV.U32 R21, RZ, RZ, R16 ;  /* 0x000000ffff157224 */ /* 0x004fe200078e0010 */
[----:B-1----:R-:W-:Y:S01]  /*23d60*/  MOV R14, R23 ;  /* 0x00000017000e7202 */ /* 0x002fe20000000f00 */
[----:B------:R-:W-:Y:S01]  /*23d70*/  IMAD.MOV.U32 R13, RZ, RZ, 0x1 ;  /* 0x00000001ff0d7424 */ /* 0x000fe200078e00ff */
[----:B------:R-:W-:Y:S01]  /*23d80*/  MOV R12, 0x181f ;  /* 0x0000181f000c7802 */ /* 0x000fe20000000f00 */
[----:B------:R-:W-:Y:S01]  /*23d90*/  IMAD.MOV.U32 R11, RZ, RZ, -0x1 ;  /* 0xffffffffff0b7424 */ /* 0x000fe200078e00ff */
[----:B------:R-:W-:Y:S02]  /*23da0*/  MOV R10, 0x23dc0 ;  /* 0x00023dc0000a7802 */ /* 0x000fe40000000f00 */
[----:B------:R-:W-:Y:S05]  /*23db0*/  CALL.REL.NOINC `($__internal_3_$__cuda_sm70_shflsync_idx_p) ;  /* 0x00000c6000007944 */ /* 0x000fea0003c00000 */
[----:B-1----:R-:W-:Y:S01]  /*23dc0*/  IMAD.MOV.U32 R14, RZ, RZ, R22 ;  /* 0x000000ffff0e7224 */ /* 0x002fe200078e0016 */
[----:B------:R-:W-:Y:S01]  /*23dd0*/  MOV R12, 0x181f ;  /* 0x0000181f000c7802 */ /* 0x000fe20000000f00 */
[----:B------:R-:W-:Y:S01]  /*23de0*/  IMAD.MOV.U32 R13, RZ, RZ, 0x1 ;  /* 0x00000001ff0d7424 */ /* 0x000fe200078e00ff */
[----:B--2---:R-:W-:Y:S01]  /*23df0*/  MOV R26, R16 ;  /* 0x00000010001a7202 */ /* 0x004fe20000000f00 */
[----:B------:R-:W-:Y:S01]  /*23e00*/  IMAD.MOV.U32 R11, RZ, RZ, -0x1 ;  /* 0xffffffffff0b7424 */ /* 0x000fe200078e00ff */
[----:B------:R-:W-:-:S02]  /*23e10*/  MOV R27, R21 ;  /* 0x00000015001b7202 */ /* 0x000fc40000000f00 */
[----:B------:R-:W-:Y:S02]  /*23e20*/  MOV R10, 0x23e40 ;  /* 0x00023e40000a7802 */ /* 0x000fe40000000f00 */
[----:B------:R-:W-:Y:S05]  /*23e30*/  CALL.REL.NOINC `($__internal_3_$__cuda_sm70_shflsync_idx_p) ;  /* 0x00000be000007944 */ /* 0x000fea0003c00000 */
[----:B--2---:R-:W-:Y:S01]  /*23e40*/  IMAD.MOV.U32 R21, RZ, RZ, R16 ;  /* 0x000000ffff157224 */ /* 0x004fe200078e0010 */
[----:B-1----:R-:W-:Y:S01]  /*23e50*/  MOV R14, R19 ;  /* 0x00000013000e7202 */ /* 0x002fe20000000f00 */
[----:B------:R-:W-:Y:S01]  /*23e60*/  IMAD.MOV.U32 R13, RZ, RZ, 0x1 ;  /* 0x00000001ff0d7424 */ /* 0x000fe200078e00ff */
[----:B------:R-:W-:Y:S01]  /*23e70*/  MOV R12, 0x181f ;  /* 0x0000181f000c7802 */ /* 0x000fe20000000f00 */
[----:B------:R-:W-:Y:S01]  /*23e80*/  IMAD.MOV.U32 R11, RZ, RZ, -0x1 ;  /* 0xffffffffff0b7424 */ /* 0x000fe200078e00ff */
[----:B------:R-:W-:Y:S02]  /*23e90*/  MOV R10, 0x23eb0 ;  /* 0x00023eb0000a7802 */ /* 0x000fe40000000f00 */
[----:B------:R-:W-:Y:S05]  /*23ea0*/  CALL.REL.NOINC `($__internal_3_$__cuda_sm70_shflsync_idx_p) ;  /* 0x00000b7000007944 */ /* 0x000fea0003c00000 */
[----:B-12---:R-:W-:Y:S05]  /*23eb0*/  BRA `(.L_x_1254) ;  /* 0xffff63d000007947 */ /* 0x006fea000383ffff */
.L_x_1185:
[----:B------:R-:W-:Y:S01]  /*23ec0*/  IMAD.MOV.U32 R14, RZ, RZ, R24 ;  /* 0x000000ffff0e7224 */ /* 0x000fe200078e0018 */
[----:B------:R-:W-:Y:S01]  /*23ed0*/  MOV R12, 0x181f ;  /* 0x0000181f000c7802 */ /* 0x000fe20000000f00 */
[----:B------:R-:W-:Y:S01]  /*23ee0*/  IMAD.MOV.U32 R13, RZ, RZ, 0x2 ;  /* 0x00000002ff0d7424 */ /* 0x000fe200078e00ff */
[----:B------:R-:W-:Y:S02]  /*23ef0*/  MOV R11, 0xffffffff ;  /* 0xffffffff000b7802 */ /* 0x000fe40000000f00 */
[----:B------:R-:W-:-:S02]  /*23f00*/  MOV R10, 0x23f20 ;  /* 0x00023f20000a7802 */ /* 0x000fc40000000f00 */
[----:B--234-:R-:W-:Y:S05]  /*23f10*/  CALL.REL.NOINC `($__internal_3_$__cuda_sm70_shflsync_idx_p) ;  /* 0x00000b0000007944 */ /* 0x01cfea0003c00000 */
[----:B--2---:R-:W-:Y:S01]  /*23f20*/  MOV R25, R16 ;  /* 0x0000001000197202 */ /* 0x004fe20000000f00 */
[----:B-1----:R-:W-:Y:S05]  /*23f30*/  BRA `(.L_x_1255) ;  /* 0xffff68d000007947 */ /* 0x002fea000383ffff */
.L_x_1186:
[----:B------:R-:W-:Y:S01]  /*23f40*/  IMAD.MOV.U32 R14, RZ, RZ, R23 ;  /* 0x000000ffff0e7224 */ /* 0x000fe200078e0017 */
[----:B------:R-:W-:Y:S01]  /*23f50*/  MOV R12, 0x181f ;  /* 0x0000181f000c7802 */ /* 0x000fe20000000f00 */
[----:B------:R-:W-:Y:S01]  /*23f60*/  IMAD.MOV.U32 R13, RZ, RZ, 0x2 ;  /* 0x00000002ff0d7424 */ /* 0x000fe200078e00ff */
[----:B------:R-:W-:-:S02]  /*23f70*/  MOV R11, 0xffffffff ;  /* 0xffffffff000b7802 */ /* 0x000fc40000000f00 */
[----:B------:R-:W-:Y:S02]  /*23f80*/  MOV R10, 0x23fa0 ;  /* 0x00023fa0000a7802 */ /* 0x000fe40000000f00 */
[----:B-1234-:R-:W-:Y:S05]  /*23f90*/  CALL.REL.NOINC `($__internal_3_$__cuda_sm70_shflsync_idx_p) ;  /* 0x00000a8000007944 */ /* 0x01efea0003c00000 */
[----:B-1----:R-:W-:Y:S01]  /*23fa0*/  IMAD.MOV.U32 R14, RZ, RZ, R22 ;  /* 0x000000ffff0e7224 */ /* 0x002fe200078e0016 */
[----:B------:R-:W-:Y:S01]  /*23fb0*/  MOV R12, 0x181f ;  /* 0x0000181f000c7802 */ /* 0x000fe20000000f00 */
[----:B------:R-:W-:Y:S01]  /*23fc0*/  IMAD.MOV.U32 R13, RZ, RZ, 0x2 ;  /* 0x00000002ff0d7424 */ /* 0x000fe200078e00ff */
[----:B--2---:R-:W-:Y:S01]  /*23fd0*/  MOV R26, R16 ;  /* 0x00000010001a7202 */ /* 0x004fe20000000f00 */
[----:B------:R-:W-:Y:S01]  /*23fe0*/  IMAD.MOV.U32 R11, RZ, RZ, -0x1 ;  /* 0xffffffffff0b7424 */ /* 0x000fe200078e00ff */
[----:B------:R-:W-:Y:S02]  /*23ff0*/  MOV R27, R25 ;  /* 0x00000019001b7202 */ /* 0x000fe40000000f00 */
[----:B------:R-:W-:Y:S02]  /*24000*/  MOV R10, 0x24020 ;  /* 0x00024020000a7802 */ /* 0x000fe40000000f00 */
[----:B------:R-:W-:Y:S05]  /*24010*/  CALL.REL.NOINC `($__internal_3_$__cuda_sm70_shflsync_idx_p) ;  /* 0x00000a0000007944 */ /* 0x000fea0003c00000 */
        /* <DEDUP_REMOVED lines=8> */
.L_x_1189:
[----:B------:R-:W-:Y:S01]  /*240a0*/  IMAD.MOV.U32 R14, RZ, RZ, R24 ;  /* 0x000000ffff0e7224 */ /* 0x000fe200078e0018 */
[----:B------:R-:W-:Y:S01]  /*240b0*/  MOV R12, 0x181f ;  /* 0x0000181f000c7802 */ /* 0x000fe20000000f00 */
[----:B------:R-:W-:Y:S01]  /*240c0*/  IMAD.MOV.U32 R13, RZ, RZ, 0x3 ;  /* 0x00000003ff0d7424 */ /* 0x000fe200078e00ff */
[----:B------:R-:W-:-:S02]  /*240d0*/  MOV R11, 0xffffffff ;  /* 0xffffffff000b7802 */ /* 0x000fc40000000f00 */
[----:B------:R-:W-:Y:S02]  /*240e0*/  MOV R10, 0x24100 ;  /* 0x00024100000a7802 */ /* 0x000fe40000000f00 */
[----:B----4-:R-:W-:Y:S05]  /*240f0*/  CALL.REL.NOINC `($__internal_3_$__cuda_sm70_shflsync_idx_p) ;  /* 0x0000092000007944 */ /* 0x010fea0003c00000 */
[----:B--2---:R-:W-:Y:S01]  /*24100*/  MOV R17, R16 ;  /* 0x0000001000117202 */ /* 0x004fe20000000f00 */
[----:B-1----:R-:W-:Y:S05]  /*24110*/  BRA `(.L_x_1257) ;  /* 0xffff6cd000007947 */ /* 0x002fea000383ffff */
.L_x_1190:
[----:B------:R-:W-:Y:S01]  /*24120*/  IMAD.MOV.U32 R14, RZ, RZ, R23 ;  /* 0x000000ffff0e7224 */ /* 0x000fe200078e0017 */
[----:B------:R-:W-:Y:S01]  /*24130*/  MOV R12, 0x181f ;  /* 0x0000181f000c7802 */ /* 0x000fe20000000f00 */
[----:B------:R-:W-:Y:S01]  /*24140*/  IMAD.MOV.U32 R13, RZ, RZ, 0x3 ;  /* 0x00000003ff0d7424 */ /* 0x000fe200078e00ff */
[----:B------:R-:W-:Y:S02]  /*24150*/  MOV R11, 0xffffffff ;  /* 0xffffffff000b7802 */ /* 0x000fe40000000f00 */
[----:B------:R-:W-:Y:S02]  /*24160*/  MOV R10, 0x24180 ;  /* 0x00024180000a7802 */ /* 0x000fe40000000f00 */
[----:B--2-4-:R-:W-:Y:S05]  /*24170*/  CALL.REL.NOINC `($__internal_3_$__cuda_sm70_shflsync_idx_p) ;  /* 0x000008a000007944 */ /* 0x014fea0003c00000 */
        /* <DEDUP_REMOVED lines=16> */
.L_x_1223:
[----:B------:R-:W-:Y:S01]  /*24280*/  IMAD.MOV.U32 R14, RZ, RZ, R19 ;  /* 0x000000ffff0e7224 */ /* 0x000fe200078e0013 */
[----:B------:R-:W-:Y:S01]  /*24290*/  MOV R12, 0x181f ;  /* 0x0000181f000c7802 */ /* 0x000fe20000000f00 */
[----:B------:R-:W-:Y:S01]  /*242a0*/  IMAD.MOV.U32 R13, RZ, RZ, RZ ;  /* 0x000000ffff0d7224 */ /* 0x000fe200078e00ff */
[----:B------:R-:W-:Y:S02]  /*242b0*/  MOV R11, 0xffffffff ;  /* 0xffffffff000b7802 */ /* 0x000fe40000000f00 */
[----:B------:R-:W-:-:S02]  /*242c0*/  MOV R10, 0x242e0 ;  /* 0x000242e0000a7802 */ /* 0x000fc40000000f00 */
[----:B------:R-:W-:Y:S05]  /*242d0*/  CALL.REL.NOINC `($__internal_3_$__cuda_sm70_shflsync_idx_p) ;  /* 0x0000074000007944 */ /* 0x000fea0003c00000 */
[----:B--2---:R-:W-:Y:S01]  /*242e0*/  MOV R27, R16 ;  /* 0x00000010001b7202 */ /* 0x004fe20000000f00 */
[----:B-1----:R-:W-:Y:S05]  /*242f0*/  BRA `(.L_x_1259) ;  /* 0xffffa7b000007947 */ /* 0x002fea000383ffff */
.L_x_1224:
[----:B------:R-:W-:Y:S01]  /*24300*/  IMAD.MOV.U32 R14, RZ, RZ, R21 ;  /* 0x000000ffff0e7224 */ /* 0x000fe200078e0015 */
[----:B------:R-:W-:Y:S01]  /*24310*/  MOV R12, 0x181f ;  /* 0x0000181f000c7802 */ /* 0x000fe20000000f00 */
[----:B------:R-:W-:Y:S01]  /*24320*/  IMAD.MOV.U32 R13, RZ, RZ, RZ ;  /* 0x000000ffff0d7224 */ /* 0x000fe200078e00ff */
[----:B------:R-:W-:-:S02]  /*24330*/  MOV R11, 0xffffffff ;  /* 0xffffffff000b7802 */ /* 0x000fc40000000f00 */
[----:B------:R-:W-:Y:S02]  /*24340*/  MOV R10, 0x24360 ;  /* 0x00024360000a7802 */ /* 0x000fe40000000f00 */
[----:B-12---:R-:W-:Y:S05]  /*24350*/  CALL.REL.NOINC `($__internal_3_$__cuda_sm70_shflsync_idx_p) ;  /* 0x000006c000007944 */ /* 0x006fea0003c00000 */
[----:B-1----:R-:W-:Y:S01]  /*24360*/  IMAD.MOV.U32 R14, RZ, RZ, R20 ;  /* 0x000000ffff0e7224 */ /* 0x002fe200078e0014 */
[----:B------:R-:W-:Y:S01]  /*24370*/  MOV R13, RZ ;  /* 0x000000ff000d7202 */ /* 0x000fe20000000f00 */
[----:B------:R-:W-:Y:S01]  /*24380*/  IMAD.MOV.U32 R12, RZ, RZ, 0x181f ;  /* 0x0000181fff0c7424 */ /* 0x000fe200078e00ff */
[----:B------:R-:W-:Y:S01]  /*24390*/  MOV R11, 0xffffffff ;  /* 0xffffffff000b7802 */ /* 0x000fe20000000f00 */
[----:B--2---:R-:W-:Y:S01]  /*243a0*/  IMAD.MOV.U32 R26, RZ, RZ, R16 ;  /* 0x000000ffff1a7224 */ /* 0x004fe200078e0010 */
[----:B------:R-:W-:Y:S02]  /*243b0*/  MOV R10, 0x243d0 ;  /* 0x000243d0000a7802 */ /* 0x000fe40000000f00 */
        /* <DEDUP_REMOVED lines=9> */
.L_x_1227:
        /* <DEDUP_REMOVED lines=29> */
.L_x_1230:
        /* <DEDUP_REMOVED lines=8> */
.L_x_1231:
        /* <DEDUP_REMOVED lines=9> */
[----:B------:R-:W-:Y:S01]  /*24730*/  MOV R11, 0xffffffff ;  /* 0xffffffff000b7802 */ /* 0x000fe20000000f00 */
[----:B--2---:R-:W-:Y:S01]  /*24740*/  IMAD.MOV.U32 R24, RZ, RZ, R16 ;  /* 0x000000ffff187224 */ /* 0x004fe200078e0010 */
        /* <DEDUP_REMOVED lines=10> */
.L_x_1234:
[----:B------:R-:W-:Y:S01]  /*247f0*/  IMAD.MOV.U32 R14, RZ, RZ, R19 ;  /* 0x000000ffff0e7224 */ /* 0x000fe200078e0013 */
[----:B------:R-:W-:Y:S01]  /*24800*/  MOV R12, 0x181f ;  /* 0x0000181f000c7802 */ /* 0x000fe20000000f00 */
[----:B------:R-:W-:Y:S01]  /*24810*/  IMAD.MOV.U32 R13, RZ, RZ, 0x3 ;  /* 0x00000003ff0d7424 */ /* 0x000fe200078e00ff */
[----:B------:R-:W-:-:S02]  /*24820*/  MOV R11, 0xffffffff ;  /* 0xffffffff000b7802 */ /* 0x000fc40000000f00 */
[----:B------:R-:W-:Y:S02]  /*24830*/  MOV R10, 0x24850 ;  /* 0x00024850000a7802 */ /* 0x000fe40000000f00 */
[----:B---34-:R-:W-:Y:S05]  /*24840*/  CALL.REL.NOINC `($__internal_3_$__cuda_sm70_shflsync_idx_p) ;  /* 0x000001d000007944 */ /* 0x018fea0003c00000 */
[----:B--2---:R-:W-:Y:S01]  /*24850*/  MOV R17, R16 ;  /* 0x0000001000117202 */ /* 0x004fe20000000f00 */
[----:B-1----:R-:W-:Y:S05]  /*24860*/  BRA `(.L_x_1264) ;  /* 0xffffb07000007947 */ /* 0x002fea000383ffff */
.L_x_1235:
[----:B------:R-:W-:Y:S01]  /*24870*/  IMAD.MOV.U32 R14, RZ, RZ, R21 ;  /* 0x000000ffff0e7224 */ /* 0x000fe200078e0015 */
[----:B------:R-:W-:Y:S01]  /*24880*/  MOV R12, 0x181f ;  /* 0x0000181f000c7802 */ /* 0x000fe20000000f00 */
[----:B------:R-:W-:Y:S01]  /*24890*/  IMAD.MOV.U32 R13, RZ, RZ, 0x3 ;  /* 0x00000003ff0d7424 */ /* 0x000fe200078e00ff */
[----:B------:R-:W-:Y:S02]  /*248a0*/  MOV R11, 0xffffffff ;  /* 0xffffffff000b7802 */ /* 0x000fe40000000f00 */
[----:B------:R-:W-:Y:S02]  /*248b0*/  MOV R10, 0x248d0 ;  /* 0x000248d0000a7802 */ /* 0x000fe40000000f00 */
[----:B--234-:R-:W-:Y:S05]  /*248c0*/  CALL.REL.NOINC `($__internal_3_$__cuda_sm70_shflsync_idx_p) ;  /* 0x0000015000007944 */ /* 0x01cfea0003c00000 */
        /* <DEDUP_REMOVED lines=17> */
        .weak           $__internal_2_$__cuda_sm70_shflsync_bfly_p
        .type           $__internal_2_$__cuda_sm70_shflsync_bfly_p,@function
        .size           $__internal_2_$__cuda_sm70_shflsync_bfly_p,($__internal_3_$__cuda_sm70_shflsync_idx_p - $__internal_2_$__cuda_sm70_shflsync_bfly_p)
$__internal_2_$__cuda_sm70_shflsync_bfly_p:
[----:B------:R-:W-:Y:S01]  /*249e0*/  MOV R5, 0x0 ;  /* 0x0000000000057802 */ /* 0x000fe20000000f00 */
[----:B------:R-:W-:Y:S04]  /*249f0*/  WARPSYNC R0 ;  /* 0x0000000000007348 */ /* 0x000fe80003800000 */
[----:B------:R1:W2:Y:S01]  /*24a00*/  SHFL.BFLY PT, R2, R239, R2, R3 ;  /* 0x0c000002ef027389 */ /* 0x0002a200000e0003 */
[----:B------:R-:W-:Y:S05]  /*24a10*/  RET.REL.NODEC R4 `(_ZN7cutlass13device_kernelIN5flash19enable_sm80_to_sm89INS1_16FlashAttnFwdSm80INS1_25CollectiveMainloopFwdSm80ILi8ELi1ELb0EN4cute5tupleIJNS5_1CILi128EEENS7_ILi48EEENS7_ILi256EEEEEELi256ENS_10bfloat16_tEfNS_4arch4Sm80ELb0ELb1ELb0ELb1ELb0ELb1ELb1ELb0EEENS1_21CollectiveEpilogueFwdINS6_IJS8_SA_S9_EEENS6_IJNS7_ILi1EEESI_SI_EEESC_SE_Li256ELb1ELb1ELb0ELb0EEENS1_19SingleTileSchedulerILb1ELb0ELb1ELi128EEEEEEEEEvNT_6ParamsE) ;  /* 0xfffdb5e004007950 */ /* 0x000fea0003c3ffff */
        .weak           $__internal_3_$__cuda_sm70_shflsync_idx_p
        .type           $__internal_3_$__cuda_sm70_shflsync_idx_p,@function
        .size           $__internal_3_$__cuda_sm70_shflsync_idx_p,(.L_x_1544 - $__internal_3_$__cuda_sm70_shflsync_idx_p)
$__internal_3_$__cuda_sm70_shflsync_idx_p:
[----:B------:R-:W-:Y:S01]  /*24a20*/  MOV R30, R10 ;  /* 0x0000000a001e7202 */ /* 0x000fe20000000f00 */
[----:B------:R-:W-:Y:S04]  /*24a30*/  WARPSYNC R11 ;  /* 0x0000000b00007348 */ /* 0x000fe80003800000 */
[----:B------:R-:W-:Y:S01]  /*24a40*/  MOV R31, 0x0 ;  /* 0x00000000001f7802 */ /* 0x000fe20000000f00 */
[----:B------:R1:W2:Y:S03]  /*24a50*/  SHFL.IDX PT, R16, R14, R13, R12 ;  /* 0x0000000d0e107389 */ /* 0x0002a600000e000c */
[----:B------:R-:W-:Y:S05]  /*24a60*/  RET.REL.NODEC R30 `(_ZN7cutlass13device_kernelIN5flash19enable_sm80_to_sm89INS1_16FlashAttnFwdSm80INS1_25CollectiveMainloopFwdSm80ILi8ELi1ELb0EN4cute5tupleIJNS5_1CILi128EEENS7_ILi48EEENS7_ILi256EEEEEELi256ENS_10bfloat16_tEfNS_4arch4Sm80ELb0ELb1ELb0ELb1ELb0ELb1ELb1ELb0EEENS1_21CollectiveEpilogueFwdINS6_IJS8_SA_S9_EEENS6_IJNS7_ILi1EEESI_SI_EEESC_SE_Li256ELb1ELb1ELb0ELb0EEENS1_19SingleTileSchedulerILb1ELb0ELb1ELi128EEEEEEEEEvNT_6ParamsE) ;  /* 0xfffdb5901e007950 */ /* 0x000fea0003c3ffff */
.L_x_1266:
        /* <DEDUP_REMOVED lines=9> */
.L_x_1544:


//--------------------- .text._ZN7cutlass13device_kernelIN5flash19enable_sm80_to_sm89INS1_16FlashAttnFwdSm80INS1_25CollectiveMainloopFwdSm80ILi8ELi1ELb0EN4cute5tupleIJNS5_1CILi128EEENS7_ILi96EEENS7_ILi256EEEEEELi256ENS_10bfloat16_tEfNS_4arch4Sm80ELb1ELb0ELb0ELb0ELb0ELb0ELb1ELb0EEENS1_21CollectiveEpilogueFwdINS6_IJS8_SA_S9_EEENS6_IJNS7_ILi1EEESI_SI_EEESC_SE_Li256ELb0ELb1ELb0ELb0EEENS1_30DynamicPersistentTileSchedulerILi256ELi256ELb0ELb1ELb0EEEEEEEEEvNT_6ParamsE --------------------------
	.section	.text._ZN7cutlass13device_kernelIN5flash19enable_sm80_to_sm89INS1_16FlashAttnFwdSm80INS1_25CollectiveMainloopFwdSm80ILi8ELi1ELb0EN4cute5tupleIJNS5_1CILi128EEENS7_ILi96EEENS7_ILi256EEEEEELi256ENS_10bfloat16_tEfNS_4arch4Sm80ELb1ELb0ELb0ELb0ELb0ELb0ELb1ELb0EEENS1_21CollectiveEpilogueFwdINS6_IJS8_SA_S9_EEENS6_IJNS7_ILi1EEESI_SI_EEESC_SE_Li256ELb0ELb1ELb0ELb0EEENS1_30DynamicPersistentTileSchedulerILi256ELi256ELb0ELb1ELb0EEEEEEEEEvNT_6ParamsE,"ax",@progbits
	.sectioninfo	@"SHI_REGISTERS=255"
	.align	128
.text._ZN7cutlass13device_kernelIN5flash19enable_sm80_to_sm89INS1_16FlashAttnFwdSm80INS1_25CollectiveMainloopFwdSm80ILi8ELi1ELb0EN4cute5tupleIJNS5_1CILi128EEENS7_ILi96EEENS7_ILi256EEEEEELi256ENS_10bfloat16_tEfNS_4arch4Sm80ELb1ELb0ELb0ELb0ELb0ELb0ELb1ELb0EEENS1_21CollectiveEpilogueFwdINS6_IJS8_SA_S9_EEENS6_IJNS7_ILi1EEESI_SI_EEESC_SE_Li256ELb0ELb1ELb0ELb0EEENS1_30DynamicPersistentTileSchedulerILi256ELi256ELb0ELb1ELb0EEEEEEEEEvNT_6ParamsE:
        .type           _ZN7cutlass13device_kernelIN5flash19enable_sm80_to_sm89INS1_16FlashAttnFwdSm80INS1_25CollectiveMainloopFwdSm80ILi8ELi1ELb0EN4cute5tupleIJNS5_1CILi128EEENS7_ILi96EEENS7_ILi256EEEEEELi256ENS_10bfloat16_tEfNS_4arch4Sm80ELb1ELb0ELb0ELb0ELb0ELb0ELb1ELb0EEENS1_21CollectiveEpilogueFwdINS6_IJS8_SA_S9_EEENS6_IJNS7_ILi1EEESI_SI_EEESC_SE_Li256ELb0ELb1ELb0ELb0EEENS1_30DynamicPersistentTileSchedulerILi256ELi256ELb0ELb1ELb0EEEEEEEEEvNT_6ParamsE,@function
        .size           _ZN7cutlass13device_kernelIN5flash19enable_sm80_to_sm89INS1_16FlashAttnFwdSm80INS1_25CollectiveMainloopFwdSm80ILi8ELi1ELb0EN4cute5tupleIJNS5_1CILi128EEENS7_ILi96EEENS7_ILi256EEEEEELi256ENS_10bfloat16_tEfNS_4arch4Sm80ELb1ELb0ELb0ELb0ELb0ELb0ELb1ELb0EEENS1_21CollectiveEpilogueFwdINS6_IJS8_SA_S9_EEENS6_IJNS7_ILi1EEESI_SI_EEESC_SE_Li256ELb0ELb1ELb0ELb0EEENS1_30DynamicPersistentTileSchedulerILi256ELi256ELb0ELb1ELb0EEEEEEEEEvNT_6ParamsE,(.L_x_1548 - _ZN7cutlass13device_kernelIN5flash19enable_sm80_to_sm89INS1_16FlashAttnFwdSm80INS1_25CollectiveMainloopFwdSm80ILi8ELi1ELb0EN4cute5tupleIJNS5_1CILi128EEENS7_ILi96EEENS7_ILi256EEEEEELi256ENS_10bfloat16_tEfNS_4arch4Sm80ELb1ELb0ELb0ELb0ELb0ELb0ELb1ELb0EEENS1_21CollectiveEpilogueFwdINS6_IJS8_SA_S9_EEENS6_IJNS7_ILi1EEESI_SI_EEESC_SE_Li256ELb0ELb1ELb0ELb0EEENS1_30DynamicPersistentTileSchedulerILi256ELi256ELb0ELb1ELb0EEEEEEEEEvNT_6ParamsE)
        .other          _ZN7cutlass13device_kernelIN5flash19enable_sm80_to_sm89INS1_16FlashAttnFwdSm80INS1_25CollectiveMainloopFwdSm80ILi8ELi1ELb0EN4cute5tupleIJNS5_1CILi128EEENS7_ILi96EEENS7_ILi256EEEEEELi256ENS_10bfloat16_tEfNS_4arch4Sm80ELb1ELb0ELb0ELb0ELb0ELb0ELb1ELb0EEENS1_21CollectiveEpilogueFwdINS6_IJS8_SA_S9_EEENS6_IJNS7_ILi1EEESI_SI_EEESC_SE_Li256ELb0ELb1ELb0ELb0EEENS1_30DynamicPersistentTileSchedulerILi256ELi256ELb0ELb1ELb0EEEEEEEEEvNT_6ParamsE,@"STO_CUDA_ENTRY STV_DEFAULT"
_ZN7cutlass13device_kernelIN5flash19enable_sm80_to_sm89INS1_16FlashAttnFwdSm80INS1_25CollectiveMainloopFwdSm80ILi8ELi1ELb0EN4cute5tupleIJNS5_1CILi128EEENS7_ILi96EEENS7_ILi256EEEEEELi256ENS_10bfloat16_tEfNS_4arch4Sm80ELb1ELb0ELb0ELb0ELb0ELb0ELb1ELb0EEENS1_21CollectiveEpilogueFwdINS6_IJS8_SA_S9_EEENS6_IJNS7_ILi1EEESI_SI_EEESC_SE_Li256ELb0ELb1ELb0ELb0EEENS1_30DynamicPersistentTileSchedulerILi256ELi256ELb0ELb1ELb0EEEEEEEEEvNT_6ParamsE:
[----:B------:R-:W-:-:S03]  /*0000*/  MOV R1, c[0x0][0x28] ;  /* 0x00000a0000017a02 */ /* 0x000fc60000000f00 */
[----:B------:R-:W1:Y:S01]  /*0010*/  S2R R18, SR_TID.X ;  /* 0x0000000000127919 */ /* 0x000e620000002100 */
[----:B------:R-:W-:-:S03]  /*0020*/  IADD3 R1, R1, -0xa8, RZ ;  /* 0xffffff5801017810 */ /* 0x000fc60007ffe0ff */
[----:B------:R-:W2:Y:S01]  /*0030*/  S2R R13, SR_CTAID.X ;  /* 0x00000000000d7919 */ /* 0x000ea20000002500 */
[----:B-1----:R-:W-:-:S05]  /*0040*/  SHF.R.U32.HI R0, RZ, 0x5, R18 ;  /* 0x00000005ff007819 */ /* 0x002fca0000011612 */
[----:B------:R-:W1:Y:S04]  /*0050*/  SHFL.IDX PT, R2, R0, RZ, 0x1f ;  /* 0x00001fff00027589 */ /* 0x000e6800000e0000 */
[----:B------:R-:W3:Y:S01]  /*0060*/  SHFL.IDX PT, R0, R0, RZ, 0x1f ;  /* 0x00001fff00007589 */ /* 0x000ee200000e0000 */
[----:B-1----:R-:W-:Y:S01]  /*0070*/  ISETP.GE.AND P0, PT, R2, 0x1, PT ;  /* 0x000000010200780c */ /* 0x002fe20003f06270 */
[----:B---3--:R1:W3:-:S12]  /*0080*/  R2UR UR6, R0 ;  /* 0x00000000000673c2 */ /* 0x0082d800000e0000 */
[----:B------:R-:W-:Y:S06]  /*0090*/  @P0 BAR.ARV 0x4, 0x100 ;  /* 0x0104000000000b1d */ /* 0x000fec0000002000 */
[----:B--2---:R-:W-:-:S13]  /*00a0*/  ISETP.GE.AND P0, PT, R13, c[0x0][0x538], PT ;  /* 0x00014e000d007a0c */ /* 0x004fda0003f06270 */
[----:B------:R-:W-:Y:S05]  /*00b0*/  @P0 EXIT ;  /* 0x000000000000094d */ /* 0x000fea0003800000 */
[----:B-1-3--:R-:W-:Y:S01]  /*00c0*/  SHF.R.S32.HI R11, RZ, 0x1f, R18 ;  /* 0x0000001fff0b7819 */ /* 0x00afe20000011412 */
[----:B------:R-:W-:Y:S01]  /*00d0*/  IMAD.MOV.U32 R220, RZ, RZ, 0x40 ;  /* 0x00000040ffdc7424 */ /* 0x000fe200078e00ff */
[----:B------:R-:W-:Y:S01]  /*00e0*/  ULDC.64 UR8, c[0x0][0x118] ;  /* 0x0000460000087ab9 */ /* 0x000fe20000000a00 */
[----:B------:R-:W-:Y:S01]  /*00f0*/  IMAD.MOV.U32 R218, RZ, RZ, 0x20 ;  /* 0x00000020ffda7424 */ /* 0x000fe200078e00ff */
[CC--:B------:R-:W-:Y:S02]  /*0100*/  LEA.HI R2, R11.reuse, R18.reuse, RZ, 0x4 ;  /* 0x000000120b027211 */ /* 0x0c0fe400078f20ff */
[----:B------:R-:W-:Y:S02]  /*0110*/  LEA.HI R9, R11, R18, RZ, 0x3 ;  /* 0x000000120b097211 */ /* 0x000fe400078f18ff */
[----:B------:R-:W-:Y:S02]  /*0120*/  SHF.R.S32.HI R3, RZ, 0x4, R2 ;  /* 0x00000004ff037819 */ /* 0x000fe40000011402 */
[----:B------:R-:W-:-:S02]  /*0130*/  LOP3.LUT R5, R9, 0xfffffff8, RZ, 0xc0, !PT ;  /* 0xfffffff809057812 */ /* 0x000fc400078ec0ff */
[----:B------:R-:W-:Y:S02]  /*0140*/  LEA.HI R0, R2, R3, RZ, 0x1 ;  /* 0x0000000302007211 */ /* 0x000fe400078f08ff */
[----:B------:R-:W-:Y:S01]  /*0150*/  SHF.R.S32.HI R15, RZ, 0x3, R9 ;  /* 0x00000003ff0f7819 */ /* 0x000fe20000011409 */
[----:B------:R-:W-:Y:S01]  /*0160*/  IMAD.IADD R8, R18, 0x1, -R5 ;  /* 0x0000000112087824 */ /* 0x000fe200078e0a05 */
[----:B------:R-:W-:Y:S02]  /*0170*/  LOP3.LUT R0, R0, 0xfffffffe, RZ, 0xc0, !PT ;  /* 0xfffffffe00007812 */ /* 0x000fe400078ec0ff */
[----:B------:R-:W-:Y:S01]  /*0180*/  LEA.HI R12, R11, R18, RZ, 0x2 ;  /* 0x000000120b0c7211 */ /* 0x000fe200078f10ff */
[----:B------:R-:W-:Y:S02]  /*0190*/  IMAD.SHL.U32 R4, R15, 0x40, RZ ;  /* 0x000000400f047824 */ /* 0x000fe400078e00ff */
[----:B------:R-:W-:Y:S01]  /*01a0*/  IMAD.IADD R216, R3, 0x1, -R0 ;  /* 0x0000000103d87824 */ /* 0x000fe200078e0a00 */
[----:B------:R-:W-:Y:S01]  /*01b0*/  LOP3.LUT R0, R2, 0xfffffff0, RZ, 0xc0, !PT ;  /* 0xfffffff002007812 */ /* 0x000fe200078ec0ff */
[C---:B------:R-:W-:Y:S01]  /*01c0*/  IMAD.SHL.U32 R16, R8.reuse, 0x8, RZ ;  /* 0x0000000808107824 */ /* 0x040fe200078e00ff */
[--C-:B------:R-:W-:Y:S01]  /*01d0*/  SHF.R.S32.HI R10, RZ, 0x2, R12.reuse ;  /* 0x00000002ff0a7819 */ /* 0x100fe2000001140c */
[----:B------:R-:W-:Y:S01]  /*01e0*/  IMAD.SHL.U32 R6, R8, 0x40, RZ ;  /* 0x0000004008067824 */ /* 0x000fe200078e00ff */
[----:B------:R-:W-:Y:S01]  /*01f0*/  SHF.R.S32.HI R3, RZ, 0x1f, R12 ;  /* 0x0000001fff037819 */ /* 0x000fe2000001140c */
[----:B------:R-:W-:Y:S01]  /*0200*/  IMAD.IADD R2, R18, 0x1, -R0 ;  /* 0x0000000112027824 */ /* 0x000fe200078e0a00 */
[----:B------:R-:W-:-:S02]  /*0210*/  LOP3.LUT R0, R4, 0x1c0, RZ, 0xc0, !PT ;  /* 0x000001c004007812 */ /* 0x000fc400078ec0ff */
[----:B------:R-:W-:Y:S02]  /*0220*/  LEA.HI R3, R3, R10, RZ, 0x3 ;  /* 0x0000000a03037211 */ /* 0x000fe400078f18ff */
[----:B------:R-:W-:Y:S02]  /*0230*/  LOP3.LUT R5, R0, 0x38, R16, 0xf8, !PT ;  /* 0x0000003800057812 */ /* 0x000fe400078ef810 */
[----:B------:R-:W-:Y:S02]  /*0240*/  LOP3.LUT R4, R3, 0xfffffff8, RZ, 0xc0, !PT ;  /* 0xfffffff803047812 */ /* 0x000fe400078ec0ff */
[----:B------:R-:W-:Y:S02]  /*0250*/  SHF.R.U32.HI R3, RZ, 0x3, R0 ;  /* 0x00000003ff037819 */ /* 0x000fe40000011600 */
[----:B------:R-:W-:Y:S02]  /*0260*/  SHF.R.S32.HI R7, RZ, 0x1f, R2 ;  /* 0x0000001fff077819 */ /* 0x000fe40000011402 */
[----:B------:R-:W-:-:S02]  /*0270*/  LOP3.LUT R0, R6, 0x1c0, RZ, 0xc0, !PT ;  /* 0x000001c006007812 */ /* 0x000fc400078ec0ff */
[----:B------:R-:W-:Y:S02]  /*0280*/  LOP3.LUT R5, R5, R3, RZ, 0x3c, !PT ;  /* 0x0000000305057212 */ /* 0x000fe400078e3cff */
[----:B------:R-:W-:Y:S01]  /*0290*/  LEA.HI R217, R7, R2, RZ, 0x3 ;  /* 0x0000000207d97211 */ /* 0x000fe200078f18ff */
[----:B------:R-:W-:Y:S01]  /*02a0*/  IMAD.IADD R7, R10, 0x1, -R4 ;  /* 0x000000010a077824 */ /* 0x000fe200078e0a04 */
[----:B------:R-:W-:Y:S02]  /*02b0*/  LOP3.LUT R3, R0, 0x8, R9, 0xf8, !PT ;  /* 0x0000000800037812 */ /* 0x000fe400078ef809 */
[----:B------:R-:W-:Y:S02]  /*02c0*/  SHF.R.U32.HI R0, RZ, 0x3, R0 ;  /* 0x00000003ff007819 */ /* 0x000fe40000011600 */
[-C--:B------:R-:W-:Y:S02]  /*02d0*/  LEA.HI R6, R11, R18.reuse, RZ, 0x5 ;  /* 0x000000120b067211 */ /* 0x080fe400078f28ff */
[C---:B------:R-:W-:Y:S01]  /*02e0*/  LOP3.LUT R4, R217.reuse, 0xfffffff8, RZ, 0xc0, !PT ;  /* 0xfffffff8d9047812 */ /* 0x040fe200078ec0ff */
[----:B------:R-:W-:Y:S01]  /*02f0*/  IMAD.SHL.U32 R217, R217, 0x40, RZ ;  /* 0x00000040d9d97824 */ /* 0x000fe200078e00ff */
[----:B------:R-:W-:-:S02]  /*0300*/  LEA.HI R10, R11, R18, RZ, 0x6 ;  /* 0x000000120b0a7211 */ /* 0x000fc400078f30ff */
[----:B------:R-:W-:Y:S01]  /*0310*/  LOP3.LUT R11, R3, R0, RZ, 0x3c, !PT ;  /* 0x00000000030b7212 */ /* 0x000fe200078e3cff */
[----:B------:R-:W-:Y:S01]  /*0320*/  IMAD.IADD R9, R2, 0x1, -R4 ;  /* 0x0000000102097824 */ /* 0x000fe200078e0a04 */
[----:B------:R-:W-:Y:S01]  /*0330*/  LOP3.LUT R0, R6, 0xffffffe0, RZ, 0xc0, !PT ;  /* 0xffffffe006007812 */ /* 0x000fe200078ec0ff */
[----:B------:R-:W-:Y:S01]  /*0340*/  IMAD.SHL.U32 R4, R10, 0x8, RZ ;  /* 0x000000080a047824 */ /* 0x000fe200078e00ff */
[--C-:B------:R-:W-:Y:S02]  /*0350*/  SHF.R.S32.HI R223, RZ, 0x5, R6.reuse ;  /* 0x00000005ffdf7819 */ /* 0x100fe40000011406 */
[----:B------:R-:W-:Y:S01]  /*0360*/  SHF.R.S32.HI R2, RZ, 0x1f, R6 ;  /* 0x0000001fff027819 */ /* 0x000fe20000011406 */
[----:B------:R-:W-:Y:S01]  /*0370*/  IMAD.IADD R14, R18, 0x1, -R0 ;  /* 0x00000001120e7824 */ /* 0x000fe200078e0a00 */
[----:B------:R-:W-:Y:S01]  /*0380*/  LOP3.LUT R251, R5, 0x7ffffe00, R4, 0xf8, !PT ;  /* 0x7ffffe0005fb7812 */ /* 0x000fe200078ef804 */
[----:B------:R-:W-:Y:S01]  /*0390*/  IMAD.SHL.U32 R5, R216, 0x8, RZ ;  /* 0x00000008d8057824 */ /* 0x000fe200078e00ff */
[----:B------:R-:W-:Y:S01]  /*03a0*/  LEA.HI R0, R2, R223, RZ, 0x3 ;  /* 0x000000df02007211 */ /* 0x000fe200078f18ff */
[----:B------:R-:W-:Y:S01]  /*03b0*/  IMAD.SHL.U32 R2, R9, 0x40, RZ ;  /* 0x0000004009027824 */ /* 0x000fe200078e00ff */
[----:B------:R-:W-:Y:S01]  /*03c0*/  SHF.R.S32.HI R4, RZ, 0x1f, R14 ;  /* 0x0000001fff047819 */ /* 0x000fe2000001140e */
[----:B------:R-:W-:Y:S01]  /*03d0*/  IMAD R216, R216, 0x200, R11 ;  /* 0x00000200d8d87824 */ /* 0x000fe200078e020b */
[----:B------:R-:W-:Y:S01]  /*03e0*/  LOP3.LUT R3, R12, 0xfffffffc, RZ, 0xc0, !PT ;  /* 0xfffffffc0c037812 */ /* 0x000fe200078ec0ff */
[----:B------:R-:W-:Y:S01]  /*03f0*/  IMAD.SHL.U32 R251, R251, 0x2, RZ ;  /* 0x00000002fbfb7824 */ /* 0x000fe200078e00ff */
[----:B------:R-:W-:-:S02]  /*0400*/  LOP3.LUT R0, R0, 0xffffff8, RZ, 0xc0, !PT ;  /* 0x0ffffff800007812 */ /* 0x000fc400078ec0ff */
[----:B------:R-:W-:Y:S01]  /*0410*/  LEA.HI R10, R4, R14, RZ, 0x2 ;  /* 0x0000000e040a7211 */ /* 0x000fe200078f10ff */
[----:B------:R-:W-:Y:S01]  /*0420*/  IMAD.IADD R6, R18, 0x1, -R3 ;  /* 0x0000000112067824 */ /* 0x000fe200078e0a03 */
[----:B------:R-:W-:Y:S01]  /*0430*/  LOP3.LUT R2, R2, 0x1c0, RZ, 0xc0, !PT ;  /* 0x000001c002027812 */ /* 0x000fe200078ec0ff */
[C---:B------:R-:W-:Y:S01]  /*0440*/  IMAD.IADD R3, R223.reuse, 0x1, -R0 ;  /* 0x00000001df037824 */ /* 0x040fe200078e0a00 */
[----:B------:R-:W-:Y:S01]  /*0450*/  SHF.R.S32.HI R0, RZ, 0x2, R10 ;  /* 0x00000002ff007819 */ /* 0x000fe2000001140a */
[----:B------:R-:W-:Y:S01]  /*0460*/  IMAD.SHL.U32 R223, R223, 0x400, RZ ;  /* 0x00000400dfdf7824 */ /* 0x000fe200078e00ff */
[----:B------:R-:W-:Y:S02]  /*0470*/  LOP3.LUT R5, R2, 0x8, R5, 0xf8, !PT ;  /* 0x0000000802057812 */ /* 0x000fe400078ef805 */
[----:B------:R-:W-:Y:S01]  /*0480*/  SHF.R.U32.HI R2, RZ, 0x3, R2 ;  /* 0x00000003ff027819 */ /* 0x000fe20000011602 */
[----:B------:R-:W-:Y:S01]  /*0490*/  IMAD R12, R3, 0x10, R0 ;  /* 0x00000010030c7824 */ /* 0x000fe200078e0200 */
[C---:B------:R-:W-:Y:S01]  /*04a0*/  LEA.HI R0, R6.reuse, R6, RZ, 0x1 ;  /* 0x0000000606007211 */ /* 0x040fe200078f08ff */
[----:B------:R-:W-:Y:S01]  /*04b0*/  IMAD R3, R6, 0x2, R223 ;  /* 0x0000000206037824 */ /* 0x000fe200078e02df */
[----:B------:R-:W-:Y:S01]  /*04c0*/  LOP3.LUT R5, R5, R2, RZ, 0x3c, !PT ;  /* 0x0000000205057212 */ /* 0x000fe200078e3cff */
[C---:B------:R-:W-:Y:S01]  /*04d0*/  IMAD.SHL.U32 R2, R7.reuse, 0x40, RZ ;  /* 0x0000004007027824 */ /* 0x040fe200078e00ff */
[----:B------:R-:W-:Y:S01]  /*04e0*/  LOP3.LUT R4, R7, 0x1, RZ, 0xc0, !PT ;  /* 0x0000000107047812 */ /* 0x000fe200078ec0ff */
[----:B------:R-:W-:Y:S01]  /*04f0*/  STL [R1+0x94], R12 ;  /* 0x0000940c01007387 */ /* 0x000fe20000100800 */
[----:B------:R-:W-:-:S02]  /*0500*/  LOP3.LUT R0, R0, 0x1ffffffe, RZ, 0xc0, !PT ;  /* 0x1ffffffe00007812 */ /* 0x000fc400078ec0ff */
[----:B------:R-:W-:Y:S01]  /*0510*/  LOP3.LUT R2, R2, 0x1c0, RZ, 0xc0, !PT ;  /* 0x000001c002027812 */ /* 0x000fe200078ec0ff */
[----:B------:R-:W-:Y:S01]  /*0520*/  STL [R1+0x68], R13 ;  /* 0x0000680d01007387 */ /* 0x000fe20000100800 */
[----:B------:R-:W-:Y:S01]  /*0530*/  ISETP.NE.U32.AND P0, PT, R4, 0x1, PT ;  /* 0x000000010400780c */ /* 0x000fe20003f05070 */
[----:B------:R-:W-:Y:S01]  /*0540*/  IMAD.IADD R4, R6, 0x1, -R0 ;  /* 0x0000000106047824 */ /* 0x000fe200078e0a00 */
[----:B------:R-:W-:Y:S02]  /*0550*/  LEA.HI R0, R2, R2, RZ, 0x1d ;  /* 0x0000000202007211 */ /* 0x000fe400078fe8ff */
[----:B------:R-:W-:Y:S02]  /*0560*/  LOP3.LUT R217, R217, 0xfffffe00, RZ, 0xc0, !PT ;  /* 0xfffffe00d9d97812 */ /* 0x000fe400078ec0ff */
[----:B------:R-:W-:Y:S01]  /*0570*/  SHF.R.S32.HI R17, RZ, 0x1f, R16 ;  /* 0x0000001fff117819 */ /* 0x000fe20000011410 */
[----:B------:R-:W-:Y:S01]  /*0580*/  IMAD.IADD R3, R3, 0x1, R0 ;  /* 0x0000000103037824 */ /* 0x000fe200078e0200 */
[----:B------:R-:W-:Y:S01]  /*0590*/  IADD3 R6, R16, 0x40, RZ ;  /* 0x0000004010067810 */ /* 0x000fe20007ffe0ff */
[----:B------:R-:W-:Y:S01]  /*05a0*/  IMAD R0, R8, 0x20, R15 ;  /* 0x0000002008007824 */ /* 0x000fe200078e020f */
[----:B------:R-:W-:-:S02]  /*05b0*/  IADD3 R223, R5, R217, R223 ;  /* 0x000000d905df7210 */ /* 0x000fc40007ffe0df */
[----:B------:R-:W-:Y:S02]  /*05c0*/  LOP3.LUT R217, R5, R217, RZ, 0xfc, !PT ;  /* 0x000000d905d97212 */ /* 0x000fe400078efcff */
[----:B------:R1:W-:Y:S01]  /*05d0*/  STL [R1+0x90], R0 ;  /* 0x0000900001007387 */ /* 0x0003e20000100800 */
[C---:B------:R-:W-:Y:S02]  /*05e0*/  IADD3 R5, R16.reuse, 0x80, RZ ;  /* 0x0000008010057810 */ /* 0x040fe40007ffe0ff */
[----:B------:R-:W-:Y:S01]  /*05f0*/  IADD3 R2, R16, 0xc0, RZ ;  /* 0x000000c010027810 */ /* 0x000fe20007ffe0ff */
[----:B------:R-:W-:Y:S01]  /*0600*/  STL.64 [R1+0x38], R16 ;  /* 0x0000381001007387 */ /* 0x000fe20000100a00 */
[----:B------:R-:W-:Y:S02]  /*0610*/  R2P PR, R7, 0x6 ;  /* 0x0000000607007804 */ /* 0x000fe40000000000 */
[----:B------:R-:W-:Y:S01]  /*0620*/  LEA R3, R3, 0x80, 0x1 ;  /* 0x0000008003037811 */ /* 0x000fe200078e08ff */
[----:B------:R2:W-:Y:S01]  /*0630*/  STL [R1+0x40], R6 ;  /* 0x0000400601007387 */ /* 0x0005e20000100800 */
[----:B------:R-:W-:-:S02]  /*0640*/  LOP3.LUT P4, RZ, R8, 0x2, RZ, 0xc0, !PT ;  /* 0x0000000208ff7812 */ /* 0x000fc4000788c0ff */
[C---:B------:R-:W-:Y:S01]  /*0650*/  LOP3.LUT P6, RZ, R9.reuse, 0x2, RZ, 0xc0, !PT ;  /* 0x0000000209ff7812 */ /* 0x040fe200078cc0ff */
[----:B------:R3:W-:Y:S01]  /*0660*/  STL [R1+0x34], R5 ;  /* 0x0000340501007387 */ /* 0x0007e20000100800 */
[----:B------:R-:W-:Y:S02]  /*0670*/  LOP3.LUT P3, RZ, R8, 0x4, RZ, 0xc0, !PT ;  /* 0x0000000408ff7812 */ /* 0x000fe4000786c0ff */
[----:B------:R-:W-:Y:S02]  /*0680*/  LOP3.LUT P5, RZ, R9, 0x4, RZ, 0xc0, !PT ;  /* 0x0000000409ff7812 */ /* 0x000fe400078ac0ff */
[----:B------:R-:W-:Y:S02]  /*0690*/  LEA R216, R216, 0xc100, 0x1 ;  /* 0x0000c100d8d87811 */ /* 0x000fe400078e08ff */
[----:B------:R-:W-:Y:S02]  /*06a0*/  LEA R223, R223, 0x18100, 0x1 ;  /* 0x00018100dfdf7811 */ /* 0x000fe400078e08ff */
[----:B------:R-:W-:-:S02]  /*06b0*/  LEA R217, R217, 0x100, 0x1 ;  /* 0x00000100d9d97811 */ /* 0x000fc400078e08ff */
[----:B------:R-:W-:Y:S02]  /*06c0*/  SEL R219, R220, 0xffffffc0, !P3 ;  /* 0xffffffc0dcdb7807 */ /* 0x000fe40005800000 */
[----:B-1----:R-:W-:Y:S02]  /*06d0*/  LOP3.LUT R0, R10, 0x7ffffffc, RZ, 0xc0, !PT ;  /* 0x7ffffffc0a007812 */ /* 0x002fe400078ec0ff */
[C---:B------:R-:W-:Y:S01]  /*06e0*/  IADD3 R227, R216.reuse, 0x20, RZ ;  /* 0x00000020d8e37810 */ /* 0x040fe20007ffe0ff */
[C---:B------:R-:W-:Y:S01]  /*06f0*/  IMAD.IADD R222, R216.reuse, 0x1, R219 ;  /* 0x00000001d8de7824 */ /* 0x040fe200078e02db */
[----:B------:R-:W-:Y:S01]  /*0700*/  @P4 IADD3 R227, R216, -0x20, RZ ;  /* 0xffffffe0d8e34810 */ /* 0x000fe20007ffe0ff */
[----:B------:R-:W-:Y:S01]  /*0710*/  IMAD.IADD R0, R14, 0x1, -R0 ;  /* 0x000000010e007824 */ /* 0x000fe200078e0a00 */
[----:B--2---:R-:W-:-:S03]  /*0720*/  SHF.R.S32.HI R6, RZ, 0x1f, R6 ;  /* 0x0000001fff067819 */ /* 0x004fc60000011406 */
[----:B------:R-:W-:Y:S01]  /*0730*/  IMAD.IADD R219, R219, 0x1, R227 ;  /* 0x00000001dbdb7824 */ /* 0x000fe200078e02e3 */
[C---:B------:R-:W-:Y:S02]  /*0740*/  IADD3 R250, R227.reuse, 0x800, RZ ;  /* 0x00000800e3fa7810 */ /* 0x040fe40007ffe0ff */
[----:B---3--:R-:W-:Y:S01]  /*0750*/  SHF.R.S32.HI R5, RZ, 0x1f, R5 ;  /* 0x0000001fff057819 */ /* 0x008fe20000011405 */
[----:B------:R1:W-:Y:S01]  /*0760*/  STL [R1+0x64], R6 ;  /* 0x0000640601007387 */ /* 0x0003e20000100800 */
[C---:B------:R-:W-:Y:S02]  /*0770*/  IADD3 R249, R227.reuse, 0x1000, RZ ;  /* 0x00001000e3f97810 */ /* 0x040fe40007ffe0ff */
[C---:B------:R-:W-:Y:S01]  /*0780*/  IADD3 R248, R227.reuse, 0x1800, RZ ;  /* 0x00001800e3f87810 */ /* 0x040fe20007ffe0ff */
[----:B------:R2:W-:Y:S01]  /*0790*/  STL [R1+0x44], R2 ;  /* 0x0000440201007387 */ /* 0x0005e20000100800 */
[C---:B------:R-:W-:Y:S02]  /*07a0*/  IADD3 R247, R227.reuse, 0x2000, RZ ;  /* 0x00002000e3f77810 */ /* 0x040fe40007ffe0ff */
[C---:B------:R-:W-:Y:S01]  /*07b0*/  IADD3 R246, R227.reuse, 0x2800, RZ ;  /* 0x00002800e3f67810 */ /* 0x040fe20007ffe0ff */
[----:B------:R3:W-:Y:S01]  /*07c0*/  STL [R1+0x60], R5 ;  /* 0x0000600501007387 */ /* 0x0007e20000100800 */
[----:B------:R-:W-:-:S02]  /*07d0*/  IADD3 R245, R227, 0x3000, RZ ;  /* 0x00003000e3f57810 */ /* 0x000fc40007ffe0ff */
[C---:B------:R-:W-:Y:S02]  /*07e0*/  IADD3 R244, R227.reuse, 0x3800, RZ ;  /* 0x00003800e3f47810 */ /* 0x040fe40007ffe0ff */
[C---:B------:R-:W-:Y:S02]  /*07f0*/  IADD3 R243, R227.reuse, 0x4000, RZ ;  /* 0x00004000e3f37810 */ /* 0x040fe40007ffe0ff */
[C---:B------:R-:W-:Y:S02]  /*0800*/  IADD3 R242, R227.reuse, 0x4800, RZ ;  /* 0x00004800e3f27810 */ /* 0x040fe40007ffe0ff */
[C---:B------:R-:W-:Y:S02]  /*0810*/  IADD3 R241, R227.reuse, 0x5000, RZ ;  /* 0x00005000e3f17810 */ /* 0x040fe40007ffe0ff */
[C---:B------:R-:W-:Y:S02]  /*0820*/  IADD3 R240, R227.reuse, 0x5800, RZ ;  /* 0x00005800e3f07810 */ /* 0x040fe40007ffe0ff */
[----:B------:R-:W-:-:S02]  /*0830*/  IADD3 R239, R227, 0x6000, RZ ;  /* 0x00006000e3ef7810 */ /* 0x000fc40007ffe0ff */
[C---:B------:R-:W-:Y:S01]  /*0840*/  IADD3 R238, R227.reuse, 0x6800, RZ ;  /* 0x00006800e3ee7810 */ /* 0x040fe20007ffe0ff */
[----:B-1----:R-:W-:Y:S01]  /*0850*/  IMAD.SHL.U32 R6, R0, 0x2, RZ ;  /* 0x0000000200067824 */ /* 0x002fe200078e00ff */
[C---:B------:R-:W-:Y:S01]  /*0860*/  IADD3 R237, R227.reuse, 0x7000, RZ ;  /* 0x00007000e3ed7810 */ /* 0x040fe20007ffe0ff */
[----:B------:R-:W-:Y:S01]  /*0870*/  IMAD R0, R4, 0x8, R12 ;  /* 0x0000000804007824 */ /* 0x000fe200078e020c */
[C---:B------:R-:W-:Y:S02]  /*0880*/  IADD3 R236, R227.reuse, 0x7800, RZ ;  /* 0x00007800e3ec7810 */ /* 0x040fe40007ffe0ff */
[----:B--2---:R-:W-:Y:S02]  /*0890*/  SHF.R.S32.HI R2, RZ, 0x1f, R2 ;  /* 0x0000001fff027819 */ /* 0x004fe40000011402 */
[----:B------:R-:W-:Y:S02]  /*08a0*/  IADD3 R235, R227, 0x8000, RZ ;  /* 0x00008000e3eb7810 */ /* 0x000fe40007ffe0ff */
[C---:B---3--:R-:W-:Y:S01]  /*08b0*/  SEL R5, R218.reuse, 0xffffffe0, !P1 ;  /* 0xffffffe0da057807 */ /* 0x048fe20004800000 */
[----:B------:R1:W-:Y:S01]  /*08c0*/  STL [R1+0x5c], R2 ;  /* 0x00005c0201007387 */ /* 0x0003e20000100800 */
[----:B------:R-:W-:-:S02]  /*08d0*/  SEL R218, R218, 0xffffffe0, !P6 ;  /* 0xffffffe0dada7807 */ /* 0x000fc40007000000 */
[C---:B------:R-:W-:Y:S01]  /*08e0*/  IADD3 R234, R227.reuse, 0x8800, RZ ;  /* 0x00008800e3ea7810 */ /* 0x040fe20007ffe0ff */
[----:B------:R2:W-:Y:S01]  /*08f0*/  STL [R1+0x54], R6 ;  /* 0x0000540601007387 */ /* 0x0005e20000100800 */
[----:B------:R-:W-:Y:S01]  /*0900*/  IADD3 R233, R227, 0x9000, RZ ;  /* 0x00009000e3e97810 */ /* 0x000fe20007ffe0ff */
[----:B------:R-:W-:Y:S01]  /*0910*/  IMAD.IADD R224, R223, 0x1, R218 ;  /* 0x00000001dfe07824 */ /* 0x000fe200078e02da */
[C---:B------:R-:W-:Y:S01]  /*0920*/  IADD3 R232, R227.reuse, 0x9800, RZ ;  /* 0x00009800e3e87810 */ /* 0x040fe20007ffe0ff */
[----:B------:R3:W-:Y:S01]  /*0930*/  STL [R1+0x8c], R0 ;  /* 0x00008c0001007387 */ /* 0x0007e20000100800 */
[----:B------:R-:W-:Y:S01]  /*0940*/  IMAD.IADD R218, R218, 0x1, R217 ;  /* 0x00000001dada7824 */ /* 0x000fe200078e02d9 */
[C---:B------:R-:W-:Y:S02]  /*0950*/  IADD3 R231, R227.reuse, 0xa000, RZ ;  /* 0x0000a000e3e77810 */ /* 0x040fe40007ffe0ff */
[----:B------:R4:W-:Y:S01]  /*0960*/  STL [R1+0x6c], R3 ;  /* 0x00006c0301007387 */ /* 0x0009e20000100800 */
[----:B------:R-:W-:-:S02]  /*0970*/  IADD3 R230, R227, 0xa800, RZ ;  /* 0x0000a800e3e67810 */ /* 0x000fc40007ffe0ff */
[C---:B------:R-:W-:Y:S02]  /*0980*/  IADD3 R229, R227.reuse, 0xb000, RZ ;  /* 0x0000b000e3e57810 */ /* 0x040fe40007ffe0ff */
[----:B------:R-:W-:Y:S02]  /*0990*/  IADD3 R228, R227, 0xb800, RZ ;  /* 0x0000b800e3e47810 */ /* 0x000fe40007ffe0ff */
[C---:B-1----:R-:W-:Y:S02]  /*09a0*/  SEL R2, R220.reuse, 0xffffffc0, !P2 ;  /* 0xffffffc0dc027807 */ /* 0x042fe40005000000 */
[----:B------:R-:W-:Y:S02]  /*09b0*/  SEL R220, R220, 0xffffffc0, !P5 ;  /* 0xffffffc0dcdc7807 */ /* 0x000fe40006800000 */
[C---:B--2---:R-:W-:Y:S01]  /*09c0*/  IADD3 R6, R3.reuse, -0x10, RZ ;  /* 0xfffffff003067810 */ /* 0x044fe20007ffe0ff */
[C---:B------:R-:W-:Y:S01]  /*09d0*/  IMAD.IADD R4, R3.reuse, 0x1, R2 ;  /* 0x0000000103047824 */ /* 0x040fe200078e0202 */
[----:B------:R-:W-:Y:S01]  /*09e0*/  @P0 IADD3 R6, R3, 0x10, RZ ;  /* 0x0000001003060810 */ /* 0x000fe20007ffe0ff */
[----:B------:R-:W-:-:S02]  /*09f0*/  IMAD.IADD R226, R223, 0x1, R220 ;  /* 0x00000001dfe27824 */ /* 0x000fc400078e02dc */
[----:B---3--:R-:W-:Y:S01]  /*0a00*/  IMAD.IADD R0, R3, 0x1, R5 ;  /* 0x0000000103007824 */ /* 0x008fe200078e0205 */
[----:B------:R-:W-:Y:S01]  /*0a10*/  STL [R1+0x88], R4 ;  /* 0x0000880401007387 */ /* 0x000fe20000100800 */
[----:B------:R-:W-:Y:S02]  /*0a20*/  IMAD.IADD R221, R220, 0x1, R217 ;  /* 0x00000001dcdd7824 */ /* 0x000fe400078e02d9 */
[----:B----4-:R-:W-:Y:S01]  /*0a30*/  IMAD.IADD R3, R2, 0x1, R6 ;  /* 0x0000000102037824 */ /* 0x010fe200078e0206 */
[----:B------:R1:W-:Y:S01]  /*0a40*/  STL [R1+0x78], R0 ;  /* 0x0000780001007387 */ /* 0x0003e20000100800 */
[----:B------:R-:W-:Y:S02]  /*0a50*/  IMAD.IADD R225, R224, 0x1, R220 ;  /* 0x00000001e0e17824 */ /* 0x000fe400078e02dc */
[----:B------:R-:W-:Y:S02]  /*0a60*/  IMAD.IADD R220, R220, 0x1, R218 ;  /* 0x00000001dcdc7824 */ /* 0x000fe400078e02da */
[----:B-1----:R-:W-:-:S05]  /*0a70*/  IMAD.IADD R0, R0, 0x1, R2 ;  /* 0x0000000100007824 */ /* 0x002fca00078e0202 */
[----:B------:R1:W-:Y:S04]  /*0a80*/  STL [R1+0x84], R0 ;  /* 0x0000840001007387 */ /* 0x0003e80000100800 */
[----:B------:R-:W-:Y:S04]  /*0a90*/  STL [R1+0x70], R6 ;  /* 0x0000700601007387 */ /* 0x000fe80000100800 */
[----:B------:R-:W-:Y:S01]  /*0aa0*/  STL [R1+0x80], R3 ;  /* 0x0000800301007387 */ /* 0x000fe20000100800 */
[----:B-1----:R-:W-:-:S05]  /*0ab0*/  IMAD.IADD R0, R5, 0x1, R6 ;  /* 0x0000000105007824 */ /* 0x002fca00078e0206 */
[----:B------:R1:W-:Y:S02]  /*0ac0*/  STL [R1+0x74], R0 ;  /* 0x0000740001007387 */ /* 0x0003e40000100800 */
[----:B-1----:R-:W-:-:S05]  /*0ad0*/  IMAD.IADD R0, R0, 0x1, R2 ;  /* 0x0000000100007824 */ /* 0x002fca00078e0202 */
[----:B------:R1:W-:Y:S02]  /*0ae0*/  STL [R1+0x7c], R0 ;  /* 0x00007c0001007387 */ /* 0x0003e40000100800 */
.L_x_1320:
[----:B------:R-:W2:Y:S01]  /*0af0*/  LDL R4, [R1+0x68] ;  /* 0x0000680001047983 */ /* 0x000ea20000100800 */
[----:B-1----:R-:W-:Y:S01]  /*0b00*/  IMAD.MOV.U32 R0, RZ, RZ, c[0x0][0x560] ;  /* 0x00015800ff007624 */ /* 0x002fe200078e00ff */
        /* <DEDUP_REMOVED lines=17> */
.L_x_1268:
[----:B------:R-:W-:-:S04]  /*0c20*/  MOV R0, c[0x0][0x554] ;  /* 0x0001550000007a02 */ /* 0x000fc80000000f00 */
[----:B------:R-:W-:Y:S02]  /*0c30*/  ISETP.NE.AND P0, PT, R0, 0x1, PT ;  /* 0x000000010000780c */ /* 0x000fe40003f05270 */
[----:B------:R-:W-:-:S11]  /*0c40*/  MOV R0, R2 ;  /* 0x0000000200007202 */ /* 0x000fd60000000f00 */
[----:B------:R-:W-:-:S05]  /*0c50*/  @P0 IMAD.HI.U32 R4, R2, c[0x0][0x558], RZ ;  /* 0x0001560002040a27 */ /* 0x000fca00078e00ff */
[----:B------:R-:W-:-:S05]  /*0c60*/  @P0 SHF.R.U32.HI R0, RZ, c[0x0][0x55c], R4 ;  /* 0x00015700ff000a19 */ /* 0x000fca0000011604 */
[----:B------:R-:W-:Y:S02]  /*0c70*/  IMAD R4, R0, c[0x0][0x554], RZ ;  /* 0x0001550000047a24 */ /* 0x000fe400078e02ff */
.L_x_1269:
[----:B------:R-:W-:Y:S05]  /*0c80*/  BSYNC B0 ;  /* 0x0000000000007941 */ /* 0x000fea0003800000 */
.L_x_1267:
[----:B------:R-:W2:Y:S01]  /*0c90*/  LDL.LU R55, [R1] ;  /* 0x0000000001377983 */ /* 0x000ea20000300800 */
        /* <DEDUP_REMOVED lines=8> */
[----:B------:R-:W-:Y:S01]  /*0d20*/  MOV R5, c[0x0][0x548] ;  /* 0x0001520000057a02 */ /* 0x000fe20000000f00 */
[----:B------:R-:W-:Y:S01]  /*0d30*/  IMAD.SHL.U32 R54, R0, 0x80, RZ ;  /* 0x0000008000367824 */ /* 0x000fe200078e00ff */
[----:B------:R-:W-:Y:S01]  /*0d40*/  UIMAD.WIDE UR4, UR4, 0x2aaaaaab, URZ ;  /* 0x2aaaaaab040478a5 */ /* 0x000fe2000f8e023f */
[----:B------:R-:W-:Y:S01]  /*0d50*/  CS2R R130, SRZ ;  /* 0x0000000000827805 */ /* 0x000fe2000001ff00 */
[----:B------:R-:W-:Y:S01]  /*0d60*/  ISETP.NE.AND P0, PT, R5, 0x1, PT ;  /* 0x000000010500780c */ /* 0x000fe20003f05270 */
[----:B------:R-:W-:Y:S01]  /*0d70*/  IMAD.MOV.U32 R5, RZ, RZ, c[0x0][0x168] ;  /* 0x00005a00ff057624 */ /* 0x000fe200078e00ff */
[----:B------:R-:W-:Y:S01]  /*0d80*/  IADD3 R0, R54, 0x7f, RZ ;  /* 0x0000007f36007810 */ /* 0x000fe20007ffe0ff */
[----:B------:R-:W-:Y:S01]  /*0d90*/  USHF.R.U32.HI UR4, URZ, 0x1f, UR5 ;  /* 0x0000001f3f047899 */ /* 0x000fe20008011605 */
[----:B------:R-:W-:Y:S01]  /*0da0*/  MOV R56, R2 ;  /* 0x0000000200387202 */ /* 0x000fe20000000f00 */
[----:B------:R1:W-:Y:S01]  /*0db0*/  STL [R1+0x58], R54 ;  /* 0x0000583601007387 */ /* 0x0003e20000100800 */
[----:B------:R-:W-:Y:S01]  /*0dc0*/  CS2R R128, SRZ ;  /* 0x0000000000807805 */ /* 0x000fe2000001ff00 */
[----:B------:R-:W-:Y:S01]  /*0dd0*/  @P1 IMAD.HI.U32 R4, R0, c[0x0][0x2c8], RZ ;  /* 0x0000b20000041a27 */ /* 0x000fe200078e00ff */
[----:B------:R-:W-:Y:S01]  /*0de0*/  ULEA.HI.SX32 UR4, UR5, UR4, 0x1c ;  /* 0x0000000405047291 */ /* 0x000fe2000f8fe23f */
[----:B------:R-:W-:Y:S01]  /*0df0*/  CS2R R126, SRZ ;  /* 0x00000000007e7805 */ /* 0x000fe2000001ff00 */
[----:B------:R-:W-:Y:S01]  /*0e00*/  CS2R R124, SRZ ;  /* 0x00000000007c7805 */ /* 0x000fe2000001ff00 */
[----:B------:R-:W-:Y:S01]  /*0e10*/  IMAD.MOV.U32 R122, RZ, RZ, RZ ;  /* 0x000000ffff7a7224 */ /* 0x000fe200078e00ff */
[----:B------:R-:W-:Y:S01]  /*0e20*/  @P1 SHF.R.U32.HI R0, RZ, c[0x0][0x2cc], R4 ;  /* 0x0000b300ff001a19 */ /* 0x000fe20000011604 */
[----:B------:R-:W-:Y:S01]  /*0e30*/  @P0 IMAD.HI.U32 R3, R2, c[0x0][0x54c], RZ ;  /* 0x0001530002030a27 */ /* 0x000fe200078e00ff */
[----:B------:R-:W-:Y:S01]  /*0e40*/  IADD3 R4, -R5, 0x60, RZ ;  /* 0x0000006005047810 */ /* 0x000fe20007ffe1ff */
[----:B------:R-:W-:Y:S01]  /*0e50*/  CS2R R120, SRZ ;  /* 0x0000000000787805 */ /* 0x000fe2000001ff00 */
[----:B------:R-:W-:Y:S01]  /*0e60*/  CS2R R6, SRZ ;  /* 0x0000000000067805 */ /* 0x000fe2000001ff00 */
[----:B------:R-:W-:Y:S01]  /*0e70*/  MOV R118, RZ ;  /* 0x000000ff00767202 */ /* 0x000fe20000000f00 */
[----:B------:R-:W-:Y:S01]  /*0e80*/  CS2R R116, SRZ ;  /* 0x0000000000747805 */ /* 0x000fe2000001ff00 */
[----:B------:R-:W-:Y:S01]  /*0e90*/  IADD3 R0, R0, c[0x0][0x1d0], R4 ;  /* 0x0000740000007a10 */ /* 0x000fe20007ffe004 */
[----:B------:R-:W-:Y:S01]  /*0ea0*/  CS2R R8, SRZ ;  /* 0x0000000000087805 */ /* 0x000fe2000001ff00 */
[----:B------:R-:W-:Y:S01]  /*0eb0*/  @P0 SHF.R.U32.HI R56, RZ, c[0x0][0x550], R3 ;  /* 0x00015400ff380a19 */ /* 0x000fe20000011603 */
[----:B------:R-:W-:Y:S01]  /*0ec0*/  IMAD.MOV.U32 R114, RZ, RZ, RZ ;  /* 0x000000ffff727224 */ /* 0x000fe200078e00ff */
[----:B------:R-:W-:Y:S01]  /*0ed0*/  CS2R R10, SRZ ;  /* 0x00000000000a7805 */ /* 0x000fe2000001ff00 */
[----:B------:R-:W-:Y:S01]  /*0ee0*/  IMAD.HI R3, R0, 0x2aaaaaab, RZ ;  /* 0x2aaaaaab00037827 */ /* 0x000fe200078e02ff */
[----:B------:R-:W-:Y:S01]  /*0ef0*/  MOV R110, RZ ;  /* 0x000000ff006e7202 */ /* 0x000fe20000000f00 */
[----:B------:R-:W-:Y:S01]  /*0f00*/  CS2R R12, SRZ ;  /* 0x00000000000c7805 */ /* 0x000fe2000001ff00 */
[----:B------:R-:W-:Y:S01]  /*0f10*/  CS2R R14, SRZ ;  /* 0x00000000000e7805 */ /* 0x000fe2000001ff00 */
[----:B------:R-:W-:Y:S01]  /*0f20*/  IMAD.MOV R0, RZ, RZ, -R56 ;  /* 0x000000ffff007224 */ /* 0x000fe200078e0a38 */
[----:B------:R-:W-:Y:S01]  /*0f30*/  SHF.R.U32.HI R4, RZ, 0x1f, R3 ;  /* 0x0000001fff047819 */ /* 0x000fe20000011603 */
[----:B------:R-:W-:Y:S01]  /*0f40*/  IMAD.MOV.U32 R112, RZ, RZ, RZ ;  /* 0x000000ffff707224 */ /* 0x000fe200078e00ff */
[----:B------:R-:W-:Y:S01]  /*0f50*/  MOV R104, RZ ;  /* 0x000000ff00687202 */ /* 0x000fe20000000f00 */
[----:B------:R-:W-:Y:S01]  /*0f60*/  IMAD R60, R0, c[0x0][0x548], R2 ;  /* 0x00015200003c7a24 */ /* 0x000fe200078e0202 */
[----:B------:R-:W-:Y:S01]  /*0f70*/  LEA.HI.SX32 R3, R3, R4, 0x1c ;  /* 0x0000000403037211 */ /* 0x000fe200078fe2ff */
[----:B------:R-:W-:Y:S01]  /*0f80*/  IMAD.MOV.U32 R108, RZ, RZ, RZ ;  /* 0x000000ffff6c7224 */ /* 0x000fe200078e00ff */
[----:B------:R-:W-:Y:S01]  /*0f90*/  PRMT R0, RZ, 0x7610, R0 ;  /* 0x00007610ff007816 */ /* 0x000fe20000000000 */
[----:B------:R-:W-:Y:S01]  /*0fa0*/  CS2R R4, SRZ ;  /* 0x0000000000047805 */ /* 0x000fe2000001ff00 */
[----:B------:R-:W-:Y:S01]  /*0fb0*/  IMNMX R52, R3, UR4, PT ;  /* 0x0000000403347c17 */ /* 0x000fe2000b800200 */
[----:B------:R-:W-:Y:S01]  /*0fc0*/  IMAD.MOV.U32 R106, RZ, RZ, RZ ;  /* 0x000000ffff6a7224 */ /* 0x000fe200078e00ff */
[----:B------:R-:W-:Y:S01]  /*0fd0*/  CS2R R16, SRZ ;  /* 0x0000000000107805 */ /* 0x000fe2000001ff00 */
[----:B------:R-:W-:Y:S01]  /*0fe0*/  IMAD.MOV.U32 R102, RZ, RZ, RZ ;  /* 0x000000ffff667224 */ /* 0x000fe200078e00ff */
[----:B------:R-:W-:Y:S01]  /*0ff0*/  ISETP.GE.AND P0, PT, R52, 0x1, PT ;  /* 0x000000013400780c */ /* 0x000fe20003f06270 */
        /* <DEDUP_REMOVED lines=37> */
[----:B------:R-:W-:Y:S01]  /*1250*/  MOV R166, RZ ;  /* 0x000000ff00a67202 */ /* 0x000fe20000000f00 */
[----:B------:R-:W-:Y:S01]  /*1260*/  CS2R R44, SRZ ;  /* 0x00000000002c7805 */ /* 0x000fe2000001ff00 */
[----:B------:R-:W-:Y:S01]  /*1270*/  IMAD.MOV.U32 R162, RZ, RZ, RZ ;  /* 0x000000ffffa27224 */ /* 0x000fe200078e00ff */
[----:B------:R-:W-:Y:S01]  /*1280*/  CS2R R46, SRZ ;  /* 0x00000000002e7805 */ /* 0x000fe2000001ff00 */
[----:B------:R-:W-:Y:S01]  /*1290*/  MOV R158, RZ ;  /* 0x000000ff009e7202 */ /* 0x000fe20000000f00 */
[----:B------:R-:W-:Y:S01]  /*12a0*/  CS2R R48, SRZ ;  /* 0x0000000000307805 */ /* 0x000fe2000001ff00 */
[----:B------:R-:W-:Y:S01]  /*12b0*/  IMAD.MOV.U32 R154, RZ, RZ, RZ ;  /* 0x000000ffff9a7224 */ /* 0x000fe200078e00ff */
[----:B------:R-:W-:Y:S01]  /*12c0*/  CS2R R50, SRZ ;  /* 0x0000000000327805 */ /* 0x000fe2000001ff00 */
[----:B------:R-:W-:Y:S01]  /*12d0*/  MOV R150, RZ ;  /* 0x000000ff00967202 */ /* 0x000fe20000000f00 */
        /* <DEDUP_REMOVED lines=20> */
[----:B------:R1:W-:Y:S04]  /*1420*/  STL [R1], R55 ;  /* 0x0000003701007387 */ /* 0x0003e80000100800 */
[----:B------:R1:W-:Y:S04]  /*1430*/  STL [R1+0x50], R56 ;  /* 0x0000503801007387 */ /* 0x0003e80000100800 */
[----:B------:R1:W-:Y:S04]  /*1440*/  STL [R1+0x4c], R60 ;  /* 0x00004c3c01007387 */ /* 0x0003e80000100800 */
[----:B------:R1:W-:Y:S01]  /*1450*/  STL [R1+0x48], R52 ;  /* 0x0000483401007387 */ /* 0x0003e20000100800 */
[----:B------:R-:W-:Y:S05]  /*1460*/  @!P0 BRA `(.L_x_1270) ;  /* 0x0001004000008947 */ /* 0x000fea0003800000 */
[----:B-1----:R-:W2:Y:S01]  /*1470*/  LDL R52, [R1+0x90] ;  /* 0x0000900001347983 */ /* 0x002ea20000100800 */
[----:B------:R-:W-:Y:S01]  /*1480*/  IMAD.MOV.U32 R62, RZ, RZ, R55 ;  /* 0x000000ffff3e7224 */ /* 0x000fe200078e0037 */
[----:B------:R-:W-:-:S02]  /*1490*/  ISETP.NE.U32.AND P0, PT, RZ, c[0x0][0x340], PT ;  /* 0x0000d000ff007a0c */ /* 0x000fc40003f05070 */
[----:B------:R-:W3:Y:S02]  /*14a0*/  LDL R55, [R1+0x40] ;  /* 0x0000400001377983 */ /* 0x000ee40000100800 */
[----:B------:R-:W-:Y:S02]  /*14b0*/  ISETP.NE.AND.EX P0, PT, RZ, c[0x0][0x344], PT, P0 ;  /* 0x0000d100ff007a0c */ /* 0x000fe40003f05300 */
[----:B------:R-:W4:Y:S04]  /*14c0*/  LDL.64 R58, [R1+0x38] ;  /* 0x00003800013a7983 */ /* 0x000f280000100a00 */
[----:B------:R-:W5:Y:S04]  /*14d0*/  LDL R18, [R1+0x34] ;  /* 0x0000340001127983 */ /* 0x000f680000100800 */
[----:B------:R-:W3:Y:S03]  /*14e0*/  LDL R17, [R1+0x44] ;  /* 0x0000440001117983 */ /* 0x000ee60000100800 */
[----:B------:R-:W-:-:S04]  /*14f0*/  @P0 IMAD.MOV.U32 R2, RZ, RZ, 0x4 ;  /* 0x00000004ff020424 */ /* 0x000fc800078e00ff */
[----:B------:R-:W-:-:S05]  /*1500*/  @P0 IMAD.WIDE R2, R56, R2, c[0x0][0x340] ;  /* 0x0000d00038020625 */ /* 0x000fca00078e0202 */
[----:B------:R1:W4:Y:S04]  /*1510*/  @P0 LDG.E R16, [R2.64] ;  /* 0x0000000802100981 */ /* 0x000328000c1e1900 */
[----:B------:R-:W2:Y:S01]  /*1520*/  S2R R63, SR_TID.X ;  /* 0x00000000003f7919 */ /* 0x000ea20000002100 */
[----:B------:R-:W-:-:S05]  /*1530*/  SHF.R.S32.HI R13, RZ, 0x1f, R60 ;  /* 0x0000001fff0d7819 */ /* 0x000fca000001143c */
[----:B------:R-:W-:Y:S01]  /*1540*/  IMAD R5, R13, c[0x0][0x1b8], RZ ;  /* 0x00006e000d057a24 */ /* 0x000fe200078e02ff */
[----:B------:R-:W-:-:S03]  /*1550*/  SHF.R.S32.HI R15, RZ, 0x1f, R56 ;  /* 0x0000001fff0f7819 */ /* 0x000fc60000011438 */
[C---:B------:R-:W-:Y:S02]  /*1560*/  IMAD R5, R60.reuse, c[0x0][0x1bc], R5 ;  /* 0x00006f003c057a24 */ /* 0x040fe400078e0205 */
[----:B-1----:R-:W-:-:S05]  /*1570*/  IMAD.WIDE.U32 R2, R60, c[0x0][0x1b8], RZ ;  /* 0x00006e003c027a25 */ /* 0x002fca00078e00ff */
[----:B------:R-:W-:Y:S01]  /*1580*/  IADD3 R3, R3, R5, RZ ;  /* 0x0000000503037210 */ /* 0x000fe20007ffe0ff */
[----:B------:R-:W-:-:S04]  /*1590*/  IMAD R5, R15, c[0x0][0x1c0], RZ ;  /* 0x000070000f057a24 */ /* 0x000fc800078e02ff */
[C---:B------:R-:W-:Y:S02]  /*15a0*/  IMAD R5, R56.reuse, c[0x0][0x1c4], R5 ;  /* 0x0000710038057a24 */ /* 0x040fe400078e0205 */
[----:B------:R-:W-:-:S05]  /*15b0*/  IMAD.WIDE.U32 R2, R56, c[0x0][0x1c0], R2 ;  /* 0x0000700038027a25 */ /* 0x000fca00078e0002 */
[----:B------:R-:W-:Y:S02]  /*15c0*/  IADD3 R3, R3, R5, RZ ;  /* 0x0000000503037210 */ /* 0x000fe40007ffe0ff */
[----:B------:R-:W-:Y:S02]  /*15d0*/  LOP3.LUT R62, R62, 0xfffffffe, RZ, 0xc0, !PT ;  /* 0xfffffffe3e3e7812 */ /* 0x000fe400078ec0ff */
[----:B--2---:R-:W-:Y:S02]  /*15e0*/  IADD3 R4, R52, R54, RZ ;  /* 0x0000003634047210 */ /* 0x004fe40007ffe0ff */
[----:B------:R-:W-:-:S03]  /*15f0*/  SHF.R.S32.HI R52, RZ, 0x1f, R63 ;  /* 0x0000001fff347819 */ /* 0x000fc6000001143f */
[----:B------:R-:W-:Y:S01]  /*1600*/  @P1 IMAD.HI.U32 R6, R4, c[0x0][0x2c8], RZ ;  /* 0x0000b20004061a27 */ /* 0x000fe200078e00ff */
[----:B------:R-:W-:-:S03]  /*1610*/  LEA.HI R52, R52, R63, RZ, 0x3 ;  /* 0x0000003f34347211 */ /* 0x000fc600078f18ff */
[----:B------:R-:W-:Y:S01]  /*1620*/  IMAD.MOV.U32 R0, RZ, RZ, R4 ;  /* 0x000000ffff007224 */ /* 0x000fe200078e0004 */
[----:B------:R-:W-:Y:S02]  /*1630*/  @P1 SHF.R.U32.HI R0, RZ, c[0x0][0x2cc], R6 ;  /* 0x0000b300ff001a19 */ /* 0x000fe40000011606 */
[----:B------:R-:W-:Y:S02]  /*1640*/  SHF.R.S32.HI R52, RZ, 0x3, R52 ;  /* 0x00000003ff347819 */ /* 0x000fe40000011434 */
[--C-:B------:R-:W-:Y:S01]  /*1650*/  SHF.R.S32.HI R6, RZ, 0x1f, R0.reuse ;  /* 0x0000001fff067819 */ /* 0x100fe20000011400 */
[----:B------:R-:W-:Y:S01]  /*1660*/  IMAD.MOV R8, RZ, RZ, -R0 ;  /* 0x000000ffff087224 */ /* 0x000fe200078e0a00 */
[----:B------:R-:W-:Y:S02]  /*1670*/  SHF.R.S32.HI R9, RZ, 0x1f, R52 ;  /* 0x0000001fff097819 */ /* 0x000fe40000011434 */
[----:B---3--:R-:W-:Y:S01]  /*1680*/  ISETP.GE.AND P2, PT, R55, c[0x0][0x1d4], PT ;  /* 0x0000750037007a0c */ /* 0x008fe20003f46270 */
[----:B------:R-:W-:-:S02]  /*1690*/  IMAD R5, R6, c[0x0][0x1b0], RZ ;  /* 0x00006c0006057a24 */ /* 0x000fc400078e02ff */
[----:B------:R-:W-:Y:S01]  /*16a0*/  IMAD.WIDE.U32 R2, R0, c[0x0][0x1b0], R2 ;  /* 0x00006c0000027a25 */ /* 0x000fe200078e0002 */
[----:B------:R-:W-:-:S03]  /*16b0*/  SEL R10, RZ, 0xffffffff, P2 ;  /* 0xffffffffff0a7807 */ /* 0x000fc60001000000 */
[----:B------:R-:W-:Y:S02]  /*16c0*/  IMAD R12, R0, c[0x0][0x1b4], R5 ;  /* 0x00006d00000c7a24 */ /* 0x000fe400078e0205 */
[----:B------:R-:W-:Y:S02]  /*16d0*/  IMAD R8, R8, c[0x0][0x2c4], R4 ;  /* 0x0000b10008087a24 */ /* 0x000fe400078e0204 */
[----:B------:R-:W-:Y:S02]  /*16e0*/  IMAD R0, R9, c[0x0][0x1e0], RZ ;  /* 0x0000780009007a24 */ /* 0x000fe400078e02ff */
[----:B----4-:R-:W-:-:S04]  /*16f0*/  IMAD.WIDE.U32 R6, R52, c[0x0][0x1e0], R58 ;  /* 0x0000780034067a25 */ /* 0x010fc800078e003a */
[----:B------:R-:W-:Y:S02]  /*1700*/  IMAD R0, R52, c[0x0][0x1e4], R0 ;  /* 0x0000790034007a24 */ /* 0x000fe400078e0200 */
[----:B------:R-:W-:Y:S01]  /*1710*/  IMAD.SHL.U32 R14, R10, 0x2, RZ ;  /* 0x000000020a0e7824 */ /* 0x000fe200078e00ff */
[----:B------:R-:W-:Y:S01]  /*1720*/  SHF.R.S32.HI R10, RZ, 0x1f, R8 ;  /* 0x0000001fff0a7819 */ /* 0x000fe20000011408 */
[----:B------:R-:W-:Y:S01]  /*1730*/  IMAD R9, R9, c[0x0][0x208], RZ ;  /* 0x0000820009097a24 */ /* 0x000fe200078e02ff */
[----:B------:R-:W-:Y:S01]  /*1740*/  IADD3 R7, R7, R0, RZ ;  /* 0x0000000007077210 */ /* 0x000fe20007ffe0ff */
[----:B------:R-:W-:Y:S01]  /*1750*/  IMAD.WIDE.U32 R4, R52, c[0x0][0x208], R58 ;  /* 0x0000820034047a25 */ /* 0x000fe200078e003a */
[----:B------:R-:W-:-:S03]  /*1760*/  IADD3 R3, R3, R12, RZ ;  /* 0x0000000c03037210 */ /* 0x000fc60007ffe0ff */
[----:B------:R-:W-:Y:S02]  /*1770*/  IMAD R9, R52, c[0x0][0x20c], R9 ;  /* 0x0000830034097a24 */ /* 0x000fe400078e0209 */
[----:B------:R-:W-:Y:S02]  /*1780*/  IMAD R0, R10, c[0x0][0x1a8], RZ ;  /* 0x00006a000a007a24 */ /* 0x000fe400078e02ff */
[----:B------:R-:W-:Y:S02]  /*1790*/  IMAD.IADD R5, R5, 0x1, R9 ;  /* 0x0000000105057824 */ /* 0x000fe400078e0209 */
[C---:B------:R-:W-:Y:S02]  /*17a0*/  IMAD R12, R8.reuse, c[0x0][0x1ac], R0 ;  /* 0x00006b00080c7a24 */ /* 0x040fe400078e0200 */
[----:B------:R-:W-:Y:S01]  /*17b0*/  IMAD.WIDE.U32 R8, R8, c[0x0][0x1a8], R2 ;  /* 0x00006a0008087a25 */ /* 0x000fe200078e0002 */
[----:B------:R-:W-:-:S03]  /*17c0*/  ISETP.GE.AND P1, PT, R58, c[0x0][0x1d4], PT ;  /* 0x000075003a007a0c */ /* 0x000fc60003f26270 */
[C---:B------:R-:W-:Y:S02]  /*17d0*/  IMAD R2, R13.reuse, c[0x0][0x210], RZ ;  /* 0x000084000d027a24 */ /* 0x040fe400078e02ff */
[----:B------:R-:W-:Y:S02]  /*17e0*/  IMAD R0, R13, c[0x0][0x1e8], RZ ;  /* 0x00007a000d007a24 */ /* 0x000fe400078e02ff */
[C---:B------:R-:W-:Y:S02]  /*17f0*/  IMAD R2, R60.reuse, c[0x0][0x214], R2 ;  /* 0x000085003c027a24 */ /* 0x040fe400078e0202 */
[----:B------:R-:W-:Y:S01]  /*1800*/  IMAD.WIDE.U32 R4, R60, c[0x0][0x210], R4 ;  /* 0x000084003c047a25 */ /* 0x000fe200078e0004 */
[----:B------:R-:W-:Y:S02]  /*1810*/  @P2 LOP3.LUT R62, R62, 0x1, RZ, 0xfc, !PT ;  /* 0x000000013e3e2812 */ /* 0x000fe400078efcff */
[----:B------:R-:W-:Y:S01]  /*1820*/  @P0 SHF.R.S32.HI R3, RZ, 0x1f, R16 ;  /* 0x0000001fff030819 */ /* 0x000fe20000011410 */
[C---:B------:R-:W-:Y:S01]  /*1830*/  IMAD R0, R60.reuse, c[0x0][0x1ec], R0 ;  /* 0x00007b003c007a24 */ /* 0x040fe200078e0200 */
[----:B------:R-:W-:Y:S01]  /*1840*/  @!P0 MOV R3, R15 ;  /* 0x0000000f00038202 */ /* 0x000fe20000000f00 */
[----:B------:R-:W-:Y:S01]  /*1850*/  IMAD.WIDE.U32 R6, R60, c[0x0][0x1e8], R6 ;  /* 0x00007a003c067a25 */ /* 0x000fe200078e0006 */
[----:B------:R-:W-:-:S02]  /*1860*/  IADD3 R5, R5, R2, RZ ;  /* 0x0000000205057210 */ /* 0x000fc40007ffe0ff */
[----:B------:R-:W-:Y:S01]  /*1870*/  LOP3.LUT R62, R62, 0xfffffffd, RZ, 0xc0, !PT ;  /* 0xfffffffd3e3e7812 */ /* 0x000fe200078ec0ff */
[----:B------:R-:W-:Y:S01]  /*1880*/  IMAD.IADD R7, R7, 0x1, R0 ;  /* 0x0000000107077824 */ /* 0x000fe200078e0200 */
[----:B------:R-:W-:Y:S01]  /*1890*/  @P0 MOV R2, R16 ;  /* 0x0000001000020202 */ /* 0x000fe20000000f00 */
[----:B------:R-:W-:Y:S02]  /*18a0*/  @!P0 IMAD.MOV.U32 R2, RZ, RZ, R56 ;  /* 0x000000ffff028224 */ /* 0x000fe400078e0038 */
[C---:B------:R-:W-:Y:S01]  /*18b0*/  IMAD R0, R3.reuse, c[0x0][0x1f0], RZ ;  /* 0x00007c0003007a24 */ /* 0x040fe200078e02ff */
[----:B------:R-:W-:Y:S01]  /*18c0*/  @P1 LOP3.LUT R62, R62, 0x2, RZ, 0xfc, !PT ;  /* 0x000000023e3e1812 */ /* 0x000fe200078efcff */
[----:B------:R-:W-:Y:S02]  /*18d0*/  IMAD R3, R3, c[0x0][0x218], RZ ;  /* 0x0000860003037a24 */ /* 0x000fe400078e02ff */
[----:B------:R-:W-:-:S04]  /*18e0*/  IMAD.WIDE.U32 R6, R2, c[0x0][0x1f0], R6 ;  /* 0x00007c0002067a25 */ /* 0x000fc800078e0006 */
[C---:B------:R-:W-:Y:S01]  /*18f0*/  IMAD.WIDE.U32 R4, R2.reuse, c[0x0][0x218], R4 ;  /* 0x0000860002047a25 */ /* 0x040fe200078e0004 */
[----:B------:R-:W-:Y:S03]  /*1900*/  STL [R1], R62 ;  /* 0x0000003e01007387 */ /* 0x000fe60000100800 */
[C---:B------:R-:W-:Y:S02]  /*1910*/  IMAD R0, R2.reuse, c[0x0][0x1f4], R0 ;  /* 0x00007d0002007a24 */ /* 0x040fe400078e0200 */
[----:B------:R-:W-:Y:S01]  /*1920*/  IMAD R2, R2, c[0x0][0x21c], R3 ;  /* 0x0000870002027a24 */ /* 0x000fe200078e0203 */
[----:B------:R1:W-:Y:S04]  /*1930*/  STL.64 [R1+0x20], R6 ;  /* 0x0000200601007387 */ /* 0x0003e80000100a00 */
[----:B------:R2:W-:Y:S01]  /*1940*/  STL.64 [R1+0x28], R4 ;  /* 0x0000280401007387 */ /* 0x0005e20000100a00 */
[----:B------:R-:W-:-:S02]  /*1950*/  SEL R11, RZ, 0x1, P1 ;  /* 0x00000001ff0b7807 */ /* 0x000fc40000800000 */
[----:B-----5:R-:W-:Y:S02]  /*1960*/  ISETP.GE.AND P6, PT, R18, c[0x0][0x1d4], PT ;  /* 0x0000750012007a0c */ /* 0x020fe40003fc6270 */
[----:B------:R-:W-:Y:S02]  /*1970*/  ISETP.GE.AND P5, PT, R17, c[0x0][0x1d4], PT ;  /* 0x0000750011007a0c */ /* 0x000fe40003fa6270 */
[----:B-1----:R-:W-:Y:S02]  /*1980*/  IADD3 R6, R7, R0, RZ ;  /* 0x0000000007067210 */ /* 0x002fe40007ffe0ff */
[----:B------:R-:W-:-:S03]  /*1990*/  IADD3 R0, R5, R2, RZ ;  /* 0x0000000205007210 */ /* 0x000fc60007ffe0ff */
[----:B------:R2:W-:Y:S04]  /*19a0*/  STL [R1+0x18], R6 ;  /* 0x0000180601007387 */ /* 0x0005e80000100800 */
[----:B------:R2:W-:Y:S01]  /*19b0*/  STL [R1+0x30], R0 ;  /* 0x0000300001007387 */ /* 0x0005e20000100800 */
[----:B------:R-:W-:Y:S01]  /*19c0*/  LOP3.LUT R20, R14, 0x2, R11, 0xe2, !PT ;  /* 0x000000020e147812 */ /* 0x000fe200078ee20b */
[----:B------:R-:W-:Y:S01]  /*19d0*/  IMAD.IADD R12, R9, 0x1, R12 ;  /* 0x00000001090c7824 */ /* 0x000fe200078e020c */
[----:B------:R-:W-:Y:S02]  /*19e0*/  SEL R11, RZ, 0x4, P6 ;  /* 0x00000004ff0b7807 */ /* 0x000fe40003000000 */
[----:B------:R-:W-:Y:S02]  /*19f0*/  SEL R10, RZ, 0x8, P5 ;  /* 0x00000008ff0a7807 */ /* 0x000fe40002800000 */
[----:B------:R-:W-:-:S02]  /*1a00*/  LEA R14, P1, R8, c[0x0][0x160], 0x1 ;  /* 0x00005800080e7a11 */ /* 0x000fc400078208ff */
[----:B------:R-:W-:Y:S01]  /*1a10*/  ISETP.GE.AND P0, PT, R55, c[0x0][0x198], PT ;  /* 0x0000660037007a0c */ /* 0x000fe20003f06270 */
[----:B------:R-:W-:Y:S01]  /*1a20*/  IMAD.IADD R3, R52, 0x1, R54 ;  /* 0x0000000134037824 */ /* 0x000fe200078e0236 */
[----:B------:R-:W-:Y:S02]  /*1a30*/  LOP3.LUT R20, R10, R20, R11, 0xfe, !PT ;  /* 0x000000140a147212 */ /* 0x000fe400078efe0b */
[----:B------:R-:W-:Y:S02]  /*1a40*/  LEA.HI.X R12, R8, c[0x0][0x164], R12, 0x1, P1 ;  /* 0x00005900080c7a11 */ /* 0x000fe400008f0c0c */
[----:B------:R-:W-:Y:S02]  /*1a50*/  ISETP.GE.AND P2, PT, R58, c[0x0][0x198], PT ;  /* 0x000066003a007a0c */ /* 0x000fe40003f46270 */
[----:B------:R-:W-:Y:S02]  /*1a60*/  P2R R13, PR, RZ, 0x1 ;  /* 0x00000001ff0d7803 */ /* 0x000fe40000000000 */
[----:B------:R-:W-:-:S02]  /*1a70*/  ISETP.GE.AND P4, PT, R18, c[0x0][0x198], PT ;  /* 0x0000660012007a0c */ /* 0x000fc40003f86270 */
[----:B------:R-:W-:Y:S01]  /*1a80*/  ISETP.GE.AND P3, PT, R17, c[0x0][0x198], PT ;  /* 0x0000660011007a0c */ /* 0x000fe20003f66270 */
[----:B------:R-:W-:Y:S10]  /*1a90*/  BRA.DIV ~URZ, `(.L_x_1271) ;  /* 0x00011f027f007947 */ /* 0x000ff4000b800000 */
[----:B------:R1:W3:Y:S02]  /*1aa0*/  SHFL.IDX PT, R2, R12, RZ, 0x181f ;  /* 0x00181fff0c027589 */ /* 0x0002e400000e0000 */
.L_x_1321:
[----:B------:R-:W-:Y:S05]  /*1ab0*/  BRA.DIV ~URZ, `(.L_x_1272) ;  /* 0x00011f527f007947 */ /* 0x000fea000b800000 */
[----:B--2---:R2:W4:Y:S02]  /*1ac0*/  SHFL.IDX PT, R0, R14, RZ, 0x181f ;  /* 0x00181fff0e007589 */ /* 0x00452400000e0000 */
.L_x_1322:
        /* <DEDUP_REMOVED lines=12> */
[----:B------:R-:W-:-:S02]  /*1b90*/  ISETP.NE.AND P1, PT, R13, RZ, PT ;  /* 0x000000ff0d00720c */ /* 0x000fc40003f25270 */
[----:B-----5:R-:W-:-:S04]  /*1ba0*/  LEA R10, P0, R8, R0, 0x1 ;  /* 0x00000000080a7211 */ /* 0x020fc800078008ff */
[----:B------:R-:W-:Y:S02]  /*1bb0*/  LEA.HI.X R11, R8, R2, R9, 0x1, P0 ;  /* 0x00000002080b7211 */ /* 0x000fe400000f0c09 */
[----:B--2---:R-:W-:-:S03]  /*1bc0*/  LEA R8, P0, R6, R0, 0x1 ;  /* 0x0000000006087211 */ /* 0x004fc600078008ff */
[----:B------:R-:W-:Y:S01]  /*1bd0*/  @!PT LDS RZ, [RZ] ;  /* 0x00000000fffff984 */ /* 0x000fe20000000800 */
[----:B------:R-:W-:Y:S01]  /*1be0*/  @!PT LDS RZ, [RZ] ;  /* 0x00000000fffff984 */ /* 0x000fe20000000800 */
[----:B------:R-:W-:Y:S01]  /*1bf0*/  @!PT LDS RZ, [RZ] ;  /* 0x00000000fffff984 */ /* 0x000fe20000000800 */
[----:B------:R2:W-:Y:S01]  /*1c00*/  LDGSTS.E.BYPASS.LTC128B.128 [R251+0x18100], [R10.64], !P2 ;  /* 0x181000000afb7fae */ /* 0x0005e2000d101d48 */
[----:B----4-:R-:W-:Y:S02]  /*1c10*/  LEA.HI.X R9, R6, R2, R7, 0x1, P0 ;  /* 0x0000000206097211 */ /* 0x010fe400000f0c07 */
[----:B---3--:R-:W-:-:S03]  /*1c20*/  LEA R6, P0, R4, R0, 0x1 ;  /* 0x0000000004067211 */ /* 0x008fc600078008ff */
[----:B------:R2:W-:Y:S01]  /*1c30*/  LDGSTS.E.BYPASS.LTC128B.128 [R251+0x1c100], [R8.64], !P1 ;  /* 0x1c10000008fb7fae */ /* 0x0005e2000c901d48 */
[----:B------:R-:W-:Y:S02]  /*1c40*/  LEA.HI.X R7, R4, R2, R5, 0x1, P0 ;  /* 0x0000000204077211 */ /* 0x000fe400000f0c05 */
[----:B------:R-:W-:-:S03]  /*1c50*/  LEA R4, P0, R16, R0, 0x1 ;  /* 0x0000000010047211 */ /* 0x000fc600078008ff */
[----:B------:R2:W-:Y:S01]  /*1c60*/  LDGSTS.E.BYPASS.LTC128B.128 [R251+0x20100], [R6.64], !P4 ;  /* 0x2010000006fb7fae */ /* 0x0005e2000e101d48 */
[----:B------:R-:W-:-:S05]  /*1c70*/  LEA.HI.X R5, R16, R2, R17, 0x1, P0 ;  /* 0x0000000210057211 */ /* 0x000fca00000f0c11 */
[----:B------:R2:W-:Y:S04]  /*1c80*/  LDGSTS.E.BYPASS.LTC128B.128 [R251+0x24100], [R4.64], !P3 ;  /* 0x2410000004fb7fae */ /* 0x0005e8000d901d48 */
.L_x_1274:
[----:B------:R-:W-:Y:S05]  /*1c90*/  BSYNC B0 ;  /* 0x0000000000007941 */ /* 0x000fea0003800000 */
.L_x_1273:
[----:B------:R-:W-:Y:S05]  /*1ca0*/  BRA.DIV ~URZ, `(.L_x_1275) ;  /* 0x00011dc27f007947 */ /* 0x000fea000b800000 */
[----:B---3--:R3:W1:Y:S04]  /*1cb0*/  SHFL.IDX PT, R2, R12, 0x1, 0x181f ;  /* 0x00381f000c027f89 */ /* 0x00866800000e0000 */
[----:B----4-:R3:W4:Y:S02]  /*1cc0*/  SHFL.IDX PT, R0, R14, 0x1, 0x181f ;  /* 0x00381f000e007f89 */ /* 0x01072400000e0000 */
.L_x_1323:
[----:B--2---:R-:W-:Y:S01]  /*1cd0*/  IADD3 R4, R3, 0x20, RZ ;  /* 0x0000002003047810 */ /* 0x004fe20007ffe0ff */
[----:B------:R-:W-:Y:S03]  /*1ce0*/  BSSY B0, `(.L_x_1276) ;  /* 0x000001a000007945 */ /* 0x000fe60003800000 */
[----:B------:R-:W-:-:S13]  /*1cf0*/  ISETP.GE.AND P0, PT, R4, R15, PT ;  /* 0x0000000f0400720c */ /* 0x000fda0003f06270 */
[----:B------:R-:W-:Y:S05]  /*1d00*/  @P0 BRA `(.L_x_1277) ;  /* 0x0000017000000947 */ /* 0x000fea0003800000 */
[----:B------:R-:W2:Y:S04]  /*1d10*/  LDL.64 R8, [R1+0x38] ;  /* 0x0000380001087983 */ /* 0x000ea80000100a00 */
[----:B------:R-:W5:Y:S04]  /*1d20*/  LDL R6, [R1+0x40] ;  /* 0x0000400001067983 */ /* 0x000f680000100800 */
[----:B---3--:R-:W3:Y:S04]  /*1d30*/  LDL R7, [R1+0x64] ;  /* 0x0000640001077983 */ /* 0x008ee80000100800 */
[----:B----4-:R-:W4:Y:S04]  /*1d40*/  LDL R5, [R1+0x34] ;  /* 0x0000340001057983 */ /* 0x010f280000100800 */
[----:B------:R-:W4:Y:S04]  /*1d50*/  LDL R18, [R1+0x60] ;  /* 0x0000600001127983 */ /* 0x000f280000100800 */
[----:B------:R-:W4:Y:S04]  /*1d60*/  LDL R16, [R1+0x44] ;  /* 0x0000440001107983 */ /* 0x000f280000100800 */
[----:B------:R-:W4:Y:S01]  /*1d70*/  LDL R17, [R1+0x5c] ;  /* 0x00005c0001117983 */ /* 0x000f220000100800 */
[----:B------:R-:W-:-:S02]  /*1d80*/  ISETP.NE.AND P1, PT, R13, RZ, PT ;  /* 0x000000ff0d00720c */ /* 0x000fc40003f25270 */
[----:B--2---:R-:W-:-:S04]  /*1d90*/  LEA R10, P0, R8, R0, 0x1 ;  /* 0x00000000080a7211 */ /* 0x004fc800078008ff */
[----:B-1----:R-:W-:Y:S02]  /*1da0*/  LEA.HI.X R11, R8, R2, R9, 0x1, P0 ;  /* 0x00000002080b7211 */ /* 0x002fe400000f0c09 */
[----:B-----5:R-:W-:-:S03]  /*1db0*/  LEA R8, P0, R6, R0, 0x1 ;  /* 0x0000000006087211 */ /* 0x020fc600078008ff */
[----:B------:R-:W-:Y:S01]  /*1dc0*/  @!PT LDS RZ, [RZ] ;  /* 0x00000000fffff984 */ /* 0x000fe20000000800 */
[----:B------:R-:W-:Y:S01]  /*1dd0*/  @!PT LDS RZ, [RZ] ;  /* 0x00000000fffff984 */ /* 0x000fe20000000800 */
[----:B------:R-:W-:Y:S01]  /*1de0*/  @!PT LDS RZ, [RZ] ;  /* 0x00000000fffff984 */ /* 0x000fe20000000800 */
[----:B------:R1:W-:Y:S01]  /*1df0*/  LDGSTS.E.BYPASS.LTC128B.128 [R251+0x19100], [R10.64], !P2 ;  /* 0x191000000afb7fae */ /* 0x0003e2000d101d48 */
[----:B---3--:R-:W-:Y:S02]  /*1e00*/  LEA.HI.X R9, R6, R2, R7, 0x1, P0 ;  /* 0x0000000206097211 */ /* 0x008fe400000f0c07 */
[----:B----4-:R-:W-:-:S03]  /*1e10*/  LEA R6, P0, R5, R0, 0x1 ;  /* 0x0000000005067211 */ /* 0x010fc600078008ff */
[----:B------:R1:W-:Y:S01]  /*1e20*/  LDGSTS.E.BYPASS.LTC128B.128 [R251+0x1d100], [R8.64], !P1 ;  /* 0x1d10000008fb7fae */ /* 0x0003e2000c901d48 */
[----:B------:R-:W-:Y:S02]  /*1e30*/  LEA.HI.X R7, R5, R2, R18, 0x1, P0 ;  /* 0x0000000205077211 */ /* 0x000fe400000f0c12 */
[----:B------:R-:W-:-:S03]  /*1e40*/  LEA R4, P0, R16, R0, 0x1 ;  /* 0x0000000010047211 */ /* 0x000fc600078008ff */
[----:B------:R1:W-:Y:S01]  /*1e50*/  LDGSTS.E.BYPASS.LTC128B.128 [R251+0x21100], [R6.64], !P4 ;  /* 0x2110000006fb7fae */ /* 0x0003e2000e101d48 */
[----:B------:R-:W-:-:S05]  /*1e60*/  LEA.HI.X R5, R16, R2, R17, 0x1, P0 ;  /* 0x0000000210057211 */ /* 0x000fca00000f0c11 */
[----:B------:R1:W-:Y:S04]  /*1e70*/  LDGSTS.E.BYPASS.LTC128B.128 [R251+0x25100], [R4.64], !P3 ;  /* 0x2510000004fb7fae */ /* 0x0003e8000d901d48 */
.L_x_1277:
[----:B------:R-:W-:Y:S05]  /*1e80*/  BSYNC B0 ;  /* 0x0000000000007941 */ /* 0x000fea0003800000 */
.L_x_1276:
[----:B------:R-:W-:Y:S05]  /*1e90*/  BRA.DIV ~URZ, `(.L_x_1278) ;  /* 0x00011c927f007947 */ /* 0x000fea000b800000 */
[----:B-1----:R1:W2:Y:S02]  /*1ea0*/  SHFL.IDX PT, R2, R12, 0x2, 0x181f ;  /* 0x00581f000c027f89 */ /* 0x0022a400000e0000 */
.L_x_1324:
[----:B------:R-:W-:Y:S05]  /*1eb0*/  BRA.DIV ~URZ, `(.L_x_1279) ;  /* 0x00011ce27f007947 */ /* 0x000fea000b800000 */
[----:B----4-:R4:W1:Y:S02]  /*1ec0*/  SHFL.IDX PT, R0, R14, 0x2, 0x181f ;  /* 0x00581f000e007f89 */ /* 0x01086400000e0000 */
.L_x_1325:
        /* <DEDUP_REMOVED lines=11> */
[----:B------:R-:W-:-:S02]  /*1f80*/  ISETP.NE.AND P1, PT, R13, RZ, PT ;  /* 0x000000ff0d00720c */ /* 0x000fc40003f25270 */
[----:B-1---5:R-:W-:-:S04]  /*1f90*/  LEA R10, P0, R8, R0, 0x1 ;  /* 0x00000000080a7211 */ /* 0x022fc800078008ff */
[----:B------:R-:W-:Y:S02]  /*1fa0*/  LEA.HI.X R11, R8, R2, R9, 0x1, P0 ;  /* 0x00000002080b7211 */ /* 0x000fe400000f0c09 */
[----:B---3--:R-:W-:-:S03]  /*1fb0*/  LEA R8, P0, R6, R0, 0x1 ;  /* 0x0000000006087211 */ /* 0x008fc600078008ff */
[----:B------:R-:W-:Y:S01]  /*1fc0*/  @!PT LDS RZ, [RZ] ;  /* 0x00000000fffff984 */ /* 0x000fe20000000800 */
[----:B------:R-:W-:Y:S01]  /*1fd0*/  @!PT LDS RZ, [RZ] ;  /* 0x00000000fffff984 */ /* 0x000fe20000000800 */
[----:B------:R-:W-:Y:S01]  /*1fe0*/  @!PT LDS RZ, [RZ] ;  /* 0x00000000fffff984 */ /* 0x000fe20000000800 */
[----:B------:R1:W-:Y:S01]  /*1ff0*/  LDGSTS.E.BYPASS.LTC128B.128 [R251+0x1a100], [R10.64], !P2 ;  /* 0x1a1000000afb7fae */ /* 0x0003e2000d101d48 */
[----:B----4-:R-:W-:Y:S02]  /*2000*/  LEA.HI.X R9, R6, R2, R7, 0x1, P0 ;  /* 0x0000000206097211 */ /* 0x010fe400000f0c07 */
[----:B--2---:R-:W-:-:S03]  /*2010*/  LEA R6, P0, R5, R0, 0x1 ;  /* 0x0000000005067211 */ /* 0x004fc600078008ff */
[----:B------:R1:W-:Y:S01]  /*2020*/  LDGSTS.E.BYPASS.LTC128B.128 [R251+0x1e100], [R8.64], !P1 ;  /* 0x1e10000008fb7fae */ /* 0x0003e2000c901d48 */
[----:B------:R-:W-:Y:S02]  /*2030*/  LEA.HI.X R7, R5, R2, R18, 0x1, P0 ;  /* 0x0000000205077211 */ /* 0x000fe400000f0c12 */
[----:B------:R-:W-:-:S03]  /*2040*/  LEA R4, P0, R16, R0, 0x1 ;  /* 0x0000000010047211 */ /* 0x000fc600078008ff */
[----:B------:R1:W-:Y:S01]  /*2050*/  LDGSTS.E.BYPASS.LTC128B.128 [R251+0x22100], [R6.64], !P4 ;  /* 0x2210000006fb7fae */ /* 0x0003e2000e101d48 */
[----:B------:R-:W-:-:S05]  /*2060*/  LEA.HI.X R5, R16, R2, R17, 0x1, P0 ;  /* 0x0000000210057211 */ /* 0x000fca00000f0c11 */
[----:B------:R1:W-:Y:S04]  /*2070*/  LDGSTS.E.BYPASS.LTC128B.128 [R251+0x26100], [R4.64], !P3 ;  /* 0x2610000004fb7fae */ /* 0x0003e8000d901d48 */
.L_x_1281:
[----:B------:R-:W-:Y:S05]  /*2080*/  BSYNC B0 ;  /* 0x0000000000007941 */ /* 0x000fea0003800000 */
.L_x_1280:
[----:B------:R-:W-:Y:S05]  /*2090*/  BRA.DIV ~URZ, `(.L_x_1282) ;  /* 0x00011b627f007947 */ /* 0x000fea000b800000 */
[----:B--2---:R2:W3:Y:S04]  /*20a0*/  SHFL.IDX PT, R2, R12, 0x3, 0x181f ;  /* 0x00781f000c027f89 */ /* 0x0044e800000e0000 */
[----:B-1----:R2:W1:Y:S02]  /*20b0*/  SHFL.IDX PT, R0, R14, 0x3, 0x181f ;  /* 0x00781f000e007f89 */ /* 0x00246400000e0000 */
.L_x_1326:
[----:B------:R-:W5:Y:S04]  /*20c0*/  LDL.64 R8, [R1+0x38] ;  /* 0x0000380001087983 */ /* 0x000f680000100a00 */
[----:B--2---:R-:W2:Y:S04]  /*20d0*/  LDL R6, [R1+0x40] ;  /* 0x0000400001067983 */ /* 0x004ea80000100800 */
[----:B----4-:R-:W4:Y:S04]  /*20e0*/  LDL R7, [R1+0x64] ;  /* 0x0000640001077983 */ /* 0x010f280000100800 */
[----:B---3--:R-:W3:Y:S04]  /*20f0*/  LDL R12, [R1+0x34] ;  /* 0x00003400010c7983 */ /* 0x008ee80000100800 */
[----:B------:R-:W3:Y:S04]  /*2100*/  LDL R14, [R1+0x60] ;  /* 0x00006000010e7983 */ /* 0x000ee80000100800 */
[----:B------:R-:W3:Y:S04]  /*2110*/  LDL R10, [R1+0x44] ;  /* 0x00004400010a7983 */ /* 0x000ee80000100800 */
[----:B------:R-:W3:Y:S04]  /*2120*/  LDL R11, [R1+0x5c] ;  /* 0x00005c00010b7983 */ /* 0x000ee80000100800 */
[----:B------:R-:W3:Y:S01]  /*2130*/  LDL R126, [R1+0x48] ;  /* 0x00004800017e7983 */ /* 0x000ee20000100800 */
[----:B------:R-:W-:-:S04]  /*2140*/  IADD3 R3, R3, 0x60, RZ ;  /* 0x0000006003037810 */ /* 0x000fc80007ffe0ff */
[----:B------:R-:W-:-:S13]  /*2150*/  ISETP.GE.AND P0, PT, R3, R15, PT ;  /* 0x0000000f0300720c */ /* 0x000fda0003f06270 */
[----:B-1---5:R-:W-:-:S04]  /*2160*/  @!P0 LEA R4, P1, R8, R0, 0x1 ;  /* 0x0000000008048211 */ /* 0x022fc800078208ff */
[----:B------:R-:W-:Y:S02]  /*2170*/  @!P0 LEA.HI.X R5, R8, R2, R9, 0x1, P1 ;  /* 0x0000000208058211 */ /* 0x000fe400008f0c09 */
[----:B--2---:R-:W-:-:S03]  /*2180*/  @!P0 LEA R8, P1, R6, R0, 0x1 ;  /* 0x0000000006088211 */ /* 0x004fc600078208ff */
[----:B------:R-:W-:Y:S01]  /*2190*/  @!PT LDS RZ, [RZ] ;  /* 0x00000000fffff984 */ /* 0x000fe20000000800 */
[----:B------:R-:W-:Y:S01]  /*21a0*/  @!PT LDS RZ, [RZ] ;  /* 0x00000000fffff984 */ /* 0x000fe20000000800 */
[----:B------:R-:W-:Y:S01]  /*21b0*/  @!PT LDS RZ, [RZ] ;  /* 0x00000000fffff984 */ /* 0x000fe20000000800 */
[----:B------:R1:W-:Y:S01]  /*21c0*/  @!P0 LDGSTS.E.BYPASS.LTC128B.128 [R251+0x1b100], [R4.64], !P2 ;  /* 0x1b10000004fb8fae */ /* 0x0003e2000d101d48 */
[----:B----4-:R-:W-:Y:S02]  /*21d0*/  @!P0 LEA.HI.X R9, R6, R2, R7, 0x1, P1 ;  /* 0x0000000206098211 */ /* 0x010fe400008f0c07 */
[----:B------:R-:W-:Y:S02]  /*21e0*/  ISETP.NE.AND P2, PT, R13, RZ, PT ;  /* 0x000000ff0d00720c */ /* 0x000fe40003f45270 */
[----:B---3--:R-:W-:-:S04]  /*21f0*/  @!P0 LEA R6, P1, R12, R0, 0x1 ;  /* 0x000000000c068211 */ /* 0x008fc800078208ff */
[----:B------:R-:W-:-:S07]  /*2200*/  @!P0 LEA.HI.X R7, R12, R2, R14, 0x1, P1 ;  /* 0x000000020c078211 */ /* 0x000fce00008f0c0e */
[----:B------:R2:W-:Y:S04]  /*2210*/  @!P0 LDGSTS.E.BYPASS.LTC128B.128 [R251+0x1f100], [R8.64], !P2 ;  /* 0x1f10000008fb8fae */ /* 0x0005e8000d101d48 */
[----:B------:R3:W-:Y:S01]  /*2220*/  @!P0 LDGSTS.E.BYPASS.LTC128B.128 [R251+0x23100], [R6.64], !P4 ;  /* 0x2310000006fb8fae */ /* 0x0007e2000e101d48 */
[----:B-1----:R-:W-:-:S04]  /*2230*/  @!P0 LEA R4, P1, R10, R0, 0x1 ;  /* 0x000000000a048211 */ /* 0x002fc800078208ff */
[----:B------:R-:W-:-:S05]  /*2240*/  @!P0 LEA.HI.X R5, R10, R2, R11, 0x1, P1 ;  /* 0x000000020a058211 */ /* 0x000fca00008f0c0b */
[----:B------:R2:W-:Y:S04]  /*2250*/  @!P0 LDGSTS.E.BYPASS.LTC128B.128 [R251+0x27100], [R4.64], !P3 ;  /* 0x2710000004fb8fae */ /* 0x0005e8000d901d48 */
[----:B------:R-:W0:Y:S01]  /*2260*/  LDGDEPBAR ;  /* 0x00000000000079af */ /* 0x000e220000000000 */
[----:B------:R-:W-:Y:S01]  /*2270*/  WARPSYNC 0xffffffff ;  /* 0xffffffff00007948 */ /* 0x000fe20003800000 */
[----:B---3--:R-:W-:Y:S02]  /*2280*/  IADD3 R6, R126, -0x1, RZ ;  /* 0xffffffff7e067810 */ /* 0x008fe40007ffe0ff */
[----:B------:R-:W3:Y:S04]  /*2290*/  LDL R10, [R1+0x18] ;  /* 0x00001800010a7983 */ /* 0x000ee80000100800 */
[----:B------:R-:W4:Y:S04]  /*22a0*/  LDL.64 R16, [R1+0x20] ;  /* 0x0000200001107983 */ /* 0x000f280000100a00 */
[----:B------:R-:W5:Y:S04]  /*22b0*/  LDL R125, [R1] ;  /* 0x00000000017d7983 */ /* 0x000f680000100800 */
[----:B--2---:R-:W2:Y:S04]  /*22c0*/  LDL R11, [R1+0x30] ;  /* 0x00003000010b7983 */ /* 0x004ea80000100800 */
[----:B------:R-:W2:Y:S04]  /*22d0*/  LDL.64 R12, [R1+0x28] ;  /* 0x00002800010c7983 */ /* 0x000ea80000100a00 */
[----:B------:R-:W1:Y:S01]  /*22e0*/  S2R R18, SR_TID.X ;  /* 0x0000000000127919 */ /* 0x000e620000002100 */
[----:B------:R-:W-:Y:S01]  /*22f0*/  IMAD.MOV.U32 R120, RZ, RZ, -0x60 ;  /* 0xffffffa0ff787424 */ /* 0x000fe200078e00ff */
[----:B------:R-:W-:-:S03]  /*2300*/  SHF.R.S32.HI R8, RZ, 0x1f, R6 ;  /* 0x0000001fff087819 */ /* 0x000fc60000011406 */
[----:B------:R-:W-:Y:S02]  /*2310*/  IMAD R120, R126, R120, 0x60 ;  /* 0x000000607e787424 */ /* 0x000fe400078e0278 */
[----:B------:R-:W-:Y:S01]  /*2320*/  IMAD R2, R8, c[0x0][0x1e0], RZ ;  /* 0x0000780008027a24 */ /* 0x000fe200078e02ff */
[----:B-1----:R-:W-:-:S04]  /*2330*/  SHF.R.S32.HI R14, RZ, 0x1f, R18 ;  /* 0x0000001fff0e7819 */ /* 0x002fc80000011412 */
[----:B------:R-:W-:-:S04]  /*2340*/  LEA.HI R14, R14, R18, RZ, 0x3 ;  /* 0x000000120e0e7211 */ /* 0x000fc800078f18ff */
[----:B------:R-:W-:-:S04]  /*2350*/  SHF.R.S32.HI R14, RZ, 0x3, R14 ;  /* 0x00000003ff0e7819 */ /* 0x000fc8000001140e */
[----:B------:R-:W-:Y:S01]  /*2360*/  IADD3 R0, R120, c[0x0][0x1d0], -R14 ;  /* 0x0000740078007a10 */ /* 0x000fe20007ffe80e */
[----:B------:R-:W-:-:S03]  /*2370*/  IMAD.WIDE.U32 R4, R6, c[0x0][0x1e0], RZ ;  /* 0x0000780006047a25 */ /* 0x000fc600078e00ff */
[----:B------:R-:W-:Y:S01]  /*2380*/  ISETP.GE.AND P0, PT, R0, 0x1, PT ;  /* 0x000000010000780c */ /* 0x000fe20003f06270 */
[----:B------:R-:W-:-:S04]  /*2390*/  IMAD R2, R6, c[0x0][0x1e4], R2 ;  /* 0x0000790006027a24 */ /* 0x000fc800078e0202 */
[----:B------:R-:W-:-:S04]  /*23a0*/  IMAD.IADD R2, R5, 0x1, R2 ;  /* 0x0000000105027824 */ /* 0x000fc800078e0202 */
[----:B------:R-:W-:Y:S02]  /*23b0*/  IMAD R3, R2, 0x60, RZ ;  /* 0x0000006002037824 */ /* 0x000fe400078e02ff */
[----:B------:R-:W-:Y:S02]  /*23c0*/  IMAD.MOV.U32 R121, RZ, RZ, c[0x0][0x1e0] ;  /* 0x00007800ff797624 */ /* 0x000fe400078e00ff */
[----:B------:R-:W-:Y:S02]  /*23d0*/  IMAD.MOV.U32 R124, RZ, RZ, c[0x0][0x1e4] ;  /* 0x00007900ff7c7624 */ /* 0x000fe400078e00ff */
[----:B------:R-:W-:Y:S02]  /*23e0*/  IMAD.MOV.U32 R22, RZ, RZ, c[0x0][0x208] ;  /* 0x00008200ff167624 */ /* 0x000fe400078e00ff */
[----:B------:R-:W-:-:S05]  /*23f0*/  IMAD.MOV.U32 R21, RZ, RZ, 0x6 ;  /* 0x00000006ff157424 */ /* 0x000fca00078e00ff */
[C---:B------:R-:W-:Y:S01]  /*2400*/  SHF.L.U64.HI R21, R22.reuse, R21, c[0x0][0x20c] ;  /* 0x0000830016157619 */ /* 0x040fe20000010215 */
[----:B------:R-:W-:Y:S01]  /*2410*/  IMAD.SHL.U32 R22, R22, 0x40, RZ ;  /* 0x0000004016167824 */ /* 0x000fe200078e00ff */
[----:B------:R-:W-:Y:S01]  /*2420*/  BAR.SYNC.DEFER_BLOCKING 0x0 ;  /* 0x0000000000007b1d */ /* 0x000fe20000010000 */
[----:B------:R-:W-:Y:S01]  /*2430*/  LOP3.LUT P3, RZ, R20, 0x4, RZ, 0xc0, !PT ;  /* 0x0000000414ff7812 */ /* 0x000fe2000786c0ff */
[----:B---3--:R-:W-:Y:S02]  /*2440*/  IMAD.MOV.U32 R123, RZ, RZ, R10 ;  /* 0x000000ffff7b7224 */ /* 0x008fe400078e000a */
[----:B----4-:R-:W-:-:S04]  /*2450*/  IMAD.MOV.U32 R122, RZ, RZ, R16 ;  /* 0x000000ffff7a7224 */ /* 0x010fc800078e0010 */
[----:B------:R-:W-:Y:S01]  /*2460*/  IMAD.WIDE.U32 R4, R4, 0x60, R122 ;  /* 0x0000006004047825 */ /* 0x000fe200078e007a */
[----:B-----5:R-:W-:-:S03]  /*2470*/  LOP3.LUT P4, RZ, R125, 0x2, RZ, 0xc0, !PT ;  /* 0x000000027dff7812 */ /* 0x020fc6000788c0ff */
[----:B------:R-:W-:Y:S01]  /*2480*/  IMAD.IADD R5, R5, 0x1, R3 ;  /* 0x0000000105057824 */ /* 0x000fe200078e0203 */
[C---:B------:R-:W-:Y:S02]  /*2490*/  @P0 LEA R2, P1, R4.reuse, c[0x0][0x1c8], 0x1 ;  /* 0x0000720004020a11 */ /* 0x040fe400078208ff */
[----:B------:R-:W-:Y:S02]  /*24a0*/  LOP3.LUT P2, RZ, R125, 0x1, RZ, 0xc0, !PT ;  /* 0x000000017dff7812 */ /* 0x000fe4000784c0ff */
[----:B------:R-:W-:Y:S02]  /*24b0*/  @P0 LEA.HI.X R3, R4, c[0x0][0x1cc], R5, 0x1, P1 ;  /* 0x0000730004030a11 */ /* 0x000fe400008f0c05 */
[----:B------:R-:W-:-:S03]  /*24c0*/  ISETP.GE.AND P1, PT, R0, 0x21, PT ;  /* 0x000000210000780c */ /* 0x000fc60003f26270 */
[----:B------:R-:W-:Y:S01]  /*24d0*/  @!PT LDS RZ, [RZ] ;  /* 0x00000000fffff984 */ /* 0x000fe20000000800 */
[----:B------:R-:W-:Y:S01]  /*24e0*/  @!PT LDS RZ, [RZ] ;  /* 0x00000000fffff984 */ /* 0x000fe20000000800 */
[----:B------:R-:W-:Y:S01]  /*24f0*/  @!PT LDS RZ, [RZ] ;  /* 0x00000000fffff984 */ /* 0x000fe20000000800 */
[----:B------:R1:W-:Y:S06]  /*2500*/  @P0 LDGSTS.E.BYPASS.LTC128B.128 [R251+0xc100], [R2.64], !P4 ;  /* 0x0c10000002fb0fae */ /* 0x0003ec000e101d48 */
[----:B------:R1:W-:Y:S04]  /*2510*/  @P0 LDGSTS.E.BYPASS.LTC128B.128 [R251+0xf100], [R2.64+0x80], !P2 ;  /* 0x0f10008002fb0fae */ /* 0x0003e8000d101d48 */
[----:B------:R1:W-:Y:S04]  /*2520*/  @P0 LDGSTS.E.BYPASS.LTC128B.128 [R251+0x12100], [R2.64+0x100], !P6 ;  /* 0x1210010002fb0fae */ /* 0x0003e8000f101d48 */
[----:B------:R1:W-:Y:S01]  /*2530*/  @P0 LDGSTS.E.BYPASS.LTC128B.128 [R251+0x15100], [R2.64+0x180], !P5 ;  /* 0x1510018002fb0fae */ /* 0x0003e2000e901d48 */
[----:B------:R-:W-:-:S02]  /*2540*/  IMAD R10, R8, c[0x0][0x208], RZ ;  /* 0x00008200080a7a24 */ /* 0x000fc400078e02ff */
[----:B------:R-:W-:-:S04]  /*2550*/  IMAD.WIDE.U32 R8, R6, c[0x0][0x208], RZ ;  /* 0x0000820006087a25 */ /* 0x000fc800078e00ff */
[----:B------:R-:W-:Y:S02]  /*2560*/  IMAD R10, R6, c[0x0][0x20c], R10 ;  /* 0x00008300060a7a24 */ /* 0x000fe400078e020a */
[----:B--2---:R-:W-:Y:S01]  /*2570*/  IMAD.MOV.U32 R6, RZ, RZ, R12 ;  /* 0x000000ffff067224 */ /* 0x004fe200078e000c */
[----:B-1----:R-:W-:-:S04]  /*2580*/  @P1 LEA R3, P0, R121, R4, 0x5 ;  /* 0x0000000479031211 */ /* 0x002fc800078028ff */
[----:B------:R-:W-:Y:S02]  /*2590*/  @P1 LEA.HI.X R7, R121, R5, R124, 0x5, P0 ;  /* 0x0000000579071211 */ /* 0x000fe400000f2c7c */
[----:B------:R-:W-:-:S04]  /*25a0*/  @P1 LEA R2, P0, R3, c[0x0][0x1c8], 0x1 ;  /* 0x0000720003021a11 */ /* 0x000fc800078008ff */
[----:B------:R-:W-:Y:S02]  /*25b0*/  @P1 LEA.HI.X R3, R3, c[0x0][0x1cc], R7, 0x1, P0 ;  /* 0x0000730003031a11 */ /* 0x000fe400000f0c07 */
[----:B------:R-:W-:Y:S01]  /*25c0*/  ISETP.GE.AND P0, PT, R0, 0x41, PT ;  /* 0x000000410000780c */ /* 0x000fe20003f06270 */
[----:B------:R-:W-:Y:S02]  /*25d0*/  IMAD.MOV.U32 R7, RZ, RZ, R11 ;  /* 0x000000ffff077224 */ /* 0x000fe400078e000b */
[----:B------:R-:W-:Y:S01]  /*25e0*/  IMAD.IADD R9, R9, 0x1, R10 ;  /* 0x0000000109097824 */ /* 0x000fe200078e020a */
[----:B------:R1:W-:Y:S01]  /*25f0*/  @P1 LDGSTS.E.BYPASS.LTC128B.128 [R251+0xd100], [R2.64], !P4 ;  /* 0x0d10000002fb1fae */ /* 0x0003e2000e101d48 */
[----:B------:R-:W-:-:S03]  /*2600*/  IMAD.WIDE.U32 R10, R121, 0x40, RZ ;  /* 0x00000040790a7825 */ /* 0x000fc600078e00ff */
[----:B------:R1:W-:Y:S01]  /*2610*/  @P1 LDGSTS.E.BYPASS.LTC128B.128 [R251+0x10100], [R2.64+0x80], !P2 ;  /* 0x1010008002fb1fae */ /* 0x0003e2000d101d48 */
[----:B------:R-:W-:-:S03]  /*2620*/  IMAD.WIDE.U32 R6, R8, 0x60, R6 ;  /* 0x0000006008067825 */ /* 0x000fc600078e0006 */
[----:B------:R1:W-:Y:S04]  /*2630*/  @P1 LDGSTS.E.BYPASS.LTC128B.128 [R251+0x13100], [R2.64+0x100], !P6 ;  /* 0x1310010002fb1fae */ /* 0x0003e8000f101d48 */
[----:B------:R1:W-:Y:S01]  /*2640*/  @P1 LDGSTS.E.BYPASS.LTC128B.128 [R251+0x16100], [R2.64+0x180], !P5 ;  /* 0x1610018002fb1fae */ /* 0x0003e2000e901d48 */
[----:B------:R-:W-:Y:S01]  /*2650*/  @P0 IADD3 R8, P1, R4, R10, RZ ;  /* 0x0000000a04080210 */ /* 0x000fe20007f3e0ff */
[----:B-1----:R-:W-:Y:S02]  /*2660*/  IMAD.SHL.U32 R2, R124, 0x40, RZ ;  /* 0x000000407c027824 */ /* 0x002fe400078e00ff */
[----:B------:R-:W-:-:S03]  /*2670*/  IMAD R3, R9, 0x60, RZ ;  /* 0x0000006009037824 */ /* 0x000fc600078e02ff */
[----:B------:R-:W-:Y:S01]  /*2680*/  @P0 IADD3.X R5, R5, R11, R2, P1, !PT ;  /* 0x0000000b05050210 */ /* 0x000fe20000ffe402 */
[----:B------:R-:W-:Y:S01]  /*2690*/  IMAD.IADD R3, R7, 0x1, R3 ;  /* 0x0000000107037824 */ /* 0x000fe200078e0203 */
[----:B------:R-:W-:-:S04]  /*26a0*/  LEA R2, P1, R6, c[0x0][0x1f8], 0x1 ;  /* 0x00007e0006027a11 */ /* 0x000fc800078208ff */
[----:B------:R-:W-:Y:S02]  /*26b0*/  LEA.HI.X R3, R6, c[0x0][0x1fc], R3, 0x1, P1 ;  /* 0x00007f0006037a11 */ /* 0x000fe400008f0c03 */
[----:B------:R-:W-:-:S04]  /*26c0*/  @P0 LEA R4, P1, R8, c[0x0][0x1c8], 0x1 ;  /* 0x0000720008040a11 */ /* 0x000fc800078208ff */
[----:B------:R-:W-:-:S05]  /*26d0*/  @P0 LEA.HI.X R5, R8, c[0x0][0x1cc], R5, 0x1, P1 ;  /* 0x0000730008050a11 */ /* 0x000fca00008f0c05 */
[----:B------:R1:W-:Y:S04]  /*26e0*/  @P0 LDGSTS.E.BYPASS.LTC128B.128 [R251+0xe100], [R4.64], !P4 ;  /* 0x0e10000004fb0fae */ /* 0x0003e8000e101d48 */
[----:B------:R1:W-:Y:S04]  /*26f0*/  @P0 LDGSTS.E.BYPASS.LTC128B.128 [R251+0x11100], [R4.64+0x80], !P2 ;  /* 0x1110008004fb0fae */ /* 0x0003e8000d101d48 */
[----:B------:R1:W-:Y:S04]  /*2700*/  @P0 LDGSTS.E.BYPASS.LTC128B.128 [R251+0x14100], [R4.64+0x100], !P6 ;  /* 0x1410010004fb0fae */ /* 0x0003e8000f101d48 */
[----:B------:R1:W-:Y:S04]  /*2710*/  @P0 LDGSTS.E.BYPASS.LTC128B.128 [R251+0x17100], [R4.64+0x180], !P5 ;  /* 0x1710018004fb0fae */ /* 0x0003e8000e901d48 */
[----:B------:R-:W0:Y:S01]  /*2720*/  LDGDEPBAR ;  /* 0x00000000000079af */ /* 0x000e220000000000 */
[----:B------:R-:W-:-:S04]  /*2730*/  IADD3 R18, P1, P0, R22, 0x80, R2 ;  /* 0x0000008016127810 */ /* 0x000fc8000783e002 */
[----:B------:R-:W-:Y:S02]  /*2740*/  IADD3.X R19, R21, RZ, R3, P1, P0 ;  /* 0x000000ff15137210 */ /* 0x000fe40000fe0403 */
[----:B------:R-:W-:-:S04]  /*2750*/  IADD3 R16, P1, P0, R22, 0x100, R2 ;  /* 0x0000010016107810 */ /* 0x000fc8000783e002 */
[----:B------:R-:W-:Y:S02]  /*2760*/  IADD3.X R17, R21, RZ, R3, P1, P0 ;  /* 0x000000ff15117210 */ /* 0x000fe40000fe0403 */
[----:B------:R-:W-:Y:S01]  /*2770*/  IADD3 R14, P1, P0, R22, 0x180, R2 ;  /* 0x00000180160e7810 */ /* 0x000fe2000783e002 */
[----:B------:R-:W-:-:S04]  /*2780*/  DEPBAR.LE SB0, 0x1 ;  /* 0x000080400000791a */ /* 0x000fc80000000000 */
[----:B------:R-:W-:-:S04]  /*2790*/  DEPBAR.LE SB0, 0x0 ;  /* 0x000080000000791a */ /* 0x000fc80000000000 */
[----:B------:R-:W-:Y:S01]  /*27a0*/  BAR.SYNC.DEFER_BLOCKING 0x0 ;  /* 0x0000000000007b1d */ /* 0x000fe20000010000 */
[----:B-1----:R-:W-:Y:S02]  /*27b0*/  LOP3.LUT R4, R20, 0x1, RZ, 0xc0, !PT ;  /* 0x0000000114047812 */ /* 0x002fe400078ec0ff */
[----:B------:R-:W-:Y:S02]  /*27c0*/  IADD3.X R15, R21, RZ, R3, P1, P0 ;  /* 0x000000ff150f7210 */ /* 0x000fe40000fe0403 */
[----:B------:R-:W-:-:S04]  /*27d0*/  ISETP.NE.U32.AND P1, PT, R4, 0x1, PT ;  /* 0x000000010400780c */ /* 0x000fc80003f25070 */
[----:B------:R-:W-:Y:S02]  /*27e0*/  ISETP.LT.OR P0, PT, R0, 0x1, P1 ;  /* 0x000000010000780c */ /* 0x000fe40000f01670 */
[----:B------:R-:W-:Y:S01]  /*27f0*/  LOP3.LUT P4, RZ, R20, 0x2, RZ, 0xc0, !PT ;  /* 0x0000000214ff7812 */ /* 0x000fe2000788c0ff */
[----:B------:R-:W-:Y:S04]  /*2800*/  LDSM.16.M88.4 R4, [R223] ;  /* 0x00000000df04783b */ /* 0x000fe80000000200 */
[----:B------:R-:W-:Y:S04]  /*2810*/  LDSM.16.M88.4 R32, [R216] ;  /* 0x00000000d820783b */ /* 0x000fe80000000200 */
[----:B------:R-:W1:Y:S04]  /*2820*/  LDSM.16.M88.4 R28, [R216+0x800] ;  /* 0x00080000d81c783b */ /* 0x000e680000000200 */
[----:B------:R-:W2:Y:S04]  /*2830*/  LDSM.16.M88.4 R24, [R216+0x1000] ;  /* 0x00100000d818783b */ /* 0x000ea80000000200 */
[----:B------:R-:W3:Y:S04]  /*2840*/  LDSM.16.M88.4 R48, [R216+0x1800] ;  /* 0x00180000d830783b */ /* 0x000ee80000000200 */
[----:B------:R-:W4:Y:S04]  /*2850*/  LDSM.16.M88.4 R56, [R216+0x2000] ;  /* 0x00200000d838783b */ /* 0x000f280000000200 */
[----:B------:R-:W5:Y:S04]  /*2860*/  LDSM.16.M88.4 R68, [R216+0x2800] ;  /* 0x00280000d844783b */ /* 0x000f680000000200 */
[----:B------:R-:W-:Y:S04]  /*2870*/  LDSM.16.M88.4 R8, [R224] ;  /* 0x00000000e008783b */ /* 0x000fe80000000200 */
[----:B------:R-:W-:Y:S04]  /*2880*/  LDSM.16.M88.4 R64, [R227] ;  /* 0x00000000e340783b */ /* 0x000fe80000000200 */
[----:B------:R-:W1:Y:S04]  /*2890*/  LDSM.16.M88.4 R60, [R250] ;  /* 0x00000000fa3c783b */ /* 0x000e680000000200 */
[----:B------:R-:W1:Y:S04]  /*28a0*/  LDSM.16.M88.4 R80, [R249] ;  /* 0x00000000f950783b */ /* 0x000e680000000200 */
[----:B------:R-:W1:Y:S04]  /*28b0*/  LDSM.16.M88.4 R100, [R248] ;  /* 0x00000000f864783b */ /* 0x000e680000000200 */
[----:B------:R-:W-:Y:S04]  /*28c0*/  LDSM.16.M88.4 R104, [R247] ;  /* 0x00000000f768783b */ /* 0x000fe80000000200 */
[----:B------:R-:W1:Y:S04]  /*28d0*/  LDSM.16.M88.4 R108, [R246] ;  /* 0x00000000f66c783b */ /* 0x000e680000000200 */
[----:B------:R-:W-:Y:S01]  /*28e0*/  @!PT LDS RZ, [RZ] ;  /* 0x00000000fffff984 */ /* 0x000fe20000000800 */
[----:B------:R-:W-:Y:S01]  /*28f0*/  @!PT LDS RZ, [RZ] ;  /* 0x00000000fffff984 */ /* 0x000fe20000000800 */
[----:B------:R-:W-:Y:S01]  /*2900*/  @!PT LDS RZ, [RZ] ;  /* 0x00000000fffff984 */ /* 0x000fe20000000800 */
[----:B------:R1:W-:Y:S01]  /*2910*/  LDGSTS.E.BYPASS.LTC128B.128 [R251+0x100], [R2.64], !P0 ;  /* 0x0010000002fb7fae */ /* 0x0003e2000c101d48 */
[----:B------:R-:W-:-:S02]  /*2920*/  ISETP.LT.OR P0, PT, R0, 0x1, !P4 ;  /* 0x000000010000780c */ /* 0x000fc40006701670 */
        /* <DEDUP_REMOVED lines=8> */
[----:B-1----:R-:W-:-:S05]  /*29b0*/  IADD3 R2, P0, R12, R22, RZ ;  /* 0x000000160c027210 */ /* 0x002fca0007f1e0ff */
[----:B------:R-:W-:Y:S01]  /*29c0*/  IMAD.X R3, R13, 0x1, R21, P0 ;  /* 0x000000010d037824 */ /* 0x000fe200000e0615 */
[----:B------:R-:W-:-:S13]  /*29d0*/  ISETP.LT.OR P0, PT, R0, 0x21, P1 ;  /* 0x000000210000780c */ /* 0x000fda0000f01670 */
[----:B------:R1:W-:Y:S01]  /*29e0*/  LDGSTS.E.BYPASS.LTC128B.128 [R251+0x1100], [R12.64], !P0 ;  /* 0x011000000cfb7fae */ /* 0x0003e2000c101d48 */
[----:B------:R-:W-:-:S13]  /*29f0*/  ISETP.LT.OR P0, PT, R0, 0x21, !P4 ;  /* 0x000000210000780c */ /* 0x000fda0006701670 */
[----:B------:R4:W-:Y:S01]  /*2a00*/  LDGSTS.E.BYPASS.LTC128B.128 [R251+0x4100], [R18.64], !P0 ;  /* 0x0410000012fb7fae */ /* 0x0009e2000c101d48 */
[----:B------:R-:W-:-:S13]  /*2a10*/  ISETP.LT.OR P0, PT, R0, 0x21, !P3 ;  /* 0x000000210000780c */ /* 0x000fda0005f01670 */
[----:B------:R4:W-:Y:S01]  /*2a20*/  LDGSTS.E.BYPASS.LTC128B.128 [R251+0x7100], [R16.64], !P0 ;  /* 0x0710000010fb7fae */ /* 0x0009e2000c101d48 */
[----:B------:R-:W-:-:S13]  /*2a30*/  ISETP.LT.OR P0, PT, R0, 0x21, !P2 ;  /* 0x000000210000780c */ /* 0x000fda0005701670 */
[----:B------:R1:W-:Y:S01]  /*2a40*/  LDGSTS.E.BYPASS.LTC128B.128 [R251+0xa100], [R14.64], !P0 ;  /* 0x0a1000000efb7fae */ /* 0x0003e2000c101d48 */
[----:B------:R-:W-:-:S13]  /*2a50*/  ISETP.LT.OR P0, PT, R0, 0x41, P1 ;  /* 0x000000410000780c */ /* 0x000fda0000f01670 */
[----:B------:R1:W-:Y:S01]  /*2a60*/  LDGSTS.E.BYPASS.LTC128B.128 [R251+0x2100], [R2.64], !P0 ;  /* 0x0210000002fb7fae */ /* 0x0003e2000c101d48 */
[C---:B------:R-:W-:Y:S02]  /*2a70*/  ISETP.LT.OR P0, PT, R0.reuse, 0x41, !P4 ;  /* 0x000000410000780c */ /* 0x040fe40006701670 */
[C---:B------:R-:W-:Y:S01]  /*2a80*/  ISETP.LT.OR P1, PT, R0.reuse, 0x41, !P3 ;  /* 0x000000410000780c */ /* 0x040fe20005f21670 */
[C---:B------:R-:W-:Y:S10]  /*2a90*/  HMMA.16816.F32.BF16 R40, R4.reuse, R28, RZ ;  /* 0x0000001c0428723c */ /* 0x040ff400000418ff */
[----:B------:R1:W-:Y:S01]  /*2aa0*/  LDGSTS.E.BYPASS.LTC128B.128 [R251+0x5100], [R2.64+0x80], !P0 ;  /* 0x0510008002fb7fae */ /* 0x0003e2000c101d48 */
[----:B------:R-:W-:Y:S01]  /*2ab0*/  ISETP.LT.OR P0, PT, R0, 0x41, !P2 ;  /* 0x000000410000780c */ /* 0x000fe20005701670 */
[C---:B------:R-:W-:Y:S02]  /*2ac0*/  HMMA.16816.F32.BF16 R52, R4.reuse, R32, RZ ;  /* 0x000000200434723c */ /* 0x040fe400000418ff */
[----:B------:R1:W-:Y:S06]  /*2ad0*/  LDGSTS.E.BYPASS.LTC128B.128 [R251+0x8100], [R2.64+0x100], !P1 ;  /* 0x0810010002fb7fae */ /* 0x0003ec000c901d48 */
[C---:B------:R-:W-:Y:S04]  /*2ae0*/  HMMA.16816.F32.BF16 R44, R4.reuse, R34, RZ ;  /* 0x00000022042c723c */ /* 0x040fe800000418ff */
[----:B------:R1:W-:Y:S04]  /*2af0*/  LDGSTS.E.BYPASS.LTC128B.128 [R251+0xb100], [R2.64+0x180], !P0 ;  /* 0x0b10018002fb7fae */ /* 0x0003e8000c101d48 */
[C---:B------:R-:W-:Y:S01]  /*2b00*/  HMMA.16816.F32.BF16 R32, R4.reuse, R30, RZ ;  /* 0x0000001e0420723c */ /* 0x040fe200000418ff */
[----:B------:R-:W0:Y:S07]  /*2b10*/  LDGDEPBAR ;  /* 0x00000000000079af */ /* 0x000e2e0000000000 */
[C---:B--2---:R-:W-:Y:S08]  /*2b20*/  HMMA.16816.F32.BF16 R36, R4.reuse, R24, RZ ;  /* 0x000000180424723c */ /* 0x044ff000000418ff */
[C---:B------:R-:W-:Y:S08]  /*2b30*/  HMMA.16816.F32.BF16 R28, R4.reuse, R26, RZ ;  /* 0x0000001a041c723c */ /* 0x040ff000000418ff */
[C---:B---3--:R-:W-:Y:S08]  /*2b40*/  HMMA.16816.F32.BF16 R24, R4.reuse, R48, RZ ;  /* 0x000000300418723c */ /* 0x048ff000000418ff */
[C---:B------:R-:W-:Y:S08]  /*2b50*/  HMMA.16816.F32.BF16 R20, R4.reuse, R50, RZ ;  /* 0x000000320414723c */ /* 0x040ff000000418ff */
[C---:B----4-:R-:W-:Y:S08]  /*2b60*/  HMMA.16816.F32.BF16 R16, R4.reuse, R56, RZ ;  /* 0x000000380410723c */ /* 0x050ff000000418ff */
[C---:B-1----:R-:W-:Y:S08]  /*2b70*/  HMMA.16816.F32.BF16 R12, R4.reuse, R58, RZ ;  /* 0x0000003a040c723c */ /* 0x042ff000000418ff */
[C---:B-----5:R-:W-:Y:S08]  /*2b80*/  HMMA.16816.F32.BF16 R96, R4.reuse, R68, RZ ;  /* 0x000000440460723c */ /* 0x060ff000000418ff */
[----:B------:R-:W-:Y:S01]  /*2b90*/  HMMA.16816.F32.BF16 R92, R4, R70, RZ ;  /* 0x00000046045c723c */ /* 0x000fe200000418ff */
[----:B------:R-:W-:Y:S04]  /*2ba0*/  LDSM.16.M88.4 R4, [R226] ;  /* 0x00000000e204783b */ /* 0x000fe80000000200 */
[----:B------:R-:W1:Y:S03]  /*2bb0*/  LDSM.16.M88.4 R68, [R222+0x800] ;  /* 0x00080000de44783b */ /* 0x000e660000000200 */
[C---:B------:R-:W-:Y:S01]  /*2bc0*/  HMMA.16816.F32.BF16 R48, R8.reuse, R60, R40 ;  /* 0x0000003c0830723c */ /* 0x040fe20000041828 */
[----:B------:R-:W2:Y:S07]  /*2bd0*/  LDSM.16.M88.4 R40, [R222] ;  /* 0x00000000de28783b */ /* 0x000eae0000000200 */
[C---:B------:R-:W-:Y:S01]  /*2be0*/  HMMA.16816.F32.BF16 R76, R8.reuse, R62, R32 ;  /* 0x0000003e084c723c */ /* 0x040fe20000041820 */
[----:B------:R-:W3:Y:S04]  /*2bf0*/  LDSM.16.M88.4 R60, [R222+0x1000] ;  /* 0x00100000de3c783b */ /* 0x000ee80000000200 */
[----:B------:R-:W-:Y:S03]  /*2c00*/  LDSM.16.M88.4 R32, [R222+0x2000] ;  /* 0x00200000de20783b */ /* 0x000fe60000000200 */
[C---:B------:R-:W-:Y:S01]  /*2c10*/  HMMA.16816.F32.BF16 R72, R8.reuse, R80, R36 ;  /* 0x000000500848723c */ /* 0x040fe20000041824 */
[----:B------:R-:W4:Y:S07]  /*2c20*/  LDSM.16.M88.4 R36, [R222+0x1800] ;  /* 0x00180000de24783b */ /* 0x000f2e0000000200 */
[C---:B------:R-:W-:Y:S08]  /*2c30*/  HMMA.16816.F32.BF16 R88, R8.reuse, R64, R52 ;  /* 0x000000400858723c */ /* 0x040ff00000041834 */
[C---:B------:R-:W-:Y:S08]  /*2c40*/  HMMA.16816.F32.BF16 R84, R8.reuse, R66, R44 ;  /* 0x000000420854723c */ /* 0x040ff0000004182c */
[C---:B------:R-:W-:Y:S01]  /*2c50*/  HMMA.16816.F32.BF16 R64, R8.reuse, R82, R28 ;  /* 0x000000520840723c */ /* 0x040fe2000004181c */
[----:B------:R-:W5:Y:S04]  /*2c60*/  LDSM.16.M88.4 R28, [R222+0x2800] ;  /* 0x00280000de1c783b */ /* 0x000f680000000200 */
[----:B------:R-:W-:Y:S03]  /*2c70*/  LDSM.16.M88.4 R80, [R219] ;  /* 0x00000000db50783b */ /* 0x000fe60000000200 */
[C---:B------:R-:W-:Y:S08]  /*2c80*/  HMMA.16816.F32.BF16 R56, R8.reuse, R100, R24 ;  /* 0x000000640838723c */ /* 0x040ff00000041818 */
[C---:B------:R-:W-:Y:S01]  /*2c90*/  HMMA.16816.F32.BF16 R52, R8.reuse, R102, R20 ;  /* 0x000000660834723c */ /* 0x040fe20000041814 */
[----:B------:R-:W-:Y:S07]  /*2ca0*/  LDSM.16.M88.4 R100, [R219+0x800] ;  /* 0x00080000db64783b */ /* 0x000fee0000000200 */
[C---:B------:R-:W-:Y:S01]  /*2cb0*/  HMMA.16816.F32.BF16 R20, R8.reuse, R108, R96 ;  /* 0x0000006c0814723c */ /* 0x040fe20000041860 */
[----:B------:R-:W-:Y:S07]  /*2cc0*/  LDSM.16.M88.4 R96, [R219+0x2000] ;  /* 0x00200000db60783b */ /* 0x000fee0000000200 */
[C---:B------:R-:W-:Y:S01]  /*2cd0*/  HMMA.16816.F32.BF16 R44, R8.reuse, R104, R16 ;  /* 0x00000068082c723c */ /* 0x040fe20000041810 */
[----:B------:R-:W3:Y:S07]  /*2ce0*/  LDSM.16.M88.4 R16, [R225] ;  /* 0x00000000e110783b */ /* 0x000eee0000000200 */
[C---:B------:R-:W-:Y:S01]  /*2cf0*/  HMMA.16816.F32.BF16 R24, R8.reuse, R106, R12 ;  /* 0x0000006a0818723c */ /* 0x040fe2000004180c */
[----:B------:R-:W-:Y:S07]  /*2d00*/  LDSM.16.M88.4 R104, [R245] ;  /* 0x00000000f568783b */ /* 0x000fee0000000200 */
[----:B------:R-:W-:Y:S01]  /*2d10*/  HMMA.16816.F32.BF16 R12, R8, R110, R92 ;  /* 0x0000006e080c723c */ /* 0x000fe2000004185c */
[----:B------:R-:W4:Y:S04]  /*2d20*/  LDSM.16.M88.4 R92, [R219+0x1000] ;  /* 0x00100000db5c783b */ /* 0x000f280000000200 */
[----:B------:R-:W-:Y:S03]  /*2d30*/  LDSM.16.M88.4 R108, [R242] ;  /* 0x00000000f26c783b */ /* 0x000fe60000000200 */
[C---:B-1----:R-:W-:Y:S08]  /*2d40*/  HMMA.16816.F32.BF16 R48, R4.reuse, R68, R48 ;  /* 0x000000440430723c */ /* 0x042ff00000041830 */
[C---:B------:R-:W-:Y:S01]  /*2d50*/  HMMA.16816.F32.BF16 R76, R4.reuse, R70, R76 ;  /* 0x00000046044c723c */ /* 0x040fe2000004184c */
[----:B------:R-:W1:Y:S07]  /*2d60*/  LDSM.16.M88.4 R68, [R219+0x1800] ;  /* 0x00180000db44783b */ /* 0x000e6e0000000200 */
[C---:B--2---:R-:W-:Y:S08]  /*2d70*/  HMMA.16816.F32.BF16 R8, R4.reuse, R40, R88 ;  /* 0x000000280408723c */ /* 0x044ff00000041858 */
[C---:B------:R-:W-:Y:S08]  /*2d80*/  HMMA.16816.F32.BF16 R40, R4.reuse, R42, R84 ;  /* 0x0000002a0428723c */ /* 0x040ff00000041854 */
[C---:B---3--:R-:W-:Y:S08]  /*2d90*/  HMMA.16816.F32.BF16 R72, R4.reuse, R60, R72 ;  /* 0x0000003c0448723c */ /* 0x048ff00000041848 */
[C---:B------:R-:W-:Y:S08]  /*2da0*/  HMMA.16816.F32.BF16 R64, R4.reuse, R62, R64 ;  /* 0x0000003e0440723c */ /* 0x040ff00000041840 */
[C---:B----4-:R-:W-:Y:S08]  /*2db0*/  HMMA.16816.F32.BF16 R60, R4.reuse, R36, R56 ;  /* 0x00000024043c723c */ /* 0x050ff00000041838 */
[C---:B------:R-:W-:Y:S08]  /*2dc0*/  HMMA.16816.F32.BF16 R56, R4.reuse, R38, R52 ;  /* 0x000000260438723c */ /* 0x040ff00000041834 */
[C---:B-----5:R-:W-:Y:S01]  /*2dd0*/  HMMA.16816.F32.BF16 R88, R4.reuse, R28, R20 ;  /* 0x0000001c0458723c */ /* 0x060fe20000041814 */
[----:B------:R-:W2:Y:S07]  /*2de0*/  LDSM.16.M88.4 R20, [R219+0x2800] ;  /* 0x00280000db14783b */ /* 0x000eae0000000200 */
[C---:B------:R-:W-:Y:S01]  /*2df0*/  HMMA.16816.F32.BF16 R52, R4.reuse, R32, R44 ;  /* 0x000000200434723c */ /* 0x040fe2000004182c */
[----:B------:R-:W-:Y:S07]  /*2e00*/  LDSM.16.M88.4 R44, [R216+0x3800] ;  /* 0x00380000d82c783b */ /* 0x000fee0000000200 */
[C---:B------:R-:W-:Y:S08]  /*2e10*/  HMMA.16816.F32.BF16 R32, R4.reuse, R34, R24 ;  /* 0x000000220420723c */ /* 0x040ff00000041818 */
[----:B------:R-:W-:Y:S01]  /*2e20*/  HMMA.16816.F32.BF16 R24, R4, R30, R12 ;  /* 0x0000001e0418723c */ /* 0x000fe2000004180c */
[----:B------:R-:W-:Y:S04]  /*2e30*/  LDSM.16.M88.4 R4, [R223+0x4000] ;  /* 0x00400000df04783b */ /* 0x000fe80000000200 */
[----:B------:R-:W3:Y:S03]  /*2e40*/  LDSM.16.M88.4 R28, [R216+0x3000] ;  /* 0x00300000d81c783b */ /* 0x000ee60000000200 */
[C---:B------:R-:W-:Y:S01]  /*2e50*/  HMMA.16816.F32.BF16 R8, R16.reuse, R80, R8 ;  /* 0x000000501008723c */ /* 0x040fe20000041808 */
[----:B------:R-:W-:Y:S07]  /*2e60*/  LDSM.16.M88.4 R12, [R224+0x4000] ;  /* 0x00400000e00c783b */ /* 0x000fee0000000200 */
[C---:B------:R-:W-:Y:S08]  /*2e70*/  HMMA.16816.F32.BF16 R36, R16.reuse, R82, R40 ;  /* 0x000000521024723c */ /* 0x040ff00000041828 */
[C---:B------:R-:W-:Y:S08]  /*2e80*/  HMMA.16816.F32.BF16 R80, R16.reuse, R92, R72 ;  /* 0x0000005c1050723c */ /* 0x040ff00000041848 */
[C---:B-1----:R-:W-:Y:S01]  /*2e90*/  HMMA.16816.F32.BF16 R72, R16.reuse, R68, R60 ;  /* 0x000000441048723c */ /* 0x042fe2000004183c */
[----:B------:R-:W1:Y:S07]  /*2ea0*/  LDSM.16.M88.4 R60, [R216+0x4800] ;  /* 0x00480000d83c783b */ /* 0x000e6e0000000200 */
[C---:B------:R-:W-:Y:S08]  /*2eb0*/  HMMA.16816.F32.BF16 R84, R16.reuse, R102, R76 ;  /* 0x000000661054723c */ /* 0x040ff0000004184c */
[C---:B------:R-:W-:Y:S01]  /*2ec0*/  HMMA.16816.F32.BF16 R68, R16.reuse, R70, R56 ;  /* 0x000000461044723c */ /* 0x040fe20000041838 */
[----:B------:R-:W4:Y:S07]  /*2ed0*/  LDSM.16.M88.4 R56, [R216+0x5000] ;  /* 0x00500000d838783b */ /* 0x000f2e0000000200 */
[C---:B------:R-:W-:Y:S01]  /*2ee0*/  HMMA.16816.F32.BF16 R76, R16.reuse, R94, R64 ;  /* 0x0000005e104c723c */ /* 0x040fe20000041840 */
[----:B------:R-:W5:Y:S04]  /*2ef0*/  LDSM.16.M88.4 R64, [R216+0x4000] ;  /* 0x00400000d840783b */ /* 0x000f680000000200 */
[----:B------:R-:W1:Y:S03]  /*2f00*/  LDSM.16.M88.4 R92, [R216+0x5800] ;  /* 0x00580000d85c783b */ /* 0x000e660000000200 */
[C---:B------:R-:W-:Y:S01]  /*2f10*/  HMMA.16816.F32.BF16 R40, R16.reuse, R100, R48 ;  /* 0x000000641028723c */ /* 0x040fe20000041830 */
[----:B------:R-:W-:Y:S07]  /*2f20*/  LDSM.16.M88.4 R100, [R243] ;  /* 0x00000000f364783b */ /* 0x000fee0000000200 */
[C---:B------:R-:W-:Y:S08]  /*2f30*/  HMMA.16816.F32.BF16 R52, R16.reuse, R96, R52 ;  /* 0x000000601034723c */ /* 0x040ff00000041834 */
[C---:B------:R-:W-:Y:S01]  /*2f40*/  HMMA.16816.F32.BF16 R48, R16.reuse, R98, R32 ;  /* 0x000000621030723c */ /* 0x040fe20000041820 */
[----:B------:R-:W1:Y:S07]  /*2f50*/  LDSM.16.M88.4 R96, [R244] ;  /* 0x00000000f460783b */ /* 0x000e6e0000000200 */
[C---:B--2---:R-:W-:Y:S08]  /*2f60*/  HMMA.16816.F32.BF16 R88, R16.reuse, R20, R88 ;  /* 0x000000141058723c */ /* 0x044ff00000041858 */
[----:B------:R-:W-:Y:S08]  /*2f70*/  HMMA.16816.F32.BF16 R32, R16, R22, R24 ;  /* 0x000000161020723c */ /* 0x000ff00000041818 */
[C---:B---3--:R-:W-:Y:S08]  /*2f80*/  HMMA.16816.F32.BF16 R24, R4.reuse, R28, R8 ;  /* 0x0000001c0418723c */ /* 0x048ff00000041808 */
[C---:B------:R-:W-:Y:S01]  /*2f90*/  HMMA.16816.F32.BF16 R20, R4.reuse, R30, R36 ;  /* 0x0000001e0414723c */ /* 0x040fe20000041824 */
[----:B------:R-:W-:Y:S04]  /*2fa0*/  LDSM.16.M88.4 R36, [R240] ;  /* 0x00000000f024783b */ /* 0x000fe80000000200 */
[----:B------:R-:W-:Y:S03]  /*2fb0*/  LDSM.16.M88.4 R28, [R222+0x3000] ;  /* 0x00300000de1c783b */ /* 0x000fe60000000200 */
[C---:B------:R-:W-:Y:S08]  /*2fc0*/  HMMA.16816.F32.BF16 R8, R4.reuse, R46, R84 ;  /* 0x0000002e0408723c */ /* 0x040ff00000041854 */
[C---:B-1----:R-:W-:Y:S08]  /*2fd0*/  HMMA.16816.F32.BF16 R72, R4.reuse, R60, R72 ;  /* 0x0000003c0448723c */ /* 0x042ff00000041848 */
[C---:B------:R-:W-:Y:S08]  /*2fe0*/  HMMA.16816.F32.BF16 R84, R4.reuse, R62, R68 ;  /* 0x0000003e0454723c */ /* 0x040ff00000041844 */
[C---:B------:R-:W-:Y:S01]  /*2ff0*/  HMMA.16816.F32.BF16 R16, R4.reuse, R44, R40 ;  /* 0x0000002c0410723c */ /* 0x040fe20000041828 */
[----:B------:R-:W1:Y:S07]  /*3000*/  LDSM.16.M88.4 R44, [R241] ;  /* 0x00000000f12c783b */ /* 0x000e6e0000000200 */
[C---:B----4-:R-:W-:Y:S08]  /*3010*/  HMMA.16816.F32.BF16 R68, R4.reuse, R56, R52 ;  /* 0x000000380444723c */ /* 0x050ff00000041834 */
[C---:B------:R-:W-:Y:S08]  /*3020*/  HMMA.16816.F32.BF16 R60, R4.reuse, R58, R48 ;  /* 0x0000003a043c723c */ /* 0x040ff00000041830 */
[C---:B-----5:R-:W-:Y:S08]  /*3030*/  HMMA.16816.F32.BF16 R80, R4.reuse, R64, R80 ;  /* 0x000000400450723c */ /* 0x060ff00000041850 */
[C---:B------:R-:W-:Y:S01]  /*3040*/  HMMA.16816.F32.BF16 R76, R4.reuse, R66, R76 ;  /* 0x00000042044c723c */ /* 0x040fe2000004184c */
[----:B------:R-:W-:Y:S07]  /*3050*/  LDSM.16.M88.4 R64, [R222+0x4000] ;  /* 0x00400000de40783b */ /* 0x000fee0000000200 */
[C---:B------:R-:W-:Y:S01]  /*3060*/  HMMA.16816.F32.BF16 R56, R4.reuse, R92, R88 ;  /* 0x0000005c0438723c */ /* 0x040fe20000041858 */
[----:B------:R-:W-:Y:S07]  /*3070*/  LDSM.16.M88.4 R88, [R222+0x5000] ;  /* 0x00500000de58783b */ /* 0x000fee0000000200 */
[----:B------:R-:W-:Y:S01]  /*3080*/  HMMA.16816.F32.BF16 R52, R4, R94, R32 ;  /* 0x0000005e0434723c */ /* 0x000fe20000041820 */
[----:B------:R-:W2:Y:S07]  /*3090*/  LDSM.16.M88.4 R4, [R226+0x4000] ;  /* 0x00400000e204783b */ /* 0x000eae0000000200 */
[C---:B------:R-:W-:Y:S01]  /*30a0*/  HMMA.16816.F32.BF16 R48, R12.reuse, R104, R24 ;  /* 0x000000680c30723c */ /* 0x040fe20000041818 */
[----:B------:R-:W3:Y:S07]  /*30b0*/  LDSM.16.M88.4 R24, [R222+0x3800] ;  /* 0x00380000de18783b */ /* 0x000eee0000000200 */
[C---:B------:R-:W-:Y:S01]  /*30c0*/  HMMA.16816.F32.BF16 R40, R12.reuse, R106, R20 ;  /* 0x0000006a0c28723c */ /* 0x040fe20000041814 */
[----:B------:R-:W-:Y:S07]  /*30d0*/  LDSM.16.M88.4 R104, [R219+0x3800] ;  /* 0x00380000db68783b */ /* 0x000fee0000000200 */
[C---:B------:R-:W-:Y:S08]  /*30e0*/  HMMA.16816.F32.BF16 R32, R12.reuse, R96, R16 ;  /* 0x000000600c20723c */ /* 0x040ff00000041810 */
[C---:B------:R-:W-:Y:S01]  /*30f0*/  HMMA.16816.F32.BF16 R16, R12.reuse, R100, R80 ;  /* 0x000000640c10723c */ /* 0x040fe20000041850 */
[----:B------:R-:W4:Y:S07]  /*3100*/  LDSM.16.M88.4 R80, [R222+0x4800] ;  /* 0x00480000de50783b */ /* 0x000f2e0000000200 */
[C---:B------:R-:W-:Y:S08]  /*3110*/  HMMA.16816.F32.BF16 R76, R12.reuse, R102, R76 ;  /* 0x000000660c4c723c */ /* 0x040ff0000004184c */
[C---:B------:R-:W-:Y:S01]  /*3120*/  HMMA.16816.F32.BF16 R20, R12.reuse, R98, R8 ;  /* 0x000000620c14723c */ /* 0x040fe20000041808 */
[----:B------:R-:W5:Y:S04]  /*3130*/  LDSM.16.M88.4 R96, [R222+0x5800] ;  /* 0x00580000de60783b */ /* 0x000f680000000200 */
[----:B------:R-:W-:Y:S03]  /*3140*/  LDSM.16.M88.4 R8, [R225+0x4000] ;  /* 0x00400000e108783b */ /* 0x000fe60000000200 */
[C---:B------:R-:W-:Y:S08]  /*3150*/  HMMA.16816.F32.BF16 R72, R12.reuse, R108, R72 ;  /* 0x0000006c0c48723c */ /* 0x040ff00000041848 */
[C---:B------:R-:W-:Y:S01]  /*3160*/  HMMA.16816.F32.BF16 R84, R12.reuse, R110, R84 ;  /* 0x0000006e0c54723c */ /* 0x040fe20000041854 */
[----:B------:R-:W3:Y:S07]  /*3170*/  LDSM.16.M88.4 R108, [R219+0x3000] ;  /* 0x00300000db6c783b */ /* 0x000eee0000000200 */
[C---:B-1----:R-:W-:Y:S08]  /*3180*/  HMMA.16816.F32.BF16 R68, R12.reuse, R44, R68 ;  /* 0x0000002c0c44723c */ /* 0x042ff00000041844 */
[C---:B------:R-:W-:Y:S08]  /*3190*/  HMMA.16816.F32.BF16 R60, R12.reuse, R46, R60 ;  /* 0x0000002e0c3c723c */ /* 0x040ff0000004183c */
[C---:B------:R-:W-:Y:S08]  /*31a0*/  HMMA.16816.F32.BF16 R56, R12.reuse, R36, R56 ;  /* 0x000000240c38723c */ /* 0x040ff00000041838 */
[----:B------:R-:W-:Y:S08]  /*31b0*/  HMMA.16816.F32.BF16 R52, R12, R38, R52 ;  /* 0x000000260c34723c */ /* 0x000ff00000041834 */
[C---:B--2---:R-:W-:Y:S01]  /*31c0*/  HMMA.16816.F32.BF16 R12, R4.reuse, R30, R40 ;  /* 0x0000001e040c723c */ /* 0x044fe20000041828 */
[----:B------:R-:W1:Y:S07]  /*31d0*/  LDSM.16.M88.4 R40, [R219+0x4000] ;  /* 0x00400000db28783b */ /* 0x000e6e0000000200 */
[C---:B------:R-:W-:Y:S08]  /*31e0*/  HMMA.16816.F32.BF16 R48, R4.reuse, R28, R48 ;  /* 0x0000001c0430723c */ /* 0x040ff00000041830 */
[C---:B---3--:R-:W-:Y:S08]  /*31f0*/  HMMA.16816.F32.BF16 R44, R4.reuse, R24, R32 ;  /* 0x00000018042c723c */ /* 0x048ff00000041820 */
[C---:B------:R-:W-:Y:S01]  /*3200*/  HMMA.16816.F32.BF16 R32, R4.reuse, R64, R16 ;  /* 0x000000400420723c */ /* 0x040fe20000041810 */
[----:B------:R-:W2:Y:S07]  /*3210*/  LDSM.16.M88.4 R16, [R219+0x4800] ;  /* 0x00480000db10783b */ /* 0x000eae0000000200 */
[C---:B------:R-:W-:Y:S08]  /*3220*/  HMMA.16816.F32.BF16 R28, R4.reuse, R66, R76 ;  /* 0x00000042041c723c */ /* 0x040ff0000004184c */
[C---:B------:R-:W-:Y:S08]  /*3230*/  HMMA.16816.F32.BF16 R36, R4.reuse, R26, R20 ;  /* 0x0000001a0424723c */ /* 0x040ff00000041814 */
[C---:B----4-:R-:W-:Y:S01]  /*3240*/  HMMA.16816.F32.BF16 R24, R4.reuse, R80, R72 ;  /* 0x000000500418723c */ /* 0x050fe20000041848 */
[----:B------:R-:W-:Y:S07]  /*3250*/  LDSM.16.M88.4 R72, [R216+0x6000] ;  /* 0x00600000d848783b */ /* 0x000fee0000000200 */
[C---:B------:R-:W-:Y:S08]  /*3260*/  HMMA.16816.F32.BF16 R20, R4.reuse, R82, R84 ;  /* 0x000000520414723c */ /* 0x040ff00000041854 */
[C---:B------:R-:W-:Y:S08]  /*3270*/  HMMA.16816.F32.BF16 R84, R4.reuse, R88, R68 ;  /* 0x000000580454723c */ /* 0x040ff00000041844 */
[C---:B-----5:R-:W-:Y:S01]  /*3280*/  HMMA.16816.F32.BF16 R100, R4.reuse, R96, R56 ;  /* 0x000000600464723c */ /* 0x060fe20000041838 */
[----:B------:R-:W3:Y:S07]  /*3290*/  LDSM.16.M88.4 R56, [R219+0x5800] ;  /* 0x00580000db38783b */ /* 0x000eee0000000200 */
[C---:B------:R-:W-:Y:S08]  /*32a0*/  HMMA.16816.F32.BF16 R80, R4.reuse, R90, R60 ;  /* 0x0000005a0450723c */ /* 0x040ff0000004183c */
[----:B------:R-:W-:Y:S01]  /*32b0*/  HMMA.16816.F32.BF16 R96, R4, R98, R52 ;  /* 0x000000620460723c */ /* 0x000fe20000041834 */
[----:B------:R-:W-:Y:S04]  /*32c0*/  LDSM.16.M88.4 R4, [R223+0x8000] ;  /* 0x00800000df04783b */ /* 0x000fe80000000200 */
[----:B------:R-:W-:Y:S03]  /*32d0*/  LDSM.16.M88.4 R52, [R216+0x7000] ;  /* 0x00700000d834783b */ /* 0x000fe60000000200 */
[C---:B------:R-:W-:Y:S08]  /*32e0*/  HMMA.16816.F32.BF16 R92, R8.reuse, R108, R48 ;  /* 0x0000006c085c723c */ /* 0x040ff00000041830 */
[C---:B-1----:R-:W-:Y:S01]  /*32f0*/  HMMA.16816.F32.BF16 R68, R8.reuse, R42, R28 ;  /* 0x0000002a0844723c */ /* 0x042fe2000004181c */
[----:B------:R-:W1:Y:S07]  /*3300*/  LDSM.16.M88.4 R28, [R216+0x6800] ;  /* 0x00680000d81c783b */ /* 0x000e6e0000000200 */
[C---:B------:R-:W-:Y:S01]  /*3310*/  HMMA.16816.F32.BF16 R108, R8.reuse, R110, R12 ;  /* 0x0000006e086c723c */ /* 0x040fe2000004180c */
[----:B------:R-:W4:Y:S07]  /*3320*/  LDSM.16.M88.4 R12, [R219+0x5000] ;  /* 0x00500000db0c783b */ /* 0x000f2e0000000200 */
[C---:B------:R-:W-:Y:S01]  /*3330*/  HMMA.16816.F32.BF16 R88, R8.reuse, R104, R44 ;  /* 0x000000680858723c */ /* 0x040fe2000004182c */
[----:B------:R-:W-:Y:S07]  /*3340*/  LDSM.16.M88.4 R44, [R216+0x8000] ;  /* 0x00800000d82c783b */ /* 0x000fee0000000200 */
[C---:B--2---:R-:W-:Y:S01]  /*3350*/  HMMA.16816.F32.BF16 R60, R8.reuse, R16, R24 ;  /* 0x00000010083c723c */ /* 0x044fe20000041818 */
[----:B------:R-:W2:Y:S07]  /*3360*/  LDSM.16.M88.4 R24, [R216+0x7800] ;  /* 0x00780000d818783b */ /* 0x000eae0000000200 */
[C---:B------:R-:W-:Y:S08]  /*3370*/  HMMA.16816.F32.BF16 R76, R8.reuse, R106, R36 ;  /* 0x0000006a084c723c */ /* 0x040ff00000041824 */
[C---:B------:R-:W-:Y:S08]  /*3380*/  HMMA.16816.F32.BF16 R64, R8.reuse, R40, R32 ;  /* 0x000000280840723c */ /* 0x040ff00000041820 */
[C---:B------:R-:W-:Y:S01]  /*3390*/  HMMA.16816.F32.BF16 R40, R8.reuse, R18, R20 ;  /* 0x000000120828723c */ /* 0x040fe20000041814 */
[----:B------:R-:W5:Y:S07]  /*33a0*/  LDSM.16.M88.4 R20, [R216+0x8800] ;  /* 0x00880000d814783b */ /* 0x000f6e0000000200 */
[----:B---3--:R-:W-:Y:S08]  /*33b0*/  HMMA.16816.F32.BF16 R16, R8, R58, R96 ;  /* 0x0000003a0810723c */ /* 0x008ff00000041860 */
[----:B-1----:R-:W-:Y:S08]  /*33c0*/  HMMA.16816.F32.BF16 R96, R4, R28, R88 ;  /* 0x0000001c0460723c */ /* 0x002ff00000041858 */
[C---:B----4-:R-:W-:Y:S08]  /*33d0*/  HMMA.16816.F32.BF16 R48, R8.reuse, R12, R84 ;  /* 0x0000000c0830723c */ /* 0x050ff00000041854 */
[----:B------:R-:W-:Y:S01]  /*33e0*/  HMMA.16816.F32.BF16 R36, R8, R14, R80 ;  /* 0x0000000e0824723c */ /* 0x000fe20000041850 */
[----:B------:R-:W-:Y:S07]  /*33f0*/  LDSM.16.M88.4 R12, [R224+0x8000] ;  /* 0x00800000e00c783b */ /* 0x000fee0000000200 */
[----:B------:R-:W-:Y:S01]  /*3400*/  HMMA.16816.F32.BF16 R88, R4, R30, R76 ;  /* 0x0000001e0458723c */ /* 0x000fe2000004184c */
[----:B------:R-:W1:Y:S04]  /*3410*/  LDSM.16.M88.4 R28, [R239] ;  /* 0x00000000ef1c783b */ /* 0x000e680000000200 */
[----:B------:R-:W-:Y:S03]  /*3420*/  LDSM.16.M88.4 R76, [R235] ;  /* 0x00000000eb4c783b */ /* 0x000fe60000000200 */
[----:B------:R-:W-:Y:S01]  /*3430*/  HMMA.16816.F32.BF16 R32, R8, R56, R100 ;  /* 0x000000380820723c */ /* 0x000fe20000041864 */
[----:B------:R-:W-:Y:S07]  /*3440*/  LDSM.16.M88.4 R56, [R222+0x6000] ;  /* 0x00600000de38783b */ /* 0x000fee0000000200 */
[C---:B------:R-:W-:Y:S08]  /*3450*/  HMMA.16816.F32.BF16 R104, R4.reuse, R74, R108 ;  /* 0x0000004a0468723c */ /* 0x040ff0000004186c */
[C---:B--2---:R-:W-:Y:S08]  /*3460*/  HMMA.16816.F32.BF16 R108, R4.reuse, R24, R60 ;  /* 0x00000018046c723c */ /* 0x044ff0000004183c */
[C---:B------:R-:W-:Y:S01]  /*3470*/  HMMA.16816.F32.BF16 R100, R4.reuse, R26, R40 ;  /* 0x0000001a0464723c */ /* 0x040fe20000041828 */
[----:B------:R-:W2:Y:S04]  /*3480*/  LDSM.16.M88.4 R24, [R238] ;  /* 0x00000000ee18783b */ /* 0x000ea80000000200 */
[----:B------:R-:W-:Y:S03]  /*3490*/  LDSM.16.M88.4 R40, [R222+0x7000] ;  /* 0x00700000de28783b */ /* 0x000fe60000000200 */
[C---:B------:R-:W-:Y:S01]  /*34a0*/  HMMA.16816.F32.BF16 R8, R4.reuse, R72, R92 ;  /* 0x000000480408723c */ /* 0x040fe2000004185c */
[----:B------:R-:W3:Y:S07]  /*34b0*/  LDSM.16.M88.4 R72, [R237] ;  /* 0x00000000ed48783b */ /* 0x000eee0000000200 */
[C---:B------:R-:W-:Y:S01]  /*34c0*/  HMMA.16816.F32.BF16 R112, R4.reuse, R54, R68 ;  /* 0x000000360470723c */ /* 0x040fe20000041844 */
[----:B------:R-:W4:Y:S07]  /*34d0*/  LDSM.16.M88.4 R68, [R236] ;  /* 0x00000000ec44783b */ /* 0x000f2e0000000200 */
[C---:B------:R-:W-:Y:S01]  /*34e0*/  HMMA.16816.F32.BF16 R116, R4.reuse, R52, R64 ;  /* 0x000000340474723c */ /* 0x040fe20000041840 */
[----:B------:R-:W2:Y:S07]  /*34f0*/  LDSM.16.M88.4 R64, [R234] ;  /* 0x00000000ea40783b */ /* 0x000eae0000000200 */
[C---:B------:R-:W-:Y:S08]  /*3500*/  HMMA.16816.F32.BF16 R92, R4.reuse, R44, R48 ;  /* 0x0000002c045c723c */ /* 0x040ff00000041830 */
[C---:B------:R-:W-:Y:S01]  /*3510*/  HMMA.16816.F32.BF16 R84, R4.reuse, R46, R36 ;  /* 0x0000002e0454723c */ /* 0x040fe20000041824 */
[----:B------:R-:W-:Y:S04]  /*3520*/  LDSM.16.M88.4 R44, [R222+0x6800] ;  /* 0x00680000de2c783b */ /* 0x000fe80000000200 */
[----:B------:R-:W-:Y:S03]  /*3530*/  LDSM.16.M88.4 R36, [R222+0x7800] ;  /* 0x00780000de24783b */ /* 0x000fe60000000200 */
[C---:B-----5:R-:W-:Y:S08]  /*3540*/  HMMA.16816.F32.BF16 R80, R4.reuse, R20, R32 ;  /* 0x000000140450723c */ /* 0x060ff00000041820 */
[----:B------:R-:W-:Y:S08]  /*3550*/  HMMA.16816.F32.BF16 R60, R4, R22, R16 ;  /* 0x00000016043c723c */ /* 0x000ff00000041810 */
[C---:B-1----:R-:W-:Y:S01]  /*3560*/  HMMA.16816.F32.BF16 R4, R12.reuse, R28, R8 ;  /* 0x0000001c0c04723c */ /* 0x042fe20000041808 */
[----:B------:R-:W1:Y:S07]  /*3570*/  LDSM.16.M88.4 R8, [R226+0x8000] ;  /* 0x00800000e208783b */ /* 0x000e6e0000000200 */
[C---:B------:R-:W-:Y:S01]  /*3580*/  HMMA.16816.F32.BF16 R52, R12.reuse, R30, R104 ;  /* 0x0000001e0c34723c */ /* 0x040fe20000041868 */
[----:B------:R-:W-:Y:S07]  /*3590*/  LDSM.16.M88.4 R104, [R222+0x8800] ;  /* 0x00880000de68783b */ /* 0x000fee0000000200 */
[C---:B--2---:R-:W-:Y:S08]  /*35a0*/  HMMA.16816.F32.BF16 R48, R12.reuse, R24, R96 ;  /* 0x000000180c30723c */ /* 0x044ff00000041860 */
[C---:B------:R-:W-:Y:S08]  /*35b0*/  HMMA.16816.F32.BF16 R32, R12.reuse, R26, R88 ;  /* 0x0000001a0c20723c */ /* 0x040ff00000041858 */
[C---:B---3--:R-:W-:Y:S01]  /*35c0*/  HMMA.16816.F32.BF16 R28, R12.reuse, R72, R116 ;  /* 0x000000480c1c723c */ /* 0x048fe20000041874 */
[----:B------:R-:W2:Y:S07]  /*35d0*/  LDSM.16.M88.4 R116, [R222+0x8000] ;  /* 0x00800000de74783b */ /* 0x000eae0000000200 */
[C---:B------:R-:W-:Y:S01]  /*35e0*/  HMMA.16816.F32.BF16 R24, R12.reuse, R74, R112 ;  /* 0x0000004a0c18723c */ /* 0x040fe20000041870 */
[----:B------:R-:W-:Y:S07]  /*35f0*/  LDSM.16.M88.4 R112, [R222+0x9000] ;  /* 0x00900000de70783b */ /* 0x000fee0000000200 */
[C---:B----4-:R-:W-:Y:S01]  /*3600*/  HMMA.16816.F32.BF16 R20, R12.reuse, R68, R108 ;  /* 0x000000440c14723c */ /* 0x050fe2000004186c */
[----:B------:R-:W-:Y:S07]  /*3610*/  LDSM.16.M88.4 R108, [R228] ;  /* 0x00000000e46c783b */ /* 0x000fee0000000200 */
[C---:B------:R-:W-:Y:S08]  /*3620*/  HMMA.16816.F32.BF16 R16, R12.reuse, R70, R100 ;  /* 0x000000460c10723c */ /* 0x040ff00000041864 */
[C---:B------:R-:W-:Y:S01]  /*3630*/  HMMA.16816.F32.BF16 R68, R12.reuse, R76, R92 ;  /* 0x0000004c0c44723c */ /* 0x040fe2000004185c */
[----:B------:R-:W-:Y:S07]  /*3640*/  LDSM.16.M88.4 R92, [R219+0x6000] ;  /* 0x00600000db5c783b */ /* 0x000fee0000000200 */
[C---:B------:R-:W-:Y:S08]  /*3650*/  HMMA.16816.F32.BF16 R84, R12.reuse, R78, R84 ;  /* 0x0000004e0c54723c */ /* 0x040ff00000041854 */
[C---:B------:R-:W-:Y:S08]  /*3660*/  HMMA.16816.F32.BF16 R100, R12.reuse, R64, R80 ;  /* 0x000000400c64723c */ /* 0x040ff00000041850 */
[----:B------:R-:W-:Y:S01]  /*3670*/  HMMA.16816.F32.BF16 R96, R12, R66, R60 ;  /* 0x000000420c60723c */ /* 0x000fe2000004183c */
[----:B------:R-:W-:Y:S07]  /*3680*/  LDSM.16.M88.4 R12, [R223+0xc000] ;  /* 0x00c00000df0c783b */ /* 0x000fee0000000200 */
[C---:B-1----:R-:W-:Y:S01]  /*3690*/  HMMA.16816.F32.BF16 R88, R8.reuse, R56, R4 ;  /* 0x000000380858723c */ /* 0x042fe20000041804 */
[----:B------:R-:W-:Y:S07]  /*36a0*/  LDSM.16.M88.4 R4, [R225+0x8000] ;  /* 0x00800000e104783b */ /* 0x000fee0000000200 */
[C---:B------:R-:W-:Y:S08]  /*36b0*/  HMMA.16816.F32.BF16 R72, R8.reuse, R40, R28 ;  /* 0x000000280848723c */ /* 0x040ff0000004181c */
[C---:B------:R-:W-:Y:S01]  /*36c0*/  HMMA.16816.F32.BF16 R60, R8.reuse, R42, R24 ;  /* 0x0000002a083c723c */ /* 0x040fe20000041818 */
[----:B------:R-:W1:Y:S07]  /*36d0*/  LDSM.16.M88.4 R40, [R219+0x7800] ;  /* 0x00780000db28783b */ /* 0x000e6e0000000200 */
[C---:B------:R-:W-:Y:S01]  /*36e0*/  HMMA.16816.F32.BF16 R76, R8.reuse, R46, R32 ;  /* 0x0000002e084c723c */ /* 0x040fe20000041820 */
[----:B------:R-:W3:Y:S07]  /*36f0*/  LDSM.16.M88.4 R32, [R219+0x8800] ;  /* 0x00880000db20783b */ /* 0x000eee0000000200 */
[C---:B------:R-:W-:Y:S01]  /*3700*/  HMMA.16816.F32.BF16 R80, R8.reuse, R44, R48 ;  /* 0x0000002c0850723c */ /* 0x040fe20000041830 */
[----:B------:R-:W4:Y:S04]  /*3710*/  LDSM.16.M88.4 R48, [R219+0x6800] ;  /* 0x00680000db30783b */ /* 0x000f280000000200 */
[----:B------:R-:W5:Y:S03]  /*3720*/  LDSM.16.M88.4 R44, [R219+0x7000] ;  /* 0x00700000db2c783b */ /* 0x000f660000000200 */
[C---:B------:R-:W-:Y:S08]  /*3730*/  HMMA.16816.F32.BF16 R64, R8.reuse, R58, R52 ;  /* 0x0000003a0840723c */ /* 0x040ff00000041834 */
[C---:B------:R-:W-:Y:S08]  /*3740*/  HMMA.16816.F32.BF16 R56, R8.reuse, R36, R20 ;  /* 0x000000240838723c */ /* 0x040ff00000041814 */
[C---:B------:R-:W-:Y:S01]  /*3750*/  HMMA.16816.F32.BF16 R28, R8.reuse, R38, R16 ;  /* 0x00000026081c723c */ /* 0x040fe20000041810 */
[----:B------:R-:W3:Y:S07]  /*3760*/  LDSM.16.M88.4 R36, [R219+0x8000] ;  /* 0x00800000db24783b */ /* 0x000eee0000000200 */
[C---:B--2---:R-:W-:Y:S08]  /*3770*/  HMMA.16816.F32.BF16 R24, R8.reuse, R116, R68 ;  /* 0x000000740818723c */ /* 0x044ff00000041844 */
[C---:B------:R-:W-:Y:S08]  /*3780*/  HMMA.16816.F32.BF16 R20, R8.reuse, R118, R84 ;  /* 0x000000760814723c */ /* 0x040ff00000041854 */
[C---:B------:R-:W-:Y:S01]  /*3790*/  HMMA.16816.F32.BF16 R16, R8.reuse, R104, R100 ;  /* 0x000000680810723c */ /* 0x040fe20000041864 */
[----:B------:R-:W2:Y:S07]  /*37a0*/  LDSM.16.M88.4 R100, [R216+0x9000] ;  /* 0x00900000d864783b */ /* 0x000eae0000000200 */
[----:B------:R-:W-:Y:S01]  /*37b0*/  HMMA.16816.F32.BF16 R8, R8, R106, R96 ;  /* 0x0000006a0808723c */ /* 0x000fe20000041860 */
[----:B------:R-:W2:Y:S04]  /*37c0*/  LDSM.16.M88.4 R96, [R216+0x9800] ;  /* 0x00980000d860783b */ /* 0x000ea80000000200 */
[----:B------:R-:W2:Y:S03]  /*37d0*/  LDSM.16.M88.4 R104, [R216+0xa000] ;  /* 0x00a00000d868783b */ /* 0x000ea60000000200 */
[C---:B-1----:R-:W-:Y:S08]  /*37e0*/  HMMA.16816.F32.BF16 R84, R4.reuse, R40, R56 ;  /* 0x000000280454723c */ /* 0x042ff00000041838 */
[C---:B---3--:R-:W-:Y:S01]  /*37f0*/  HMMA.16816.F32.BF16 R56, R4.reuse, R32, R16 ;  /* 0x000000200438723c */ /* 0x048fe20000041810 */
[----:B------:R-:W-:Y:S07]  /*3800*/  LDSM.16.M88.4 R16, [R216+0xb000] ;  /* 0x00b00000d810783b */ /* 0x000fee0000000200 */
[C---:B------:R-:W-:Y:S01]  /*3810*/  HMMA.16816.F32.BF16 R32, R4.reuse, R34, R8 ;  /* 0x000000220420723c */ /* 0x040fe20000041808 */
[----:B------:R-:W1:Y:S07]  /*3820*/  LDSM.16.M88.4 R8, [R216+0xa800] ;  /* 0x00a80000d808783b */ /* 0x000e6e0000000200 */
[C---:B------:R-:W-:Y:S08]  /*3830*/  HMMA.16816.F32.BF16 R52, R4.reuse, R92, R88 ;  /* 0x0000005c0434723c */ /* 0x040ff00000041858 */
[C---:B----4-:R-:W-:Y:S08]  /*3840*/  HMMA.16816.F32.BF16 R68, R4.reuse, R48, R80 ;  /* 0x000000300444723c */ /* 0x050ff00000041850 */
[C---:B------:R-:W-:Y:S08]  /*3850*/  HMMA.16816.F32.BF16 R64, R4.reuse, R94, R64 ;  /* 0x0000005e0440723c */ /* 0x040ff00000041840 */
[C---:B------:R-:W-:Y:S08]  /*3860*/  HMMA.16816.F32.BF16 R48, R4.reuse, R50, R76 ;  /* 0x000000320430723c */ /* 0x040ff0000004184c */
[C---:B-----5:R-:W-:Y:S08]  /*3870*/  HMMA.16816.F32.BF16 R88, R4.reuse, R44, R72 ;  /* 0x0000002c0458723c */ /* 0x060ff00000041848 */
[C---:B------:R-:W-:Y:S01]  /*3880*/  HMMA.16816.F32.BF16 R92, R4.reuse, R46, R60 ;  /* 0x0000002e045c723c */ /* 0x040fe2000004183c */
[----:B------:R-:W-:Y:S04]  /*3890*/  LDSM.16.M88.4 R44, [R232] ;  /* 0x00000000e82c783b */ /* 0x000fe80000000200 */
[----:B------:R-:W-:Y:S03]  /*38a0*/  LDSM.16.M88.4 R60, [R231] ;  /* 0x00000000e73c783b */ /* 0x000fe60000000200 */
[C---:B------:R-:W-:Y:S08]  /*38b0*/  HMMA.16816.F32.BF16 R76, R4.reuse, R36, R24 ;  /* 0x00000024044c723c */ /* 0x040ff00000041818 */
[C---:B------:R-:W-:Y:S01]  /*38c0*/  HMMA.16816.F32.BF16 R72, R4.reuse, R38, R20 ;  /* 0x000000260448723c */ /* 0x040fe20000041814 */
[----:B------:R-:W3:Y:S07]  /*38d0*/  LDSM.16.M88.4 R36, [R216+0xb800] ;  /* 0x00b80000d824783b */ /* 0x000eee0000000200 */
[----:B------:R-:W-:Y:S01]  /*38e0*/  HMMA.16816.F32.BF16 R80, R4, R42, R28 ;  /* 0x0000002a0450723c */ /* 0x000fe2000004181c */
[----:B------:R-:W-:Y:S04]  /*38f0*/  LDSM.16.M88.4 R4, [R224+0xc000] ;  /* 0x00c00000e004783b */ /* 0x000fe80000000200 */
[----:B------:R-:W4:Y:S03]  /*3900*/  LDSM.16.M88.4 R28, [R233] ;  /* 0x00000000e91c783b */ /* 0x000f260000000200 */
[C---:B--2---:R-:W-:Y:S08]  /*3910*/  HMMA.16816.F32.BF16 R24, R12.reuse, R100, R52 ;  /* 0x000000640c18723c */ /* 0x044ff00000041834 */
[C---:B------:R-:W-:Y:S01]  /*3920*/  HMMA.16816.F32.BF16 R20, R12.reuse, R102, R64 ;  /* 0x000000660c14723c */ /* 0x040fe20000041840 */
[----:B------:R-:W2:Y:S07]  /*3930*/  LDSM.16.M88.4 R100, [R230] ;  /* 0x00000000e664783b */ /* 0x000eae0000000200 */
[C---:B------:R-:W-:Y:S08]  /*3940*/  HMMA.16816.F32.BF16 R40, R12.reuse, R96, R68 ;  /* 0x000000600c28723c */ /* 0x040ff00000041844 */
[C---:B------:R-:W-:Y:S01]  /*3950*/  HMMA.16816.F32.BF16 R48, R12.reuse, R98, R48 ;  /* 0x000000620c30723c */ /* 0x040fe20000041830 */
[----:B------:R-:W-:Y:S07]  /*3960*/  LDSM.16.M88.4 R96, [R222+0xb000] ;  /* 0x00b00000de60783b */ /* 0x000fee0000000200 */
[C---:B------:R-:W-:Y:S01]  /*3970*/  HMMA.16816.F32.BF16 R68, R12.reuse, R106, R92 ;  /* 0x0000006a0c44723c */ /* 0x040fe2000004185c */
[----:B------:R-:W5:Y:S07]  /*3980*/  LDSM.16.M88.4 R92, [R229] ;  /* 0x00000000e55c783b */ /* 0x000f6e0000000200 */
[C---:B-1----:R-:W-:Y:S08]  /*3990*/  HMMA.16816.F32.BF16 R84, R12.reuse, R8, R84 ;  /* 0x000000080c54723c */ /* 0x042ff00000041854 */
[C---:B------:R-:W-:Y:S01]  /*39a0*/  HMMA.16816.F32.BF16 R80, R12.reuse, R10, R80 ;  /* 0x0000000a0c50723c */ /* 0x040fe20000041850 */
[----:B------:R-:W1:Y:S07]  /*39b0*/  LDSM.16.M88.4 R8, [R226+0xc000] ;  /* 0x00c00000e208783b */ /* 0x000e6e0000000200 */
[C---:B------:R-:W-:Y:S01]  /*39c0*/  HMMA.16816.F32.BF16 R52, R12.reuse, R104, R88 ;  /* 0x000000680c34723c */ /* 0x040fe20000041858 */
[----:B------:R-:W-:Y:S07]  /*39d0*/  LDSM.16.M88.4 R104, [R222+0xb800] ;  /* 0x00b80000de68783b */ /* 0x000fee0000000200 */
[C---:B------:R-:W-:Y:S08]  /*39e0*/  HMMA.16816.F32.BF16 R88, R12.reuse, R16, R76 ;  /* 0x000000100c58723c */ /* 0x040ff0000004184c */
[C---:B------:R-:W-:Y:S08]  /*39f0*/  HMMA.16816.F32.BF16 R76, R12.reuse, R18, R72 ;  /* 0x000000120c4c723c */ /* 0x040ff00000041848 */
[C---:B---3--:R-:W-:Y:S08]  /*3a00*/  HMMA.16816.F32.BF16 R72, R12.reuse, R36, R56 ;  /* 0x000000240c48723c */ /* 0x048ff00000041838 */
[----:B------:R-:W-:Y:S01]  /*3a10*/  HMMA.16816.F32.BF16 R64, R12, R38, R32 ;  /* 0x000000260c40723c */ /* 0x000fe20000041820 */
[----:B------:R-:W3:Y:S04]  /*3a20*/  LDSM.16.M88.4 R36, [R222+0x9800] ;  /* 0x00980000de24783b */ /* 0x000ee80000000200 */
[----:B------:R-:W1:Y:S03]  /*3a30*/  LDSM.16.M88.4 R32, [R222+0xa000] ;  /* 0x00a00000de20783b */ /* 0x000e660000000200 */
[C---:B----4-:R-:W-:Y:S08]  /*3a40*/  HMMA.16816.F32.BF16 R56, R4.reuse, R28, R24 ;  /* 0x0000001c0438723c */ /* 0x050ff00000041818 */
[C---:B------:R-:W-:Y:S08]  /*3a50*/  HMMA.16816.F32.BF16 R28, R4.reuse, R30, R20 ;  /* 0x0000001e041c723c */ /* 0x040ff00000041814 */
[C---:B------:R-:W-:Y:S08]  /*3a60*/  HMMA.16816.F32.BF16 R24, R4.reuse, R44, R40 ;  /* 0x0000002c0418723c */ /* 0x040ff00000041828 */
[C---:B------:R-:W-:Y:S01]  /*3a70*/  HMMA.16816.F32.BF16 R20, R4.reuse, R46, R48 ;  /* 0x0000002e0414723c */ /* 0x040fe20000041830 */
[----:B------:R-:W4:Y:S07]  /*3a80*/  LDSM.16.M88.4 R44, [R222+0xa800] ;  /* 0x00a80000de2c783b */ /* 0x000f2e0000000200 */
[C---:B------:R-:W-:Y:S08]  /*3a90*/  HMMA.16816.F32.BF16 R16, R4.reuse, R60, R52 ;  /* 0x0000003c0410723c */ /* 0x040ff00000041834 */
[C---:B------:R-:W-:Y:S01]  /*3aa0*/  HMMA.16816.F32.BF16 R12, R4.reuse, R62, R68 ;  /* 0x0000003e040c723c */ /* 0x040fe20000041844 */
[----:B------:R-:W-:Y:S07]  /*3ab0*/  LDSM.16.M88.4 R68, [R219+0x9800] ;  /* 0x00980000db44783b */ /* 0x000fee0000000200 */
[C---:B--2---:R-:W-:Y:S08]  /*3ac0*/  HMMA.16816.F32.BF16 R40, R4.reuse, R100, R84 ;  /* 0x000000640428723c */ /* 0x044ff00000041854 */
[C---:B------:R-:W-:Y:S01]  /*3ad0*/  HMMA.16816.F32.BF16 R52, R4.reuse, R102, R80 ;  /* 0x000000660434723c */ /* 0x040fe20000041850 */
[----:B------:R-:W-:Y:S07]  /*3ae0*/  LDSM.16.M88.4 R100, [R219+0xa800] ;  /* 0x00a80000db64783b */ /* 0x000fee0000000200 */
[C---:B-----5:R-:W-:Y:S08]  /*3af0*/  HMMA.16816.F32.BF16 R88, R4.reuse, R92, R88 ;  /* 0x0000005c0458723c */ /* 0x060ff00000041858 */
[C---:B------:R-:W-:Y:S01]  /*3b00*/  HMMA.16816.F32.BF16 R84, R4.reuse, R94, R76 ;  /* 0x0000005e0454723c */ /* 0x040fe2000004184c */
[----:B------:R-:W-:Y:S04]  /*3b10*/  LDSM.16.M88.4 R92, [R219+0xa000] ;  /* 0x00a00000db5c783b */ /* 0x000fe80000000200 */
[----:B------:R-:W-:Y:S03]  /*3b20*/  LDSM.16.M88.4 R76, [R219+0x9000] ;  /* 0x00900000db4c783b */ /* 0x000fe60000000200 */
[C---:B------:R-:W-:Y:S08]  /*3b30*/  HMMA.16816.F32.BF16 R80, R4.reuse, R108, R72 ;  /* 0x0000006c0450723c */ /* 0x040ff00000041848 */
[----:B------:R-:W-:Y:S01]  /*3b40*/  HMMA.16816.F32.BF16 R72, R4, R110, R64 ;  /* 0x0000006e0448723c */ /* 0x000fe20000041840 */
[----:B------:R-:W2:Y:S04]  /*3b50*/  LDSM.16.M88.4 R4, [R225+0xc000] ;  /* 0x00c00000e104783b */ /* 0x000ea80000000200 */
[----:B------:R-:W5:Y:S03]  /*3b60*/  LDSM.16.M88.4 R108, [R219+0xb000] ;  /* 0x00b00000db6c783b */ /* 0x000f660000000200 */
[C---:B-1----:R-:W-:Y:S08]  /*3b70*/  HMMA.16816.F32.BF16 R64, R8.reuse, R112, R56 ;  /* 0x000000700840723c */ /* 0x042ff00000041838 */
[----:B------:R-:W-:Y:S01]  /*3b80*/  HMMA.16816.F32.BF16 R60, R8, R114, R28 ;  /* 0x00000072083c723c */ /* 0x000fe2000004181c */
[----:B------:R-:W1:Y:S01]  /*3b90*/  LDSM.16.M88.4 R112, [R219+0xb800] ;  /* 0x00b80000db70783b */ /* 0x000e620000000200 */
[----:B------:R-:W-:-:S06]  /*3ba0*/  DEPBAR.LE SB0, 0x0 ;  /* 0x000080000000791a */ /* 0x000fcc0000000000 */
[C---:B---3--:R-:W-:Y:S08]  /*3bb0*/  HMMA.16816.F32.BF16 R56, R8.reuse, R36, R24 ;  /* 0x000000240838723c */ /* 0x048ff00000041818 */
        /* <DEDUP_REMOVED lines=8> */
[----:B------:R-:W-:Y:S01]  /*3c40*/  HMMA.16816.F32.BF16 R8, R8, R106, R72 ;  /* 0x0000006a0808723c */ /* 0x000fe20000041848 */
[----:B------:R-:W-:-:S05]  /*3c50*/  IMAD.MOV.U32 R105, RZ, RZ, R126 ;  /* 0x000000ffff697224 */ /* 0x000fca00078e007e */
[----:B------:R-:W-:Y:S01]  /*3c60*/  ISETP.GE.AND P0, PT, R105, 0x2, PT ;  /* 0x000000026900780c */ /* 0x000fe20003f06270 */
[----:B------:R-:W-:Y:S01]  /*3c70*/  BSSY B0, `(.L_x_1283) ;  /* 0x0000038000007945 */ /* 0x000fe20003800000 */
        /* <DEDUP_REMOVED lines=10> */
[C---:B-1----:R-:W-:Y:S08]  /*3d20*/  HMMA.16816.F32.BF16 R52, R4.reuse, R112, R12 ;  /* 0x000000700434723c */ /* 0x042ff0000004180c */
[----:B------:R-:W-:Y:S01]  /*3d30*/  HMMA.16816.F32.BF16 R44, R4, R114, R8 ;  /* 0x00000072042c723c */ /* 0x000fe20000041808 */
[----:B------:R-:W-:Y:S06]  /*3d40*/  BAR.SYNC.DEFER_BLOCKING 0x0 ;  /* 0x0000000000007b1d */ /* 0x000fec0000010000 */
[----:B------:R-:W-:Y:S01]  /*3d50*/  @!UPT UIADD3 URZ, URZ, URZ, URZ ;  /* 0x0000003f3f3ff290 */ /* 0x000fe2000fffe03f */
[----:B------:R-:W-:Y:S11]  /*3d60*/  @!P0 BRA `(.L_x_1284) ;  /* 0x0000028000008947 */ /* 0x000ff60003800000 */
[----:B------:R-:W-:Y:S01]  /*3d70*/  IADD3 R0, R105, -0x2, RZ ;  /* 0xfffffffe69007810 */ /* 0x000fe20007ffe0ff */
[----:B------:R-:W-:Y:S01]  /*3d80*/  IMAD.SHL.U32 R7, R121, 0x40, RZ ;  /* 0x0000004079077824 */ /* 0x000fe200078e00ff */
[----:B------:R-:W-:-:S02]  /*3d90*/  LOP3.LUT P3, RZ, R125, 0x2, RZ, 0xc0, !PT ;  /* 0x000000027dff7812 */ /* 0x000fc4000786c0ff */
[----:B------:R-:W-:Y:S02]  /*3da0*/  SHF.R.S32.HI R2, RZ, 0x1f, R0 ;  /* 0x0000001fff027819 */ /* 0x000fe40000011400 */
[----:B------:R-:W-:-:S03]  /*3db0*/  LOP3.LUT P4, RZ, R125, 0x1, RZ, 0xc0, !PT ;  /* 0x000000017dff7812 */ /* 0x000fc6000788c0ff */
[----:B------:R-:W-:Y:S02]  /*3dc0*/  IMAD R4, R2, c[0x0][0x1e0], RZ ;  /* 0x0000780002047a24 */ /* 0x000fe400078e02ff */
[----:B------:R-:W-:-:S04]  /*3dd0*/  IMAD.WIDE.U32 R2, R0, c[0x0][0x1e0], RZ ;  /* 0x0000780000027a25 */ /* 0x000fc800078e00ff */
[----:B------:R-:W-:Y:S02]  /*3de0*/  IMAD R0, R0, c[0x0][0x1e4], R4 ;  /* 0x0000790000007a24 */ /* 0x000fe400078e0204 */
[----:B------:R-:W-:-:S04]  /*3df0*/  IMAD.WIDE.U32 R4, R2, 0x60, R122 ;  /* 0x0000006002047825 */ /* 0x000fc800078e007a */
[----:B------:R-:W-:Y:S01]  /*3e00*/  IMAD.IADD R0, R3, 0x1, R0 ;  /* 0x0000000103007824 */ /* 0x000fe200078e0200 */
[----:B------:R-:W-:-:S03]  /*3e10*/  LEA R2, P0, R4, c[0x0][0x1c8], 0x1 ;  /* 0x0000720004027a11 */ /* 0x000fc600078008ff */
[----:B------:R-:W-:-:S04]  /*3e20*/  IMAD R0, R0, 0x60, RZ ;  /* 0x0000006000007824 */ /* 0x000fc800078e02ff */
        /* <DEDUP_REMOVED lines=28> */
.L_x_1284:
[----:B------:R-:W-:Y:S05]  /*3ff0*/  BSYNC B0 ;  /* 0x0000000000007941 */ /* 0x000fea0003800000 */
.L_x_1283:
[----:B-1----:R-:W2:Y:S04]  /*4000*/  LDL R2, [R1+0x58] ;  /* 0x0000580001027983 */ /* 0x002ea80000100800 */
[----:B------:R-:W2:Y:S04]  /*4010*/  LDL R0, [R1+0x8c] ;  /* 0x00008c0001007983 */ /* 0x000ea80000100800 */
[----:B------:R-:W3:Y:S01]  /*4020*/  LDL R6, [R1+0x54] ;  /* 0x0000540001067983 */ /* 0x000ee20000100800 */
[----:B------:R-:W-:-:S03]  /*4030*/  IMAD.MOV.U32 R3, RZ, RZ, c[0x0][0x2c4] ;  /* 0x0000b100ff037624 */ /* 0x000fc600078e00ff */
[----:B------:R-:W-:Y:S02]  /*4040*/  STL [R1+0xa4], R223 ;  /* 0x0000a4df01007387 */ /* 0x000fe40000100800 */
[----:B------:R-:W-:Y:S02]  /*4050*/  ISETP.NE.AND P2, PT, R3, 0x1, PT ;  /* 0x000000010300780c */ /* 0x000fe40003f45270 */
[----:B------:R-:W-:Y:S04]  /*4060*/  STL [R1+0xa0], R222 ;  /* 0x0000a0de01007387 */ /* 0x000fe80000100800 */
[----:B------:R-:W-:Y:S04]  /*4070*/  STL [R1+0x9c], R219 ;  /* 0x00009cdb01007387 */ /* 0x000fe80000100800 */
[----:B------:R-:W-:Y:S04]  /*4080*/  STL [R1+0x98], R216 ;  /* 0x000098d801007387 */ /* 0x000fe80000100800 */
[----:B------:R-:W0:Y:S01]  /*4090*/  LDGDEPBAR ;  /* 0x00000000000079af */ /* 0x000e220000000000 */
[----:B--2---:R-:W-:-:S04]  /*40a0*/  IMAD.IADD R0, R0, 0x1, R2 ;  /* 0x0000000100007824 */ /* 0x004fc800078e0202 */
[----:B------:R-:W-:-:S05]  /*40b0*/  @P2 IMAD.HI.U32 R2, R0, c[0x0][0x2c8], RZ ;  /* 0x0000b20000022a27 */ /* 0x000fca00078e00ff */
[----:B------:R-:W-:Y:S02]  /*40c0*/  @P2 SHF.R.U32.HI R0, RZ, c[0x0][0x2cc], R2 ;  /* 0x0000b300ff002a19 */ /* 0x000fe40000011602 */
[----:B------:R-:W-:-:S03]  /*40d0*/  IADD3 R2, R120, c[0x0][0x1d0], RZ ;  /* 0x0000740078027a10 */ /* 0x000fc60007ffe0ff */
[----:B------:R-:W1:Y:S01]  /*40e0*/  SHFL.IDX PT, R5, R0, RZ, 0x1c1f ;  /* 0x001c1fff00057589 */ /* 0x000e6200000e0000 */
[----:B---3--:R-:W-:-:S03]  /*40f0*/  IADD3 R3, -R6, 0x1, R2 ;  /* 0x0000000106037810 */ /* 0x008fc60007ffe102 */
[----:B------:R-:W2:Y:S01]  /*4100*/  SHFL.IDX PT, R0, R0, 0x1, 0x1c1f ;  /* 0x003c1f0000007f89 */ /* 0x000ea200000e0000 */
[----:B------:R-:W-:Y:S02]  /*4110*/  IADD3 R4, R3, -c[0x0][0x168], RZ ;  /* 0x80005a0003047a10 */ /* 0x000fe40007ffe0ff */
[----:B------:R-:W-:-:S03]  /*4120*/  IADD3 R3, -R6, R2, RZ ;  /* 0x0000000206037210 */ /* 0x000fc60007ffe1ff */
[C---:B-1----:R-:W-:Y:S02]  /*4130*/  IMAD.IADD R2, R4.reuse, 0x1, R5 ;  /* 0x0000000104027824 */ /* 0x042fe400078e0205 */
[----:B--2---:R-:W-:-:S03]  /*4140*/  IMAD.IADD R0, R4, 0x1, R0 ;  /* 0x0000000104007824 */ /* 0x004fc600078e0200 */
[----:B------:R-:W-:-:S04]  /*4150*/  IMNMX R2, R3, R2, PT ;  /* 0x0000000203027217 */ /* 0x000fc80003800200 */
[C---:B------:R-:W-:Y:S02]  /*4160*/  ISETP.GT.AND P0, PT, R2.reuse, RZ, PT ;  /* 0x000000ff0200720c */ /* 0x040fe40003f04270 */
[----:B------:R-:W-:Y:S02]  /*4170*/  ISETP.GT.AND P1, PT, R2, 0x1, PT ;  /* 0x000000010200780c */ /* 0x000fe40003f24270 */
[----:B------:R-:W-:Y:S02]  /*4180*/  FSEL R5, R64, -INF , P0 ;  /* 0xff80000040057808 */ /* 0x000fe40000000000 */
[C---:B------:R-:W-:Y:S02]  /*4190*/  ISETP.GT.AND P0, PT, R2.reuse, 0x8, PT ;  /* 0x000000080200780c */ /* 0x040fe40003f04270 */
[----:B------:R-:W-:Y:S02]  /*41a0*/  FSEL R6, R65, -INF , P1 ;  /* 0xff80000041067808 */ /* 0x000fe40000800000 */
[----:B------:R-:W-:-:S02]  /*41b0*/  ISETP.GT.AND P1, PT, R2, 0x9, PT ;  /* 0x000000090200780c */ /* 0x000fc40003f24270 */
[----:B------:R-:W-:Y:S02]  /*41c0*/  FSEL R7, R60, -INF , P0 ;  /* 0xff8000003c077808 */ /* 0x000fe40000000000 */
[C---:B------:R-:W-:Y:S02]  /*41d0*/  ISETP.GT.AND P0, PT, R2.reuse, 0x10, PT ;  /* 0x000000100200780c */ /* 0x040fe40003f04270 */
[----:B------:R-:W-:Y:S02]  /*41e0*/  FSEL R9, R61, -INF , P1 ;  /* 0xff8000003d097808 */ /* 0x000fe40000800000 */
[----:B------:R-:W-:Y:S02]  /*41f0*/  ISETP.GT.AND P1, PT, R2, 0x11, PT ;  /* 0x000000110200780c */ /* 0x000fe40003f24270 */
[----:B------:R-:W-:Y:S02]  /*4200*/  FSEL R10, R56, -INF , P0 ;  /* 0xff800000380a7808 */ /* 0x000fe40000000000 */
[----:B------:R-:W-:-:S02]  /*4210*/  ISETP.GT.AND P0, PT, R2, 0x18, PT ;  /* 0x000000180200780c */ /* 0x000fc40003f04270 */
[----:B------:R-:W-:Y:S02]  /*4220*/  FSEL R13, R57, -INF , P1 ;  /* 0xff800000390d7808 */ /* 0x000fe40000800000 */
        /* <DEDUP_REMOVED lines=11> */
[----:B------:R-:W-:Y:S02]  /*42e0*/  IMNMX R0, R3, R0, PT ;  /* 0x0000000003007217 */ /* 0x000fe40003800200 */
[----:B------:R-:W-:Y:S02]  /*42f0*/  FSEL R77, R33, -INF , P1 ;  /* 0xff800000214d7808 */ /* 0x000fe40000800000 */
[----:B------:R-:W-:Y:S02]  /*4300*/  FMNMX.FTZ R3, R5, R6, !PT ;  /* 0x0000000605037209 */ /* 0x000fe40007810000 */
[----:B------:R-:W-:Y:S02]  /*4310*/  ISETP.GT.AND P1, PT, R2, 0x31, PT ;  /* 0x000000310200780c */ /* 0x000fe40003f24270 */
[----:B------:R-:W-:Y:S02]  /*4320*/  FSEL R99, R28, -INF , P0 ;  /* 0xff8000001c637808 */ /* 0x000fe40000000000 */
[----:B------:R-:W-:-:S02]  /*4330*/  ISETP.GT.AND P0, PT, R2, 0x38, PT ;  /* 0x000000380200780c */ /* 0x000fc40003f04270 */
[----:B------:R-:W-:Y:S02]  /*4340*/  FMNMX.FTZ R3, R7, R3, !PT ;  /* 0x0000000307037209 */ /* 0x000fe40007810000 */
[----:B------:R-:W-:Y:S02]  /*4350*/  FSEL R252, R29, -INF , P1 ;  /* 0xff8000001dfc7808 */ /* 0x000fe40000800000 */
[----:B------:R-:W-:Y:S02]  /*4360*/  ISETP.GT.AND P1, PT, R2, 0x39, PT ;  /* 0x000000390200780c */ /* 0x000fe40003f24270 */
[----:B------:R-:W-:Y:S02]  /*4370*/  FSEL R215, R24, -INF , P0 ;  /* 0xff80000018d77808 */ /* 0x000fe40000000000 */
[----:B------:R-:W-:Y:S02]  /*4380*/  ISETP.GT.AND P0, PT, R2, 0x40, PT ;  /* 0x000000400200780c */ /* 0x000fe40003f04270 */
[----:B------:R-:W-:-:S02]  /*4390*/  FMNMX.FTZ R3, R9, R3, !PT ;  /* 0x0000000309037209 */ /* 0x000fc40007810000 */
[----:B------:R-:W-:Y:S02]  /*43a0*/  FSEL R214, R25, -INF , P1 ;  /* 0xff80000019d67808 */ /* 0x000fe40000800000 */
[----:B------:R-:W-:Y:S02]  /*43b0*/  ISETP.GT.AND P1, PT, R2, 0x41, PT ;  /* 0x000000410200780c */ /* 0x000fe40003f24270 */
[----:B------:R-:W-:Y:S02]  /*43c0*/  FSEL R95, R20, -INF , P0 ;  /* 0xff800000145f7808 */ /* 0x000fe40000000000 */
[----:B------:R-:W-:Y:S02]  /*43d0*/  ISETP.GT.AND P0, PT, R2, 0x48, PT ;  /* 0x000000480200780c */ /* 0x000fe40003f04270 */
[----:B------:R-:W-:Y:S02]  /*43e0*/  FMNMX.FTZ R3, R10, R3, !PT ;  /* 0x000000030a037209 */ /* 0x000fe40007810000 */
[----:B------:R-:W-:-:S02]  /*43f0*/  FSEL R107, R21, -INF , P1 ;  /* 0xff800000156b7808 */ /* 0x000fc40000800000 */
[----:B------:R-:W-:Y:S02]  /*4400*/  ISETP.GT.AND P1, PT, R0, RZ, PT ;  /* 0x000000ff0000720c */ /* 0x000fe40003f24270 */
[----:B------:R-:W-:Y:S02]  /*4410*/  FSEL R106, R36, -INF , P0 ;  /* 0xff800000246a7808 */ /* 0x000fe40000000000 */
[----:B------:R-:W-:Y:S02]  /*4420*/  FMNMX.FTZ R3, R13, R3, !PT ;  /* 0x000000030d037209 */ /* 0x000fe40007810000 */
[----:B------:R-:W-:Y:S02]  /*4430*/  ISETP.GT.AND P0, PT, R0, 0x1, PT ;  /* 0x000000010000780c */ /* 0x000fe40003f04270 */
[----:B------:R-:W-:Y:S02]  /*4440*/  FSEL R8, R66, -INF , P1 ;  /* 0xff80000042087808 */ /* 0x000fe40000800000 */
[----:B------:R-:W-:-:S02]  /*4450*/  FMNMX.FTZ R3, R17, R3, !PT ;  /* 0x0000000311037209 */ /* 0x000fc40007810000 */
[C---:B------:R-:W-:Y:S02]  /*4460*/  ISETP.GT.AND P1, PT, R0.reuse, 0x8, PT ;  /* 0x000000080000780c */ /* 0x040fe40003f24270 */
[----:B------:R-:W-:Y:S02]  /*4470*/  FSEL R12, R67, -INF , P0 ;  /* 0xff800000430c7808 */ /* 0x000fe40000000000 */
[----:B------:R-:W-:Y:S01]  /*4480*/  ISETP.GT.AND P0, PT, R0, 0x9, PT ;  /* 0x000000090000780c */ /* 0x000fe20003f04270 */
[----:B------:R-:W-:Y:S01]  /*4490*/  LDSM.16.MT88.4 R64, [R221+0x6000] ;  /* 0x00600000dd40783b */ /* 0x000fe20000004200 */
[----:B------:R-:W-:Y:S02]  /*44a0*/  FMNMX.FTZ R3, R18, R3, !PT ;  /* 0x0000000312037209 */ /* 0x000fe40007810000 */
[----:B------:R-:W-:Y:S02]  /*44b0*/  FSEL R11, R62, -INF , P1 ;  /* 0xff8000003e0b7808 */ /* 0x000fe40000800000 */
[----:B------:R-:W-:-:S02]  /*44c0*/  FMNMX.FTZ R4, R8, R12, !PT ;  /* 0x0000000c08047209 */ /* 0x000fc40007810000 */
[----:B------:R-:W-:Y:S02]  /*44d0*/  FSEL R14, R63, -INF , P0 ;  /* 0xff8000003f0e7808 */ /* 0x000fe40000000000 */
[----:B------:R-:W-:Y:S01]  /*44e0*/  ISETP.GT.AND P0, PT, R0, 0x11, PT ;  /* 0x000000110000780c */ /* 0x000fe20003f04270 */
[----:B------:R-:W-:Y:S01]  /*44f0*/  LDSM.16.MT88.4 R60, [R220+0x800] ;  /* 0x00080000dc3c783b */ /* 0x000fe20000004200 */
[----:B------:R-:W-:Y:S02]  /*4500*/  FMNMX.FTZ R3, R76, R3, !PT ;  /* 0x000000034c037209 */ /* 0x000fe40007810000 */
[----:B------:R-:W-:Y:S02]  /*4510*/  ISETP.GT.AND P1, PT, R0, 0x10, PT ;  /* 0x000000100000780c */ /* 0x000fe40003f24270 */
[----:B------:R-:W-:Y:S02]  /*4520*/  FMNMX.FTZ R4, R11, R4, !PT ;  /* 0x000000040b047209 */ /* 0x000fe40007810000 */
[----:B------:R-:W-:-:S02]  /*4530*/  FSEL R19, R59, -INF , P0 ;  /* 0xff8000003b137808 */ /* 0x000fc40000000000 */
[----:B------:R-:W-:Y:S02]  /*4540*/  ISETP.GT.AND P0, PT, R0, 0x19, PT ;  /* 0x000000190000780c */ /* 0x000fe40003f04270 */
[----:B------:R-:W-:Y:S02]  /*4550*/  FMNMX.FTZ R3, R79, R3, !PT ;  /* 0x000000034f037209 */ /* 0x000fe40007810000 */
[----:B------:R-:W-:Y:S02]  /*4560*/  FSEL R16, R58, -INF , P1 ;  /* 0xff8000003a107808 */ /* 0x000fe40000800000 */
[----:B------:R-:W-:Y:S01]  /*4570*/  FMNMX.FTZ R4, R14, R4, !PT ;  /* 0x000000040e047209 */ /* 0x000fe20007810000 */
[----:B------:R-:W-:Y:S01]  /*4580*/  LDSM.16.MT88.4 R56, [R217+0x3000] ;  /* 0x00300000d938783b */ /* 0x000fe20000004200 */
[----:B------:R-:W-:Y:S02]  /*4590*/  FSEL R25, R51, -INF , P0 ;  /* 0xff80000033197808 */ /* 0x000fe40000000000 */
[----:B------:R-:W-:-:S02]  /*45a0*/  FMNMX.FTZ R3, R78, R3, !PT ;  /* 0x000000034e037209 */ /* 0x000fc40007810000 */
[C---:B------:R-:W-:Y:S02]  /*45b0*/  ISETP.GT.AND P1, PT, R0.reuse, 0x18, PT ;  /* 0x000000180000780c */ /* 0x040fe40003f24270 */
[----:B------:R-:W-:Y:S02]  /*45c0*/  ISETP.GT.AND P0, PT, R0, 0x20, PT ;  /* 0x000000200000780c */ /* 0x000fe40003f04270 */
[----:B------:R-:W-:Y:S02]  /*45d0*/  FMNMX.FTZ R4, R16, R4, !PT ;  /* 0x0000000410047209 */ /* 0x000fe40007810000 */
[----:B------:R-:W-:Y:S02]  /*45e0*/  FMNMX.FTZ R3, R77, R3, !PT ;  /* 0x000000034d037209 */ /* 0x000fe40007810000 */
[----:B------:R-:W-:Y:S02]  /*45f0*/  FSEL R24, R50, -INF , P1 ;  /* 0xff80000032187808 */ /* 0x000fe40000800000 */
[----:B------:R-:W-:Y:S01]  /*4600*/  FSEL R75, R42, -INF , P0 ;  /* 0xff8000002a4b7808 */ /* 0x000fe20000000000 */
[----:B------:R-:W-:Y:S01]  /*4610*/  LDSM.16.MT88.4 R48, [R221+0x800] ;  /* 0x00080000dd30783b */ /* 0x000fe20000004200 */
[----:B------:R-:W-:-:S02]  /*4620*/  FMNMX.FTZ R4, R19, R4, !PT ;  /* 0x0000000413047209 */ /* 0x000fc40007810000 */
[C---:B------:R-:W-:Y:S02]  /*4630*/  ISETP.GT.AND P0, PT, R2.reuse, 0x50, PT ;  /* 0x000000500200780c */ /* 0x040fe40003f04270 */
[----:B------:R-:W-:Y:S02]  /*4640*/  ISETP.GT.AND P1, PT, R2, 0x49, PT ;  /* 0x000000490200780c */ /* 0x000fe40003f24270 */
[----:B------:R-:W-:Y:S02]  /*4650*/  FMNMX.FTZ R3, R99, R3, !PT ;  /* 0x0000000363037209 */ /* 0x000fe40007810000 */
[----:B------:R-:W-:Y:S02]  /*4660*/  FMNMX.FTZ R4, R24, R4, !PT ;  /* 0x0000000418047209 */ /* 0x000fe40007810000 */
[----:B------:R-:W-:Y:S02]  /*4670*/  FSEL R93, R52, -INF , P0 ;  /* 0xff800000345d7808 */ /* 0x000fe40000000000 */
[----:B------:R-:W-:-:S02]  /*4680*/  ISETP.GT.AND P0, PT, R0, 0x28, PT ;  /* 0x000000280000780c */ /* 0x000fc40003f04270 */
[----:B------:R-:W-:Y:S02]  /*4690*/  FSEL R104, R37, -INF , P1 ;  /* 0xff80000025687808 */ /* 0x000fe40000800000 */
[----:B------:R-:W-:Y:S02]  /*46a0*/  FMNMX.FTZ R3, R252, R3, !PT ;  /* 0x00000003fc037209 */ /* 0x000fe40007810000 */
[----:B------:R-:W-:Y:S02]  /*46b0*/  ISETP.GT.AND P1, PT, R0, 0x21, PT ;  /* 0x000000210000780c */ /* 0x000fe40003f24270 */
[----:B------:R-:W-:Y:S02]  /*46c0*/  FMNMX.FTZ R4, R25, R4, !PT ;  /* 0x0000000419047209 */ /* 0x000fe40007810000 */
[----:B------:R-:W-:Y:S02]  /*46d0*/  FSEL R73, R34, -INF , P0 ;  /* 0xff80000022497808 */ /* 0x000fe40000000000 */
[----:B------:R-:W-:-:S02]  /*46e0*/  ISETP.GT.AND P0, PT, R2, 0x51, PT ;  /* 0x000000510200780c */ /* 0x000fc40003f04270 */
[----:B------:R-:W-:Y:S02]  /*46f0*/  FMNMX.FTZ R3, R215, R3, !PT ;  /* 0x00000003d7037209 */ /* 0x000fe40007810000 */
[----:B------:R-:W-:Y:S02]  /*4700*/  FSEL R74, R43, -INF , P1 ;  /* 0xff8000002b4a7808 */ /* 0x000fe40000800000 */
[----:B------:R-:W-:Y:S01]  /*4710*/  FMNMX.FTZ R4, R75, R4, !PT ;  /* 0x000000044b047209 */ /* 0x000fe20007810000 */
[----:B------:R-:W-:Y:S01]  /*4720*/  LDSM.16.MT88.4 R40, [R221] ;  /* 0x00000000dd28783b */ /* 0x000fe20000004200 */
[----:B------:R-:W-:Y:S02]  /*4730*/  FSEL R92, R53, -INF , P0 ;  /* 0xff800000355c7808 */ /* 0x000fe40000000000 */
[----:B------:R-:W-:Y:S02]  /*4740*/  FMNMX.FTZ R3, R214, R3, !PT ;  /* 0x00000003d6037209 */ /* 0x000fe40007810000 */
[----:B------:R-:W-:-:S02]  /*4750*/  ISETP.GT.AND P1, PT, R0, 0x29, PT ;  /* 0x000000290000780c */ /* 0x000fc40003f24270 */
[----:B------:R-:W-:Y:S02]  /*4760*/  ISETP.GT.AND P0, PT, R0, 0x30, PT ;  /* 0x000000300000780c */ /* 0x000fe40003f04270 */
[----:B------:R-:W-:Y:S02]  /*4770*/  FMNMX.FTZ R4, R74, R4, !PT ;  /* 0x000000044a047209 */ /* 0x000fe40007810000 */
[----:B------:R-:W-:Y:S02]  /*4780*/  FMNMX.FTZ R3, R95, R3, !PT ;  /* 0x000000035f037209 */ /* 0x000fe40007810000 */
[----:B------:R-:W-:Y:S02]  /*4790*/  FSEL R72, R35, -INF , P1 ;  /* 0xff80000023487808 */ /* 0x000fe40000800000 */
[----:B------:R-:W-:Y:S01]  /*47a0*/  FSEL R211, R30, -INF , P0 ;  /* 0xff8000001ed37808 */ /* 0x000fe20000000000 */
[----:B------:R-:W-:Y:S01]  /*47b0*/  LDSM.16.MT88.4 R32, [R218+0x800] ;  /* 0x00080000da20783b */ /* 0x000fe20000004200 */
[----:B------:R-:W-:-:S02]  /*47c0*/  FMNMX.FTZ R4, R73, R4, !PT ;  /* 0x0000000449047209 */ /* 0x000fc40007810000 */
[----:B------:R-:W-:Y:S02]  /*47d0*/  ISETP.GT.AND P0, PT, R2, 0x58, PT ;  /* 0x000000580200780c */ /* 0x000fe40003f04270 */
[----:B------:R-:W-:Y:S02]  /*47e0*/  FMNMX.FTZ R3, R107, R3, !PT ;  /* 0x000000036b037209 */ /* 0x000fe40007810000 */
[----:B------:R-:W-:Y:S02]  /*47f0*/  ISETP.GT.AND P1, PT, R0, 0x31, PT ;  /* 0x000000310000780c */ /* 0x000fe40003f24270 */
[----:B------:R-:W-:Y:S02]  /*4800*/  FMNMX.FTZ R4, R72, R4, !PT ;  /* 0x0000000448047209 */ /* 0x000fe40007810000 */
[----:B------:R-:W-:Y:S02]  /*4810*/  FSEL R223, R44, -INF , P0 ;  /* 0xff8000002cdf7808 */ /* 0x000fe40000000000 */
[----:B------:R-:W-:-:S02]  /*4820*/  ISETP.GT.AND P0, PT, R0, 0x38, PT ;  /* 0x000000380000780c */ /* 0x000fc40003f04270 */
[----:B------:R-:W-:Y:S02]  /*4830*/  FMNMX.FTZ R173, R106, R3, !PT ;  /* 0x000000036aad7209 */ /* 0x000fe40007810000 */
[----:B------:R-:W-:Y:S02]  /*4840*/  FSEL R213, R31, -INF , P1 ;  /* 0xff8000001fd57808 */ /* 0x000fe40000800000 */
[----:B------:R-:W-:Y:S02]  /*4850*/  FMNMX.FTZ R3, R211, R4, !PT ;  /* 0x00000004d3037209 */ /* 0x000fe40007810000 */
[----:B------:R-:W-:Y:S02]  /*4860*/  FSEL R212, R26, -INF , P0 ;  /* 0xff8000001ad47808 */ /* 0x000fe40000000000 */
[----:B------:R-:W-:Y:S02]  /*4870*/  ISETP.GT.AND P1, PT, R0, 0x39, PT ;  /* 0x000000390000780c */ /* 0x000fe40003f24270 */
[----:B------:R-:W-:-:S02]  /*4880*/  ISETP.GT.AND P0, PT, R2, 0x59, PT ;  /* 0x000000590200780c */ /* 0x000fc40003f04270 */
[----:B------:R-:W-:Y:S02]  /*4890*/  FMNMX.FTZ R173, R104, R173, !PT ;  /* 0x000000ad68ad7209 */ /* 0x000fe40007810000 */
[----:B------:R-:W-:Y:S02]  /*48a0*/  FMNMX.FTZ R2, R213, R3, !PT ;  /* 0x00000003d5027209 */ /* 0x000fe40007810000 */
[----:B------:R-:W-:Y:S02]  /*48b0*/  FSEL R210, R27, -INF , P1 ;  /* 0xff8000001bd27808 */ /* 0x000fe40000800000 */
[----:B------:R-:W-:Y:S02]  /*48c0*/  FMNMX.FTZ R173, R93, R173, !PT ;  /* 0x000000ad5dad7209 */ /* 0x000fe40007810000 */
[----:B------:R-:W-:Y:S02]  /*48d0*/  ISETP.GT.AND P1, PT, R0, 0x40, PT ;  /* 0x000000400000780c */ /* 0x000fe40003f24270 */
[----:B------:R-:W-:-:S02]  /*48e0*/  FMNMX.FTZ R2, R212, R2, !PT ;  /* 0x00000002d4027209 */ /* 0x000fc40007810000 */
[----:B------:R-:W-:Y:S02]  /*48f0*/  FSEL R100, R45, -INF , P0 ;  /* 0xff8000002d647808 */ /* 0x000fe40000000000 */
[----:B------:R-:W-:Y:S02]  /*4900*/  FMNMX.FTZ R173, R92, R173, !PT ;  /* 0x000000ad5cad7209 */ /* 0x000fe40007810000 */
[----:B------:R-:W-:Y:S02]  /*4910*/  ISETP.GT.AND P0, PT, R0, 0x41, PT ;  /* 0x000000410000780c */ /* 0x000fe40003f04270 */
[----:B------:R-:W-:Y:S02]  /*4920*/  FSEL R96, R22, -INF , P1 ;  /* 0xff80000016607808 */ /* 0x000fe40000800000 */
[----:B------:R-:W-:Y:S02]  /*4930*/  FMNMX.FTZ R2, R210, R2, !PT ;  /* 0x00000002d2027209 */ /* 0x000fe40007810000 */
[----:B------:R-:W-:-:S02]  /*4940*/  FMNMX.FTZ R173, R223, R173, !PT ;  /* 0x000000addfad7209 */ /* 0x000fc40007810000 */
[----:B------:R-:W-:Y:S02]  /*4950*/  FSEL R111, R23, -INF , P0 ;  /* 0xff800000176f7808 */ /* 0x000fe40000000000 */
[----:B------:R-:W-:Y:S02]  /*4960*/  ISETP.GT.AND P1, PT, R0, 0x48, PT ;  /* 0x000000480000780c */ /* 0x000fe40003f24270 */
[----:B------:R-:W-:Y:S02]  /*4970*/  FMNMX.FTZ R2, R96, R2, !PT ;  /* 0x0000000260027209 */ /* 0x000fe40007810000 */
[----:B------:R-:W-:Y:S02]  /*4980*/  FMNMX.FTZ R173, R100, R173, !PT ;  /* 0x000000ad64ad7209 */ /* 0x000fe40007810000 */
[----:B------:R-:W-:Y:S02]  /*4990*/  ISETP.GT.AND P0, PT, R0, 0x49, PT ;  /* 0x000000490000780c */ /* 0x000fe40003f04270 */
[----:B------:R-:W-:Y:S01]  /*49a0*/  FSEL R216, R38, -INF , P1 ;  /* 0xff80000026d87808 */ /* 0x000fe20000800000 */
[----:B------:R-:W1:Y:S01]  /*49b0*/  SHFL.BFLY PT, R3, R173, 0x2, 0x1f ;  /* 0x0c401f00ad037f89 */ /* 0x000e6200000e0000 */
[----:B------:R-:W-:-:S02]  /*49c0*/  FMNMX.FTZ R2, R111, R2, !PT ;  /* 0x000000026f027209 */ /* 0x000fc40007810000 */
[----:B------:R-:W-:Y:S02]  /*49d0*/  FSEL R109, R39, -INF , P0 ;  /* 0xff800000276d7808 */ /* 0x000fe40000000000 */
[----:B------:R-:W-:Y:S01]  /*49e0*/  ISETP.GT.AND P1, PT, R0, 0x50, PT ;  /* 0x000000500000780c */ /* 0x000fe20003f24270 */
[----:B------:R-:W-:Y:S01]  /*49f0*/  LDSM.16.MT88.4 R36, [R217+0x800] ;  /* 0x00080000d924783b */ /* 0x000fe20000004200 */
[----:B------:R-:W-:Y:S02]  /*4a00*/  FMNMX.FTZ R2, R216, R2, !PT ;  /* 0x00000002d8027209 */ /* 0x000fe40007810000 */
[----:B------:R-:W-:Y:S02]  /*4a10*/  ISETP.GT.AND P0, PT, R0, 0x51, PT ;  /* 0x000000510000780c */ /* 0x000fe40003f04270 */
[----:B------:R-:W-:Y:S02]  /*4a20*/  FSEL R103, R54, -INF , P1 ;  /* 0xff80000036677808 */ /* 0x000fe40000800000 */
[----:B------:R-:W-:-:S02]  /*4a30*/  FMNMX.FTZ R2, R109, R2, !PT ;  /* 0x000000026d027209 */ /* 0x000fc40007810000 */
[----:B------:R-:W-:Y:S02]  /*4a40*/  FSEL R108, R55, -INF , P0 ;  /* 0xff800000376c7808 */ /* 0x000fe40000000000 */
[C---:B------:R-:W-:Y:S01]  /*4a50*/  ISETP.GT.AND P1, PT, R0.reuse, 0x58, PT ;  /* 0x000000580000780c */ /* 0x040fe20003f24270 */
[----:B------:R-:W-:Y:S01]  /*4a60*/  LDSM.16.MT88.4 R52, [R218+0x3800] ;  /* 0x00380000da34783b */ /* 0x000fe20000004200 */
[----:B------:R-:W-:Y:S02]  /*4a70*/  FMNMX.FTZ R2, R103, R2, !PT ;  /* 0x0000000267027209 */ /* 0x000fe40007810000 */
[----:B------:R-:W-:Y:S02]  /*4a80*/  ISETP.GT.AND P0, PT, R0, 0x59, PT ;  /* 0x000000590000780c */ /* 0x000fe40003f04270 */
[----:B------:R-:W-:Y:S02]  /*4a90*/  FSEL R97, R46, -INF , P1 ;  /* 0xff8000002e617808 */ /* 0x000fe40000800000 */
[----:B------:R-:W-:-:S02]  /*4aa0*/  FMNMX.FTZ R0, R108, R2, !PT ;  /* 0x000000026c007209 */ /* 0x000fc40007810000 */
[----:B------:R-:W-:Y:S02]  /*4ab0*/  FSEL R98, R47, -INF , P0 ;  /* 0xff8000002f627808 */ /* 0x000fe40000000000 */
[----:B------:R-:W-:Y:S01]  /*4ac0*/  FMNMX.FTZ R0, R97, R0, !PT ;  /* 0x0000000061007209 */ /* 0x000fe20007810000 */
[----:B------:R-:W-:Y:S01]  /*4ad0*/  LDSM.16.MT88.4 R44, [R220] ;  /* 0x00000000dc2c783b */ /* 0x000fe20000004200 */
[----:B-1----:R-:W-:Y:S02]  /*4ae0*/  FMNMX.FTZ R173, R173, R3, !PT ;  /* 0x00000003adad7209 */ /* 0x002fe40007810000 */
        /* <DEDUP_REMOVED lines=17> */
[----:B-1----:R-:W-:-:S05]  /*4c00*/  FMUL.FTZ R0, R172, c[0x0][0x2d0] ;  /* 0x0000b400ac007a20 */ /* 0x002fca0000410000 */
[----:B------:R-:W-:Y:S01]  /*4c10*/  FSEL R0, R0, RZ, P0 ;  /* 0x000000ff00007208 */ /* 0x000fe20000000000 */
[----:B--2---:R-:W-:Y:S02]  /*4c20*/  FFMA.FTZ R3, R7, c[0x0][0x2d0], -R2 ;  /* 0x0000b40007037a23 */ /* 0x004fe40000010802 */
[----:B------:R-:W1:Y:S01]  /*4c30*/  LDSM.16.MT88.4 R4, [R217] ;  /* 0x00000000d904783b */ /* 0x000e620000004200 */
[----:B---3--:R-:W-:Y:S01]  /*4c40*/  FADD.FTZ R123, R71, R70 ;  /* 0x00000046477b7221 */ /* 0x008fe20000010000 */
[----:B------:R2:W3:Y:S02]  /*4c50*/  MUFU.EX2 R207, R3 ;  /* 0x0000000300cf7308 */ /* 0x0004e40000000800 */
[----:B--2---:R-:W-:Y:S01]  /*4c60*/  FFMA.FTZ R3, R10, c[0x0][0x2d0], -R2 ;  /* 0x0000b4000a037a23 */ /* 0x004fe20000010802 */
[----:B---3--:R-:W-:-:S05]  /*4c70*/  F2FP.BF16.PACK_AB R10, R206, R207 ;  /* 0x000000cfce0a723e */ /* 0x008fca00000010ff */
[----:B------:R2:W-:Y:S02]  /*4c80*/  MUFU.EX2 R209, R3 ;  /* 0x0000000300d17308 */ /* 0x0005e40000000800 */
[----:B--2---:R-:W-:-:S06]  /*4c90*/  FFMA.FTZ R3, R13, c[0x0][0x2d0], -R2 ;  /* 0x0000b4000d037a23 */ /* 0x004fcc0000010802 */
[----:B------:R2:W-:Y:S02]  /*4ca0*/  MUFU.EX2 R208, R3 ;  /* 0x0000000300d07308 */ /* 0x0005e40000000800 */
[----:B--2---:R-:W-:Y:S01]  /*4cb0*/  FFMA.FTZ R3, R8, c[0x0][0x2d0], -R0 ;  /* 0x0000b40008037a23 */ /* 0x004fe20000010800 */
[----:B------:R-:W-:-:S05]  /*4cc0*/  F2FP.BF16.PACK_AB R8, R70, R71 ;  /* 0x000000474608723e */ /* 0x000fca00000010ff */
[----:B------:R2:W-:Y:S02]  /*4cd0*/  MUFU.EX2 R69, R3 ;  /* 0x0000000300457308 */ /* 0x0005e40000000800 */
[----:B--2---:R-:W-:-:S06]  /*4ce0*/  FFMA.FTZ R3, R12, c[0x0][0x2d0], -R0 ;  /* 0x0000b4000c037a23 */ /* 0x004fcc0000010800 */
[----:B------:R2:W3:Y:S02]  /*4cf0*/  MUFU.EX2 R68, R3 ;  /* 0x0000000300447308 */ /* 0x0004e40000000800 */
[----:B--2---:R-:W-:Y:S01]  /*4d00*/  FFMA.FTZ R3, R11, c[0x0][0x2d0], -R0 ;  /* 0x0000b4000b037a23 */ /* 0x004fe20000010800 */
[----:B---3--:R-:W-:Y:S01]  /*4d10*/  F2FP.BF16.PACK_AB R9, R68, R69 ;  /* 0x000000454409723e */ /* 0x008fe200000010ff */
[----:B------:R-:W-:Y:S01]  /*4d20*/  FADD.FTZ R122, R69, R68 ;  /* 0x00000044457a7221 */ /* 0x000fe20000010000 */
[----:B------:R-:W-:-:S03]  /*4d30*/  MOV R68, R93 ;  /* 0x0000005d00447202 */ /* 0x000fc60000000f00 */
[----:B------:R2:W-:Y:S01]  /*4d40*/  MUFU.EX2 R174, R3 ;  /* 0x0000000300ae7308 */ /* 0x0005e20000000800 */
[----:B------:R-:W-:Y:S02]  /*4d50*/  IMAD.MOV.U32 R69, RZ, RZ, R92 ;  /* 0x000000ffff457224 */ /* 0x000fe400078e005c */
[----:B--2---:R-:W-:Y:S02]  /*4d60*/  FFMA.FTZ R3, R14, c[0x0][0x2d0], -R0 ;  /* 0x0000b4000e037a23 */ /* 0x004fe40000010800 */
[----:B------:R-:W2:Y:S03]  /*4d70*/  LDSM.16.MT88.4 R12, [R218] ;  /* 0x00000000da0c783b */ /* 0x000ea60000004200 */
[----:B------:R3:W4:Y:S02]  /*4d80*/  MUFU.EX2 R204, R3 ;  /* 0x0000000300cc7308 */ /* 0x0007240000000800 */
[----:B---3--:R-:W-:Y:S01]  /*4d90*/  FFMA.FTZ R3, R17, c[0x0][0x2d0], -R2 ;  /* 0x0000b40011037a23 */ /* 0x008fe20000010802 */
[----:B----4-:R-:W-:-:S05]  /*4da0*/  F2FP.BF16.PACK_AB R11, R204, R174 ;  /* 0x000000aecc0b723e */ /* 0x010fca00000010ff */
[----:B------:R3:W-:Y:S02]  /*4db0*/  MUFU.EX2 R110, R3 ;  /* 0x00000003006e7308 */ /* 0x0007e40000000800 */
[C---:B-1----:R-:W-:Y:S07]  /*4dc0*/  HMMA.16816.F32.BF16 R28, R8.reuse, R4, RZ ;  /* 0x00000004081c723c */ /* 0x042fee00000418ff */
[----:B------:R-:W-:Y:S01]  /*4dd0*/  F2FP.BF16.PACK_AB R4, R208, R209 ;  /* 0x000000d1d004723e */ /* 0x000fe200000010ff */
[----:B------:R-:W-:Y:S01]  /*4de0*/  HMMA.16816.F32.BF16 R20, R8, R6, RZ ;  /* 0x000000060814723c */ /* 0x000fe200000418ff */
[----:B---3--:R-:W-:-:S04]  /*4df0*/  FFMA.FTZ R3, R18, c[0x0][0x2d0], -R2 ;  /* 0x0000b40012037a23 */ /* 0x008fc80000010802 */
[----:B------:R1:W3:Y:S02]  /*4e00*/  MUFU.EX2 R101, R3 ;  /* 0x0000000300657308 */ /* 0x0002e40000000800 */
[----:B-1----:R-:W-:Y:S01]  /*4e10*/  FFMA.FTZ R3, R16, c[0x0][0x2d0], -R0 ;  /* 0x0000b40010037a23 */ /* 0x002fe20000010800 */
[----:B---3--:R-:W-:-:S05]  /*4e20*/  F2FP.BF16.PACK_AB R6, R101, R110 ;  /* 0x0000006e6506723e */ /* 0x008fca00000010ff */
[----:B------:R1:W-:Y:S02]  /*4e30*/  MUFU.EX2 R205, R3 ;  /* 0x0000000300cd7308 */ /* 0x0003e40000000800 */
[--C-:B-1----:R-:W-:Y:S02]  /*4e40*/  FFMA.FTZ R3, R19, c[0x0][0x2d0], -R0.reuse ;  /* 0x0000b40013037a23 */ /* 0x102fe40000010800 */
[C---:B--2---:R-:W-:Y:S04]  /*4e50*/  HMMA.16816.F32.BF16 R16, R8.reuse, R12, RZ ;  /* 0x0000000c0810723c */ /* 0x044fe800000418ff */
[----:B------:R1:W2:Y:S04]  /*4e60*/  MUFU.EX2 R175, R3 ;  /* 0x0000000300af7308 */ /* 0x0002a80000000800 */
[----:B------:R-:W-:Y:S01]  /*4e70*/  HMMA.16816.F32.BF16 R12, R8, R14, RZ ;  /* 0x0000000e080c723c */ /* 0x000fe200000418ff */
[----:B-1----:R-:W-:Y:S01]  /*4e80*/  FFMA.FTZ R3, R24, c[0x0][0x2d0], -R0 ;  /* 0x0000b40018037a23 */ /* 0x002fe20000010800 */
[----:B--2---:R-:W-:-:S03]  /*4e90*/  F2FP.BF16.PACK_AB R5, R175, R205 ;  /* 0x000000cdaf05723e */ /* 0x004fc600000010ff */
[----:B------:R1:W2:Y:S02]  /*4ea0*/  MUFU.EX2 R94, R3 ;  /* 0x00000003005e7308 */ /* 0x0002a40000000800 */
[----:B-1----:R-:W-:Y:S02]  /*4eb0*/  FFMA.FTZ R3, R25, c[0x0][0x2d0], -R0 ;  /* 0x0000b40019037a23 */ /* 0x002fe40000010800 */
[----:B------:R-:W-:Y:S01]  /*4ec0*/  HMMA.16816.F32.BF16 R24, R8, R40, RZ ;  /* 0x000000280818723c */ /* 0x000fe200000418ff */
[----:B--2---:R-:W-:-:S03]  /*4ed0*/  IMAD.MOV.U32 R70, RZ, RZ, R94 ;  /* 0x000000ffff467224 */ /* 0x004fc600078e005e */
[----:B------:R-:W1:Y:S02]  /*4ee0*/  MUFU.EX2 R102, R3 ;  /* 0x0000000300667308 */ /* 0x000e640000000800 */
[----:B-1----:R-:W-:Y:S01]  /*4ef0*/  F2FP.BF16.PACK_AB R7, R102, R94 ;  /* 0x0000005e6607723e */ /* 0x002fe200000010ff */
[----:B------:R-:W-:-:S05]  /*4f00*/  FFMA.FTZ R3, R76, c[0x0][0x2d0], -R2 ;  /* 0x0000b4004c037a23 */ /* 0x000fca0000010802 */
[----:B------:R1:W-:Y:S01]  /*4f10*/  MUFU.EX2 R121, R3 ;  /* 0x0000000300797308 */ /* 0x0003e20000000800 */
[C---:B------:R-:W-:Y:S08]  /*4f20*/  HMMA.16816.F32.BF16 R200, R4.reuse, R32, R16 ;  /* 0x0000002004c8723c */ /* 0x040ff00000041810 */
[----:B------:R-:W-:Y:S01]  /*4f30*/  HMMA.16816.F32.BF16 R88, R4, R36, R28 ;  /* 0x000000240458723c */ /* 0x000fe2000004181c */
[----:B------:R-:W2:Y:S01]  /*4f40*/  LDSM.16.MT88.4 R28, [R218+0x3000] ;  /* 0x00300000da1c783b */ /* 0x000ea20000004200 */
[----:B-1----:R-:W-:-:S06]  /*4f50*/  FFMA.FTZ R3, R79, c[0x0][0x2d0], -R2 ;  /* 0x0000b4004f037a23 */ /* 0x002fcc0000010802 */
[----:B------:R-:W-:Y:S01]  /*4f60*/  HMMA.16816.F32.BF16 R16, R8, R42, RZ ;  /* 0x0000002a0810723c */ /* 0x000fe200000418ff */
[----:B------:R-:W-:Y:S07]  /*4f70*/  LDSM.16.MT88.4 R40, [R221+0x3000] ;  /* 0x00300000dd28783b */ /* 0x000fee0000004200 */
[----:B------:R-:W-:Y:S01]  /*4f80*/  HMMA.16816.F32.BF16 R196, R4, R34, R12 ;  /* 0x0000002204c4723c */ /* 0x000fe2000004180c */
[----:B------:R-:W1:Y:S07]  /*4f90*/  LDSM.16.MT88.4 R32, [R217+0x3800] ;  /* 0x00380000d920783b */ /* 0x000e6e0000004200 */
[----:B------:R-:W-:Y:S08]  /*4fa0*/  HMMA.16816.F32.BF16 R12, R8, R44, RZ ;  /* 0x0000002c080c723c */ /* 0x000ff000000418ff */
[C---:B------:R-:W-:Y:S01]  /*4fb0*/  HMMA.16816.F32.BF16 R84, R4.reuse, R38, R20 ;  /* 0x000000260454723c */ /* 0x040fe20000041814 */
[----:B------:R-:W-:Y:S07]  /*4fc0*/  LDSM.16.MT88.4 R36, [R217+0x6000] ;  /* 0x00600000d924783b */ /* 0x000fee0000004200 */
[C---:B------:R-:W-:Y:S08]  /*4fd0*/  HMMA.16816.F32.BF16 R80, R4.reuse, R48, R24 ;  /* 0x000000300450723c */ /* 0x040ff00000041818 */
[----:B------:R-:W-:Y:S01]  /*4fe0*/  HMMA.16816.F32.BF16 R188, R4, R50, R16 ;  /* 0x0000003204bc723c */ /* 0x000fe20000041810 */
[----:B------:R-:W-:Y:S07]  /*4ff0*/  LDSM.16.MT88.4 R48, [R221+0x3800] ;  /* 0x00380000dd30783b */ /* 0x000fee0000004200 */
[C---:B------:R-:W-:Y:S01]  /*5000*/  HMMA.16816.F32.BF16 R24, R8.reuse, R46, RZ ;  /* 0x0000002e0818723c */ /* 0x040fe200000418ff */
[----:B------:R-:W3:Y:S07]  /*5010*/  LDSM.16.MT88.4 R44, [R220+0x3000] ;  /* 0x00300000dc2c783b */ /* 0x000eee0000004200 */
[C---:B------:R-:W-:Y:S08]  /*5020*/  HMMA.16816.F32.BF16 R20, R8.reuse, R56, RZ ;  /* 0x000000380814723c */ /* 0x040ff000000418ff */
[----:B------:R-:W-:Y:S01]  /*5030*/  HMMA.16816.F32.BF16 R16, R8, R58, RZ ;  /* 0x0000003a0810723c */ /* 0x000fe200000418ff */
[----:B------:R-:W-:Y:S07]  /*5040*/  LDSM.16.MT88.4 R56, [R218+0x6000] ;  /* 0x00600000da38783b */ /* 0x000fee0000004200 */
[----:B------:R-:W-:Y:S08]  /*5050*/  HMMA.16816.F32.BF16 R192, R4, R60, R12 ;  /* 0x0000003c04c0723c */ /* 0x000ff0000004180c */
[----:B--2---:R-:W-:Y:S08]  /*5060*/  HMMA.16816.F32.BF16 R12, R8, R28, RZ ;  /* 0x0000001c080c723c */ /* 0x004ff000000418ff */
[C---:B-1----:R-:W-:Y:S08]  /*5070*/  HMMA.16816.F32.BF16 R180, R4.reuse, R32, R20 ;  /* 0x0000002004b4723c */ /* 0x042ff00000041814 */
[----:B------:R-:W-:Y:S01]  /*5080*/  HMMA.16816.F32.BF16 R168, R4, R34, R16 ;  /* 0x0000002204a8723c */ /* 0x000fe20000041810 */
[----:B------:R-:W1:Y:S07]  /*5090*/  LDSM.16.MT88.4 R32, [R220+0x3800] ;  /* 0x00380000dc20783b */ /* 0x000e6e0000004200 */
[----:B------:R-:W-:Y:S08]  /*50a0*/  HMMA.16816.F32.BF16 R28, R8, R30, RZ ;  /* 0x0000001e081c723c */ /* 0x000ff000000418ff */
[----:B------:R-:W-:Y:S01]  /*50b0*/  HMMA.16816.F32.BF16 R184, R4, R62, R24 ;  /* 0x0000003e04b8723c */ /* 0x000fe20000041818 */
[----:B------:R-:W2:Y:S07]  /*50c0*/  LDSM.16.MT88.4 R60, [R217+0x6800] ;  /* 0x00680000d93c783b */ /* 0x000eae0000004200 */
[----:B------:R-:W-:Y:S08]  /*50d0*/  HMMA.16816.F32.BF16 R24, R8, R40, RZ ;  /* 0x000000280818723c */ /* 0x000ff000000418ff */
[----:B------:R-:W-:Y:S08]  /*50e0*/  HMMA.16816.F32.BF16 R164, R4, R52, R12 ;  /* 0x0000003404a4723c */ /* 0x000ff0000004180c */
[C---:B---3--:R-:W-:Y:S08]  /*50f0*/  HMMA.16816.F32.BF16 R16, R8.reuse, R44, RZ ;  /* 0x0000002c0810723c */ /* 0x048ff000000418ff */
[C---:B------:R-:W-:Y:S01]  /*5100*/  HMMA.16816.F32.BF16 R12, R8.reuse, R46, RZ ;  /* 0x0000002e080c723c */ /* 0x040fe200000418ff */
[----:B------:R-:W-:Y:S07]  /*5110*/  LDSM.16.MT88.4 R44, [R220+0x6000] ;  /* 0x00600000dc2c783b */ /* 0x000fee0000004200 */
[----:B------:R-:W-:Y:S01]  /*5120*/  HMMA.16816.F32.BF16 R20, R8, R42, RZ ;  /* 0x0000002a0814723c */ /* 0x000fe200000418ff */
[----:B------:R-:W-:Y:S07]  /*5130*/  LDSM.16.MT88.4 R40, [R218+0x6800] ;  /* 0x00680000da28783b */ /* 0x000fee0000004200 */
[----:B------:R-:W-:Y:S01]  /*5140*/  HMMA.16816.F32.BF16 R156, R4, R54, R28 ;  /* 0x00000036049c723c */ /* 0x000fe2000004181c */
[----:B------:R-:W3:Y:S07]  /*5150*/  LDSM.16.MT88.4 R52, [R221+0x6800] ;  /* 0x00680000dd34783b */ /* 0x000eee0000004200 */
[----:B------:R-:W-:Y:S08]  /*5160*/  HMMA.16816.F32.BF16 R28, R8, R36, RZ ;  /* 0x00000024081c723c */ /* 0x000ff000000418ff */
[----:B------:R-:W-:Y:S08]  /*5170*/  HMMA.16816.F32.BF16 R160, R4, R48, R24 ;  /* 0x0000003004a0723c */ /* 0x000ff00000041818 */
[----:B------:R-:W-:Y:S01]  /*5180*/  HMMA.16816.F32.BF16 R24, R8, R38, RZ ;  /* 0x000000260818723c */ /* 0x000fe200000418ff */
[----:B------:R-:W-:Y:S07]  /*5190*/  LDSM.16.MT88.4 R36, [R218+0x9000] ;  /* 0x00900000da24783b */ /* 0x000fee0000004200 */
[C---:B-1----:R-:W-:Y:S08]  /*51a0*/  HMMA.16816.F32.BF16 R152, R4.reuse, R32, R16 ;  /* 0x000000200498723c */ /* 0x042ff00000041810 */
[C---:B------:R-:W-:Y:S01]  /*51b0*/  HMMA.16816.F32.BF16 R144, R4.reuse, R34, R12 ;  /* 0x000000220490723c */ /* 0x040fe2000004180c */
[----:B------:R-:W1:Y:S07]  /*51c0*/  LDSM.16.MT88.4 R32, [R220+0x6800] ;  /* 0x00680000dc20783b */ /* 0x000e6e0000004200 */
[----:B------:R-:W-:Y:S08]  /*51d0*/  HMMA.16816.F32.BF16 R148, R4, R50, R20 ;  /* 0x000000320494723c */ /* 0x000ff00000041814 */
[C---:B------:R-:W-:Y:S08]  /*51e0*/  HMMA.16816.F32.BF16 R16, R8.reuse, R58, RZ ;  /* 0x0000003a0810723c */ /* 0x040ff000000418ff */
[C---:B------:R-:W-:Y:S07]  /*51f0*/  HMMA.16816.F32.BF16 R12, R8.reuse, R64, RZ ;  /* 0x00000040080c723c */ /* 0x040fee00000418ff */
[----:B------:R-:W-:Y:S01]  /*5200*/  MOV R65, R99 ;  /* 0x0000006300417202 */ /* 0x000fe20000000f00 */
[----:B------:R-:W-:Y:S08]  /*5210*/  HMMA.16816.F32.BF16 R20, R8, R56, RZ ;  /* 0x000000380814723c */ /* 0x000ff000000418ff */
[C---:B--2---:R-:W-:Y:S01]  /*5220*/  HMMA.16816.F32.BF16 R56, R4.reuse, R60, R28 ;  /* 0x0000003c0438723c */ /* 0x044fe2000004181c */
[----:B------:R-:W2:Y:S06]  /*5230*/  LDSM.16.MT88.4 R28, [R217+0x9000] ;  /* 0x00900000d91c783b */ /* 0x000eac0000004200 */
[----:B------:R-:W-:Y:S01]  /*5240*/  IMAD.MOV.U32 R61, RZ, RZ, R98 ;  /* 0x000000ffff3d7224 */ /* 0x000fe200078e0062 */
[C---:B------:R-:W-:Y:S01]  /*5250*/  HMMA.16816.F32.BF16 R140, R4.reuse, R62, R24 ;  /* 0x0000003e048c723c */ /* 0x040fe20000041818 */
[----:B------:R-:W-:Y:S01]  /*5260*/  IMAD.MOV.U32 R60, RZ, RZ, R97 ;  /* 0x000000ffff3c7224 */ /* 0x000fe200078e0061 */
[----:B------:R-:W4:Y:S01]  /*5270*/  LDSM.16.MT88.4 R24, [R217+0x9800] ;  /* 0x00980000d918783b */ /* 0x000f220000004200 */
[----:B------:R1:W1:Y:S04]  /*5280*/  MUFU.EX2 R63, R3 ;  /* 0x00000003003f7308 */ /* 0x0002680000000800 */
[----:B------:R-:W-:Y:S01]  /*5290*/  MOV R62, R96 ;  /* 0x00000060003e7202 */ /* 0x000fe20000000f00 */
[C---:B---3--:R-:W-:Y:S08]  /*52a0*/  HMMA.16816.F32.BF16 R136, R4.reuse, R52, R12 ;  /* 0x000000340488723c */ /* 0x048ff0000004180c */
[----:B------:R-:W-:Y:S01]  /*52b0*/  HMMA.16816.F32.BF16 R96, R4, R42, R16 ;  /* 0x0000002a0460723c */ /* 0x000fe20000041810 */
[----:B-1----:R-:W-:-:S04]  /*52c0*/  FFMA.FTZ R3, R78, c[0x0][0x2d0], -R2 ;  /* 0x0000b4004e037a23 */ /* 0x002fc80000010802 */
[----:B------:R1:W-:Y:S03]  /*52d0*/  MUFU.EX2 R222, R3 ;  /* 0x0000000300de7308 */ /* 0x0003e60000000800 */
[----:B------:R-:W-:Y:S08]  /*52e0*/  HMMA.16816.F32.BF16 R176, R4, R40, R20 ;  /* 0x0000002804b0723c */ /* 0x000ff00000041814 */
[----:B------:R-:W-:Y:S01]  /*52f0*/  HMMA.16816.F32.BF16 R16, R8, R44, RZ ;  /* 0x0000002c0810723c */ /* 0x000fe200000418ff */
[----:B-1----:R-:W-:-:S07]  /*5300*/  FFMA.FTZ R3, R77, c[0x0][0x2d0], -R2 ;  /* 0x0000b4004d037a23 */ /* 0x002fce0000010802 */
[C---:B------:R-:W-:Y:S01]  /*5310*/  HMMA.16816.F32.BF16 R12, R8.reuse, R46, RZ ;  /* 0x0000002e080c723c */ /* 0x040fe200000418ff */
[----:B------:R1:W-:Y:S07]  /*5320*/  MUFU.EX2 R64, R3 ;  /* 0x0000000300407308 */ /* 0x0003ee0000000800 */
[----:B------:R-:W-:Y:S07]  /*5330*/  HMMA.16816.F32.BF16 R20, R8, R66, RZ ;  /* 0x000000420814723c */ /* 0x000fee00000418ff */
[----:B------:R-:W-:Y:S01]  /*5340*/  IMAD.MOV.U32 R67, RZ, RZ, R111 ;  /* 0x000000ffff437224 */ /* 0x000fe200078e006f */
[----:B------:R-:W-:Y:S01]  /*5350*/  HMMA.16816.F32.BF16 R128, R4, R32, R16 ;  /* 0x000000200480723c */ /* 0x000fe20000041810 */
[----:B------:R-:W-:-:S02]  /*5360*/  IMAD.MOV.U32 R66, RZ, RZ, R110 ;  /* 0x000000ffff427224 */ /* 0x000fc400078e006e */
[----:B-1----:R-:W-:-:S04]  /*5370*/  FFMA.FTZ R3, R75, c[0x0][0x2d0], -R0 ;  /* 0x0000b4004b037a23 */ /* 0x002fc80000010800 */
[----:B------:R1:W-:Y:S01]  /*5380*/  MUFU.EX2 R120, R3 ;  /* 0x0000000300787308 */ /* 0x0003e20000000800 */
[C---:B------:R-:W-:Y:S01]  /*5390*/  HMMA.16816.F32.BF16 R124, R4.reuse, R34, R12 ;  /* 0x00000022047c723c */ /* 0x040fe2000004180c */
[----:B------:R-:W3:Y:S07]  /*53a0*/  LDSM.16.MT88.4 R32, [R218+0x9800] ;  /* 0x00980000da20783b */ /* 0x000eee0000004200 */
[----:B------:R-:W-:Y:S01]  /*53b0*/  HMMA.16816.F32.BF16 R132, R4, R54, R20 ;  /* 0x000000360484723c */ /* 0x000fe20000041814 */
[----:B-1----:R-:W-:-:S07]  /*53c0*/  FFMA.FTZ R3, R74, c[0x0][0x2d0], -R0 ;  /* 0x0000b4004a037a23 */ /* 0x002fce0000010800 */
[C---:B--2---:R-:W-:Y:S01]  /*53d0*/  HMMA.16816.F32.BF16 R20, R8.reuse, R28, RZ ;  /* 0x0000001c0814723c */ /* 0x044fe200000418ff */
[----:B------:R1:W2:Y:S06]  /*53e0*/  MUFU.EX2 R219, R3 ;  /* 0x0000000300db7308 */ /* 0x0002ac0000000800 */
[----:B------:R-:W-:Y:S01]  /*53f0*/  MOV R29, R109 ;  /* 0x0000006d001d7202 */ /* 0x000fe20000000f00 */
[----:B------:R-:W-:Y:S01]  /*5400*/  HMMA.16816.F32.BF16 R12, R8, R36, RZ ;  /* 0x00000024080c723c */ /* 0x000fe200000418ff */
[----:B------:R-:W-:-:S07]  /*5410*/  IMAD.MOV.U32 R28, RZ, RZ, R108 ;  /* 0x000000ffff1c7224 */ /* 0x000fce00078e006c */
[----:B------:R-:W-:Y:S01]  /*5420*/  HMMA.16816.F32.BF16 R16, R8, R30, RZ ;  /* 0x0000001e0810723c */ /* 0x000fe200000418ff */
[----:B-1----:R-:W-:-:S06]  /*5430*/  FFMA.FTZ R3, R73, c[0x0][0x2d0], -R0 ;  /* 0x0000b40049037a23 */ /* 0x002fcc0000010800 */
[----:B------:R-:W-:Y:S01]  /*5440*/  IMAD.MOV.U32 R31, RZ, RZ, R107 ;  /* 0x000000ffff1f7224 */ /* 0x000fe200078e006b */
[----:B----4-:R-:W-:Y:S01]  /*5450*/  HMMA.16816.F32.BF16 R116, R4, R24, R20 ;  /* 0x000000180474723c */ /* 0x010fe20000041814 */
[----:B------:R-:W1:Y:S01]  /*5460*/  LDSM.16.MT88.4 R20, [R221+0x9000] ;  /* 0x00900000dd14783b */ /* 0x000e620000004200 */
[----:B------:R-:W-:-:S05]  /*5470*/  MOV R30, R106 ;  /* 0x0000006a001e7202 */ /* 0x000fca0000000f00 */
[----:B------:R-:W-:Y:S01]  /*5480*/  IMAD.MOV.U32 R25, RZ, RZ, R104 ;  /* 0x000000ffff197224 */ /* 0x000fe200078e0068 */
[----:B---3--:R-:W-:Y:S01]  /*5490*/  HMMA.16816.F32.BF16 R108, R4, R32, R12 ;  /* 0x00000020046c723c */ /* 0x008fe2000004180c */
[----:B------:R-:W-:-:S06]  /*54a0*/  IMAD.MOV.U32 R24, RZ, RZ, R103 ;  /* 0x000000ffff187224 */ /* 0x000fcc00078e0067 */
[----:B------:R-:W-:Y:S01]  /*54b0*/  IMAD.MOV.U32 R33, RZ, RZ, R102 ;  /* 0x000000ffff217224 */ /* 0x000fe200078e0066 */
[----:B------:R-:W-:Y:S01]  /*54c0*/  HMMA.16816.F32.BF16 R12, R8, R38, RZ ;  /* 0x00000026080c723c */ /* 0x000fe200000418ff */
[----:B------:R-:W-:-:S07]  /*54d0*/  IMAD.MOV.U32 R32, RZ, RZ, R101 ;  /* 0x000000ffff207224 */ /* 0x000fce00078e0065 */
[----:B------:R-:W-:Y:S01]  /*54e0*/  HMMA.16816.F32.BF16 R112, R4, R26, R16 ;  /* 0x0000001a0470723c */ /* 0x000fe20000041810 */
[----:B------:R-:W3:Y:S01]  /*54f0*/  LDSM.16.MT88.4 R16, [R221+0x9800] ;  /* 0x00980000dd10783b */ /* 0x000ee20000004200 */
[----:B------:R4:W-:Y:S05]  /*5500*/  MUFU.EX2 R27, R3 ;  /* 0x00000003001b7308 */ /* 0x0009ea0000000800 */
[----:B------:R-:W-:-:S09]  /*5510*/  MOV R26, R105 ;  /* 0x00000069001a7202 */ /* 0x000fd20000000f00 */
[----:B------:R-:W-:Y:S01]  /*5520*/  HMMA.16816.F32.BF16 R104, R4, R34, R12 ;  /* 0x000000220468723c */ /* 0x000fe2000004180c */
[----:B----4-:R-:W-:-:S04]  /*5530*/  FFMA.FTZ R3, R72, c[0x0][0x2d0], -R0 ;  /* 0x0000b40048037a23 */ /* 0x010fc80000010800 */
[----:B------:R4:W2:Y:S02]  /*5540*/  MUFU.EX2 R71, R3 ;  /* 0x0000000300477308 */ /* 0x0008a40000000800 */
[----:B------:R-:W-:Y:S01]  /*5550*/  MOV R35, R100 ;  /* 0x0000006400237202 */ /* 0x000fe20000000f00 */
[----:B-1----:R-:W-:Y:S01]  /*5560*/  HMMA.16816.F32.BF16 R12, R8, R20, RZ ;  /* 0x00000014080c723c */ /* 0x002fe200000418ff */
[----:B------:R-:W-:Y:S02]  /*5570*/  IMAD.MOV.U32 R34, RZ, RZ, R95 ;  /* 0x000000ffff227224 */ /* 0x000fe400078e005f */
[----:B----4-:R-:W-:-:S04]  /*5580*/  IMAD.MOV.U32 R3, RZ, RZ, R65 ;  /* 0x000000ffff037224 */ /* 0x010fc800078e0041 */
[----:B------:R-:W-:Y:S11]  /*5590*/  FFMA.FTZ R3, R3, c[0x0][0x2d0], -R2 ;  /* 0x0000b40003037a23 */ /* 0x000ff60000010802 */
[----:B------:R-:W-:Y:S06]  /*55a0*/  @!UPT UIADD3 URZ, URZ, URZ, URZ ;  /* 0x0000003f3f3ff290 */ /* 0x000fec000fffe03f */
[----:B---3--:R-:W-:Y:S08]  /*55b0*/  HMMA.16816.F32.BF16 R100, R4, R16, R12 ;  /* 0x000000100464723c */ /* 0x008ff0000004180c */
        /* <DEDUP_REMOVED lines=9> */
[C---:B-1----:R-:W-:Y:S08]  /*5650*/  HMMA.16816.F32.BF16 R52, R4.reuse, R12, R16 ;  /* 0x0000000c0434723c */ /* 0x042ff00000041810 */
[----:B------:R-:W-:Y:S01]  /*5660*/  HMMA.16816.F32.BF16 R12, R4, R14, R8 ;  /* 0x0000000e040c723c */ /* 0x000fe20000041808 */
[----:B------:R-:W1:Y:S06]  /*5670*/  LDSM.16.MT88.4 R8, [R217+0x1000] ;  /* 0x00100000d908783b */ /* 0x000e6c0000004200 */
[----:B------:R-:W-:-:S02]  /*5680*/  F2FP.BF16.PACK_AB R4, R63, R121 ;  /* 0x000000793f04723e */ /* 0x000fc400000010ff */
[----:B--2---:R-:W-:Y:S02]  /*5690*/  F2FP.BF16.PACK_AB R5, R219, R120 ;  /* 0x00000078db05723e */ /* 0x004fe400000010ff */
[----:B------:R-:W-:Y:S02]  /*56a0*/  F2FP.BF16.PACK_AB R6, R64, R222 ;  /* 0x000000de4006723e */ /* 0x000fe400000010ff */
[----:B------:R-:W-:-:S07]  /*56b0*/  F2FP.BF16.PACK_AB R7, R71, R27 ;  /* 0x0000001b4707723e */ /* 0x000fce00000010ff */
[C---:B-1----:R-:W-:Y:S08]  /*56c0*/  HMMA.16816.F32.BF16 R88, R4.reuse, R8, R88 ;  /* 0x000000080458723c */ /* 0x042ff00000041858 */
[C---:B------:R-:W-:Y:S01]  /*56d0*/  HMMA.16816.F32.BF16 R48, R4.reuse, R10, R84 ;  /* 0x0000000a0430723c */ /* 0x040fe20000041854 */
[----:B------:R-:W1:Y:S07]  /*56e0*/  LDSM.16.MT88.4 R8, [R218+0x1000] ;  /* 0x00100000da08783b */ /* 0x000e6e0000004200 */
[C---:B-1----:R-:W-:Y:S07]  /*56f0*/  HMMA.16816.F32.BF16 R84, R4.reuse, R8, R200 ;  /* 0x000000080454723c */ /* 0x042fee00000418c8 */
[----:B------:R-:W-:Y:S01]  /*5700*/  MOV R203, R64 ;  /* 0x0000004000cb7202 */ /* 0x000fe20000000f00 */
[----:B------:R-:W-:Y:S01]  /*5710*/  HMMA.16816.F32.BF16 R44, R4, R10, R196 ;  /* 0x0000000a042c723c */ /* 0x000fe200000418c4 */
[----:B------:R-:W1:Y:S01]  /*5720*/  LDSM.16.MT88.4 R8, [R221+0x1000] ;  /* 0x00100000dd08783b */ /* 0x000e620000004200 */
[----:B------:R-:W-:Y:S01]  /*5730*/  MOV R200, R63 ;  /* 0x0000003f00c87202 */ /* 0x000fe20000000f00 */
[----:B------:R-:W-:-:S02]  /*5740*/  IMAD.MOV.U32 R201, RZ, RZ, R60 ;  /* 0x000000ffffc97224 */ /* 0x000fc400078e003c */
[----:B------:R-:W-:Y:S02]  /*5750*/  IMAD.MOV.U32 R202, RZ, RZ, R61 ;  /* 0x000000ffffca7224 */ /* 0x000fe400078e003d */
[----:B------:R-:W-:Y:S01]  /*5760*/  MOV R199, R34 ;  /* 0x0000002200c77202 */ /* 0x000fe20000000f00 */
[----:B------:R-:W-:Y:S01]  /*5770*/  IMAD.MOV.U32 R197, RZ, RZ, R71 ;  /* 0x000000ffffc57224 */ /* 0x000fe200078e0047 */
[----:B------:R-:W-:Y:S01]  /*5780*/  MOV R196, R68 ;  /* 0x0000004400c47202 */ /* 0x000fe20000000f00 */
[----:B------:R-:W-:Y:S01]  /*5790*/  IMAD.MOV.U32 R198, RZ, RZ, R70 ;  /* 0x000000ffffc67224 */ /* 0x000fe200078e0046 */
[C---:B-1----:R-:W-:Y:S08]  /*57a0*/  HMMA.16816.F32.BF16 R80, R4.reuse, R8, R80 ;  /* 0x000000080450723c */ /* 0x042ff00000041850 */
[----:B------:R-:W-:Y:S01]  /*57b0*/  HMMA.16816.F32.BF16 R40, R4, R10, R188 ;  /* 0x0000000a0428723c */ /* 0x000fe200000418bc */
[----:B------:R-:W1:Y:S06]  /*57c0*/  LDSM.16.MT88.4 R8, [R220+0x1000] ;  /* 0x00100000dc08783b */ /* 0x000e6c0000004200 */
[----:B------:R-:W-:Y:S01]  /*57d0*/  IMAD.MOV.U32 R188, RZ, RZ, R29 ;  /* 0x000000ffffbc7224 */ /* 0x000fe200078e001d */
[----:B------:R-:W-:Y:S01]  /*57e0*/  MOV R189, R66 ;  /* 0x0000004200bd7202 */ /* 0x000fe20000000f00 */
[----:B------:R-:W-:-:S02]  /*57f0*/  IMAD.MOV.U32 R190, RZ, RZ, R67 ;  /* 0x000000ffffbe7224 */ /* 0x000fc400078e0043 */
[----:B------:R-:W-:Y:S01]  /*5800*/  IMAD.MOV.U32 R191, RZ, RZ, R62 ;  /* 0x000000ffffbf7224 */ /* 0x000fe200078e003e */
[C---:B-1----:R-:W-:Y:S07]  /*5810*/  HMMA.16816.F32.BF16 R76, R4.reuse, R8, R192 ;  /* 0x00000008044c723c */ /* 0x042fee00000418c0 */
[----:B------:R-:W-:Y:S01]  /*5820*/  IMAD.MOV.U32 R193, RZ, RZ, R30 ;  /* 0x000000ffffc17224 */ /* 0x000fe200078e001e */
[----:B------:R-:W-:Y:S01]  /*5830*/  HMMA.16816.F32.BF16 R36, R4, R10, R184 ;  /* 0x0000000a0424723c */ /* 0x000fe200000418b8 */
[----:B------:R-:W1:Y:S01]  /*5840*/  LDSM.16.MT88.4 R8, [R217+0x4000] ;  /* 0x00400000d908783b */ /* 0x000e620000004200 */
[----:B------:R-:W-:Y:S01]  /*5850*/  MOV R194, R31 ;  /* 0x0000001f00c27202 */ /* 0x000fe20000000f00 */
[----:B------:R-:W-:-:S02]  /*5860*/  IMAD.MOV.U32 R195, RZ, RZ, R28 ;  /* 0x000000ffffc37224 */ /* 0x000fc400078e001c */
[----:B------:R-:W-:Y:S02]  /*5870*/  IMAD.MOV.U32 R192, RZ, RZ, R25 ;  /* 0x000000ffffc07224 */ /* 0x000fe400078e0019 */
[----:B------:R-:W-:Y:S01]  /*5880*/  IMAD.MOV.U32 R186, RZ, RZ, R35 ;  /* 0x000000ffffba7224 */ /* 0x000fe200078e0023 */
[----:B------:R-:W-:Y:S01]  /*5890*/  MOV R184, R33 ;  /* 0x0000002100b87202 */ /* 0x000fe20000000f00 */
[----:B------:R-:W-:Y:S02]  /*58a0*/  IMAD.MOV.U32 R185, RZ, RZ, R32 ;  /* 0x000000ffffb97224 */ /* 0x000fe400078e0020 */
[----:B------:R-:W-:Y:S01]  /*58b0*/  IMAD.MOV.U32 R187, RZ, RZ, R69 ;  /* 0x000000ffffbb7224 */ /* 0x000fe200078e0045 */
[C---:B-1----:R-:W-:Y:S07]  /*58c0*/  HMMA.16816.F32.BF16 R72, R4.reuse, R8, R180 ;  /* 0x000000080448723c */ /* 0x042fee00000418b4 */
[----:B------:R-:W-:Y:S01]  /*58d0*/  IMAD.MOV.U32 R181, RZ, RZ, R26 ;  /* 0x000000ffffb57224 */ /* 0x000fe200078e001a */
[----:B------:R-:W-:Y:S01]  /*58e0*/  HMMA.16816.F32.BF16 R32, R4, R10, R168 ;  /* 0x0000000a0420723c */ /* 0x000fe200000418a8 */
[----:B------:R-:W1:Y:S01]  /*58f0*/  LDSM.16.MT88.4 R8, [R218+0x4000] ;  /* 0x00400000da08783b */ /* 0x000e620000004200 */
[----:B------:R-:W-:Y:S01]  /*5900*/  IMAD.MOV.U32 R182, RZ, RZ, R27 ;  /* 0x000000ffffb67224 */ /* 0x000fe200078e001b */
[----:B------:R-:W-:Y:S01]  /*5910*/  MOV R183, R24 ;  /* 0x0000001800b77202 */ /* 0x000fe20000000f00 */
[----:B------:R-:W-:Y:S01]  /*5920*/  IMAD.MOV.U32 R180, RZ, RZ, R184 ;  /* 0x000000ffffb47224 */ /* 0x000fe200078e00b8 */
[----:B------:R-:W-:Y:S01]  /*5930*/  MOV R184, R185 ;  /* 0x000000b900b87202 */ /* 0x000fe20000000f00 */
[----:B------:R-:W-:-:S02]  /*5940*/  IMAD.MOV.U32 R185, RZ, RZ, R186 ;  /* 0x000000ffffb97224 */ /* 0x000fc400078e00ba */
[----:B------:R-:W-:Y:S01]  /*5950*/  IMAD.MOV.U32 R186, RZ, RZ, R223 ;  /* 0x000000ffffba7224 */ /* 0x000fe200078e00df */
        /* <DEDUP_REMOVED lines=19> */
[----:B------:R-:W-:Y:S01]  /*5a90*/  IMAD.MOV.U32 R131, RZ, RZ, R180 ;  /* 0x000000ffff837224 */ /* 0x000fe200078e00b4 */
[----:B------:R-:W-:Y:S01]  /*5aa0*/  HMMA.16816.F32.BF16 R140, R4, R10, R124 ;  /* 0x0000000a048c723c */ /* 0x000fe2000004187c */
[----:B------:R-:W1:Y:S01]  /*5ab0*/  LDSM.16.MT88.4 R8, [R217+0xa000] ;  /* 0x00a00000d908783b */ /* 0x000e620000004200 */
[----:B------:R-:W-:Y:S01]  /*5ac0*/  IMAD.MOV.U32 R130, RZ, RZ, R181 ;  /* 0x000000ffff827224 */ /* 0x000fe200078e00b5 */
[----:B------:R-:W-:-:S02]  /*5ad0*/  MOV R129, R182 ;  /* 0x000000b600817202 */ /* 0x000fc40000000f00 */
[----:B------:R-:W-:Y:S02]  /*5ae0*/  MOV R128, R200 ;  /* 0x000000c800807202 */ /* 0x000fe40000000f00 */
        /* <DEDUP_REMOVED lines=10> */
[----:B------:R-:W-:-:S04]  /*5b90*/  IMAD.MOV.U32 R119, RZ, RZ, R194 ;  /* 0x000000ffff777224 */ /* 0x000fc800078e00c2 */
[C---:B-1----:R-:W-:Y:S08]  /*5ba0*/  HMMA.16816.F32.BF16 R156, R4.reuse, R8, R108 ;  /* 0x00000008049c723c */ /* 0x042ff0000004186c */
[----:B------:R-:W-:Y:S01]  /*5bb0*/  HMMA.16816.F32.BF16 R132, R4, R10, R104 ;  /* 0x0000000a0484723c */ /* 0x000fe20000041868 */
[----:B------:R-:W1:Y:S01]  /*5bc0*/  LDSM.16.MT88.4 R8, [R221+0xa000] ;  /* 0x00a00000dd08783b */ /* 0x000e620000004200 */
[----:B------:R2:W-:Y:S02]  /*5bd0*/  MUFU.EX2 R105, R3 ;  /* 0x0000000300697308 */ /* 0x0005e40000000800 */
[----:B--2---:R-:W-:-:S02]  /*5be0*/  FFMA.FTZ R3, R252, c[0x0][0x2d0], -R2 ;  /* 0x0000b400fc037a23 */ /* 0x004fc40000010802 */
[----:B------:R-:W-:Y:S02]  /*5bf0*/  IMAD.MOV.U32 R252, RZ, RZ, R127 ;  /* 0x000000fffffc7224 */ /* 0x000fe400078e007f */
[C---:B-1----:R-:W-:Y:S08]  /*5c00*/  HMMA.16816.F32.BF16 R152, R4.reuse, R8, R100 ;  /* 0x000000080498723c */ /* 0x042ff00000041864 */
[----:B------:R-:W-:Y:S01]  /*5c10*/  HMMA.16816.F32.BF16 R100, R4, R10, R92 ;  /* 0x0000000a0464723c */ /* 0x000fe2000004185c */
[----:B------:R-:W1:Y:S01]  /*5c20*/  LDSM.16.MT88.4 R8, [R220+0xa000] ;  /* 0x00a00000dc08783b */ /* 0x000e620000004200 */
[----:B------:R2:W3:Y:S02]  /*5c30*/  MUFU.EX2 R95, R3 ;  /* 0x00000003005f7308 */ /* 0x0004e40000000800 */
[----:B--2---:R-:W-:-:S04]  /*5c40*/  FFMA.FTZ R3, R215, c[0x0][0x2d0], -R2 ;  /* 0x0000b400d7037a23 */ /* 0x004fc80000010802 */
[C---:B-1----:R-:W-:Y:S08]  /*5c50*/  HMMA.16816.F32.BF16 R148, R4.reuse, R8, R52 ;  /* 0x000000080494723c */ /* 0x042ff00000041834 */
[----:B------:R-:W-:Y:S01]  /*5c60*/  HMMA.16816.F32.BF16 R12, R4, R10, R12 ;  /* 0x0000000a040c723c */ /* 0x000fe2000004180c */
[----:B------:R1:W-:Y:S01]  /*5c70*/  MUFU.EX2 R6, R3 ;  /* 0x0000000300067308 */ /* 0x0003e20000000800 */
[----:B------:R-:W2:Y:S05]  /*5c80*/  LDSM.16.MT88.4 R8, [R217+0x1800] ;  /* 0x00180000d908783b */ /* 0x000eaa0000004200 */
[----:B------:R-:W-:-:S02]  /*5c90*/  FFMA.FTZ R4, R211, c[0x0][0x2d0], -R0 ;  /* 0x0000b400d3047a23 */ /* 0x000fc40000010800 */
[----:B------:R-:W-:Y:S01]  /*5ca0*/  FADD.FTZ R5, R174, R122 ;  /* 0x0000007aae057221 */ /* 0x000fe20000010000 */
[----:B------:R-:W-:Y:S01]  /*5cb0*/  MOV R122, R129 ;  /* 0x00000081007a7202 */ /* 0x000fe20000000f00 */
[----:B------:R-:W-:Y:S02]  /*5cc0*/  MUFU.EX2 R106, R4 ;  /* 0x00000004006a7308 */ /* 0x000fe40000000800 */
[----:B------:R-:W-:Y:S02]  /*5cd0*/  FADD.FTZ R5, R204, R5 ;  /* 0x00000005cc057221 */ /* 0x000fe40000010000 */
[----:B-1----:R-:W-:-:S04]  /*5ce0*/  FFMA.FTZ R3, R214, c[0x0][0x2d0], -R2 ;  /* 0x0000b400d6037a23 */ /* 0x002fc80000010802 */
[----:B------:R1:W-:Y:S02]  /*5cf0*/  MUFU.EX2 R104, R3 ;  /* 0x0000000300687308 */ /* 0x0003e40000000800 */
[----:B-1----:R-:W-:Y:S02]  /*5d00*/  FADD.FTZ R3, R207, R123 ;  /* 0x0000007bcf037221 */ /* 0x002fe40000010000 */
[----:B------:R-:W-:Y:S02]  /*5d10*/  IMAD.MOV.U32 R123, RZ, RZ, R128 ;  /* 0x000000ffff7b7224 */ /* 0x000fe400078e0080 */
[----:B------:R-:W-:Y:S02]  /*5d20*/  FADD.FTZ R4, R206, R3 ;  /* 0x00000003ce047221 */ /* 0x000fe40000010000 */
[----:B------:R-:W-:Y:S02]  /*5d30*/  FFMA.FTZ R3, R213, c[0x0][0x2d0], -R0 ;  /* 0x0000b400d5037a23 */ /* 0x000fe40000010800 */
[----:B------:R-:W-:-:S02]  /*5d40*/  FADD.FTZ R4, R209, R4 ;  /* 0x00000004d1047221 */ /* 0x000fc40000010000 */
[----:B------:R1:W4:Y:S02]  /*5d50*/  MUFU.EX2 R94, R3 ;  /* 0x00000003005e7308 */ /* 0x0003240000000800 */
[----:B------:R-:W-:Y:S01]  /*5d60*/  FADD.FTZ R92, R208, R4 ;  /* 0x00000004d05c7221 */ /* 0x000fe20000010000 */
[----:B---3--:R-:W-:Y:S01]  /*5d70*/  F2FP.BF16.PACK_AB R4, R95, R105 ;  /* 0x000000695f04723e */ /* 0x008fe200000010ff */
[----:B-1----:R-:W-:-:S04]  /*5d80*/  FFMA.FTZ R3, R212, c[0x0][0x2d0], -R0 ;  /* 0x0000b400d4037a23 */ /* 0x002fc80000010800 */
[----:B------:R1:W-:Y:S02]  /*5d90*/  MUFU.EX2 R223, R3 ;  /* 0x0000000300df7308 */ /* 0x0003e40000000800 */
[----:B-1----:R-:W-:-:S06]  /*5da0*/  FFMA.FTZ R3, R210, c[0x0][0x2d0], -R0 ;  /* 0x0000b400d2037a23 */ /* 0x002fcc0000010800 */
[----:B------:R1:W3:Y:S02]  /*5db0*/  MUFU.EX2 R174, R3 ;  /* 0x0000000300ae7308 */ /* 0x0002e40000000800 */
[----:B-1----:R-:W-:Y:S01]  /*5dc0*/  FADD.FTZ R3, R205, R5 ;  /* 0x00000005cd037221 */ /* 0x002fe20000010000 */
[----:B----4-:R-:W-:Y:S02]  /*5dd0*/  F2FP.BF16.PACK_AB R5, R94, R106 ;  /* 0x0000006a5e05723e */ /* 0x010fe400000010ff */
[----:B---3--:R-:W-:Y:S01]  /*5de0*/  F2FP.BF16.PACK_AB R7, R174, R223 ;  /* 0x000000dfae07723e */ /* 0x008fe200000010ff */
[----:B------:R-:W-:Y:S01]  /*5df0*/  FADD.FTZ R93, R175, R3 ;  /* 0x00000003af5d7221 */ /* 0x000fe20000010000 */
[----:B------:R-:W-:-:S04]  /*5e00*/  MOV R175, R6 ;  /* 0x0000000600af7202 */ /* 0x000fc80000000f00 */
[----:B------:R-:W-:-:S07]  /*5e10*/  F2FP.BF16.PACK_AB R6, R104, R175 ;  /* 0x000000af6806723e */ /* 0x000fce00000010ff */
[C---:B--2---:R-:W-:Y:S08]  /*5e20*/  HMMA.16816.F32.BF16 R180, R4.reuse, R8, R88 ;  /* 0x0000000804b4723c */ /* 0x044ff00000041858 */
[C---:B------:R-:W-:Y:S01]  /*5e30*/  HMMA.16816.F32.BF16 R192, R4.reuse, R10, R48 ;  /* 0x0000000a04c0723c */ /* 0x040fe20000041830 */
[----:B------:R-:W1:Y:S07]  /*5e40*/  LDSM.16.MT88.4 R8, [R218+0x1800] ;  /* 0x00180000da08783b */ /* 0x000e6e0000004200 */
[C---:B-1----:R-:W-:Y:S07]  /*5e50*/  HMMA.16816.F32.BF16 R52, R4.reuse, R8, R84 ;  /* 0x000000080434723c */ /* 0x042fee0000041854 */
[----:B------:R-:W-:Y:S01]  /*5e60*/  IMAD.MOV.U32 R84, RZ, RZ, R198 ;  /* 0x000000ffff547224 */ /* 0x000fe200078e00c6 */
[----:B------:R-:W-:Y:S01]  /*5e70*/  HMMA.16816.F32.BF16 R212, R4, R10, R44 ;  /* 0x0000000a04d4723c */ /* 0x000fe2000004182c */
[----:B------:R-:W1:Y:S01]  /*5e80*/  LDSM.16.MT88.4 R8, [R221+0x1800] ;  /* 0x00180000dd08783b */ /* 0x000e620000004200 */
[----:B------:R-:W-:Y:S01]  /*5e90*/  MOV R87, R106 ;  /* 0x0000006a00577202 */ /* 0x000fe20000000f00 */
[----:B------:R-:W-:Y:S01]  /*5ea0*/  IMAD.MOV.U32 R86, RZ, RZ, R104 ;  /* 0x000000ffff567224 */ /* 0x000fe200078e0068 */
[----:B------:R-:W-:-:S03]  /*5eb0*/  MOV R85, R105 ;  /* 0x0000006900557202 */ /* 0x000fc60000000f00 */
[----:B------:R-:W-:Y:S01]  /*5ec0*/  IMAD.MOV.U32 R47, RZ, RZ, R189 ;  /* 0x000000ffff2f7224 */ /* 0x000fe200078e00bd */
[----:B------:R-:W-:Y:S01]  /*5ed0*/  MOV R46, R190 ;  /* 0x000000be002e7202 */ /* 0x000fe20000000f00 */
[----:B------:R-:W-:Y:S02]  /*5ee0*/  IMAD.MOV.U32 R45, RZ, RZ, R191 ;  /* 0x000000ffff2d7224 */ /* 0x000fe400078e00bf */
[----:B------:R-:W-:-:S05]  /*5ef0*/  IMAD.MOV.U32 R44, RZ, RZ, R197 ;  /* 0x000000ffff2c7224 */ /* 0x000fca00078e00c5 */
[----:B------:R-:W-:Y:S01]  /*5f00*/  IMAD.MOV.U32 R3, RZ, RZ, R52 ;  /* 0x000000ffff037224 */ /* 0x000fe200078e0034 */
[----:B------:R-:W-:Y:S01]  /*5f10*/  MOV R48, R53 ;  /* 0x0000003500307202 */ /* 0x000fe20000000f00 */
[----:B------:R-:W-:Y:S02]  /*5f20*/  IMAD.MOV.U32 R52, RZ, RZ, R188 ;  /* 0x000000ffff347224 */ /* 0x000fe400078e00bc */
[----:B------:R-:W-:Y:S02]  /*5f30*/  IMAD.MOV.U32 R50, RZ, RZ, R54 ;  /* 0x000000ffff327224 */ /* 0x000fe400078e0036 */
[----:B------:R-:W-:Y:S01]  /*5f40*/  IMAD.MOV.U32 R49, RZ, RZ, R55 ;  /* 0x000000ffff317224 */ /* 0x000fe200078e0037 */
[----:B------:R-:W-:Y:S01]  /*5f50*/  MOV R55, R117 ;  /* 0x0000007500377202 */ /* 0x000fe20000000f00 */
[----:B------:R-:W-:Y:S02]  /*5f60*/  IMAD.MOV.U32 R54, RZ, RZ, R118 ;  /* 0x000000ffff367224 */ /* 0x000fe400078e0076 */
[----:B------:R-:W-:Y:S01]  /*5f70*/  IMAD.MOV.U32 R53, RZ, RZ, R119 ;  /* 0x000000ffff357224 */ /* 0x000fe200078e0077 */
[C---:B-1----:R-:W-:Y:S07]  /*5f80*/  HMMA.16816.F32.BF16 R208, R4.reuse, R8, R80 ;  /* 0x0000000804d0723c */ /* 0x042fee0000041850 */
[----:B------:R-:W-:Y:S01]  /*5f90*/  MOV R80, R185 ;  /* 0x000000b900507202 */ /* 0x000fe20000000f00 */
[----:B------:R-:W-:Y:S01]  /*5fa0*/  HMMA.16816.F32.BF16 R204, R4, R10, R40 ;  /* 0x0000000a04cc723c */ /* 0x000fe20000041828 */
[----:B------:R-:W1:Y:S01]  /*5fb0*/  LDSM.16.MT88.4 R8, [R220+0x1800] ;  /* 0x00180000dc08783b */ /* 0x000e620000004200 */
[----:B------:R-:W-:Y:S01]  /*5fc0*/  IMAD.MOV.U32 R81, RZ, RZ, R186 ;  /* 0x000000ffff517224 */ /* 0x000fe200078e00ba */
[----:B------:R-:W-:Y:S01]  /*5fd0*/  MOV R83, R196 ;  /* 0x000000c400537202 */ /* 0x000fe20000000f00 */
[----:B------:R-:W-:-:S03]  /*5fe0*/  IMAD.MOV.U32 R82, RZ, RZ, R187 ;  /* 0x000000ffff527224 */ /* 0x000fc600078e00bb */
[----:B------:R-:W-:Y:S01]  /*5ff0*/  MOV R41, R3 ;  /* 0x0000000300297202 */ /* 0x000fe20000000f00 */
[----:B------:R-:W-:Y:S02]  /*6000*/  IMAD.MOV.U32 R43, RZ, RZ, R184 ;  /* 0x000000ffff2b7224 */ /* 0x000fe400078e00b8 */
[----:B------:R-:W-:Y:S02]  /*6010*/  IMAD.MOV.U32 R3, RZ, RZ, R199 ;  /* 0x000000ffff037224 */ /* 0x000fe400078e00c7 */
[----:B------:R-:W-:Y:S02]  /*6020*/  IMAD.MOV.U32 R42, RZ, RZ, R131 ;  /* 0x000000ffff2a7224 */ /* 0x000fe400078e0083 */
[----:B------:R-:W-:Y:S02]  /*6030*/  IMAD.MOV.U32 R40, RZ, RZ, R48 ;  /* 0x000000ffff287224 */ /* 0x000fe400078e0030 */
[----:B------:R-:W-:Y:S01]  /*6040*/  FFMA.FTZ R3, R3, c[0x0][0x2d0], -R2 ;  /* 0x0000b40003037a23 */ /* 0x000fe20000010802 */
[C---:B-1----:R-:W-:Y:S07]  /*6050*/  HMMA.16816.F32.BF16 R200, R4.reuse, R8, R76 ;  /* 0x0000000804c8723c */ /* 0x042fee000004184c */
[----:B------:R-:W-:Y:S01]  /*6060*/  MOV R76, R124 ;  /* 0x0000007c004c7202 */ /* 0x000fe20000000f00 */
[----:B------:R-:W-:Y:S01]  /*6070*/  HMMA.16816.F32.BF16 R188, R4, R10, R36 ;  /* 0x0000000a04bc723c */ /* 0x000fe20000041824 */
[----:B------:R-:W1:Y:S01]  /*6080*/  LDSM.16.MT88.4 R8, [R217+0x4800] ;  /* 0x00480000d908783b */ /* 0x000e620000004200 */
[----:B------:R-:W-:Y:S01]  /*6090*/  IMAD.MOV.U32 R77, RZ, RZ, R116 ;  /* 0x000000ffff4d7224 */ /* 0x000fe200078e0074 */
[----:B------:R-:W-:Y:S01]  /*60a0*/  MOV R79, R49 ;  /* 0x00000031004f7202 */ /* 0x000fe20000000f00 */
[----:B------:R-:W-:-:S03]  /*60b0*/  IMAD.MOV.U32 R78, RZ, RZ, R50 ;  /* 0x000000ffff4e7224 */ /* 0x000fc600078e0032 */
[----:B------:R-:W-:Y:S02]  /*60c0*/  IMAD.MOV.U32 R39, RZ, RZ, R125 ;  /* 0x000000ffff277224 */ /* 0x000fe400078e007d */
[----:B------:R-:W-:Y:S02]  /*60d0*/  IMAD.MOV.U32 R38, RZ, RZ, R126 ;  /* 0x000000ffff267224 */ /* 0x000fe400078e007e */
        /* <DEDUP_REMOVED lines=22> */
[C---:B------:R-:W-:Y:S01]  /*6240*/  HMMA.16816.F32.BF16 R60, R4.reuse, R10, R16 ;  /* 0x0000000a043c723c */ /* 0x040fe20000041810 */
[----:B------:R-:W1:Y:S06]  /*6250*/  LDSM.16.MT88.4 R8, [R218+0x7800] ;  /* 0x00780000da08783b */ /* 0x000e6c0000004200 */
[----:B------:R-:W-:Y:S01]  /*6260*/  IMAD.MOV.U32 R18, RZ, RZ, R85 ;  /* 0x000000ffff127224 */ /* 0x000fe200078e0055 */
[----:B------:R-:W-:Y:S01]  /*6270*/  MOV R16, R86 ;  /* 0x0000005600107202 */ /* 0x000fe20000000f00 */
[----:B------:R-:W-:Y:S01]  /*6280*/  IMAD.MOV.U32 R19, RZ, RZ, R87 ;  /* 0x000000ffff137224 */ /* 0x000fe200078e0057 */
[----:B------:R-:W-:Y:S01]  /*6290*/  MOV R17, R44 ;  /* 0x0000002c00117202 */ /* 0x000fe20000000f00 */
[C---:B-1----:R-:W-:Y:S07]  /*62a0*/  HMMA.16816.F32.BF16 R48, R4.reuse, R8, R176 ;  /* 0x000000080430723c */ /* 0x042fee00000418b0 */
[----:B------:R-:W-:Y:S01]  /*62b0*/  MOV R178, R37 ;  /* 0x0000002500b27202 */ /* 0x000fe20000000f00 */
[----:B------:R-:W-:Y:S01]  /*62c0*/  IMAD.MOV.U32 R176, RZ, RZ, R78 ;  /* 0x000000ffffb07224 */ /* 0x000fe200078e004e */
[----:B------:R-:W-:Y:S01]  /*62d0*/  HMMA.16816.F32.BF16 R36, R4, R10, R96 ;  /* 0x0000000a0424723c */ /* 0x000fe20000041860 */
[----:B------:R-:W1:Y:S01]  /*62e0*/  LDSM.16.MT88.4 R8, [R221+0x7800] ;  /* 0x00780000dd08783b */ /* 0x000e620000004200 */
[----:B------:R-:W-:Y:S01]  /*62f0*/  MOV R177, R79 ;  /* 0x0000004f00b17202 */ /* 0x000fe20000000f00 */
[----:B------:R-:W-:-:S04]  /*6300*/  IMAD.MOV.U32 R179, RZ, RZ, R84 ;  /* 0x000000ffffb37224 */ /* 0x000fc800078e0054 */
[----:B------:R-:W-:Y:S01]  /*6310*/  MOV R97, R42 ;  /* 0x0000002a00617202 */ /* 0x000fe20000000f00 */
[----:B------:R-:W-:Y:S02]  /*6320*/  IMAD.MOV.U32 R96, RZ, RZ, R43 ;  /* 0x000000ffff607224 */ /* 0x000fe400078e002b */
[----:B------:R-:W-:Y:S02]  /*6330*/  IMAD.MOV.U32 R98, RZ, RZ, R41 ;  /* 0x000000ffff627224 */ /* 0x000fe400078e0029 */
        /* <DEDUP_REMOVED lines=8> */
[----:B------:R-:W-:Y:S01]  /*63c0*/  MOV R145, R53 ;  /* 0x0000003500917202 */ /* 0x000fe20000000f00 */
        /* <DEDUP_REMOVED lines=16> */
[----:B------:R-:W-:Y:S02]  /*64d0*/  IMAD.MOV.U32 R178, RZ, RZ, R174 ;  /* 0x000000ffffb27224 */ /* 0x000fe400078e00ae */
[----:B------:R2:W-:Y:S01]  /*64e0*/  MUFU.EX2 R174, R3 ;  /* 0x0000000300ae7308 */ /* 0x0005e20000000800 */
[C---:B-1----:R-:W-:Y:S07]  /*64f0*/  HMMA.16816.F32.BF16 R68, R4.reuse, R8, R164 ;  /* 0x000000080444723c */ /* 0x042fee00000418a4 */
[----:B------:R-:W-:Y:S01]  /*6500*/  MOV R167, R145 ;  /* 0x0000009100a77202 */ /* 0x000fe20000000f00 */
[----:B------:R-:W-:Y:S01]  /*6510*/  HMMA.16816.F32.BF16 R56, R4, R10, R140 ;  /* 0x0000000a0438723c */ /* 0x000fe2000004188c */
[----:B------:R-:W1:Y:S01]  /*6520*/  LDSM.16.MT88.4 R8, [R217+0xa800] ;  /* 0x00a80000d908783b */ /* 0x000e620000004200 */
[----:B--2---:R-:W-:-:S02]  /*6530*/  FFMA.FTZ R3, R144, c[0x0][0x2d0], -R2 ;  /* 0x0000b40090037a23 */ /* 0x004fc40000010802 */
        /* <DEDUP_REMOVED lines=8> */
[C---:B-1----:R-:W-:Y:S08]  /*65c0*/  HMMA.16816.F32.BF16 R44, R4.reuse, R8, R160 ;  /* 0x00000008042c723c */ /* 0x042ff000000418a0 */
[----:B------:R-:W-:Y:S01]  /*65d0*/  HMMA.16816.F32.BF16 R32, R4, R10, R136 ;  /* 0x0000000a0420723c */ /* 0x000fe20000041888 */
[----:B------:R-:W1:Y:S01]  /*65e0*/  LDSM.16.MT88.4 R8, [R218+0xa800] ;  /* 0x00a80000da08783b */ /* 0x000e620000004200 */
[----:B------:R2:W-:Y:S01]  /*65f0*/  MUFU.EX2 R177, R3 ;  /* 0x0000000300b17308 */ /* 0x0005e20000000800 */
[----:B------:R-:W-:Y:S01]  /*6600*/  IMAD.MOV.U32 R96, RZ, RZ, R97 ;  /* 0x000000ffff607224 */ /* 0x000fe200078e0061 */
[----:B------:R-:W-:Y:S01]  /*6610*/  MOV R97, R98 ;  /* 0x0000006200617202 */ /* 0x000fe20000000f00 */
[----:B------:R-:W-:-:S02]  /*6620*/  IMAD.MOV.U32 R98, RZ, RZ, R99 ;  /* 0x000000ffff627224 */ /* 0x000fc400078e0063 */
[----:B------:R-:W-:Y:S02]  /*6630*/  IMAD.MOV.U32 R99, RZ, RZ, R176 ;  /* 0x000000ffff637224 */ /* 0x000fe400078e00b0 */
[----:B------:R-:W-:Y:S02]  /*6640*/  IMAD.MOV.U32 R176, RZ, RZ, R178 ;  /* 0x000000ffffb07224 */ /* 0x000fe400078e00b2 */
[----:B------:R-:W-:Y:S01]  /*6650*/  IMAD.MOV.U32 R178, RZ, RZ, R16 ;  /* 0x000000ffffb27224 */ /* 0x000fe200078e0010 */
[----:B------:R-:W-:Y:S01]  /*6660*/  MOV R16, R223 ;  /* 0x000000df00107202 */ /* 0x000fe20000000f00 */
[--C-:B------:R-:W-:Y:S01]  /*6670*/  FFMA.FTZ R26, R26, c[0x0][0x2d0], -R2.reuse ;  /* 0x0000b4001a1a7a23 */ /* 0x100fe20000010802 */
[----:B------:R3:W5:Y:S01]  /*6680*/  LDL.LU R223, [R1+0xa4] ;  /* 0x0000a40001df7983 */ /* 0x0007620000300800 */
[C---:B-1----:R-:W-:Y:S08]  /*6690*/  HMMA.16816.F32.BF16 R80, R4.reuse, R8, R156 ;  /* 0x000000080450723c */ /* 0x042ff0000004189c */
[----:B------:R-:W-:Y:S01]  /*66a0*/  HMMA.16816.F32.BF16 R72, R4, R10, R132 ;  /* 0x0000000a0448723c */ /* 0x000fe20000041884 */
[----:B------:R-:W1:Y:S01]  /*66b0*/  LDSM.16.MT88.4 R8, [R221+0xa800] ;  /* 0x00a80000dd08783b */ /* 0x000e620000004200 */
[----:B--2---:R-:W-:-:S02]  /*66c0*/  FFMA.FTZ R3, R167, c[0x0][0x2d0], -R2 ;  /* 0x0000b400a7037a23 */ /* 0x004fc40000010802 */
[----:B------:R-:W-:Y:S02]  /*66d0*/  IMAD.MOV.U32 R167, RZ, RZ, R144 ;  /* 0x000000ffffa77224 */ /* 0x000fe400078e0090 */
[----:B------:R-:W-:Y:S01]  /*66e0*/  IMAD.MOV.U32 R144, RZ, RZ, R145 ;  /* 0x000000ffff907224 */ /* 0x000fe200078e0091 */
[----:B------:R-:W-:Y:S01]  /*66f0*/  MOV R145, R146 ;  /* 0x0000009200917202 */ /* 0x000fe20000000f00 */
[----:B------:R-:W-:Y:S02]  /*6700*/  IMAD.MOV.U32 R146, RZ, RZ, R147 ;  /* 0x000000ffff927224 */ /* 0x000fe400078e0093 */
[----:B------:R-:W-:Y:S01]  /*6710*/  IMAD.MOV.U32 R147, RZ, RZ, R168 ;  /* 0x000000ffff937224 */ /* 0x000fe200078e00a8 */
[----:B------:R-:W-:Y:S01]  /*6720*/  MOV R168, R169 ;  /* 0x000000a900a87202 */ /* 0x000fe20000000f00 */
[----:B------:R-:W-:Y:S01]  /*6730*/  IMAD.MOV.U32 R169, RZ, RZ, R170 ;  /* 0x000000ffffa97224 */ /* 0x000fe200078e00aa */
[C---:B-1----:R-:W-:Y:S08]  /*6740*/  HMMA.16816.F32.BF16 R64, R4.reuse, R8, R152 ;  /* 0x000000080440723c */ /* 0x042ff00000041898 */
[----:B------:R-:W-:Y:S01]  /*6750*/  HMMA.16816.F32.BF16 R52, R4, R10, R100 ;  /* 0x0000000a0434723c */ /* 0x000fe20000041864 */
[----:B------:R-:W1:Y:S01]  /*6760*/  LDSM.16.MT88.4 R8, [R220+0xa800] ;  /* 0x00a80000dc08783b */ /* 0x000e620000004200 */
[----:B------:R-:W-:Y:S01]  /*6770*/  IMAD.MOV.U32 R170, RZ, RZ, R171 ;  /* 0x000000ffffaa7224 */ /* 0x000fe200078e00ab */
[----:B------:R-:W-:Y:S01]  /*6780*/  MOV R171, R176 ;  /* 0x000000b000ab7202 */ /* 0x000fe20000000f00 */
[----:B------:R-:W-:-:S02]  /*6790*/  IMAD.MOV.U32 R176, RZ, RZ, R178 ;  /* 0x000000ffffb07224 */ /* 0x000fc400078e00b2 */
[----:B------:R2:W-:Y:S02]  /*67a0*/  MUFU.EX2 R178, R3 ;  /* 0x0000000300b27308 */ /* 0x0005e40000000800 */
[----:B--2---:R-:W-:Y:S02]  /*67b0*/  FFMA.FTZ R3, R167, c[0x0][0x2d0], -R2 ;  /* 0x0000b400a7037a23 */ /* 0x004fe40000010802 */
        /* <DEDUP_REMOVED lines=14> */
[----:B------:R-:W1:Y:S01]  /*68a0*/  LDSM.16.MT88.4 R12, [R221+0x2000] ;  /* 0x00200000dd0c783b */ /* 0x000e620000004200 */
[----:B------:R2:W4:Y:S01]  /*68b0*/  MUFU.EX2 R136, R3 ;  /* 0x0000000300887308 */ /* 0x0005220000000800 */
[----:B------:R-:W-:-:S02]  /*68c0*/  IMAD.MOV.U32 R144, RZ, RZ, R146 ;  /* 0x000000ffff907224 */ /* 0x000fc400078e0092 */
[----:B------:R-:W-:Y:S01]  /*68d0*/  IMAD.MOV.U32 R146, RZ, RZ, R168 ;  /* 0x000000ffff927224 */ /* 0x000fe200078e00a8 */
[----:B------:R-:W-:Y:S01]  /*68e0*/  MOV R168, R170 ;  /* 0x000000aa00a87202 */ /* 0x000fe20000000f00 */
[----:B------:R-:W-:Y:S01]  /*68f0*/  IMAD.MOV.U32 R122, RZ, RZ, R222 ;  /* 0x000000ffff7a7224 */ /* 0x000fe200078e00de */
[----:B------:R-:W-:Y:S01]  /*6900*/  HMMA.16816.F32.BF16 R40, R4, R8, R148 ;  /* 0x000000080428723c */ /* 0x000fe20000041894 */
[----:B------:R-:W-:Y:S01]  /*6910*/  IMAD.MOV.U32 R170, RZ, RZ, R176 ;  /* 0x000000ffffaa7224 */ /* 0x000fe200078e00b0 */
[----:B------:R-:W1:Y:S01]  /*6920*/  LDSM.16.MT88.4 R8, [R217+0x2000] ;  /* 0x00200000d908783b */ /* 0x000e620000004200 */
[----:B------:R-:W-:Y:S02]  /*6930*/  IMAD.MOV.U32 R176, RZ, RZ, R175 ;  /* 0x000000ffffb07224 */ /* 0x000fe400078e00af */
[----:B------:R-:W-:Y:S01]  /*6940*/  FFMA.FTZ R25, R25, c[0x0][0x2d0], -R2 ;  /* 0x0000b40019197a23 */ /* 0x000fe20000010802 */
[----:B------:R3:W5:Y:S01]  /*6950*/  LDL.LU R222, [R1+0xa0] ;  /* 0x0000a00001de7983 */ /* 0x0007620000300800 */
[----:B------:R-:W-:-:S02]  /*6960*/  FFMA.FTZ R4, R166, c[0x0][0x2d0], -R0 ;  /* 0x0000b400a6047a23 */ /* 0x000fc40000010800 */
[----:B--2---:R-:W-:Y:S02]  /*6970*/  FFMA.FTZ R3, R167, c[0x0][0x2d0], -R0 ;  /* 0x0000b400a7037a23 */ /* 0x004fe40000010800 */
[----:B------:R-:W-:Y:S01]  /*6980*/  IMAD.MOV.U32 R167, RZ, RZ, R145 ;  /* 0x000000ffffa77224 */ /* 0x000fe200078e0091 */
[----:B------:R-:W-:Y:S01]  /*6990*/  MOV R145, R147 ;  /* 0x0000009300917202 */ /* 0x000fe20000000f00 */
[----:B------:R-:W-:Y:S01]  /*69a0*/  IMAD.MOV.U32 R147, RZ, RZ, R169 ;  /* 0x000000ffff937224 */ /* 0x000fe200078e00a9 */
[----:B------:R-:W-:Y:S01]  /*69b0*/  MOV R166, R144 ;  /* 0x0000009000a67202 */ /* 0x000fe20000000f00 */
        /* <DEDUP_REMOVED lines=11> */
[----:B------:R2:W-:Y:S01]  /*6a70*/  MUFU.EX2 R175, R3 ;  /* 0x0000000300af7308 */ /* 0x0005e20000000800 */
[----:B------:R-:W-:Y:S02]  /*6a80*/  IMAD.MOV.U32 R147, RZ, RZ, R169 ;  /* 0x000000ffff937224 */ /* 0x000fe400078e00a9 */
[----:B------:R-:W-:Y:S01]  /*6a90*/  IMAD.MOV.U32 R169, RZ, RZ, R171 ;  /* 0x000000ffffa97224 */ /* 0x000fe200078e00ab */
[----:B------:R-:W-:Y:S01]  /*6aa0*/  MOV R171, R16 ;  /* 0x0000001000ab7202 */ /* 0x000fe20000000f00 */
[----:B------:R-:W-:-:S03]  /*6ab0*/  IMAD.MOV.U32 R16, RZ, RZ, R122 ;  /* 0x000000ffff107224 */ /* 0x000fc600078e007a */
[----:B------:R1:W1:Y:S01]  /*6ac0*/  MUFU.EX2 R176, R4 ;  /* 0x0000000400b07308 */ /* 0x0002620000000800 */
[----:B------:R-:W-:Y:S02]  /*6ad0*/  IMAD.MOV.U32 R122, RZ, RZ, R252 ;  /* 0x000000ffff7a7224 */ /* 0x000fe400078e00fc */
[----:B------:R-:W-:Y:S02]  /*6ae0*/  FADD.FTZ R5, R179, R93 ;  /* 0x0000005db3057221 */ /* 0x000fe40000010000 */
[----:B--2---:R-:W-:-:S04]  /*6af0*/  FFMA.FTZ R3, R216, c[0x0][0x2d0], -R0 ;  /* 0x0000b400d8037a23 */ /* 0x004fc80000010800 */
[----:B------:R-:W-:Y:S01]  /*6b00*/  MUFU.EX2 R252, R3 ;  /* 0x0000000300fc7308 */ /* 0x000fe20000000800 */
[----:B-1----:R-:W-:-:S07]  /*6b10*/  FFMA.FTZ R4, R166, c[0x0][0x2d0], -R0 ;  /* 0x0000b400a6047a23 */ /* 0x002fce0000010800 */
[----:B------:R1:W2:Y:S01]  /*6b20*/  MUFU.EX2 R179, R4 ;  /* 0x0000000400b37308 */ /* 0x0002a20000000800 */
[--C-:B------:R-:W-:Y:S02]  /*6b30*/  FFMA.FTZ R24, R24, c[0x0][0x2d0], -R2.reuse ;  /* 0x0000b40018187a23 */ /* 0x100fe40000010802 */
[----:B------:R-:W-:Y:S01]  /*6b40*/  FFMA.FTZ R23, R23, c[0x0][0x2d0], -R2 ;  /* 0x0000b40017177a23 */ /* 0x000fe20000010802 */
[----:B----4-:R-:W-:Y:S01]  /*6b50*/  F2FP.BF16.PACK_AB R6, R136, R178 ;  /* 0x000000b28806723e */ /* 0x010fe200000010ff */
[----:B------:R-:W-:Y:S01]  /*6b60*/  FADD.FTZ R2, R144, R5 ;  /* 0x0000000590027221 */ /* 0x000fe20000010000 */
[----:B------:R-:W-:Y:S02]  /*6b70*/  F2FP.BF16.PACK_AB R5, R176, R175 ;  /* 0x000000afb005723e */ /* 0x000fe400000010ff */
[----:B-1----:R-:W-:Y:S02]  /*6b80*/  F2FP.BF16.PACK_AB R4, R177, R174 ;  /* 0x000000aeb104723e */ /* 0x002fe400000010ff */
[----:B--2---:R-:W-:-:S07]  /*6b90*/  F2FP.BF16.PACK_AB R7, R179, R252 ;  /* 0x000000fcb307723e */ /* 0x004fce00000010ff */
[C---:B------:R-:W-:Y:S08]  /*6ba0*/  HMMA.16816.F32.BF16 R140, R4.reuse, R12, R208 ;  /* 0x0000000c048c723c */ /* 0x040ff000000418d0 */
[----:B------:R-:W-:Y:S01]  /*6bb0*/  HMMA.16816.F32.BF16 R100, R4, R14, R204 ;  /* 0x0000000e0464723c */ /* 0x000fe200000418cc */
[----:B------:R-:W1:Y:S01]  /*6bc0*/  LDSM.16.MT88.4 R12, [R218+0x5000] ;  /* 0x00500000da0c783b */ /* 0x000e620000004200 */
[----:B------:R-:W-:-:S02]  /*6bd0*/  FADD.FTZ R3, R165, R92 ;  /* 0x0000005ca5037221 */ /* 0x000fc40000010000 */
[----:B------:R-:W-:Y:S02]  /*6be0*/  IMAD.MOV.U32 R166, RZ, RZ, R146 ;  /* 0x000000ffffa67224 */ /* 0x000fe400078e0092 */
[----:B------:R-:W-:Y:S01]  /*6bf0*/  IMAD.MOV.U32 R165, RZ, RZ, R147 ;  /* 0x000000ffffa57224 */ /* 0x000fe200078e0093 */
[----:B------:R-:W-:Y:S01]  /*6c00*/  MOV R147, R170 ;  /* 0x000000aa00937202 */ /* 0x000fe20000000f00 */
[----:B------:R-:W-:Y:S01]  /*6c10*/  IMAD.MOV.U32 R146, RZ, RZ, R171 ;  /* 0x000000ffff927224 */ /* 0x000fe200078e00ab */
[----:B------:R-:W-:Y:S01]  /*6c20*/  MOV R171, R95 ;  /* 0x0000005f00ab7202 */ /* 0x000fe20000000f00 */
[----:B------:R-:W-:Y:S01]  /*6c30*/  IMAD.MOV.U32 R170, RZ, RZ, R94 ;  /* 0x000000ffffaa7224 */ /* 0x000fe200078e005e */
[C---:B------:R-:W-:Y:S08]  /*6c40*/  HMMA.16816.F32.BF16 R180, R4.reuse, R8, R180 ;  /* 0x0000000804b4723c */ /* 0x040ff000000418b4 */
[----:B------:R-:W-:Y:S01]  /*6c50*/  HMMA.16816.F32.BF16 R92, R4, R10, R192 ;  /* 0x0000000a045c723c */ /* 0x000fe200000418c0 */
[----:B------:R-:W2:Y:S01]  /*6c60*/  LDSM.16.MT88.4 R8, [R220+0x2000] ;  /* 0x00200000dc08783b */ /* 0x000ea20000004200 */
[----:B------:R-:W-:Y:S01]  /*6c70*/  FADD.FTZ R3, R167, R3 ;  /* 0x00000003a7037221 */ /* 0x000fe20000010000 */
[----:B------:R-:W-:Y:S01]  /*6c80*/  MOV R167, R145 ;  /* 0x0000009100a77202 */ /* 0x000fe20000000f00 */
[----:B------:R-:W-:-:S02]  /*6c90*/  IMAD.MOV.U32 R163, RZ, RZ, R18 ;  /* 0x000000ffffa37224 */ /* 0x000fc400078e0012 */
[----:B------:R-:W-:Y:S01]  /*6ca0*/  IMAD.MOV.U32 R164, RZ, RZ, R19 ;  /* 0x000000ffffa47224 */ /* 0x000fe200078e0013 */
[----:B------:R-:W-:Y:S01]  /*6cb0*/  MOV R162, R166 ;  /* 0x000000a600a27202 */ /* 0x000fe20000000f00 */
[----:B------:R-:W-:Y:S01]  /*6cc0*/  IMAD.MOV.U32 R137, RZ, RZ, R167 ;  /* 0x000000ffff897224 */ /* 0x000fe200078e00a7 */
[----:B------:R-:W-:Y:S01]  /*6cd0*/  MOV R139, R163 ;  /* 0x000000a3008b7202 */ /* 0x000fe20000000f00 */
[----:B------:R-:W-:Y:S02]  /*6ce0*/  IMAD.MOV.U32 R138, RZ, RZ, R164 ;  /* 0x000000ffff8a7224 */ /* 0x000fe400078e00a4 */
[----:B------:R-:W-:Y:S02]  /*6cf0*/  IMAD.MOV.U32 R163, RZ, RZ, R165 ;  /* 0x000000ffffa37224 */ /* 0x000fe400078e00a5 */
[C---:B-1----:R-:W-:Y:S08]  /*6d00*/  HMMA.16816.F32.BF16 R164, R4.reuse, R12, R128 ;  /* 0x0000000c04a4723c */ /* 0x042ff00000041880 */
[C---:B------:R-:W-:Y:S01]  /*6d10*/  HMMA.16816.F32.BF16 R192, R4.reuse, R14, R124 ;  /* 0x0000000e04c0723c */ /* 0x040fe2000004187c */
[----:B------:R-:W1:Y:S07]  /*6d20*/  LDSM.16.MT88.4 R12, [R217+0x8000] ;  /* 0x00800000d90c783b */ /* 0x000e6e0000004200 */
[C---:B--2---:R-:W-:Y:S08]  /*6d30*/  HMMA.16816.F32.BF16 R148, R4.reuse, R8, R200 ;  /* 0x000000080494723c */ /* 0x044ff000000418c8 */
[C---:B------:R-:W-:Y:S01]  /*6d40*/  HMMA.16816.F32.BF16 R156, R4.reuse, R10, R188 ;  /* 0x0000000a049c723c */ /* 0x040fe200000418bc */
[----:B------:R-:W2:Y:S07]  /*6d50*/  LDSM.16.MT88.4 R8, [R221+0x5000] ;  /* 0x00500000dd08783b */ /* 0x000eae0000004200 */
[C---:B-1----:R-:W-:Y:S08]  /*6d60*/  HMMA.16816.F32.BF16 R88, R4.reuse, R12, R88 ;  /* 0x0000000c0458723c */ /* 0x042ff00000041858 */
[----:B------:R-:W-:Y:S01]  /*6d70*/  HMMA.16816.F32.BF16 R12, R4, R14, R60 ;  /* 0x0000000e040c723c */ /* 0x000fe2000004183c */
[----:B------:R-:W-:Y:S01]  /*6d80*/  IMAD.MOV.U32 R145, RZ, RZ, R16 ;  /* 0x000000ffff917224 */ /* 0x000fe200078e0010 */
[----:B------:R-:W-:-:S02]  /*6d90*/  MOV R144, R17 ;  /* 0x0000001100907202 */ /* 0x000fc40000000f00 */
[----:B------:R-:W1:Y:S04]  /*6da0*/  LDSM.16.MT88.4 R16, [R218+0x2000] ;  /* 0x00200000da10783b */ /* 0x000e680000004200 */
[C---:B--2---:R-:W-:Y:S08]  /*6db0*/  HMMA.16816.F32.BF16 R116, R4.reuse, R8, R116 ;  /* 0x000000080474723c */ /* 0x044ff00000041874 */
[----:B------:R-:W-:Y:S01]  /*6dc0*/  HMMA.16816.F32.BF16 R108, R4, R10, R108 ;  /* 0x0000000a046c723c */ /* 0x000fe2000004186c */
[----:B------:R-:W2:Y:S07]  /*6dd0*/  LDSM.16.MT88.4 R8, [R218+0x8000] ;  /* 0x00800000da08783b */ /* 0x000eae0000004200 */
[----:B------:R-:W-:Y:S01]  /*6de0*/  MOV R153, R12 ;  /* 0x0000000c00997202 */ /* 0x000fe20000000f00 */
[----:B------:R-:W-:Y:S01]  /*6df0*/  IMAD.MOV.U32 R152, RZ, RZ, R13 ;  /* 0x000000ffff987224 */ /* 0x000fe200078e000d */
[----:B------:R-:W-:Y:S01]  /*6e00*/  MOV R60, R15 ;  /* 0x0000000f003c7202 */ /* 0x000fe20000000f00 */
[----:B------:R-:W-:-:S02]  /*6e10*/  IMAD.MOV.U32 R61, RZ, RZ, R14 ;  /* 0x000000ffff3d7224 */ /* 0x000fc400078e000e */
[----:B------:R-:W4:Y:S01]  /*6e20*/  LDSM.16.MT88.4 R12, [R220+0x8000] ;  /* 0x00800000dc0c783b */ /* 0x000f220000004200 */
[C---:B-1----:R-:W-:Y:S08]  /*6e30*/  HMMA.16816.F32.BF16 R132, R4.reuse, R16, R96 ;  /* 0x000000100484723c */ /* 0x042ff00000041860 */
[C---:B------:R-:W-:Y:S01]  /*6e40*/  HMMA.16816.F32.BF16 R96, R4.reuse, R18, R212 ;  /* 0x000000120460723c */ /* 0x040fe200000418d4 */
[----:B------:R-:W1:Y:S07]  /*6e50*/  LDSM.16.MT88.4 R16, [R217+0x5000] ;  /* 0x00500000d910783b */ /* 0x000e6e0000004200 */
[C---:B--2---:R-:W-:Y:S08]  /*6e60*/  HMMA.16816.F32.BF16 R212, R4.reuse, R8, R48 ;  /* 0x0000000804d4723c */ /* 0x044ff00000041830 */
[C---:B------:R-:W-:Y:S01]  /*6e70*/  HMMA.16816.F32.BF16 R204, R4.reuse, R10, R36 ;  /* 0x0000000a04cc723c */ /* 0x040fe20000041824 */
[----:B------:R-:W-:Y:S01]  /*6e80*/  IMAD.MOV.U32 R123, RZ, RZ, R219 ;  /* 0x000000ffff7b7224 */ /* 0x000fe200078e00db */
[----:B------:R-:W-:Y:S01]  /*6e90*/  MOV R160, R157 ;  /* 0x0000009d00a07202 */ /* 0x000fe20000000f00 */
[----:B------:R-:W-:Y:S01]  /*6ea0*/  IMAD.MOV.U32 R161, RZ, RZ, R156 ;  /* 0x000000ffffa17224 */ /* 0x000fe200078e009c */
[----:B------:R3:W5:Y:S04]  /*6eb0*/  LDL.LU R219, [R1+0x9c] ;  /* 0x00009c0001db7983 */ /* 0x0007680000300800 */
[----:B----4-:R-:W-:Y:S01]  /*6ec0*/  HMMA.16816.F32.BF16 R48, R4, R12, R68 ;  /* 0x0000000c0430723c */ /* 0x010fe20000041844 */
[----:B------:R-:W-:Y:S01]  /*6ed0*/  IMAD.MOV.U32 R155, RZ, RZ, R158 ;  /* 0x000000ffff9b7224 */ /* 0x000fe200078e009e */
[----:B------:R3:W5:Y:S01]  /*6ee0*/  LDL.LU R216, [R1+0x98] ;  /* 0x0000980001d87983 */ /* 0x0007620000300800 */
[----:B------:R-:W-:-:S03]  /*6ef0*/  IMAD.MOV.U32 R154, RZ, RZ, R159 ;  /* 0x000000ffff9a7224 */ /* 0x000fc600078e009f */
[----:B------:R-:W-:Y:S02]  /*6f00*/  LDSM.16.MT88.4 R8, [R217+0xb000] ;  /* 0x00b00000d908783b */ /* 0x000fe40000004200 */
[C---:B------:R-:W-:Y:S02]  /*6f10*/  HMMA.16816.F32.BF16 R36, R4.reuse, R14, R56 ;  /* 0x0000000e0424723c */ /* 0x040fe40000041838 */
[----:B------:R-:W2:Y:S01]  /*6f20*/  LDSM.16.MT88.4 R12, [R221+0xb000] ;  /* 0x00b00000dd0c783b */ /* 0x000ea20000004200 */
[--C-:B------:R-:W-:Y:S02]  /*6f30*/  FFMA.FTZ R22, R22, c[0x0][0x2d0], -R0.reuse ;  /* 0x0000b40016167a23 */ /* 0x100fe40000010800 */
[--C-:B------:R-:W-:Y:S02]  /*6f40*/  FFMA.FTZ R21, R21, c[0x0][0x2d0], -R0.reuse ;  /* 0x0000b40015157a23 */ /* 0x100fe40000010800 */
[--C-:B------:R-:W-:Y:S02]  /*6f50*/  FFMA.FTZ R20, R20, c[0x0][0x2d0], -R0.reuse ;  /* 0x0000b40014147a23 */ /* 0x100fe40000010800 */
[----:B------:R-:W-:Y:S01]  /*6f60*/  FFMA.FTZ R27, R27, c[0x0][0x2d0], -R0 ;  /* 0x0000b4001b1b7a23 */ /* 0x000fe20000010800 */
[C---:B-1----:R-:W-:Y:S01]  /*6f70*/  HMMA.16816.F32.BF16 R156, R4.reuse, R16, R196 ;  /* 0x00000010049c723c */ /* 0x042fe200000418c4 */
[----:B------:R-:W-:Y:S01]  /*6f80*/  FADD.FTZ R2, R120, R2 ;  /* 0x0000000278027221 */ /* 0x000fe20000010000 */
[----:B------:R-:W-:Y:S01]  /*6f90*/  MOV R62, R122 ;  /* 0x0000007a003e7202 */ /* 0x000fe20000000f00 */
[----:B------:R-:W-:Y:S01]  /*6fa0*/  IMAD.MOV.U32 R63, RZ, RZ, R144 ;  /* 0x000000ffff3f7224 */ /* 0x000fe200078e0090 */
[----:B------:R-:W-:Y:S01]  /*6fb0*/  MOV R130, R89 ;  /* 0x0000005900827202 */ /* 0x000fe20000000f00 */
[----:B------:R-:W-:Y:S01]  /*6fc0*/  IMAD.MOV.U32 R128, RZ, RZ, R91 ;  /* 0x000000ffff807224 */ /* 0x000fe200078e005b */
[----:B------:R-:W-:Y:S02]  /*6fd0*/  LDSM.16.MT88.4 R56, [R221+0x5800] ;  /* 0x00580000dd38783b */ /* 0x000fe40000004200 */
[C---:B--2---:R-:W-:Y:S02]  /*6fe0*/  HMMA.16816.F32.BF16 R196, R4.reuse, R14, R52 ;  /* 0x0000000e04c4723c */ /* 0x044fe40000041834 */
[----:B------:R-:W2:Y:S06]  /*6ff0*/  LDL R15, [R1+0x58] ;  /* 0x00005800010f7983 */ /* 0x000eac0000100800 */
[----:B------:R-:W-:Y:S01]  /*7000*/  HMMA.16816.F32.BF16 R208, R4, R18, R184 ;  /* 0x0000001204d0723c */ /* 0x000fe200000418b8 */
[----:B------:R-:W1:Y:S01]  /*7010*/  LDSM.16.MT88.4 R16, [R220+0x5000] ;  /* 0x00500000dc10783b */ /* 0x000e620000004200 */
[----:B------:R-:W-:-:S06]  /*7020*/  FADD.FTZ R0, R121, R3 ;  /* 0x0000000379007221 */ /* 0x000fcc0000010000 */
[C---:B------:R-:W-:Y:S08]  /*7030*/  HMMA.16816.F32.BF16 R44, R4.reuse, R8, R44 ;  /* 0x00000008042c723c */ /* 0x040ff0000004182c */
[C---:B------:R-:W-:Y:S01]  /*7040*/  HMMA.16816.F32.BF16 R188, R4.reuse, R10, R32 ;  /* 0x0000000a04bc723c */ /* 0x040fe20000041820 */
[----:B------:R-:W-:Y:S01]  /*7050*/  IMAD.MOV.U32 R131, RZ, RZ, R88 ;  /* 0x000000ffff837224 */ /* 0x000fe200078e0058 */
[----:B------:R-:W-:Y:S01]  /*7060*/  LDSM.16.MT88.4 R8, [R220+0xb000] ;  /* 0x00b00000dc08783b */ /* 0x000fe20000004200 */
[----:B------:R-:W-:Y:S01]  /*7070*/  IMAD.MOV.U32 R129, RZ, RZ, R90 ;  /* 0x000000ffff817224 */ /* 0x000fe200078e005a */
[----:B------:R-:W-:Y:S01]  /*7080*/  MOV R89, R138 ;  /* 0x0000008a00597202 */ /* 0x000fe20000000f00 */
[----:B------:R-:W-:Y:S01]  /*7090*/  IMAD.MOV.U32 R91, RZ, RZ, R137 ;  /* 0x000000ffff5b7224 */ /* 0x000fe200078e0089 */
[----:B------:R-:W-:Y:S01]  /*70a0*/  MOV R69, R130 ;  /* 0x0000008200457202 */ /* 0x000fe20000000f00 */
[----:B------:R-:W-:Y:S01]  /*70b0*/  LDSM.16.MT88.4 R184, [R217+0x2800] ;  /* 0x00280000d9b8783b */ /* 0x000fe20000004200 */
[C---:B-1----:R-:W-:Y:S08]  /*70c0*/  HMMA.16816.F32.BF16 R112, R4.reuse, R16, R112 ;  /* 0x000000100470723c */ /* 0x042ff00000041870 */
[----:B------:R-:W-:Y:S01]  /*70d0*/  HMMA.16816.F32.BF16 R104, R4, R18, R104 ;  /* 0x000000120468723c */ /* 0x000fe20000041868 */
[----:B------:R-:W1:Y:S01]  /*70e0*/  LDSM.16.MT88.4 R16, [R221+0x8000] ;  /* 0x00800000dd10783b */ /* 0x000e620000004200 */
[----:B------:R-:W-:-:S04]  /*70f0*/  IMAD.MOV.U32 R3, RZ, RZ, R123 ;  /* 0x000000ffff037224 */ /* 0x000fc800078e007b */
[----:B------:R-:W-:Y:S02]  /*7100*/  FADD.FTZ R3, R3, R2 ;  /* 0x0000000203037221 */ /* 0x000fe40000010000 */
[----:B------:R-:W-:Y:S01]  /*7110*/  IMAD.MOV.U32 R90, RZ, RZ, R136 ;  /* 0x000000ffff5a7224 */ /* 0x000fe200078e0088 */
[C---:B-1----:R-:W-:Y:S08]  /*7120*/  HMMA.16816.F32.BF16 R84, R4.reuse, R16, R84 ;  /* 0x000000100454723c */ /* 0x042ff00000041854 */
[----:B------:R-:W-:Y:S01]  /*7130*/  HMMA.16816.F32.BF16 R120, R4, R18, R76 ;  /* 0x000000120478723c */ /* 0x000fe2000004184c */
[----:B------:R-:W1:Y:S06]  /*7140*/  LDSM.16.MT88.4 R16, [R218+0xb000] ;  /* 0x00b00000da10783b */ /* 0x000e6c0000004200 */
[----:B------:R-:W-:Y:S01]  /*7150*/  IMAD.MOV.U32 R77, RZ, RZ, R145 ;  /* 0x000000ffff4d7224 */ /* 0x000fe200078e0091 */
[----:B------:R-:W-:Y:S01]  /*7160*/  MOV R78, R146 ;  /* 0x00000092004e7202 */ /* 0x000fe20000000f00 */
[----:B------:R-:W-:-:S02]  /*7170*/  IMAD.MOV.U32 R79, RZ, RZ, R147 ;  /* 0x000000ffff4f7224 */ /* 0x000fc400078e0093 */
[----:B------:R-:W-:Y:S02]  /*7180*/  FADD.FTZ R0, R77, R0 ;  /* 0x000000004d007221 */ /* 0x000fe40000010000 */
[----:B------:R-:W-:Y:S01]  /*7190*/  IMAD.MOV.U32 R88, RZ, RZ, R139 ;  /* 0x000000ffff587224 */ /* 0x000fe200078e008b */
[C---:B------:R-:W-:Y:S01]  /*71a0*/  HMMA.16816.F32.BF16 R32, R4.reuse, R12, R64 ;  /* 0x0000000c0420723c */ /* 0x040fe20000041840 */
[----:B------:R-:W-:Y:S01]  /*71b0*/  FADD.FTZ R0, R78, R0 ;  /* 0x000000004e007221 */ /* 0x000fe20000010000 */
[----:B------:R-:W-:Y:S01]  /*71c0*/  MOV R71, R128 ;  /* 0x0000008000477202 */ /* 0x000fe20000000f00 */
[----:B------:R-:W-:Y:S01]  /*71d0*/  FADD.FTZ R3, R79, R3 ;  /* 0x000000034f037221 */ /* 0x000fe20000010000 */
[----:B------:R4:W-:Y:S01]  /*71e0*/  MUFU.EX2 R12, R23 ;  /* 0x00000017000c7308 */ /* 0x0009e20000000800 */
[----:B------:R-:W-:Y:S01]  /*71f0*/  FADD.FTZ R2, R62, R0 ;  /* 0x000000003e027221 */ /* 0x000fe20000010000 */
[----:B------:R-:W3:Y:S01]  /*7200*/  LDSM.16.MT88.4 R136, [R218+0x2800] ;  /* 0x00280000da88783b */ /* 0x000ee20000004200 */
[----:B------:R-:W-:Y:S01]  /*7210*/  FADD.FTZ R0, R63, R3 ;  /* 0x000000033f007221 */ /* 0x000fe20000010000 */
[----:B------:R-:W-:Y:S01]  /*7220*/  MOV R78, R91 ;  /* 0x0000005b004e7202 */ /* 0x000fe20000000f00 */
[----:B------:R-:W-:Y:S01]  /*7230*/  FADD.FTZ R2, R88, R2 ;  /* 0x0000000258027221 */ /* 0x000fe20000010000 */
[----:B------:R-:W-:Y:S01]  /*7240*/  HMMA.16816.F32.BF16 R40, R4, R8, R40 ;  /* 0x000000080428723c */ /* 0x000fe20000041828 */
[----:B------:R-:W-:Y:S01]  /*7250*/  FADD.FTZ R3, R89, R0 ;  /* 0x0000000059037221 */ /* 0x000fe20000010000 */
[----:B------:R-:W-:Y:S01]  /*7260*/  LDSM.16.MT88.4 R64, [R220+0x5800] ;  /* 0x00580000dc40783b */ /* 0x000fe20000004200 */
[----:B------:R-:W-:Y:S01]  /*7270*/  IMAD.MOV.U32 R79, RZ, RZ, R90 ;  /* 0x000000ffff4f7224 */ /* 0x000fe200078e005a */
[----:B------:R-:W-:Y:S01]  /*7280*/  MOV R90, R170 ;  /* 0x000000aa005a7202 */ /* 0x000fe20000000f00 */
[----:B------:R-:W-:Y:S01]  /*7290*/  IMAD.MOV.U32 R88, RZ, RZ, R168 ;  /* 0x000000ffff587224 */ /* 0x000fe200078e00a8 */
[----:B------:R-:W-:Y:S01]  /*72a0*/  LDSM.16.MT88.4 R144, [R221+0x2800] ;  /* 0x00280000dd90783b */ /* 0x000fe20000004200 */
[----:B------:R-:W-:-:S02]  /*72b0*/  IMAD.MOV.U32 R89, RZ, RZ, R169 ;  /* 0x000000ffff597224 */ /* 0x000fc400078e00a9 */
[----:B------:R-:W-:Y:S01]  /*72c0*/  IMAD.MOV.U32 R91, RZ, RZ, R171 ;  /* 0x000000ffff5b7224 */ /* 0x000fe200078e00ab */
[----:B------:R-:W-:Y:S01]  /*72d0*/  HMMA.16816.F32.BF16 R28, R4, R10, R28 ;  /* 0x0000000a041c723c */ /* 0x000fe2000004181c */
[----:B------:R3:W-:Y:S01]  /*72e0*/  MUFU.EX2 R11, R24 ;  /* 0x00000018000b7308 */ /* 0x0007e20000000800 */
[----:B----4-:R-:W-:-:S06]  /*72f0*/  IMAD.MOV.U32 R23, RZ, RZ, R90 ;  /* 0x000000ffff177224 */ /* 0x010fcc00078e005a */
[C---:B-1----:R-:W-:Y:S08]  /*7300*/  HMMA.16816.F32.BF16 R200, R4.reuse, R16, R80 ;  /* 0x0000001004c8723c */ /* 0x042ff00000041850 */
[----:B------:R-:W-:Y:S01]  /*7310*/  HMMA.16816.F32.BF16 R124, R4, R18, R72 ;  /* 0x00000012047c723c */ /* 0x000fe20000041848 */
[----:B------:R1:W-:Y:S01]  /*7320*/  MUFU.EX2 R5, R22 ;  /* 0x0000001600057308 */ /* 0x0003e20000000800 */
[----:B------:R-:W-:Y:S01]  /*7330*/  MOV R82, R155 ;  /* 0x0000009b00527202 */ /* 0x000fe20000000f00 */
[----:B------:R-:W-:Y:S01]  /*7340*/  IMAD.MOV.U32 R83, RZ, RZ, R154 ;  /* 0x000000ffff537224 */ /* 0x000fe200078e009a */
[----:B------:R-:W-:Y:S01]  /*7350*/  MOV R17, R152 ;  /* 0x0000009800117202 */ /* 0x000fe20000000f00 */
[----:B------:R-:W-:Y:S01]  /*7360*/  IMAD.MOV.U32 R16, RZ, RZ, R153 ;  /* 0x000000ffff107224 */ /* 0x000fe200078e0099 */
[----:B------:R-:W-:Y:S01]  /*7370*/  LDSM.16.MT88.4 R72, [R217+0x8800] ;  /* 0x00880000d948783b */ /* 0x000fe20000004200 */
[----:B---3--:R-:W-:Y:S01]  /*7380*/  IMAD.MOV.U32 R24, RZ, RZ, R88 ;  /* 0x000000ffff187224 */ /* 0x008fe200078e0058 */
[----:B------:R-:W-:-:S02]  /*7390*/  MOV R4, R89 ;  /* 0x0000005900047202 */ /* 0x000fc40000000f00 */
[----:B------:R-:W3:Y:S01]  /*73a0*/  LDSM.16.MT88.4 R152, [R220+0x2800] ;  /* 0x00280000dc98783b */ /* 0x000ee20000004200 */
[----:B------:R4:W-:Y:S01]  /*73b0*/  MUFU.EX2 R9, R26 ;  /* 0x0000001a00097308 */ /* 0x0009e20000000800 */
[----:B------:R-:W-:Y:S01]  /*73c0*/  IMAD.MOV.U32 R62, RZ, RZ, R162 ;  /* 0x000000ffff3e7224 */ /* 0x000fe200078e00a2 */
[----:B------:R-:W-:Y:S01]  /*73d0*/  MOV R63, R163 ;  /* 0x000000a3003f7202 */ /* 0x000fe20000000f00 */
[----:B------:R-:W-:-:S05]  /*73e0*/  IMAD.MOV.U32 R68, RZ, RZ, R131 ;  /* 0x000000ffff447224 */ /* 0x000fca00078e0083 */
[----:B------:R-:W-:Y:S01]  /*73f0*/  MUFU.EX2 R8, R20 ;  /* 0x0000001400087308 */ /* 0x000fe20000000800 */
[----:B-1----:R-:W-:Y:S01]  /*7400*/  MOV R22, R91 ;  /* 0x0000005b00167202 */ /* 0x002fe20000000f00 */
[----:B------:R-:W-:Y:S01]  /*7410*/  IMAD.MOV.U32 R70, RZ, RZ, R129 ;  /* 0x000000ffff467224 */ /* 0x000fe200078e0081 */
[----:B------:R-:W1:Y:S01]  /*7420*/  LDSM.16.MT88.4 R88, [R221+0x8800] ;  /* 0x00880000dd58783b */ /* 0x000e620000004200 */
[----:B------:R-:W-:Y:S01]  /*7430*/  FADD.FTZ R3, R23, R3 ;  /* 0x0000000317037221 */ /* 0x000fe20000010000 */
[----:B------:R-:W-:Y:S02]  /*7440*/  MOV R14, R79 ;  /* 0x0000004f000e7202 */ /* 0x000fe40000000f00 */
[----:B------:R-:W-:Y:S01]  /*7450*/  LDSM.16.MT88.4 R168, [R218+0x5800] ;  /* 0x00580000daa8783b */ /* 0x000fe20000004200 */
[----:B------:R4:W3:Y:S01]  /*7460*/  MUFU.EX2 R10, R25 ;  /* 0x00000019000a7308 */ /* 0x0008e20000000800 */
[----:B------:R-:W-:-:S07]  /*7470*/  FADD.FTZ R0, R22, R2 ;  /* 0x0000000216007221 */ /* 0x000fce0000010000 */
[----:B------:R-:W3:Y:S08]  /*7480*/  MUFU.EX2 R7, R21 ;  /* 0x0000001500077308 */ /* 0x000ef00000000800 */
[----:B------:R-:W1:Y:S01]  /*7490*/  MUFU.EX2 R6, R27 ;  /* 0x0000001b00067308 */ /* 0x000e620000000800 */
[----:B----4-:R-:W-:Y:S01]  /*74a0*/  IMAD.MOV.U32 R26, RZ, RZ, R62 ;  /* 0x000000ffff1a7224 */ /* 0x010fe200078e003e */
[----:B------:R-:W-:Y:S01]  /*74b0*/  MOV R25, R63 ;  /* 0x0000003f00197202 */ /* 0x000fe20000000f00 */
[----:B------:R-:W-:-:S02]  /*74c0*/  FADD.FTZ R3, R24, R3 ;  /* 0x0000000318037221 */ /* 0x000fc40000010000 */
[----:B------:R-:W-:Y:S02]  /*74d0*/  FADD.FTZ R4, R4, R0 ;  /* 0x0000000004047221 */ /* 0x000fe40000010000 */
[----:B------:R-:W-:Y:S01]  /*74e0*/  FADD.FTZ R3, R26, R3 ;  /* 0x000000031a037221 */ /* 0x000fe20000010000 */
[----:B---3--:R-:W-:Y:S01]  /*74f0*/  F2FP.BF16.PACK_AB R128, R10, R9 ;  /* 0x000000090a80723e */ /* 0x008fe200000010ff */
[----:B------:R-:W-:Y:S01]  /*7500*/  IMAD.MOV.U32 R80, RZ, RZ, R161 ;  /* 0x000000ffff507224 */ /* 0x000fe200078e00a1 */
[----:B------:R-:W-:Y:S01]  /*7510*/  F2FP.BF16.PACK_AB R129, R7, R5 ;  /* 0x000000050781723e */ /* 0x000fe200000010ff */
[----:B------:R-:W-:Y:S01]  /*7520*/  FADD.FTZ R3, R175, R3 ;  /* 0x00000003af037221 */ /* 0x000fe20000010000 */
[----:B------:R-:W-:Y:S01]  /*7530*/  F2FP.BF16.PACK_AB R130, R12, R11 ;  /* 0x0000000b0c82723e */ /* 0x000fe200000010ff */
[----:B------:R-:W-:Y:S01]  /*7540*/  IMAD.MOV.U32 R81, RZ, RZ, R160 ;  /* 0x000000ffff517224 */ /* 0x000fe200078e00a0 */
[----:B------:R-:W-:Y:S02]  /*7550*/  MOV R19, R60 ;  /* 0x0000003c00137202 */ /* 0x000fe40000000f00 */
[----:B-1----:R-:W-:Y:S01]  /*7560*/  F2FP.BF16.PACK_AB R131, R6, R8 ;  /* 0x000000080683723e */ /* 0x002fe200000010ff */
[----:B------:R-:W-:Y:S01]  /*7570*/  IMAD.MOV.U32 R18, RZ, RZ, R61 ;  /* 0x000000ffff127224 */ /* 0x000fe200078e003d */
[----:B------:R-:W-:Y:S01]  /*7580*/  LDSM.16.MT88.4 R160, [R217+0x5800] ;  /* 0x00580000d9a0783b */ /* 0x000fe20000004200 */
[----:B------:R-:W-:-:S04]  /*7590*/  FADD.FTZ R3, R176, R3 ;  /* 0x00000003b0037221 */ /* 0x000fc80000010000 */
[C---:B------:R-:W-:Y:S08]  /*75a0*/  HMMA.16816.F32.BF16 R132, R128.reuse, R136, R132 ;  /* 0x000000888084723c */ /* 0x040ff00000041884 */
[C---:B------:R-:W-:Y:S08]  /*75b0*/  HMMA.16816.F32.BF16 R148, R128.reuse, R152, R148 ;  /* 0x000000988094723c */ /* 0x040ff00000041894 */
[C---:B------:R-:W-:Y:S01]  /*75c0*/  HMMA.16816.F32.BF16 R60, R128.reuse, R64, R112 ;  /* 0x00000040803c723c */ /* 0x040fe20000041870 */
[----:B------:R-:W1:Y:S07]  /*75d0*/  LDSM.16.MT88.4 R112, [R218+0xb800] ;  /* 0x00b80000da70783b */ /* 0x000e6e0000004200 */
[C---:B------:R-:W-:Y:S08]  /*75e0*/  HMMA.16816.F32.BF16 R84, R128.reuse, R88, R84 ;  /* 0x000000588054723c */ /* 0x040ff00000041854 */
[C---:B------:R-:W-:Y:S01]  /*75f0*/  HMMA.16816.F32.BF16 R136, R128.reuse, R138, R96 ;  /* 0x0000008a8088723c */ /* 0x040fe20000041860 */
[----:B------:R-:W-:Y:S07]  /*7600*/  LDSM.16.MT88.4 R96, [R220+0x8800] ;  /* 0x00880000dc60783b */ /* 0x000fee0000004200 */
[C---:B------:R-:W-:Y:S01]  /*7610*/  HMMA.16816.F32.BF16 R152, R128.reuse, R154, R80 ;  /* 0x0000009a8098723c */ /* 0x040fe20000041850 */
[----:B------:R-:W3:Y:S07]  /*7620*/  LDSM.16.MT88.4 R80, [R218+0x8800] ;  /* 0x00880000da50783b */ /* 0x000eee0000004200 */
[C---:B------:R-:W-:Y:S01]  /*7630*/  HMMA.16816.F32.BF16 R64, R128.reuse, R66, R104 ;  /* 0x000000428040723c */ /* 0x040fe20000041868 */
[----:B------:R-:W4:Y:S07]  /*7640*/  LDSM.16.MT88.4 R104, [R217+0xb800] ;  /* 0x00b80000d968783b */ /* 0x000f2e0000004200 */
[----:B------:R-:W-:Y:S01]  /*7650*/  HMMA.16816.F32.BF16 R68, R128, R72, R68 ;  /* 0x000000488044723c */ /* 0x000fe20000041844 */
[----:B--2---:R-:W-:-:S04]  /*7660*/  @P2 IMAD.HI.U32 R2, R15, c[0x0][0x2c8], RZ ;  /* 0x0000b2000f022a27 */ /* 0x004fc800078e00ff */
[----:B------:R-:W-:Y:S01]  /*7670*/  IMAD.MOV.U32 R0, RZ, RZ, R15 ;  /* 0x000000ffff007224 */ /* 0x000fe200078e000f */
[----:B------:R-:W-:Y:S01]  /*7680*/  @P2 SHF.R.U32.HI R0, RZ, c[0x0][0x2cc], R2 ;  /* 0x0000b300ff002a19 */ /* 0x000fe20000011602 */
[----:B------:R-:W-:Y:S01]  /*7690*/  FADD.FTZ R2, R25, R4 ;  /* 0x0000000419027221 */ /* 0x000fe20000010000 */
[----:B------:R-:W-:-:S03]  /*76a0*/  MOV R4, c[0x0][0x168] ;  /* 0x00005a0000047a02 */ /* 0x000fc60000000f00 */
[----:B------:R-:W-:Y:S01]  /*76b0*/  FADD.FTZ R2, R174, R2 ;  /* 0x00000002ae027221 */ /* 0x000fe20000010000 */
[----:B------:R-:W-:-:S03]  /*76c0*/  IADD3 R0, R0, c[0x0][0x1d0], -R4 ;  /* 0x0000740000007a10 */ /* 0x000fc60007ffe804 */
[----:B------:R-:W-:Y:S01]  /*76d0*/  FADD.FTZ R2, R177, R2 ;  /* 0x00000002b1027221 */ /* 0x000fe20000010000 */
[C---:B------:R-:W-:Y:S01]  /*76e0*/  HMMA.16816.F32.BF16 R88, R128.reuse, R90, R120 ;  /* 0x0000005a8058723c */ /* 0x040fe20000041878 */
[----:B------:R-:W-:Y:S01]  /*76f0*/  IMAD.HI R4, R0, 0x2aaaaaab, RZ ;  /* 0x2aaaaaab00047827 */ /* 0x000fe200078e02ff */
[----:B------:R-:W2:Y:S03]  /*7700*/  LDSM.16.MT88.4 R120, [R221+0xb800] ;  /* 0x00b80000dd78783b */ /* 0x000ea60000004200 */
[----:B------:R-:W-:Y:S02]  /*7710*/  FADD.FTZ R0, R252, R3 ;  /* 0x00000003fc007221 */ /* 0x000fe40000010000 */
[----:B------:R-:W-:Y:S01]  /*7720*/  FADD.FTZ R2, R178, R2 ;  /* 0x00000002b2027221 */ /* 0x000fe20000010000 */
[----:B------:R-:W-:Y:S01]  /*7730*/  HMMA.16816.F32.BF16 R72, R128, R74, R16 ;  /* 0x0000004a8048723c */ /* 0x000fe20000041810 */
[----:B------:R-:W1:Y:S01]  /*7740*/  LDSM.16.MT88.4 R16, [R220+0xb800] ;  /* 0x00b80000dc10783b */ /* 0x000e620000004200 */
[----:B------:R-:W-:-:S02]  /*7750*/  FADD.FTZ R0, R179, R0 ;  /* 0x00000000b3007221 */ /* 0x000fc40000010000 */
[----:B------:R-:W-:Y:S02]  /*7760*/  FADD.FTZ R2, R14, R2 ;  /* 0x000000020e027221 */ /* 0x000fe40000010000 */
[----:B------:R-:W-:Y:S02]  /*7770*/  FADD.FTZ R0, R5, R0 ;  /* 0x0000000005007221 */ /* 0x000fe40000010000 */
[----:B------:R-:W-:Y:S01]  /*7780*/  FADD.FTZ R2, R9, R2 ;  /* 0x0000000209027221 */ /* 0x000fe20000010000 */
[----:B------:R-:W-:Y:S01]  /*7790*/  SHF.R.U32.HI R3, RZ, 0x1f, R4 ;  /* 0x0000001fff037819 */ /* 0x000fe20000011604 */
[----:B------:R-:W-:Y:S02]  /*77a0*/  FADD.FTZ R0, R7, R0 ;  /* 0x0000000007007221 */ /* 0x000fe40000010000 */
[----:B------:R-:W-:Y:S01]  /*77b0*/  FADD.FTZ R2, R10, R2 ;  /* 0x000000020a027221 */ /* 0x000fe20000010000 */
[----:B------:R-:W-:Y:S01]  /*77c0*/  LEA.HI.SX32 R3, R4, R3, 0x1c ;  /* 0x0000000304037211 */ /* 0x000fe200078fe2ff */
[----:B------:R-:W-:-:S02]  /*77d0*/  FADD.FTZ R0, R8, R0 ;  /* 0x0000000008007221 */ /* 0x000fc40000010000 */
[----:B------:R-:W-:Y:S01]  /*77e0*/  FADD.FTZ R2, R11, R2 ;  /* 0x000000020b027221 */ /* 0x000fe20000010000 */
[----:B------:R-:W-:Y:S01]  /*77f0*/  IMNMX R3, RZ, R3, !PT ;  /* 0x00000003ff037217 */ /* 0x000fe20007800200 */
[----:B------:R-:W-:Y:S02]  /*7800*/  FADD.FTZ R0, R6, R0 ;  /* 0x0000000006007221 */ /* 0x000fe40000010000 */
[----:B------:R-:W-:Y:S02]  /*7810*/  FADD.FTZ R2, R12, R2 ;  /* 0x000000020c027221 */ /* 0x000fe40000010000 */
[----:B------:R-:W-:Y:S01]  /*7820*/  IMAD.MOV.U32 R13, RZ, RZ, R78 ;  /* 0x000000ffff0d7224 */ /* 0x000fe200078e004e */
[----:B------:R1:W-:Y:S04]  /*7830*/  STL [R1+0x10], R3 ;  /* 0x0000100301007387 */ /* 0x0003e80000100800 */
[----:B------:R1:W-:Y:S01]  /*7840*/  STL [R1+0x8], R0 ;  /* 0x0000080001007387 */ /* 0x0003e20000100800 */
[----:B------:R-:W-:-:S03]  /*7850*/  IADD3 R252, R13, -0x2, RZ ;  /* 0xfffffffe0dfc7810 */ /* 0x000fc60007ffe0ff */
[----:B------:R1:W-:Y:S01]  /*7860*/  STL [R1+0x4], R2 ;  /* 0x0000040201007387 */ /* 0x0003e20000100800 */
[----:B------:R-:W-:Y:S01]  /*7870*/  ISETP.GE.AND P0, PT, R252, R3, PT ;  /* 0x00000003fc00720c */ /* 0x000fe20003f06270 */
        /* <DEDUP_REMOVED lines=11> */
[C---:B----4-:R-:W-:Y:S08]  /*7930*/  HMMA.16816.F32.BF16 R100, R128.reuse, R104, R44 ;  /* 0x000000688064723c */ /* 0x050ff0000004182c */
        /* <DEDUP_REMOVED lines=11> */
[----:B------:R-:W2:Y:S01]  /*79f0*/  LDL R13, [R1+0x8c] ;  /* 0x00008c00010d7983 */ /* 0x000ea20000100800 */
[----:B------:R-:W-:Y:S01]  /*7a00*/  IMAD.MOV.U32 R176, RZ, RZ, R172 ;  /* 0x000000ffffb07224 */ /* 0x000fe200078e00ac */
[----:B------:R-:W-:-:S02]  /*7a10*/  MOV R175, R173 ;  /* 0x000000ad00af7202 */ /* 0x000fc40000000f00 */
[----:B------:R-:W-:Y:S01]  /*7a20*/  MOV R201, R252 ;  /* 0x000000fc00c97202 */ /* 0x000fe20000000f00 */
[----:B--2---:R-:W-:-:S05]  /*7a30*/  IMAD.IADD R0, R13, 0x1, R15 ;  /* 0x000000010d007824 */ /* 0x004fca00078e020f */
[----:B------:R1:W-:Y:S02]  /*7a40*/  STL [R1+0xc], R0 ;  /* 0x00000c0001007387 */ /* 0x0003e40000100800 */
[----:B-1----:R-:W-:-:S05]  /*7a50*/  @P2 IMAD.HI.U32 R0, R0, c[0x0][0x2c8], RZ ;  /* 0x0000b20000002a27 */ /* 0x002fca00078e00ff */
[----:B------:R-:W-:-:S05]  /*7a60*/  @P2 SHF.R.U32.HI R0, RZ, c[0x0][0x2cc], R0 ;  /* 0x0000b300ff002a19 */ /* 0x000fca0000011600 */
[----:B------:R1:W-:Y:S02]  /*7a70*/  @P2 STL [R1+0x14], R0 ;  /* 0x0000140001002387 */ /* 0x0003e40000100800 */
.L_x_1286:
[----:B------:R-:W-:Y:S04]  /*7a80*/  DEPBAR.LE SB0, 0x0 ;  /* 0x000080000000791a */ /* 0x000fe80000000000 */
[----:B------:R-:W-:Y:S01]  /*7a90*/  WARPSYNC 0xffffffff ;  /* 0xffffffff00007948 */ /* 0x000fe20003800000 */
[----:B------:R-:W-:Y:S01]  /*7aa0*/  BAR.SYNC.DEFER_BLOCKING 0x0 ;  /* 0x0000000000007b1d */ /* 0x000fe20000010000 */
[C---:B------:R-:W-:Y:S02]  /*7ab0*/  ISETP.GE.AND P0, PT, R201.reuse, RZ, PT ;  /* 0x000000ffc900720c */ /* 0x040fe40003f06270 */
[----:B------:R-:W-:Y:S02]  /*7ac0*/  MOV R196, c[0x0][0x2c4] ;  /* 0x0000b10000c47a02 */ /* 0x000fe40000000f00 */
[C---:B------:R-:W-:Y:S09]  /*7ad0*/  IADD3 R252, R201.reuse, -0x1, RZ ;  /* 0xffffffffc9fc7810 */ /* 0x040ff20007ffe0ff */
[----:B-1----:R-:W-:Y:S01]  /*7ae0*/  @P0 SHF.R.S32.HI R0, RZ, 0x1f, R201 ;  /* 0x0000001fff000819 */ /* 0x002fe200000114c9 */
[C---:B------:R-:W-:Y:S04]  /*7af0*/  @P0 IMAD.WIDE.U32 R2, R201.reuse, c[0x0][0x208], RZ ;  /* 0x00008200c9020a25 */ /* 0x040fe800078e00ff */
[----:B------:R-:W-:Y:S04]  /*7b00*/  @P0 IMAD R0, R0, c[0x0][0x208], RZ ;  /* 0x0000820000000a24 */ /* 0x000fe800078e02ff */
[----:B------:R-:W-:Y:S01]  /*7b10*/  @P0 IMAD R0, R201, c[0x0][0x20c], R0 ;  /* 0x00008300c9000a24 */ /* 0x000fe200078e0200 */
[----:B-----5:R-:W-:Y:S04]  /*7b20*/  LDSM.16.M88.4 R48, [R223] ;  /* 0x00000000df30783b */ /* 0x020fe80000000200 */
[----:B------:R-:W-:Y:S02]  /*7b30*/  @P0 IADD3 R0, R3, R0, RZ ;  /* 0x0000000003000210 */ /* 0x000fe40007ffe0ff */
[----:B------:R-:W1:Y:S03]  /*7b40*/  LDSM.16.M88.4 R8, [R216] ;  /* 0x00000000d808783b */ /* 0x000e660000000200 */
[----:B------:R-:W-:Y:S03]  /*7b50*/  @P0 IMAD R0, R0, 0x60, RZ ;  /* 0x0000006000000824 */ /* 0x000fe600078e02ff */
[----:B------:R-:W2:Y:S06]  /*7b60*/  LDSM.16.M88.4 R16, [R216+0x800] ;  /* 0x00080000d810783b */ /* 0x000eac0000000200 */
[----:B------:R-:W3:Y:S06]  /*7b70*/  LDL R174, [R1+0x30] ;  /* 0x0000300001ae7983 */ /* 0x000eec0000100800 */
[----:B------:R-:W4:Y:S06]  /*7b80*/  LDL.64 R172, [R1+0x28] ;  /* 0x0000280001ac7983 */ /* 0x000f2c0000100a00 */
[----:B------:R-:W2:Y:S06]  /*7b90*/  LDSM.16.M88.4 R24, [R216+0x1000] ;  /* 0x00100000d818783b */ /* 0x000eac0000000200 */
[----:B------:R2:W-:Y:S06]  /*7ba0*/  STL [R1+0x98], R220 ;  /* 0x000098dc01007387 */ /* 0x0005ec0000100800 */
[----:B------:R-:W2:Y:S01]  /*7bb0*/  LDSM.16.M88.4 R32, [R216+0x1800] ;  /* 0x00180000d820783b */ /* 0x000ea20000000200 */
[C---:B-1----:R-:W-:Y:S05]  /*7bc0*/  HMMA.16816.F32.BF16 R4, R48.reuse, R8, RZ ;  /* 0x000000083004723c */ /* 0x042fea00000418ff */
[----:B------:R-:W1:Y:S03]  /*7bd0*/  LDSM.16.M88.4 R40, [R216+0x2000] ;  /* 0x00200000d828783b */ /* 0x000e660000000200 */
[C---:B------:R-:W-:Y:S03]  /*7be0*/  HMMA.16816.F32.BF16 R8, R48.reuse, R10, RZ ;  /* 0x0000000a3008723c */ /* 0x040fe600000418ff */
[----:B------:R-:W1:Y:S06]  /*7bf0*/  LDSM.16.M88.4 R188, [R216+0x2800] ;  /* 0x00280000d8bc783b */ /* 0x000e6c0000000200 */
[----:B--2---:R-:W2:Y:S01]  /*7c00*/  LDL R220, [R1] ;  /* 0x0000000001dc7983 */ /* 0x004ea20000100800 */
[C---:B------:R-:W-:Y:S05]  /*7c10*/  HMMA.16816.F32.BF16 R12, R48.reuse, R16, RZ ;  /* 0x00000010300c723c */ /* 0x040fea00000418ff */
[----:B------:R-:W-:Y:S03]  /*7c20*/  LDSM.16.M88.4 R192, [R227] ;  /* 0x00000000e3c0783b */ /* 0x000fe60000000200 */
[C---:B------:R-:W-:Y:S03]  /*7c30*/  HMMA.16816.F32.BF16 R16, R48.reuse, R18, RZ ;  /* 0x000000123010723c */ /* 0x040fe600000418ff */
[----:B------:R-:W2:Y:S05]  /*7c40*/  LDL R177, [R1+0x14] ;  /* 0x0000140001b17983 */ /* 0x000eaa0000100800 */
[C---:B------:R-:W-:Y:S08]  /*7c50*/  HMMA.16816.F32.BF16 R20, R48.reuse, R24, RZ ;  /* 0x000000183014723c */ /* 0x040ff000000418ff */
[C---:B------:R-:W-:Y:S08]  /*7c60*/  HMMA.16816.F32.BF16 R24, R48.reuse, R26, RZ ;  /* 0x0000001a3018723c */ /* 0x040ff000000418ff */
[C---:B------:R-:W-:Y:S08]  /*7c70*/  HMMA.16816.F32.BF16 R28, R48.reuse, R32, RZ ;  /* 0x00000020301c723c */ /* 0x040ff000000418ff */
[C---:B------:R-:W-:Y:S08]  /*7c80*/  HMMA.16816.F32.BF16 R32, R48.reuse, R34, RZ ;  /* 0x000000223020723c */ /* 0x040ff000000418ff */
[C---:B-1----:R-:W-:Y:S08]  /*7c90*/  HMMA.16816.F32.BF16 R36, R48.reuse, R40, RZ ;  /* 0x000000283024723c */ /* 0x042ff000000418ff */
[C---:B------:R-:W-:Y:S08]  /*7ca0*/  HMMA.16816.F32.BF16 R40, R48.reuse, R42, RZ ;  /* 0x0000002a3028723c */ /* 0x040ff000000418ff */
[C---:B------:R-:W-:Y:S08]  /*7cb0*/  HMMA.16816.F32.BF16 R44, R48.reuse, R188, RZ ;  /* 0x000000bc302c723c */ /* 0x040ff000000418ff */
[----:B------:R-:W-:Y:S01]  /*7cc0*/  HMMA.16816.F32.BF16 R48, R48, R190, RZ ;  /* 0x000000be3030723c */ /* 0x000fe200000418ff */
        /* <DEDUP_REMOVED lines=9> */
[----:B------:R-:W1:Y:S03]  /*7d60*/  LDSM.16.M88.4 R192, [R248] ;  /* 0x00000000f8c0783b */ /* 0x000e660000000200 */
[----:B---3--:R-:W-:Y:S03]  /*7d70*/  @P0 MOV R179, R174 ;  /* 0x000000ae00b30202 */ /* 0x008fe60000000f00 */
[----:B------:R-:W3:Y:S01]  /*7d80*/  LDL R174, [R1+0x54] ;  /* 0x0000540001ae7983 */ /* 0x000ee20000100800 */
[C---:B-1----:R-:W-:Y:S04]  /*7d90*/  HMMA.16816.F32.BF16 R28, R188.reuse, R192, R28 ;  /* 0x000000c0bc1c723c */ /* 0x042fe8000004181c */
[----:B----4-:R-:W-:Y:S04]  /*7da0*/  @P0 IMAD.MOV.U32 R178, RZ, RZ, R172 ;  /* 0x000000ffffb20224 */ /* 0x010fe800078e00ac */
[----:B------:R-:W-:Y:S01]  /*7db0*/  @P0 IMAD.WIDE.U32 R178, R2, 0x60, R178 ;  /* 0x0000006002b20825 */ /* 0x000fe200078e00b2 */
[C---:B------:R-:W-:Y:S01]  /*7dc0*/  HMMA.16816.F32.BF16 R32, R188.reuse, R194, R32 ;  /* 0x000000c2bc20723c */ /* 0x040fe20000041820 */
[----:B------:R-:W1:Y:S02]  /*7dd0*/  LDSM.16.M88.4 R192, [R247] ;  /* 0x00000000f7c0783b */ /* 0x000e640000000200 */
[----:B------:R-:W-:Y:S01]  /*7de0*/  @P0 IMAD.SHL.U32 R172, R178, 0x2, RZ ;  /* 0x00000002b2ac0824 */ /* 0x000fe200078e00ff */
[----:B------:R-:W-:Y:S04]  /*7df0*/  @P0 IADD3 R0, R179, R0, RZ ;  /* 0x00000000b3000210 */ /* 0x000fe80007ffe0ff */
[----:B------:R-:W-:Y:S04]  /*7e00*/  @P0 IADD3 R2, P1, R172, c[0x0][0x1f8], RZ ;  /* 0x00007e00ac020a10 */ /* 0x000fe80007f3e0ff */
[----:B------:R-:W-:Y:S02]  /*7e10*/  @P0 SHF.L.U64.HI R0, R178, 0x1, R0 ;  /* 0x00000001b2000819 */ /* 0x000fe40000010200 */
[----:B------:R-:W-:Y:S02]  /*7e20*/  @P0 IADD3 R178, P2, R172, 0x80, RZ ;  /* 0x00000080acb20810 */ /* 0x000fe40007f5e0ff */
[----:B------:R-:W-:Y:S02]  /*7e30*/  @P0 IADD3.X R3, R0, c[0x0][0x1fc], RZ, P1, !PT ;  /* 0x00007f0000030a10 */ /* 0x000fe40000ffe4ff */
[----:B------:R-:W-:Y:S04]  /*7e40*/  @P0 IADD3 R178, P1, R178, c[0x0][0x1f8], RZ ;  /* 0x00007e00b2b20a10 */ /* 0x000fe80007f3e0ff */
[--C-:B------:R-:W-:Y:S02]  /*7e50*/  @P0 IADD3.X R179, RZ, c[0x0][0x1fc], R0.reuse, P1, P2 ;  /* 0x00007f00ffb30a10 */ /* 0x100fe40000fe4400 */
[C---:B--2---:R-:W-:Y:S02]  /*7e60*/  LOP3.LUT P4, RZ, R220.reuse, 0x2, RZ, 0xc0, !PT ;  /* 0x00000002dcff7812 */ /* 0x044fe4000788c0ff */
[----:B------:R-:W-:Y:S01]  /*7e70*/  LOP3.LUT P3, RZ, R220, 0x1, RZ, 0xc0, !PT ;  /* 0x00000001dcff7812 */ /* 0x000fe2000786c0ff */
[C---:B-1----:R-:W-:Y:S08]  /*7e80*/  HMMA.16816.F32.BF16 R36, R188.reuse, R192, R36 ;  /* 0x000000c0bc24723c */ /* 0x042ff00000041824 */
[C---:B------:R-:W-:Y:S01]  /*7e90*/  HMMA.16816.F32.BF16 R40, R188.reuse, R194, R40 ;  /* 0x000000c2bc28723c */ /* 0x040fe20000041828 */
[----:B------:R-:W1:Y:S06]  /*7ea0*/  LDSM.16.M88.4 R192, [R246] ;  /* 0x00000000f6c0783b */ /* 0x000e6c0000000200 */
[----:B------:R-:W-:Y:S01]  /*7eb0*/  @!PT LDS RZ, [RZ] ;  /* 0x00000000fffff984 */ /* 0x000fe20000000800 */
[----:B------:R-:W-:Y:S01]  /*7ec0*/  @!PT LDS RZ, [RZ] ;  /* 0x00000000fffff984 */ /* 0x000fe20000000800 */
[----:B------:R-:W-:Y:S01]  /*7ed0*/  @!PT LDS RZ, [RZ] ;  /* 0x00000000fffff984 */ /* 0x000fe20000000800 */
[----:B------:R2:W-:Y:S06]  /*7ee0*/  @P0 LDGSTS.E.BYPASS.LTC128B.128 [R251+0x100], [R2.64], !P4 ;  /* 0x0010000002fb0fae */ /* 0x0005ec000e101d48 */
[----:B------:R4:W-:Y:S02]  /*7ef0*/  @P0 LDGSTS.E.BYPASS.LTC128B.128 [R251+0x3100], [R178.64], !P3 ;  /* 0x03100000b2fb0fae */ /* 0x0009e4000d901d48 */
[----:B----4-:R-:W-:Y:S01]  /*7f00*/  @P0 IADD3 R178, P2, R172, 0x100, RZ ;  /* 0x00000100acb20810 */ /* 0x010fe20007f5e0ff */
[C---:B-1----:R-:W-:Y:S03]  /*7f10*/  HMMA.16816.F32.BF16 R44, R188.reuse, R192, R44 ;  /* 0x000000c0bc2c723c */ /* 0x042fe6000004182c */
[----:B------:R-:W-:Y:S04]  /*7f20*/  @P0 IADD3 R178, P1, R178, c[0x0][0x1f8], RZ ;  /* 0x00007e00b2b20a10 */ /* 0x000fe80007f3e0ff */
[--C-:B------:R-:W-:Y:S01]  /*7f30*/  @P0 IADD3.X R179, RZ, c[0x0][0x1fc], R0.reuse, P1, P2 ;  /* 0x00007f00ffb30a10 */ /* 0x100fe20000fe4400 */
[----:B------:R-:W-:Y:S04]  /*7f40*/  HMMA.16816.F32.BF16 R48, R188, R194, R48 ;  /* 0x000000c2bc30723c */ /* 0x000fe80000041830 */
[----:B------:R-:W-:Y:S01]  /*7f50*/  @P0 IADD3 R172, P2, R172, 0x180, RZ ;  /* 0x00000180acac0810 */ /* 0x000fe20007f5e0ff */
[----:B------:R1:W-:Y:S03]  /*7f60*/  @P0 LDGSTS.E.BYPASS.LTC128B.128 [R251+0x6100], [R178.64], !P6 ;  /* 0x06100000b2fb0fae */ /* 0x0003e6000f101d48 */
[----:B------:R-:W-:Y:S04]  /*7f70*/  @P0 IADD3 R172, P1, R172, c[0x0][0x1f8], RZ ;  /* 0x00007e00acac0a10 */ /* 0x000fe80007f3e0ff */
[----:B------:R-:W-:Y:S01]  /*7f80*/  @P0 IADD3.X R173, RZ, c[0x0][0x1fc], R0, P1, P2 ;  /* 0x00007f00ffad0a10 */ /* 0x000fe20000fe4400 */
[----:B------:R-:W-:Y:S04]  /*7f90*/  @P0 IMAD.MOV.U32 R0, RZ, RZ, c[0x0][0x208] ;  /* 0x00008200ff000624 */ /* 0x000fe800078e00ff */
[----:B------:R4:W-:Y:S02]  /*7fa0*/  @P0 LDGSTS.E.BYPASS.LTC128B.128 [R251+0x9100], [R172.64], !P5 ;  /* 0x09100000acfb0fae */ /* 0x0009e4000e901d48 */
[C---:B----4-:R-:W-:Y:S01]  /*7fb0*/  @P0 IMAD.SHL.U32 R172, R0.reuse, 0x40, RZ ;  /* 0x0000004000ac0824 */ /* 0x050fe200078e00ff */
[----:B------:R-:W-:Y:S04]  /*7fc0*/  @P0 MOV R173, 0x6 ;  /* 0x0000000600ad0802 */ /* 0x000fe80000000f00 */
[----:B------:R-:W-:Y:S02]  /*7fd0*/  @P0 SHF.L.U64.HI R0, R0, R173, c[0x0][0x20c] ;  /* 0x0000830000000619 */ /* 0x000fe400000102ad */
[----:B--2---:R-:W-:Y:S04]  /*7fe0*/  @P0 IADD3 R2, P1, R2, R172, RZ ;  /* 0x000000ac02020210 */ /* 0x004fe80007f3e0ff */
[----:B------:R-:W-:Y:S02]  /*7ff0*/  @P0 IADD3.X R3, R3, R0, RZ, P1, !PT ;  /* 0x0000000003030210 */ /* 0x000fe40000ffe4ff */
[----:B------:R-:W-:Y:S03]  /*8000*/  @P0 IADD3 R172, P1, R172, R2, RZ ;  /* 0x00000002acac0210 */ /* 0x000fe60007f3e0ff */
[----:B------:R2:W-:Y:S02]  /*8010*/  @P0 LDGSTS.E.BYPASS.LTC128B.128 [R251+0x1100], [R2.64], !P4 ;  /* 0x0110000002fb0fae */ /* 0x0005e4000e101d48 */
[----:B------:R-:W-:Y:S01]  /*8020*/  @P0 IMAD.X R173, R0, 0x1, R3, P1 ;  /* 0x0000000100ad0824 */ /* 0x000fe200008e0603 */
[----:B------:R-:W-:Y:S03]  /*8030*/  ISETP.NE.AND P1, PT, R196, 0x1, PT ;  /* 0x00000001c400780c */ /* 0x000fe60003f25270 */
[----:B------:R2:W-:Y:S06]  /*8040*/  @P0 LDGSTS.E.BYPASS.LTC128B.128 [R251+0x4100], [R2.64+0x80], !P3 ;  /* 0x0410008002fb0fae */ /* 0x0005ec000d901d48 */
[----:B------:R2:W-:Y:S06]  /*8050*/  @P0 LDGSTS.E.BYPASS.LTC128B.128 [R251+0x7100], [R2.64+0x100], !P6 ;  /* 0x0710010002fb0fae */ /* 0x0005ec000f101d48 */
[----:B------:R2:W-:Y:S06]  /*8060*/  @P0 LDGSTS.E.BYPASS.LTC128B.128 [R251+0xa100], [R2.64+0x180], !P5 ;  /* 0x0a10018002fb0fae */ /* 0x0005ec000e901d48 */
[----:B------:R4:W-:Y:S06]  /*8070*/  @P0 LDGSTS.E.BYPASS.LTC128B.128 [R251+0x2100], [R172.64], !P4 ;  /* 0x02100000acfb0fae */ /* 0x0009ec000e101d48 */
[----:B------:R4:W-:Y:S06]  /*8080*/  @P0 LDGSTS.E.BYPASS.LTC128B.128 [R251+0x5100], [R172.64+0x80], !P3 ;  /* 0x05100080acfb0fae */ /* 0x0009ec000d901d48 */
[----:B------:R4:W-:Y:S06]  /*8090*/  @P0 LDGSTS.E.BYPASS.LTC128B.128 [R251+0x8100], [R172.64+0x100], !P6 ;  /* 0x08100100acfb0fae */ /* 0x0009ec000f101d48 */
[----:B------:R4:W-:Y:S06]  /*80a0*/  @P0 LDGSTS.E.BYPASS.LTC128B.128 [R251+0xb100], [R172.64+0x180], !P5 ;  /* 0x0b100180acfb0fae */ /* 0x0009ec000e901d48 */
[----:B------:R-:W-:Y:S06]  /*80b0*/  LDSM.16.M88.4 R188, [R226] ;  /* 0x00000000e2bc783b */ /* 0x000fec0000000200 */
[----:B------:R-:W1:Y:S06]  /*80c0*/  LDSM.16.M88.4 R192, [R222] ;  /* 0x00000000dec0783b */ /* 0x000e6c0000000200 */
[----:B------:R-:W0:Y:S06]  /*80d0*/  LDGDEPBAR ;  /* 0x00000000000079af */ /* 0x000e2c0000000000 */
[----:B------:R1:W2:Y:S02]  /*80e0*/  LDL R0, [R1+0xc] ;  /* 0x00000c0001007983 */ /* 0x0002a40000100800 */
        /* <DEDUP_REMOVED lines=17> */
[----:B------:R-:W-:Y:S06]  /*8200*/  LDSM.16.M88.4 R188, [R225] ;  /* 0x00000000e1bc783b */ /* 0x000fec0000000200 */
[----:B------:R-:W1:Y:S01]  /*8210*/  LDSM.16.M88.4 R192, [R219] ;  /* 0x00000000dbc0783b */ /* 0x000e620000000200 */
[----:B--2---:R-:W-:Y:S05]  /*8220*/  @P1 MOV R0, R177 ;  /* 0x000000b100001202 */ /* 0x004fea0000000f00 */
[----:B------:R-:W2:Y:S06]  /*8230*/  SHFL.IDX PT, R2, R0, RZ, 0x1c1f ;  /* 0x001c1fff00027589 */ /* 0x000eac00000e0000 */
[----:B------:R2:W3:Y:S01]  /*8240*/  SHFL.IDX PT, R3, R0, 0x1, 0x1c1f ;  /* 0x003c1f0000037f89 */ /* 0x0004e200000e0000 */
[C---:B-1----:R-:W-:Y:S03]  /*8250*/  HMMA.16816.F32.BF16 R4, R188.reuse, R192, R4 ;  /* 0x000000c0bc04723c */ /* 0x042fe60000041804 */
[----:B--2---:R-:W-:Y:S05]  /*8260*/  IMAD R0, R201, -0x60, RZ ;  /* 0xffffffa0c9007824 */ /* 0x004fea00078e02ff */
[C---:B------:R-:W-:Y:S01]  /*8270*/  HMMA.16816.F32.BF16 R8, R188.reuse, R194, R8 ;  /* 0x000000c2bc08723c */ /* 0x040fe20000041808 */
[----:B------:R-:W1:Y:S03]  /*8280*/  LDSM.16.M88.4 R192, [R219+0x800] ;  /* 0x00080000dbc0783b */ /* 0x000e660000000200 */
[----:B---3--:R-:W-:Y:S04]  /*8290*/  IADD3 R0, -R174, 0x1, R0 ;  /* 0x00000001ae007810 */ /* 0x008fe80007ffe100 */
[----:B------:R-:W-:Y:S04]  /*82a0*/  IADD3 R0, R0, c[0x0][0x1d0], RZ ;  /* 0x0000740000007a10 */ /* 0x000fe80007ffe0ff */
[----:B------:R-:W-:Y:S05]  /*82b0*/  IADD3 R0, R0, -c[0x0][0x168], RZ ;  /* 0x80005a0000007a10 */ /* 0x000fea0007ffe0ff */
[C---:B------:R-:W-:Y:S01]  /*82c0*/  IMAD.IADD R2, R0.reuse, 0x1, R2 ;  /* 0x0000000100027824 */ /* 0x040fe200078e0202 */
[----:B------:R-:W-:Y:S04]  /*82d0*/  IADD3 R0, R0, R3, RZ ;  /* 0x0000000300007210 */ /* 0x000fe80007ffe0ff */
[----:B------:R-:W-:Y:S02]  /*82e0*/  ISETP.GT.AND P1, PT, R0, RZ, PT ;  /* 0x000000ff0000720c */ /* 0x000fe40003f24270 */
[C---:B------:R-:W-:Y:S02]  /*82f0*/  ISETP.GT.AND P2, PT, R2.reuse, 0x1, PT ;  /* 0x000000010200780c */ /* 0x040fe40003f44270 */
[----:B------:R-:W-:Y:S01]  /*8300*/  ISETP.GT.AND P0, PT, R2, RZ, PT ;  /* 0x000000ff0200720c */ /* 0x000fe20003f04270 */
        /* <DEDUP_REMOVED lines=14> */
[----:B------:R-:W-:Y:S06]  /*83f0*/  LDSM.16.M88.4 R188, [R223+0x4000] ;  /* 0x00400000dfbc783b */ /* 0x000fec0000000200 */
[----:B------:R-:W1:Y:S02]  /*8400*/  LDSM.16.M88.4 R192, [R216+0x3000] ;  /* 0x00300000d8c0783b */ /* 0x000e640000000200 */
        /* <DEDUP_REMOVED lines=18> */
[----:B------:R-:W1:Y:S02]  /*8530*/  LDSM.16.M88.4 R192, [R245] ;  /* 0x00000000f5c0783b */ /* 0x000e640000000200 */
        /* <DEDUP_REMOVED lines=192> */
[----:B------:R-:W1:Y:S11]  /*9140*/  LDSM.16.M88.4 R192, [R219+0x9800] ;  /* 0x00980000dbc0783b */ /* 0x000e760000000200 */
[----:B------:R-:W-:Y:S04]  /*9150*/  @!UPT UIADD3 URZ, URZ, URZ, URZ ;  /* 0x0000003f3f3ff290 */ /* 0x000fe8000fffe03f */
[----:B------:R-:W-:Y:S02]  /*9160*/  FSEL R179, R5, -INF , P2 ;  /* 0xff80000005b37808 */ /* 0x000fe40001000000 */
[----:B------:R-:W-:Y:S02]  /*9170*/  FSEL R177, R6, -INF , P1 ;  /* 0xff80000006b17808 */ /* 0x000fe40000800000 */
[----:B------:R-:W-:Y:S02]  /*9180*/  ISETP.GT.AND P1, PT, R2, 0x8, PT ;  /* 0x000000080200780c */ /* 0x000fe40003f24270 */
[----:B------:R-:W-:Y:S02]  /*9190*/  FSEL R178, R4, -INF , P0 ;  /* 0xff80000004b27808 */ /* 0x000fe40000000000 */
[----:B------:R-:W-:Y:S02]  /*91a0*/  ISETP.GT.AND P0, PT, R0, 0x1, PT ;  /* 0x000000010000780c */ /* 0x000fe40003f04270 */
[----:B------:R-:W-:Y:S02]  /*91b0*/  FMNMX.FTZ R3, R177, R176, !PT ;  /* 0x000000b0b1037209 */ /* 0x000fe40007810000 */
[----:B----4-:R-:W-:Y:S02]  /*91c0*/  FMNMX.FTZ R173, R178, R175, !PT ;  /* 0x000000afb2ad7209 */ /* 0x010fe40007810000 */
[C---:B------:R-:W-:Y:S02]  /*91d0*/  ISETP.GT.AND P2, PT, R2.reuse, 0x39, PT ;  /* 0x000000390200780c */ /* 0x040fe40003f44270 */
[----:B------:R-:W-:Y:S01]  /*91e0*/  FMNMX.FTZ R173, R179, R173, !PT ;  /* 0x000000adb3ad7209 */ /* 0x000fe20007810000 */
        /* <DEDUP_REMOVED lines=8> */
[----:B------:R-:W1:Y:S11]  /*9270*/  LDSM.16.M88.4 R192, [R219+0xb000] ;  /* 0x00b00000dbc0783b */ /* 0x000e760000000200 */
[----:B------:R-:W-:Y:S11]  /*9280*/  @!UPT UIADD3 URZ, URZ, URZ, URZ ;  /* 0x0000003f3f3ff290 */ /* 0x000ff6000fffe03f */
[----:B------:R-:W-:Y:S01]  /*9290*/  @!UPT UIADD3 URZ, URZ, URZ, URZ ;  /* 0x0000003f3f3ff290 */ /* 0x000fe2000fffe03f */
[----:B------:R-:W-:Y:S02]  /*92a0*/  FSEL R213, R33, -INF , P2 ;  /* 0xff80000021d57808 */ /* 0x000fe40001000000 */
[C---:B------:R-:W-:Y:S01]  /*92b0*/  ISETP.GT.AND P2, PT, R2.reuse, 0x41, PT ;  /* 0x000000410200780c */ /* 0x040fe20003f44270 */
[C---:B-1----:R-:W-:Y:S08]  /*92c0*/  HMMA.16816.F32.BF16 R36, R188.reuse, R192, R36 ;  /* 0x000000c0bc24723c */ /* 0x042ff00000041824 */
[C---:B------:R-:W-:Y:S01]  /*92d0*/  HMMA.16816.F32.BF16 R40, R188.reuse, R194, R40 ;  /* 0x000000c2bc28723c */ /* 0x040fe20000041828 */
[----:B------:R-:W1:Y:S01]  /*92e0*/  LDSM.16.M88.4 R192, [R219+0xb800] ;  /* 0x00b80000dbc0783b */ /* 0x000e620000000200 */
[----:B------:R-:W-:Y:S05]  /*92f0*/  DEPBAR.LE SB0, 0x0 ;  /* 0x000080000000791a */ /* 0x000fea0000000000 */
[----:B------:R-:W-:Y:S09]  /*9300*/  BAR.SYNC.DEFER_BLOCKING 0x0 ;  /* 0x0000000000007b1d */ /* 0x000ff20000010000 */
[----:B------:R-:W-:Y:S02]  /*9310*/  FSEL R37, R37, -INF , P2 ;  /* 0xff80000025257808 */ /* 0x000fe40001000000 */
[----:B------:R-:W-:Y:S06]  /*9320*/  ISETP.GT.AND P2, PT, R2, 0x49, PT ;  /* 0x000000490200780c */ /* 0x000fec0003f44270 */
[----:B------:R-:W-:Y:S02]  /*9330*/  FSEL R41, R41, -INF , P2 ;  /* 0xff80000029297808 */ /* 0x000fe40001000000 */
[----:B------:R-:W-:Y:S11]  /*9340*/  ISETP.GE.AND P2, PT, R201, 0x1, PT ;  /* 0x00000001c900780c */ /* 0x000ff60003f46270 */
[----:B------:R-:W-:Y:S02]  /*9350*/  @!UPT UIADD3 URZ, URZ, URZ, URZ ;  /* 0x0000003f3f3ff290 */ /* 0x000fe4000fffe03f */
[----:B------:R-:W-:Y:S01]  /*9360*/  @P2 SHF.R.S32.HI R6, RZ, 0x1f, R252 ;  /* 0x0000001fff062819 */ /* 0x000fe200000114fc */
[C---:B-1----:R-:W-:Y:S05]  /*9370*/  HMMA.16816.F32.BF16 R44, R188.reuse, R192, R44 ;  /* 0x000000c0bc2c723c */ /* 0x042fea000004182c */
[----:B------:R-:W-:Y:S03]  /*9380*/  @P2 IMAD R6, R6, c[0x0][0x1e0], RZ ;  /* 0x0000780006062a24 */ /* 0x000fe600078e02ff */
[----:B------:R-:W-:Y:S01]  /*9390*/  HMMA.16816.F32.BF16 R48, R188, R194, R48 ;  /* 0x000000c2bc30723c */ /* 0x000fe20000041830 */
[----:B------:R-:W2:Y:S06]  /*93a0*/  LDL R191, [R1+0x18] ;  /* 0x0000180001bf7983 */ /* 0x000eac0000100800 */
[----:B------:R-:W-:Y:S02]  /*93b0*/  FSEL R188, R7, -INF , P0 ;  /* 0xff80000007bc7808 */ /* 0x000fe40000000000 */
[----:B------:R-:W-:Y:S03]  /*93c0*/  ISETP.GT.AND P0, PT, R2, 0x9, PT ;  /* 0x000000090200780c */ /* 0x000fe60003f04270 */
[----:B------:R-:W-:Y:S02]  /*93d0*/  FSEL R189, R8, -INF , P1 ;  /* 0xff80000008bd7808 */ /* 0x000fe40000800000 */
[----:B------:R-:W-:Y:S02]  /*93e0*/  FSEL R190, R9, -INF , P0 ;  /* 0xff80000009be7808 */ /* 0x000fe40000000000 */
[----:B------:R-:W3:Y:S01]  /*93f0*/  LDL.64 R8, [R1+0x20] ;  /* 0x0000200001087983 */ /* 0x000ee20000100a00 */
[C---:B------:R-:W-:Y:S02]  /*9400*/  ISETP.GT.AND P0, PT, R0.reuse, 0x9, PT ;  /* 0x000000090000780c */ /* 0x040fe40003f04270 */
[----:B------:R-:W-:Y:S02]  /*9410*/  ISETP.GT.AND P1, PT, R0, 0x8, PT ;  /* 0x000000080000780c */ /* 0x000fe40003f24270 */
[----:B------:R-:W-:Y:S02]  /*9420*/  FSEL R192, R11, -INF , P0 ;  /* 0xff8000000bc07808 */ /* 0x000fe40000000000 */
[----:B------:R-:W-:Y:S01]  /*9430*/  FSEL R10, R10, -INF , P1 ;  /* 0xff8000000a0a7808 */ /* 0x000fe20000800000 */
[----:B------:R-:W4:Y:S01]  /*9440*/  LDL.LU R11, [R1+0x4] ;  /* 0x00000400010b7983 */ /* 0x000f220000300800 */
[C---:B------:R-:W-:Y:S02]  /*9450*/  ISETP.GT.AND P1, PT, R2.reuse, 0x10, PT ;  /* 0x000000100200780c */ /* 0x040fe40003f24270 */
[----:B------:R-:W-:Y:S02]  /*9460*/  ISETP.GT.AND P0, PT, R2, 0x11, PT ;  /* 0x000000110200780c */ /* 0x000fe40003f04270 */
[----:B------:R-:W-:Y:S02]  /*9470*/  FMNMX.FTZ R3, R188, R3, !PT ;  /* 0x00000003bc037209 */ /* 0x000fe40007810000 */
[----:B------:R-:W-:Y:S02]  /*9480*/  FSEL R193, R12, -INF , P1 ;  /* 0xff8000000cc17808 */ /* 0x000fe40000800000 */
[----:B------:R-:W-:Y:S02]  /*9490*/  FSEL R194, R13, -INF , P0 ;  /* 0xff8000000dc27808 */ /* 0x000fe40000000000 */
[----:B------:R-:W-:Y:S02]  /*94a0*/  ISETP.GT.AND P0, PT, R0, 0x11, PT ;  /* 0x000000110000780c */ /* 0x000fe40003f04270 */
[----:B------:R-:W-:Y:S02]  /*94b0*/  FMNMX.FTZ R3, R10, R3, !PT ;  /* 0x000000030a037209 */ /* 0x000fe40007810000 */
        /* <DEDUP_REMOVED lines=10> */
[C---:B------:R-:W-:Y:S02]  /*9560*/  ISETP.GT.AND P1, PT, R0.reuse, 0x18, PT ;  /* 0x000000180000780c */ /* 0x040fe40003f24270 */
[----:B------:R-:W-:Y:S02]  /*9570*/  ISETP.GT.AND P0, PT, R0, 0x19, PT ;  /* 0x000000190000780c */ /* 0x000fe40003f04270 */
[----:B------:R-:W-:Y:S02]  /*9580*/  FMNMX.FTZ R3, R195, R3, !PT ;  /* 0x00000003c3037209 */ /* 0x000fe40007810000 */
[----:B------:R-:W-:Y:S02]  /*9590*/  FMNMX.FTZ R173, R193, R173, !PT ;  /* 0x000000adc1ad7209 */ /* 0x000fe40007810000 */
[----:B------:R-:W-:Y:S02]  /*95a0*/  FSEL R199, R18, -INF , P1 ;  /* 0xff80000012c77808 */ /* 0x000fe40000800000 */
[----:B------:R-:W-:Y:S02]  /*95b0*/  FSEL R200, R19, -INF , P0 ;  /* 0xff80000013c87808 */ /* 0x000fe40000000000 */
[----:B------:R-:W-:Y:S02]  /*95c0*/  FMNMX.FTZ R3, R196, R3, !PT ;  /* 0x00000003c4037209 */ /* 0x000fe40007810000 */
[C---:B------:R-:W-:Y:S02]  /*95d0*/  ISETP.GT.AND P1, PT, R2.reuse, 0x20, PT ;  /* 0x000000200200780c */ /* 0x040fe40003f24270 */
[----:B------:R-:W-:Y:S02]  /*95e0*/  ISETP.GT.AND P0, PT, R2, 0x21, PT ;  /* 0x000000210200780c */ /* 0x000fe40003f04270 */
[----:B------:R-:W-:Y:S02]  /*95f0*/  FMNMX.FTZ R173, R194, R173, !PT ;  /* 0x000000adc2ad7209 */ /* 0x000fe40007810000 */
[----:B------:R-:W-:Y:S02]  /*9600*/  FSEL R202, R20, -INF , P1 ;  /* 0xff80000014ca7808 */ /* 0x000fe40000800000 */
[C---:B------:R-:W-:Y:S02]  /*9610*/  ISETP.GT.AND P1, PT, R0.reuse, 0x20, PT ;  /* 0x000000200000780c */ /* 0x040fe40003f24270 */
[----:B------:R-:W-:Y:S02]  /*9620*/  FSEL R203, R21, -INF , P0 ;  /* 0xff80000015cb7808 */ /* 0x000fe40000000000 */
[----:B------:R-:W-:Y:S02]  /*9630*/  ISETP.GT.AND P0, PT, R0, 0x21, PT ;  /* 0x000000210000780c */ /* 0x000fe40003f04270 */
[----:B------:R-:W-:Y:S02]  /*9640*/  FMNMX.FTZ R3, R199, R3, !PT ;  /* 0x00000003c7037209 */ /* 0x000fe40007810000 */
        /* <DEDUP_REMOVED lines=8> */
[----:B------:R-:W-:Y:S02]  /*96d0*/  ISETP.GT.AND P1, PT, R0, 0x28, PT ;  /* 0x000000280000780c */ /* 0x000fe40003f24270 */
[----:B------:R-:W-:Y:S02]  /*96e0*/  FSEL R207, R25, -INF , P0 ;  /* 0xff80000019cf7808 */ /* 0x000fe40000000000 */
[----:B------:R-:W-:Y:S02]  /*96f0*/  FMNMX.FTZ R3, R204, R3, !PT ;  /* 0x00000003cc037209 */ /* 0x000fe40007810000 */
[----:B------:R-:W-:Y:S02]  /*9700*/  ISETP.GT.AND P0, PT, R0, 0x29, PT ;  /* 0x000000290000780c */ /* 0x000fe40003f04270 */
[----:B------:R-:W-:Y:S02]  /*9710*/  FMNMX.FTZ R173, R202, R173, !PT ;  /* 0x000000adcaad7209 */ /* 0x000fe40007810000 */
[----:B------:R-:W-:Y:S02]  /*9720*/  FSEL R208, R26, -INF , P1 ;  /* 0xff8000001ad07808 */ /* 0x000fe40000800000 */
[----:B------:R-:W-:Y:S02]  /*9730*/  FMNMX.FTZ R3, R205, R3, !PT ;  /* 0x00000003cd037209 */ /* 0x000fe40007810000 */
[----:B------:R-:W-:Y:S02]  /*9740*/  FSEL R209, R27, -INF , P0 ;  /* 0xff8000001bd17808 */ /* 0x000fe40000000000 */
[C---:B------:R-:W-:Y:S02]  /*9750*/  ISETP.GT.AND P1, PT, R2.reuse, 0x30, PT ;  /* 0x000000300200780c */ /* 0x040fe40003f24270 */
[----:B------:R-:W-:Y:S02]  /*9760*/  ISETP.GT.AND P0, PT, R2, 0x31, PT ;  /* 0x000000310200780c */ /* 0x000fe40003f04270 */
[----:B------:R-:W-:Y:S02]  /*9770*/  FMNMX.FTZ R173, R203, R173, !PT ;  /* 0x000000adcbad7209 */ /* 0x000fe40007810000 */
[----:B------:R-:W-:Y:S02]  /*9780*/  FMNMX.FTZ R3, R208, R3, !PT ;  /* 0x00000003d0037209 */ /* 0x000fe40007810000 */
[----:B------:R-:W-:Y:S02]  /*9790*/  FSEL R211, R28, -INF , P1 ;  /* 0xff8000001cd37808 */ /* 0x000fe40000800000 */
[----:B------:R-:W-:Y:S02]  /*97a0*/  FSEL R29, R29, -INF , P0 ;  /* 0xff8000001d1d7808 */ /* 0x000fe40000000000 */
[C---:B------:R-:W-:Y:S02]  /*97b0*/  ISETP.GT.AND P1, PT, R0.reuse, 0x30, PT ;  /* 0x000000300000780c */ /* 0x040fe40003f24270 */
[----:B------:R-:W-:Y:S02]  /*97c0*/  ISETP.GT.AND P0, PT, R0, 0x31, PT ;  /* 0x000000310000780c */ /* 0x000fe40003f04270 */
[----:B------:R-:W-:Y:S02]  /*97d0*/  FMNMX.FTZ R173, R206, R173, !PT ;  /* 0x000000adcead7209 */ /* 0x000fe40007810000 */
[----:B------:R-:W-:Y:S02]  /*97e0*/  FSEL R30, R30, -INF , P1 ;  /* 0xff8000001e1e7808 */ /* 0x000fe40000800000 */
[----:B------:R-:W-:Y:S02]  /*97f0*/  FSEL R31, R31, -INF , P0 ;  /* 0xff8000001f1f7808 */ /* 0x000fe40000000000 */
[----:B------:R-:W-:Y:S02]  /*9800*/  ISETP.GT.AND P0, PT, R2, 0x38, PT ;  /* 0x000000380200780c */ /* 0x000fe40003f04270 */
[----:B------:R-:W-:Y:S02]  /*9810*/  FMNMX.FTZ R3, R209, R3, !PT ;  /* 0x00000003d1037209 */ /* 0x000fe40007810000 */
[----:B------:R-:W-:Y:S02]  /*9820*/  FMNMX.FTZ R173, R207, R173, !PT ;  /* 0x000000adcfad7209 */ /* 0x000fe40007810000 */
[----:B------:R-:W-:Y:S02]  /*9830*/  FSEL R214, R32, -INF , P0 ;  /* 0xff80000020d67808 */ /* 0x000fe40000000000 */
[----:B------:R-:W-:Y:S02]  /*9840*/  FMNMX.FTZ R3, R30, R3, !PT ;  /* 0x000000031e037209 */ /* 0x000fe40007810000 */
        /* <DEDUP_REMOVED lines=21> */
[----:B------:R-:W-:Y:S02]  /*99a0*/  ISETP.GT.AND P1, PT, R0, 0x48, PT ;  /* 0x000000480000780c */ /* 0x000fe40003f24270 */
        /* <DEDUP_REMOVED lines=14> */
[----:B------:R-:W-:Y:S02]  /*9a90*/  FSEL R212, R48, -INF , P1 ;  /* 0xff80000030d47808 */ /* 0x000fe40000800000 */
[----:B------:R-:W-:Y:S02]  /*9aa0*/  ISETP.GT.AND P0, PT, R0, 0x51, PT ;  /* 0x000000510000780c */ /* 0x000fe40003f04270 */
        /* <DEDUP_REMOVED lines=8> */
[----:B------:R-:W-:Y:S02]  /*9b30*/  ISETP.GT.AND P0, PT, R0, 0x59, PT ;  /* 0x000000590000780c */ /* 0x000fe40003f04270 */
[----:B------:R-:W-:Y:S02]  /*9b40*/  FSEL R50, R50, -INF , P1 ;  /* 0xff80000032327808 */ /* 0x000fe40000800000 */
[----:B------:R-:W-:Y:S02]  /*9b50*/  FMNMX.FTZ R0, R47, R2, !PT ;  /* 0x000000022f007209 */ /* 0x000fe40007810000 */
[----:B------:R-:W-:Y:S02]  /*9b60*/  FMNMX.FTZ R173, R45, R173, !PT ;  /* 0x000000ad2dad7209 */ /* 0x000fe40007810000 */
[----:B------:R-:W-:Y:S02]  /*9b70*/  FSEL R174, R51, -INF , P0 ;  /* 0xff80000033ae7808 */ /* 0x000fe40000000000 */
[----:B------:R-:W-:Y:S02]  /*9b80*/  FMNMX.FTZ R0, R50, R0, !PT ;  /* 0x0000000032007209 */ /* 0x000fe40007810000 */
[----:B------:R-:W-:Y:S02]  /*9b90*/  FMNMX.FTZ R173, R212, R173, !PT ;  /* 0x000000add4ad7209 */ /* 0x000fe40007810000 */
[----:B------:R-:W-:Y:S02]  /*9ba0*/  FMNMX.FTZ R0, R174, R0, !PT ;  /* 0x00000000ae007209 */ /* 0x000fe40007810000 */
[----:B------:R-:W-:Y:S03]  /*9bb0*/  FMNMX.FTZ R173, R210, R173, !PT ;  /* 0x000000add2ad7209 */ /* 0x000fe60007810000 */
[----:B------:R-:W1:Y:S06]  /*9bc0*/  SHFL.BFLY PT, R2, R0, 0x2, 0x1f ;  /* 0x0c401f0000027f89 */ /* 0x000e6c00000e0000 */
[----:B------:R-:W1:Y:S02]  /*9bd0*/  SHFL.BFLY PT, R3, R173, 0x2, 0x1f ;  /* 0x0c401f00ad037f89 */ /* 0x000e6400000e0000 */
[----:B-1----:R-:W-:Y:S02]  /*9be0*/  FMNMX.FTZ R0, R0, R2, !PT ;  /* 0x0000000200007209 */ /* 0x002fe40007810000 */
[----:B------:R-:W-:Y:S03]  /*9bf0*/  FMNMX.FTZ R173, R173, R3, !PT ;  /* 0x00000003adad7209 */ /* 0x000fe60007810000 */
[----:B------:R-:W1:Y:S01]  /*9c00*/  SHFL.BFLY PT, R3, R0, 0x1, 0x1f ;  /* 0x0c201f0000037f89 */ /* 0x000e6200000e0000 */
[----:B--2---:R-:W-:Y:S05]  /*9c10*/  @P2 MOV R7, R191 ;  /* 0x000000bf00072202 */ /* 0x004fea0000000f00 */
[----:B------:R-:W2:Y:S01]  /*9c20*/  SHFL.BFLY PT, R4, R173, 0x1, 0x1f ;  /* 0x0c201f00ad047f89 */ /* 0x000ea200000e0000 */
[----:B-1----:R-:W-:Y:S04]  /*9c30*/  FMNMX.FTZ R172, R0, R3, !PT ;  /* 0x0000000300ac7209 */ /* 0x002fe80007810000 */
[----:B------:R-:W-:Y:S02]  /*9c40*/  FSETP.NEU.FTZ.AND P0, PT, R172, -INF , PT ;  /* 0xff800000ac00780b */ /* 0x000fe40003f1d000 */
[----:B--2---:R-:W-:Y:S01]  /*9c50*/  FMNMX.FTZ R173, R173, R4, !PT ;  /* 0x00000004adad7209 */ /* 0x004fe20007810000 */
[----:B------:R-:W-:Y:S01]  /*9c60*/  @P2 IMAD.WIDE.U32 R4, R252, c[0x0][0x1e0], RZ ;  /* 0x00007800fc042a25 */ /* 0x000fe200078e00ff */
[----:B------:R-:W-:Y:S02]  /*9c70*/  FSEL R0, R172, RZ, P0 ;  /* 0x000000ffac007208 */ /* 0x000fe40000000000 */
[C---:B------:R-:W-:Y:S03]  /*9c80*/  FSETP.NEU.FTZ.AND P1, PT, R173.reuse, -INF , PT ;  /* 0xff800000ad00780b */ /* 0x040fe60003f3d000 */
[----:B------:R-:W-:Y:S01]  /*9c90*/  FADD.FTZ R3, -R0, R176 ;  /* 0x000000b000037221 */ /* 0x000fe20000010100 */
[----:B------:R-:W-:Y:S01]  /*9ca0*/  FSEL R2, R173, RZ, P1 ;  /* 0x000000ffad027208 */ /* 0x000fe20000800000 */
[----:B------:R-:W-:Y:S02]  /*9cb0*/  @P2 IMAD R0, R252, c[0x0][0x1e4], R6 ;  /* 0x00007900fc002a24 */ /* 0x000fe400078e0206 */
[----:B---3--:R-:W-:Y:S02]  /*9cc0*/  @P2 IMAD.MOV.U32 R6, RZ, RZ, R8 ;  /* 0x000000ffff062224 */ /* 0x008fe400078e0008 */
[----:B------:R-:W-:Y:S01]  /*9cd0*/  FADD.FTZ R2, -R2, R175 ;  /* 0x000000af02027221 */ /* 0x000fe20000010100 */
[----:B------:R-:W-:Y:S01]  /*9ce0*/  @P2 IADD3 R0, R5, R0, RZ ;  /* 0x0000000005002210 */ /* 0x000fe20007ffe0ff */
[----:B------:R-:W-:Y:S04]  /*9cf0*/  @P2 IMAD.WIDE.U32 R6, R4, 0x60, R6 ;  /* 0x0000006004062825 */ /* 0x000fe800078e0006 */
[----:B------:R-:W-:Y:S02]  /*9d00*/  @P2 IMAD R0, R0, 0x60, RZ ;  /* 0x0000006000002824 */ /* 0x000fe400078e02ff */
[----:B------:R-:W-:Y:S02]  /*9d10*/  FMUL.FTZ R175, R173, c[0x0][0x2d0] ;  /* 0x0000b400adaf7a20 */ /* 0x000fe40000410000 */
[----:B------:R-:W-:Y:S01]  /*9d20*/  FMUL.FTZ R176, R172, c[0x0][0x2d0] ;  /* 0x0000b400acb07a20 */ /* 0x000fe20000410000 */
[----:B------:R-:W-:Y:S02]  /*9d30*/  @P2 IADD3 R0, R7, R0, RZ ;  /* 0x0000000007002210 */ /* 0x000fe40007ffe0ff */
[----:B------:R-:W-:Y:S02]  /*9d40*/  FSEL R175, R175, RZ, P1 ;  /* 0x000000ffafaf7208 */ /* 0x000fe40000800000 */
[C---:B------:R-:W-:Y:S01]  /*9d50*/  @P2 SHF.L.U64.HI R0, R6.reuse, 0x1, R0 ;  /* 0x0000000106002819 */ /* 0x040fe20000010200 */
[----:B------:R-:W-:Y:S01]  /*9d60*/  @P2 IMAD.SHL.U32 R6, R6, 0x2, RZ ;  /* 0x0000000206062824 */ /* 0x000fe200078e00ff */
[----:B------:R-:W-:Y:S01]  /*9d70*/  FSEL R176, R176, RZ, P0 ;  /* 0x000000ffb0b07208 */ /* 0x000fe20000000000 */
[--C-:B------:R-:W-:Y:S03]  /*9d80*/  FFMA.FTZ R190, R190, c[0x0][0x2d0], -R175.reuse ;  /* 0x0000b400bebe7a23 */ /* 0x100fe600000108af */
[----:B------:R-:W-:Y:S03]  /*9d90*/  @P2 IADD3 R4, P3, R6, c[0x0][0x1c8], RZ ;  /* 0x0000720006042a10 */ /* 0x000fe60007f7e0ff */
[----:B------:R-:W-:Y:S01]  /*9da0*/  MUFU.EX2 R190, R190 ;  /* 0x000000be00be7308 */ /* 0x000fe20000000800 */
[----:B------:R-:W-:Y:S05]  /*9db0*/  @P2 IADD3.X R5, R0, c[0x0][0x1cc], RZ, P3, !PT ;  /* 0x0000730000052a10 */ /* 0x000fea0001ffe4ff */
[----:B------:R1:W-:Y:S01]  /*9dc0*/  @P2 LDGSTS.E.BYPASS.LTC128B.128 [R251+0xc100], [R4.64], !P4 ;  /* 0x0c10000004fb2fae */ /* 0x0003e2000e101d48 */
[----:B------:R-:W-:Y:S04]  /*9dd0*/  @P2 IADD3 R8, P4, R6, 0x80, RZ ;  /* 0x0000008006082810 */ /* 0x000fe80007f9e0ff */
[----:B------:R-:W-:Y:S04]  /*9de0*/  @P2 IADD3 R8, P3, R8, c[0x0][0x1c8], RZ ;  /* 0x0000720008082a10 */ /* 0x000fe80007f7e0ff */
[--C-:B------:R-:W-:Y:S02]  /*9df0*/  @P2 IADD3.X R9, RZ, c[0x0][0x1cc], R0.reuse, P3, P4 ;  /* 0x00007300ff092a10 */ /* 0x100fe40001fe8400 */
[----:B------:R-:W-:Y:S11]  /*9e00*/  LOP3.LUT P4, RZ, R220, 0x1, RZ, 0xc0, !PT ;  /* 0x00000001dcff7812 */ /* 0x000ff6000788c0ff */
[----:B------:R-:W-:Y:S02]  /*9e10*/  @!UPT UIADD3 URZ, URZ, URZ, URZ ;  /* 0x0000003f3f3ff290 */ /* 0x000fe4000fffe03f */
[----:B------:R2:W-:Y:S02]  /*9e20*/  @P2 LDGSTS.E.BYPASS.LTC128B.128 [R251+0xf100], [R8.64], !P4 ;  /* 0x0f10000008fb2fae */ /* 0x0005e4000e101d48 */
[----:B--2---:R-:W-:Y:S04]  /*9e30*/  @P2 IADD3 R8, P4, R6, 0x100, RZ ;  /* 0x0000010006082810 */ /* 0x004fe80007f9e0ff */
[----:B------:R-:W-:Y:S04]  /*9e40*/  @P2 IADD3 R8, P3, R8, c[0x0][0x1c8], RZ ;  /* 0x0000720008082a10 */ /* 0x000fe80007f7e0ff */
[--C-:B------:R-:W-:Y:S02]  /*9e50*/  @P2 IADD3.X R9, RZ, c[0x0][0x1cc], R0.reuse, P3, P4 ;  /* 0x00007300ff092a10 */ /* 0x100fe40001fe8400 */
[----:B------:R-:W-:Y:S03]  /*9e60*/  @P2 IADD3 R6, P4, R6, 0x180, RZ ;  /* 0x0000018006062810 */ /* 0x000fe60007f9e0ff */
[----:B------:R2:W-:Y:S01]  /*9e70*/  @P2 LDGSTS.E.BYPASS.LTC128B.128 [R251+0x12100], [R8.64], !P6 ;  /* 0x1210000008fb2fae */ /* 0x0005e2000f101d48 */
[----:B------:R-:W-:Y:S04]  /*9e80*/  @P2 IADD3 R6, P3, R6, c[0x0][0x1c8], RZ ;  /* 0x0000720006062a10 */ /* 0x000fe80007f7e0ff */
[----:B------:R-:W-:Y:S01]  /*9e90*/  @P2 IADD3.X R7, RZ, c[0x0][0x1cc], R0, P3, P4 ;  /* 0x00007300ff072a10 */ /* 0x000fe20001fe8400 */
[--C-:B------:R-:W-:Y:S01]  /*9ea0*/  FFMA.FTZ R0, R178, c[0x0][0x2d0], -R175.reuse ;  /* 0x0000b400b2007a23 */ /* 0x100fe200000108af */
[----:B------:R-:W-:Y:S03]  /*9eb0*/  LOP3.LUT P4, RZ, R220, 0x1, RZ, 0xc0, !PT ;  /* 0x00000001dcff7812 */ /* 0x000fe6000788c0ff */
[----:B------:R3:W-:Y:S01]  /*9ec0*/  @P2 LDGSTS.E.BYPASS.LTC128B.128 [R251+0x15100], [R6.64], !P5 ;  /* 0x1510000006fb2fae */ /* 0x0007e2000e901d48 */
[----:B------:R1:W-:Y:S02]  /*9ed0*/  MUFU.EX2 R178, R0 ;  /* 0x0000000000b27308 */ /* 0x0003e40000000800 */
[--C-:B-1----:R-:W-:Y:S01]  /*9ee0*/  FFMA.FTZ R0, R177, c[0x0][0x2d0], -R176.reuse ;  /* 0x0000b400b1007a23 */ /* 0x102fe200000108b0 */
[----:B---3--:R-:W-:Y:S02]  /*9ef0*/  @P2 MOV R6, c[0x0][0x1e0] ;  /* 0x0000780000062a02 */ /* 0x008fe40000000f00 */
[----:B------:R-:W-:Y:S05]  /*9f00*/  @P2 MOV R7, 0x6 ;  /* 0x0000000600072802 */ /* 0x000fea0000000f00 */
[----:B------:R1:W-:Y:S01]  /*9f10*/  MUFU.EX2 R191, R0 ;  /* 0x0000000000bf7308 */ /* 0x0003e20000000800 */
[C---:B------:R-:W-:Y:S01]  /*9f20*/  @P2 SHF.L.U64.HI R7, R6.reuse, R7, c[0x0][0x1e4] ;  /* 0x0000790006072619 */ /* 0x040fe20000010207 */
[----:B------:R-:W-:Y:S05]  /*9f30*/  @P2 IMAD.SHL.U32 R6, R6, 0x40, RZ ;  /* 0x0000004006062824 */ /* 0x000fea00078e00ff */
[----:B------:R-:W-:Y:S04]  /*9f40*/  @P2 IADD3 R4, P3, R4, R6, RZ ;  /* 0x0000000604042210 */ /* 0x000fe80007f7e0ff */
[C---:B------:R-:W-:Y:S02]  /*9f50*/  @P2 IADD3.X R5, R7.reuse, R5, RZ, P3, !PT ;  /* 0x0000000507052210 */ /* 0x040fe40001ffe4ff */
[----:B------:R-:W-:Y:S02]  /*9f60*/  LOP3.LUT P3, RZ, R220, 0x2, RZ, 0xc0, !PT ;  /* 0x00000002dcff7812 */ /* 0x000fe4000786c0ff */
[----:B------:R-:W3:Y:S01]  /*9f70*/  LDL.LU R220, [R1+0x98] ;  /* 0x0000980001dc7983 */ /* 0x000ee20000300800 */
[----:B------:R-:W-:Y:S04]  /*9f80*/  @P2 IADD3 R6, P0, R6, R4, RZ ;  /* 0x0000000406062210 */ /* 0x000fe80007f1e0ff */
[----:B------:R-:W-:Y:S01]  /*9f90*/  @P2 IADD3.X R7, R7, R5, RZ, P0, !PT ;  /* 0x0000000507072210 */ /* 0x000fe200007fe4ff */
[--C-:B-1----:R-:W-:Y:S04]  /*9fa0*/  FFMA.FTZ R0, R179, c[0x0][0x2d0], -R175.reuse ;  /* 0x0000b400b3007a23 */ /* 0x102fe800000108af */
[----:B------:R1:W-:Y:S01]  /*9fb0*/  MUFU.EX2 R177, R0 ;  /* 0x0000000000b17308 */ /* 0x0003e20000000800 */
[----:B------:R2:W-:Y:S06]  /*9fc0*/  @P2 LDGSTS.E.BYPASS.LTC128B.128 [R251+0xd100], [R4.64], !P3 ;  /* 0x0d10000004fb2fae */ /* 0x0005ec000d901d48 */
[----:B------:R2:W-:Y:S06]  /*9fd0*/  @P2 LDGSTS.E.BYPASS.LTC128B.128 [R251+0x10100], [R4.64+0x80], !P4 ;  /* 0x1010008004fb2fae */ /* 0x0005ec000e101d48 */
[----:B------:R2:W-:Y:S06]  /*9fe0*/  @P2 LDGSTS.E.BYPASS.LTC128B.128 [R251+0x13100], [R4.64+0x100], !P6 ;  /* 0x1310010004fb2fae */ /* 0x0005ec000f101d48 */
[----:B------:R2:W-:Y:S01]  /*9ff0*/  @P2 LDGSTS.E.BYPASS.LTC128B.128 [R251+0x16100], [R4.64+0x180], !P5 ;  /* 0x1610018004fb2fae */ /* 0x0005e2000e901d48 */
[----:B-1----:R-:W-:Y:S05]  /*a000*/  FMUL.FTZ R0, R2, c[0x0][0x2d0] ;  /* 0x0000b40002007a20 */ /* 0x002fea0000410000 */
[----:B------:R1:W-:Y:S01]  /*a010*/  @P2 LDGSTS.E.BYPASS.LTC128B.128 [R251+0xe100], [R6.64], !P3 ;  /* 0x0e10000006fb2fae */ /* 0x0003e2000d901d48 */
[----:B------:R-:W-:Y:S04]  /*a020*/  FFMA.FTZ R2, R188, c[0x0][0x2d0], -R176 ;  /* 0x0000b400bc027a23 */ /* 0x000fe800000108b0 */
[----:B------:R1:W-:Y:S01]  /*a030*/  MUFU.EX2 R188, R2 ;  /* 0x0000000200bc7308 */ /* 0x0003e20000000800 */
[----:B------:R2:W-:Y:S06]  /*a040*/  @P2 LDGSTS.E.BYPASS.LTC128B.128 [R251+0x11100], [R6.64+0x80], !P4 ;  /* 0x1110008006fb2fae */ /* 0x0005ec000e101d48 */
[----:B------:R2:W-:Y:S03]  /*a050*/  @P2 LDGSTS.E.BYPASS.LTC128B.128 [R251+0x14100], [R6.64+0x100], !P6 ;  /* 0x1410010006fb2fae */ /* 0x0005e6000f101d48 */
[----:B------:R-:W2:Y:S03]  /*a060*/  MUFU.EX2 R0, R0 ;  /* 0x0000000000007308 */ /* 0x000ea60000000800 */
[----:B------:R4:W-:Y:S06]  /*a070*/  @P2 LDGSTS.E.BYPASS.LTC128B.128 [R251+0x17100], [R6.64+0x180], !P5 ;  /* 0x1710018006fb2fae */ /* 0x0009ec000e901d48 */
[----:B------:R-:W0:Y:S01]  /*a080*/  LDGDEPBAR ;  /* 0x00000000000079af */ /* 0x000e220000000000 */
[----:B-1----:R-:W-:Y:S01]  /*a090*/  FFMA.FTZ R2, R189, c[0x0][0x2d0], -R175 ;  /* 0x0000b400bd027a23 */ /* 0x002fe200000108af */
[----:B------:R-:W-:Y:S03]  /*a0a0*/  MOV R189, R38 ;  /* 0x0000002600bd7202 */ /* 0x000fe60000000f00 */
[----:B------:R1:W-:Y:S01]  /*a0b0*/  MUFU.EX2 R179, R2 ;  /* 0x0000000200b37308 */ /* 0x0003e20000000800 */
[C---:B--2---:R-:W-:Y:S01]  /*a0c0*/  FMUL.FTZ R20, R0.reuse, R140 ;  /* 0x0000008c00147220 */ /* 0x044fe20000410000 */
[----:B------:R-:W-:Y:S01]  /*a0d0*/  MOV R140, R40 ;  /* 0x00000028008c7202 */ /* 0x000fe20000000f00 */
[C---:B------:R-:W-:Y:S02]  /*a0e0*/  FMUL.FTZ R4, R0.reuse, R180 ;  /* 0x000000b400047220 */ /* 0x040fe40000410000 */
[C---:B------:R-:W-:Y:S01]  /*a0f0*/  FMUL.FTZ R5, R0.reuse, R181 ;  /* 0x000000b500057220 */ /* 0x040fe20000410000 */
[----:B------:R-:W-:Y:S01]  /*a100*/  MOV R181, R47 ;  /* 0x0000002f00b57202 */ /* 0x000fe20000000f00 */
[C---:B------:R-:W-:Y:S01]  /*a110*/  FMUL.FTZ R8, R0.reuse, R184 ;  /* 0x000000b800087220 */ /* 0x040fe20000410000 */
[----:B------:R-:W-:Y:S01]  /*a120*/  MOV R184, R46 ;  /* 0x0000002e00b87202 */ /* 0x000fe20000000f00 */
[C---:B------:R-:W-:Y:S02]  /*a130*/  FMUL.FTZ R9, R0.reuse, R185 ;  /* 0x000000b900097220 */ /* 0x040fe40000410000 */
[C---:B------:R-:W-:Y:S02]  /*a140*/  FMUL.FTZ R12, R0.reuse, R132 ;  /* 0x00000084000c7220 */ /* 0x040fe40000410000 */
[----:B------:R-:W-:Y:S02]  /*a150*/  IMAD.MOV.U32 R132, RZ, RZ, R29 ;  /* 0x000000ffff847224 */ /* 0x000fe400078e001d */
[C---:B------:R-:W-:Y:S01]  /*a160*/  FMUL.FTZ R13, R0.reuse, R133 ;  /* 0x00000085000d7220 */ /* 0x040fe20000410000 */
[----:B------:R-:W-:Y:S01]  /*a170*/  MOV R133, R30 ;  /* 0x0000001e00857202 */ /* 0x000fe20000000f00 */
[C---:B------:R-:W-:Y:S02]  /*a180*/  FMUL.FTZ R16, R0.reuse, R136 ;  /* 0x0000008800107220 */ /* 0x040fe40000410000 */
[----:B-1----:R-:W-:Y:S02]  /*a190*/  FMUL.FTZ R2, R3, c[0x0][0x2d0] ;  /* 0x0000b40003027a20 */ /* 0x002fe40000410000 */
[----:B------:R-:W-:Y:S02]  /*a1a0*/  IMAD.MOV.U32 R136, RZ, RZ, R36 ;  /* 0x000000ffff887224 */ /* 0x000fe400078e0024 */
[C---:B------:R-:W-:Y:S02]  /*a1b0*/  FMUL.FTZ R36, R0.reuse, R156 ;  /* 0x0000009c00247220 */ /* 0x040fe40000410000 */
[----:B------:R-:W1:Y:S01]  /*a1c0*/  MUFU.EX2 R2, R2 ;  /* 0x0000000200027308 */ /* 0x000e620000000800 */
[C---:B------:R-:W-:Y:S01]  /*a1d0*/  FMUL.FTZ R17, R0.reuse, R137 ;  /* 0x0000008900117220 */ /* 0x040fe20000410000 */
[----:B------:R-:W-:Y:S01]  /*a1e0*/  MOV R137, R37 ;  /* 0x0000002500897202 */ /* 0x000fe20000000f00 */
[C---:B------:R-:W-:Y:S01]  /*a1f0*/  FMUL.FTZ R21, R0.reuse, R141 ;  /* 0x0000008d00157220 */ /* 0x040fe20000410000 */
[----:B------:R-:W2:Y:S01]  /*a200*/  LDL.LU R156, [R1+0x8] ;  /* 0x00000800019c7983 */ /* 0x000ea20000300800 */
[----:B------:R-:W-:Y:S02]  /*a210*/  IMAD.MOV.U32 R141, RZ, RZ, R41 ;  /* 0x000000ffff8d7224 */ /* 0x000fe400078e0029 */
        /* <DEDUP_REMOVED lines=8> */
[C---:B------:R-:W-:Y:S02]  /*a2a0*/  FMUL.FTZ R32, R0.reuse, R152 ;  /* 0x0000009800207220 */ /* 0x040fe40000410000 */
[C---:B------:R-:W-:Y:S01]  /*a2b0*/  FMUL.FTZ R33, R0.reuse, R153 ;  /* 0x0000009900217220 */ /* 0x040fe20000410000 */
[----:B------:R-:W-:Y:S01]  /*a2c0*/  MOV R153, R35 ;  /* 0x0000002300997202 */ /* 0x000fe20000000f00 */
[C---:B------:R-:W-:Y:S01]  /*a2d0*/  FMUL.FTZ R37, R0.reuse, R157 ;  /* 0x0000009d00257220 */ /* 0x040fe20000410000 */
[----:B------:R-:W-:Y:S01]  /*a2e0*/  MOV R157, R149 ;  /* 0x00000095009d7202 */ /* 0x000fe20000000f00 */
[C---:B------:R-:W-:Y:S01]  /*a2f0*/  FMUL.FTZ R40, R0.reuse, R160 ;  /* 0x000000a000287220 */ /* 0x040fe20000410000 */
[----:B------:R-:W-:Y:S01]  /*a300*/  MOV R149, R141 ;  /* 0x0000008d00957202 */ /* 0x000fe20000000f00 */
[C---:B------:R-:W-:Y:S02]  /*a310*/  FMUL.FTZ R41, R0.reuse, R161 ;  /* 0x000000a100297220 */ /* 0x040fe40000410000 */
[C---:B------:R-:W-:Y:S02]  /*a320*/  FMUL.FTZ R44, R0.reuse, R164 ;  /* 0x000000a4002c7220 */ /* 0x040fe40000410000 */
[C---:B------:R-:W-:Y:S01]  /*a330*/  FMUL.FTZ R45, R0.reuse, R165 ;  /* 0x000000a5002d7220 */ /* 0x040fe20000410000 */
[----:B------:R-:W-:Y:S01]  /*a340*/  MOV R165, R148 ;  /* 0x0000009400a57202 */ /* 0x000fe20000000f00 */
[C---:B------:R-:W-:Y:S02]  /*a350*/  FMUL.FTZ R48, R0.reuse, R168 ;  /* 0x000000a800307220 */ /* 0x040fe40000410000 */
[C---:B------:R-:W-:Y:S01]  /*a360*/  FMUL.FTZ R49, R0.reuse, R169 ;  /* 0x000000a900317220 */ /* 0x040fe20000410000 */
[----:B------:R-:W-:Y:S01]  /*a370*/  MOV R169, R144 ;  /* 0x0000009000a97202 */ /* 0x000fe20000000f00 */
        /* <DEDUP_REMOVED lines=40> */
[----:B----4-:R-:W-:Y:S02]  /*a600*/  FFMA.FTZ R3, R0, R11, R178 ;  /* 0x0000000b00037223 */ /* 0x010fe400000100b2 */
[----:B------:R-:W-:Y:S02]  /*a610*/  FFMA.FTZ R0, R10, c[0x0][0x2d0], -R176 ;  /* 0x0000b4000a007a23 */ /* 0x000fe400000108b0 */
[C---:B-1----:R-:W-:Y:S02]  /*a620*/  FMUL.FTZ R6, R2.reuse, R182 ;  /* 0x000000b602067220 */ /* 0x042fe40000410000 */
[----:B------:R-:W-:Y:S02]  /*a630*/  IMAD.MOV.U32 R182, RZ, RZ, R140 ;  /* 0x000000ffffb67224 */ /* 0x000fe400078e008c */
[----:B------:R1:W-:Y:S01]  /*a640*/  MUFU.EX2 R140, R0 ;  /* 0x00000000008c7308 */ /* 0x0003e20000000800 */
[C---:B------:R-:W-:Y:S02]  /*a650*/  FMUL.FTZ R18, R2.reuse, R138 ;  /* 0x0000008a02127220 */ /* 0x040fe40000410000 */
[C---:B------:R-:W-:Y:S02]  /*a660*/  FMUL.FTZ R19, R2.reuse, R139 ;  /* 0x0000008b02137220 */ /* 0x040fe40000410000 */
[C---:B------:R-:W-:Y:S01]  /*a670*/  FMUL.FTZ R7, R2.reuse, R183 ;  /* 0x000000b702077220 */ /* 0x040fe20000410000 */
[----:B------:R-:W-:Y:S01]  /*a680*/  MOV R183, R137 ;  /* 0x0000008900b77202 */ /* 0x000fe20000000f00 */
[C---:B------:R-:W-:Y:S01]  /*a690*/  FMUL.FTZ R10, R2.reuse, R186 ;  /* 0x000000ba020a7220 */ /* 0x040fe20000410000 */
[----:B------:R-:W-:Y:S01]  /*a6a0*/  MOV R186, R136 ;  /* 0x0000008800ba7202 */ /* 0x000fe20000000f00 */
[C---:B------:R-:W-:Y:S01]  /*a6b0*/  FMUL.FTZ R27, R2.reuse, R147 ;  /* 0x00000093021b7220 */ /* 0x040fe20000410000 */
[----:B------:R-:W4:Y:S01]  /*a6c0*/  LDSM.16.MT88.4 R136, [R217] ;  /* 0x00000000d988783b */ /* 0x000f220000004200 */
[----:B------:R-:W-:Y:S02]  /*a6d0*/  IMAD.MOV.U32 R180, RZ, RZ, R50 ;  /* 0x000000ffffb47224 */ /* 0x000fe400078e0032 */
[C---:B------:R-:W-:Y:S02]  /*a6e0*/  FMUL.FTZ R11, R2.reuse, R187 ;  /* 0x000000bb020b7220 */ /* 0x040fe40000410000 */
[----:B------:R-:W-:Y:S01]  /*a6f0*/  FMUL.FTZ R14, R2, R134 ;  /* 0x00000086020e7220 */ /* 0x000fe20000410000 */
[----:B------:R-:W-:Y:S01]  /*a700*/  F2FP.BF16.PACK_AB R134, R190, R179 ;  /* 0x000000b3be86723e */ /* 0x000fe200000010ff */
[C---:B------:R-:W-:Y:S02]  /*a710*/  FMUL.FTZ R15, R2.reuse, R135 ;  /* 0x00000087020f7220 */ /* 0x040fe40000410000 */
[C---:B------:R-:W-:Y:S01]  /*a720*/  FMUL.FTZ R50, R2.reuse, R170 ;  /* 0x000000aa02327220 */ /* 0x040fe20000410000 */
[----:B------:R-:W-:Y:S01]  /*a730*/  MOV R170, R132 ;  /* 0x0000008400aa7202 */ /* 0x000fe20000000f00 */
[----:B------:R-:W-:Y:S01]  /*a740*/  IMAD.MOV.U32 R187, RZ, RZ, R133 ;  /* 0x000000ffffbb7224 */ /* 0x000fe200078e0085 */
[----:B------:R-:W-:Y:S01]  /*a750*/  F2FP.BF16.PACK_AB R132, R177, R178 ;  /* 0x000000b2b184723e */ /* 0x000fe200000010ff */
[----:B------:R-:W-:Y:S01]  /*a760*/  FMUL.FTZ R22, R2, R142 ;  /* 0x0000008e02167220 */ /* 0x000fe20000410000 */
[----:B------:R-:W-:Y:S01]  /*a770*/  F2FP.BF16.PACK_AB R133, R188, R191 ;  /* 0x000000bfbc85723e */ /* 0x000fe200000010ff */
[--C-:B-1----:R-:W-:Y:S02]  /*a780*/  FFMA.FTZ R0, R192, c[0x0][0x2d0], -R176.reuse ;  /* 0x0000b400c0007a23 */ /* 0x102fe400000108b0 */
[C---:B------:R-:W-:Y:S02]  /*a790*/  FMUL.FTZ R23, R2.reuse, R143 ;  /* 0x0000008f02177220 */ /* 0x040fe40000410000 */
[----:B------:R-:W1:Y:S01]  /*a7a0*/  MUFU.EX2 R147, R0 ;  /* 0x0000000000937308 */ /* 0x000e620000000800 */
[C---:B------:R-:W-:Y:S02]  /*a7b0*/  FMUL.FTZ R26, R2.reuse, R146 ;  /* 0x00000092021a7220 */ /* 0x040fe40000410000 */
[C---:B------:R-:W-:Y:S02]  /*a7c0*/  FMUL.FTZ R30, R2.reuse, R150 ;  /* 0x00000096021e7220 */ /* 0x040fe40000410000 */
[----:B------:R-:W-:Y:S02]  /*a7d0*/  IMAD.MOV.U32 R152, RZ, RZ, R31 ;  /* 0x000000ffff987224 */ /* 0x000fe400078e001f */
[C---:B------:R-:W-:Y:S02]  /*a7e0*/  FMUL.FTZ R31, R2.reuse, R151 ;  /* 0x00000097021f7220 */ /* 0x040fe40000410000 */
[C---:B------:R-:W-:Y:S02]  /*a7f0*/  FMUL.FTZ R34, R2.reuse, R154 ;  /* 0x0000009a02227220 */ /* 0x040fe40000410000 */
[C---:B------:R-:W-:Y:S02]  /*a800*/  FMUL.FTZ R35, R2.reuse, R155 ;  /* 0x0000009b02237220 */ /* 0x040fe40000410000 */
[C---:B------:R-:W-:Y:S02]  /*a810*/  FMUL.FTZ R38, R2.reuse, R158 ;  /* 0x0000009e02267220 */ /* 0x040fe40000410000 */
[C---:B------:R-:W-:Y:S02]  /*a820*/  FMUL.FTZ R39, R2.reuse, R159 ;  /* 0x0000009f02277220 */ /* 0x040fe40000410000 */
[----:B------:R-:W-:Y:S02]  /*a830*/  IMAD.MOV.U32 R185, RZ, RZ, R43 ;  /* 0x000000ffffb97224 */ /* 0x000fe400078e002b */
[C---:B------:R-:W-:Y:S02]  /*a840*/  FMUL.FTZ R42, R2.reuse, R162 ;  /* 0x000000a2022a7220 */ /* 0x040fe40000410000 */
[C---:B------:R-:W-:Y:S02]  /*a850*/  FMUL.FTZ R43, R2.reuse, R163 ;  /* 0x000000a3022b7220 */ /* 0x040fe40000410000 */
[C---:B------:R-:W-:Y:S01]  /*a860*/  FMUL.FTZ R46, R2.reuse, R166 ;  /* 0x000000a6022e7220 */ /* 0x040fe20000410000 */
[----:B-1----:R-:W-:Y:S01]  /*a870*/  F2FP.BF16.PACK_AB R135, R147, R140 ;  /* 0x0000008c9387723e */ /* 0x002fe200000010ff */
[C---:B------:R-:W-:Y:S01]  /*a880*/  FMUL.FTZ R51, R2.reuse, R171 ;  /* 0x000000ab02337220 */ /* 0x040fe20000410000 */
[----:B------:R-:W-:Y:S01]  /*a890*/  MOV R166, R153 ;  /* 0x0000009900a67202 */ /* 0x000fe20000000f00 */
[--C-:B------:R-:W-:Y:S02]  /*a8a0*/  FFMA.FTZ R149, R149, c[0x0][0x2d0], -R175.reuse ;  /* 0x0000b40095957a23 */ /* 0x100fe400000108af */
[C---:B------:R-:W-:Y:S02]  /*a8b0*/  FMUL.FTZ R47, R2.reuse, R167 ;  /* 0x000000a7022f7220 */ /* 0x040fe40000410000 */
[C---:B----4-:R-:W-:Y:S05]  /*a8c0*/  HMMA.16816.F32.BF16 R4, R132.reuse, R136, R4 ;  /* 0x000000888404723c */ /* 0x050fea0000041804 */
        /* <DEDUP_REMOVED lines=29> */
[----:B------:R-:W-:Y:S02]  /*aaa0*/  FFMA.FTZ R0, R193, c[0x0][0x2d0], -R175 ;  /* 0x0000b400c1007a23 */ /* 0x000fe400000108af */
[C---:B------:R-:W-:Y:S02]  /*aab0*/  FMUL.FTZ R102, R2.reuse, R102 ;  /* 0x0000006602667220 */ /* 0x040fe40000410000 */
[----:B------:R4:W-:Y:S02]  /*aac0*/  MUFU.EX2 R146, R0 ;  /* 0x0000000000927308 */ /* 0x0009e40000000800 */
[C---:B------:R-:W-:Y:S02]  /*aad0*/  FMUL.FTZ R103, R2.reuse, R103 ;  /* 0x0000006702677220 */ /* 0x040fe40000410000 */
        /* <DEDUP_REMOVED lines=8> */
[C---:B------:R-:W-:Y:S02]  /*ab60*/  FMUL.FTZ R119, R2.reuse, R119 ;  /* 0x0000007702777220 */ /* 0x040fe40000410000 */
[----:B------:R-:W-:Y:S02]  /*ab70*/  FMUL.FTZ R122, R2, R122 ;  /* 0x0000007a027a7220 */ /* 0x000fe40000410000 */
[----:B----4-:R-:W-:Y:S02]  /*ab80*/  FFMA.FTZ R0, R194, c[0x0][0x2d0], -R175 ;  /* 0x0000b400c2007a23 */ /* 0x010fe400000108af */
[C---:B------:R-:W-:Y:S02]  /*ab90*/  FMUL.FTZ R123, R2.reuse, R123 ;  /* 0x0000007b027b7220 */ /* 0x040fe40000410000 */
[----:B------:R4:W-:Y:S01]  /*aba0*/  MUFU.EX2 R145, R0 ;  /* 0x0000000000917308 */ /* 0x0009e20000000800 */
[C---:B------:R-:W-:Y:S01]  /*abb0*/  FMUL.FTZ R126, R2.reuse, R126 ;  /* 0x0000007e027e7220 */ /* 0x040fe20000410000 */
[C---:B-1----:R-:W-:Y:S03]  /*abc0*/  HMMA.16816.F32.BF16 R20, R132.reuse, R136, R20 ;  /* 0x000000888414723c */ /* 0x042fe60000041814 */
[C---:B------:R-:W-:Y:S02]  /*abd0*/  FMUL.FTZ R127, R2.reuse, R127 ;  /* 0x0000007f027f7220 */ /* 0x040fe40000410000 */
[C---:B------:R-:W-:Y:S02]  /*abe0*/  FMUL.FTZ R130, R2.reuse, R130 ;  /* 0x0000008202827220 */ /* 0x040fe40000410000 */
[C---:B------:R-:W-:Y:S01]  /*abf0*/  FMUL.FTZ R131, R2.reuse, R131 ;  /* 0x0000008302837220 */ /* 0x040fe20000410000 */
[C---:B------:R-:W-:Y:S01]  /*ac00*/  HMMA.16816.F32.BF16 R24, R132.reuse, R138, R24 ;  /* 0x0000008a8418723c */ /* 0x040fe20000041818 */
[----:B---3--:R-:W1:Y:S03]  /*ac10*/  LDSM.16.MT88.4 R136, [R220] ;  /* 0x00000000dc88783b */ /* 0x008e660000004200 */
[----:B------:R-:W-:Y:S02]  /*ac20*/  FADD.FTZ R177, R177, R3 ;  /* 0x00000003b1b17221 */ /* 0x000fe40000010000 */
[----:B------:R-:W-:Y:S02]  /*ac30*/  FFMA.FTZ R3, R199, c[0x0][0x2d0], -R176 ;  /* 0x0000b400c7037a23 */ /* 0x000fe400000108b0 */
[----:B------:R-:W-:Y:S02]  /*ac40*/  IMAD.MOV.U32 R167, RZ, RZ, R152 ;  /* 0x000000ffffa77224 */ /* 0x000fe400078e0098 */
[----:B------:R3:W-:Y:S02]  /*ac50*/  MUFU.EX2 R152, R3 ;  /* 0x0000000300987308 */ /* 0x0007e40000000800 */
[----:B----4-:R-:W-:Y:S02]  /*ac60*/  FFMA.FTZ R0, R195, c[0x0][0x2d0], -R176 ;  /* 0x0000b400c3007a23 */ /* 0x010fe400000108b0 */
[----:B--2---:R-:W-:Y:S06]  /*ac70*/  FFMA.FTZ R2, R2, R156, R191 ;  /* 0x0000009c02027223 */ /* 0x004fec00000100bf */
[----:B------:R2:W4:Y:S01]  /*ac80*/  MUFU.EX2 R144, R0 ;  /* 0x0000000000907308 */ /* 0x0005220000000800 */
[----:B------:R-:W-:Y:S04]  /*ac90*/  FADD.FTZ R2, R188, R2 ;  /* 0x00000002bc027221 */ /* 0x000fe80000010000 */
[----:B------:R-:W-:Y:S02]  /*aca0*/  FADD.FTZ R2, R140, R2 ;  /* 0x000000028c027221 */ /* 0x000fe40000010000 */
[----:B------:R-:W-:Y:S02]  /*acb0*/  LDSM.16.MT88.4 R140, [R218+0x1000] ;  /* 0x00100000da8c783b */ /* 0x000fe40000004200 */
[----:B------:R-:W-:Y:S02]  /*acc0*/  FADD.FTZ R2, R147, R2 ;  /* 0x0000000293027221 */ /* 0x000fe40000010000 */
[--C-:B---3--:R-:W-:Y:S02]  /*acd0*/  FFMA.FTZ R3, R208, c[0x0][0x2d0], -R176.reuse ;  /* 0x0000b400d0037a23 */ /* 0x108fe400000108b0 */
[----:B------:R-:W3:Y:S02]  /*ace0*/  LDL R208, [R1+0x10] ;  /* 0x0000100001d07983 */ /* 0x000ee40000100800 */
[----:B------:R4:W-:Y:S01]  /*acf0*/  MUFU.EX2 R159, R3 ;  /* 0x00000003009f7308 */ /* 0x0009e20000000800 */
[C---:B-1----:R-:W-:Y:S03]  /*ad00*/  HMMA.16816.F32.BF16 R28, R132.reuse, R136, R28 ;  /* 0x00000088841c723c */ /* 0x042fe6000004181c */
[----:B--2---:R-:W-:Y:S06]  /*ad10*/  FFMA.FTZ R0, R196, c[0x0][0x2d0], -R176 ;  /* 0x0000b400c4007a23 */ /* 0x004fec00000108b0 */
[----:B------:R-:W-:Y:S01]  /*ad20*/  MUFU.EX2 R196, R149 ;  /* 0x0000009500c47308 */ /* 0x000fe20000000800 */
[C---:B------:R-:W-:Y:S01]  /*ad30*/  HMMA.16816.F32.BF16 R32, R132.reuse, R138, R32 ;  /* 0x0000008a8420723c */ /* 0x040fe20000041820 */
[----:B------:R-:W1:Y:S08]  /*ad40*/  LDSM.16.MT88.4 R136, [R217+0x3000] ;  /* 0x00300000d988783b */ /* 0x000e700000004200 */
[----:B------:R2:W-:Y:S03]  /*ad50*/  MUFU.EX2 R148, R0 ;  /* 0x0000000000947308 */ /* 0x0005e60000000800 */
[----:B----4-:R-:W-:Y:S02]  /*ad60*/  FADD.FTZ R3, R144, R2 ;  /* 0x0000000290037221 */ /* 0x010fe40000010000 */
[--C-:B------:R-:W-:Y:S02]  /*ad70*/  FFMA.FTZ R2, R170, c[0x0][0x2d0], -R175.reuse ;  /* 0x0000b400aa027a23 */ /* 0x100fe400000108af */
[--C-:B--2---:R-:W-:Y:S04]  /*ad80*/  FFMA.FTZ R0, R197, c[0x0][0x2d0], -R175.reuse ;  /* 0x0000b400c5007a23 */ /* 0x104fe800000108af */
[----:B------:R2:W4:Y:S01]  /*ad90*/  MUFU.EX2 R151, R0 ;  /* 0x0000000000977308 */ /* 0x0005220000000800 */
[C---:B-1----:R-:W-:Y:S08]  /*ada0*/  HMMA.16816.F32.BF16 R36, R132.reuse, R136, R36 ;  /* 0x000000888424723c */ /* 0x042ff00000041824 */
[C---:B------:R-:W-:Y:S01]  /*adb0*/  HMMA.16816.F32.BF16 R40, R132.reuse, R138, R40 ;  /* 0x0000008a8428723c */ /* 0x040fe20000041828 */
[----:B------:R-:W1:Y:S03]  /*adc0*/  LDSM.16.MT88.4 R136, [R218+0x3000] ;  /* 0x00300000da88783b */ /* 0x000e660000004200 */
[----:B--2---:R-:W-:Y:S04]  /*add0*/  FFMA.FTZ R0, R198, c[0x0][0x2d0], -R175 ;  /* 0x0000b400c6007a23 */ /* 0x004fe800000108af */
[----:B------:R2:W1:Y:S04]  /*ade0*/  MUFU.EX2 R156, R0 ;  /* 0x00000000009c7308 */ /* 0x0004680000000800 */
[----:B--2---:R-:W-:Y:S01]  /*adf0*/  FFMA.FTZ R0, R200, c[0x0][0x2d0], -R176 ;  /* 0x0000b400c8007a23 */ /* 0x004fe200000108b0 */
[C---:B-1----:R-:W-:Y:S05]  /*ae00*/  HMMA.16816.F32.BF16 R44, R132.reuse, R136, R44 ;  /* 0x00000088842c723c */ /* 0x042fea000004182c */
[----:B------:R1:W-:Y:S03]  /*ae10*/  MUFU.EX2 R155, R0 ;  /* 0x00000000009b7308 */ /* 0x0003e60000000800 */
[C---:B------:R-:W-:Y:S01]  /*ae20*/  HMMA.16816.F32.BF16 R48, R132.reuse, R138, R48 ;  /* 0x0000008a8430723c */ /* 0x040fe20000041830 */
[----:B------:R-:W2:Y:S03]  /*ae30*/  LDSM.16.MT88.4 R136, [R221+0x3000] ;  /* 0x00300000dd88783b */ /* 0x000ea60000004200 */
[----:B-1----:R-:W-:Y:S04]  /*ae40*/  FADD.FTZ R0, R179, R177 ;  /* 0x000000b1b3007221 */ /* 0x002fe80000010000 */
[----:B------:R-:W-:Y:S04]  /*ae50*/  FADD.FTZ R190, R190, R0 ;  /* 0x00000000bebe7221 */ /* 0x000fe80000010000 */
[--C-:B------:R-:W-:Y:S04]  /*ae60*/  FFMA.FTZ R0, R202, c[0x0][0x2d0], -R175.reuse ;  /* 0x0000b400ca007a23 */ /* 0x100fe800000108af */
[----:B------:R1:W1:Y:S01]  /*ae70*/  MUFU.EX2 R154, R0 ;  /* 0x00000000009a7308 */ /* 0x0002620000000800 */
[C---:B--2---:R-:W-:Y:S08]  /*ae80*/  HMMA.16816.F32.BF16 R52, R132.reuse, R136, R52 ;  /* 0x000000888434723c */ /* 0x044ff00000041834 */
[C---:B------:R-:W-:Y:S01]  /*ae90*/  HMMA.16816.F32.BF16 R56, R132.reuse, R138, R56 ;  /* 0x0000008a8438723c */ /* 0x040fe20000041838 */
[----:B------:R-:W2:Y:S03]  /*aea0*/  LDSM.16.MT88.4 R136, [R220+0x3000] ;  /* 0x00300000dc88783b */ /* 0x000ea60000004200 */
[--C-:B-1----:R-:W-:Y:S04]  /*aeb0*/  FFMA.FTZ R0, R203, c[0x0][0x2d0], -R175.reuse ;  /* 0x0000b400cb007a23 */ /* 0x102fe800000108af */
[----:B------:R1:W1:Y:S04]  /*aec0*/  MUFU.EX2 R163, R0 ;  /* 0x0000000000a37308 */ /* 0x0002680000000800 */
[--C-:B-1----:R-:W-:Y:S06]  /*aed0*/  FFMA.FTZ R0, R204, c[0x0][0x2d0], -R176.reuse ;  /* 0x0000b400cc007a23 */ /* 0x102fec00000108b0 */
[----:B------:R1:W-:Y:S01]  /*aee0*/  MUFU.EX2 R153, R0 ;  /* 0x0000000000997308 */ /* 0x0003e20000000800 */
[C---:B--2---:R-:W-:Y:S08]  /*aef0*/  HMMA.16816.F32.BF16 R60, R132.reuse, R136, R60 ;  /* 0x00000088843c723c */ /* 0x044ff0000004183c */
[C---:B------:R-:W-:Y:S01]  /*af00*/  HMMA.16816.F32.BF16 R64, R132.reuse, R138, R64 ;  /* 0x0000008a8440723c */ /* 0x040fe20000041840 */
[----:B------:R-:W2:Y:S03]  /*af10*/  LDSM.16.MT88.4 R136, [R217+0x6000] ;  /* 0x00600000d988783b */ /* 0x000ea60000004200 */
[----:B-1----:R-:W-:Y:S04]  /*af20*/  FFMA.FTZ R0, R205, c[0x0][0x2d0], -R176 ;  /* 0x0000b400cd007a23 */ /* 0x002fe800000108b0 */
[----:B------:R1:W-:Y:S04]  /*af30*/  MUFU.EX2 R161, R0 ;  /* 0x0000000000a17308 */ /* 0x0003e80000000800 */
[--C-:B-1----:R-:W-:Y:S01]  /*af40*/  FFMA.FTZ R0, R206, c[0x0][0x2d0], -R175.reuse ;  /* 0x0000b400ce007a23 */ /* 0x102fe200000108af */
[C---:B--2---:R-:W-:Y:S05]  /*af50*/  HMMA.16816.F32.BF16 R68, R132.reuse, R136, R68 ;  /* 0x000000888444723c */ /* 0x044fea0000041844 */
[----:B------:R-:W-:Y:S03]  /*af60*/  MUFU.EX2 R206, R2 ;  /* 0x0000000200ce7308 */ /* 0x000fe60000000800 */
[C---:B------:R-:W-:Y:S01]  /*af70*/  HMMA.16816.F32.BF16 R72, R132.reuse, R138, R72 ;  /* 0x0000008a8448723c */ /* 0x040fe20000041848 */
[----:B------:R-:W1:Y:S06]  /*af80*/  LDSM.16.MT88.4 R136, [R218+0x6000] ;  /* 0x00600000da88783b */ /* 0x000e6c0000004200 */
[----:B------:R2:W1:Y:S02]  /*af90*/  MUFU.EX2 R162, R0 ;  /* 0x0000000000a27308 */ /* 0x0004640000000800 */
[--C-:B--2---:R-:W-:Y:S08]  /*afa0*/  FFMA.FTZ R0, R207, c[0x0][0x2d0], -R175.reuse ;  /* 0x0000b400cf007a23 */ /* 0x104ff000000108af */
[----:B------:R2:W2:Y:S01]  /*afb0*/  MUFU.EX2 R164, R0 ;  /* 0x0000000000a47308 */ /* 0x0004a20000000800 */
[C---:B-1----:R-:W-:Y:S03]  /*afc0*/  HMMA.16816.F32.BF16 R76, R132.reuse, R136, R76 ;  /* 0x00000088844c723c */ /* 0x042fe6000004184c */
[----:B---3--:R-:W-:Y:S01]  /*afd0*/  ISETP.GT.AND P0, PT, R201, R208, PT ;  /* 0x000000d0c900720c */ /* 0x008fe20003f04270 */
[----:B------:R-:W-:Y:S04]  /*afe0*/  IMAD.MOV.U32 R201, RZ, RZ, R252 ;  /* 0x000000ffffc97224 */ /* 0x000fe800078e00fc */
[C---:B------:R-:W-:Y:S01]  /*aff0*/  HMMA.16816.F32.BF16 R80, R132.reuse, R138, R80 ;  /* 0x0000008a8450723c */ /* 0x040fe20000041850 */
[----:B------:R-:W1:Y:S03]  /*b000*/  LDSM.16.MT88.4 R136, [R221+0x6000] ;  /* 0x00600000dd88783b */ /* 0x000e660000004200 */
[----:B--2---:R-:W-:Y:S04]  /*b010*/  FFMA.FTZ R0, R209, c[0x0][0x2d0], -R176 ;  /* 0x0000b400d1007a23 */ /* 0x004fe800000108b0 */
[----:B------:R2:W-:Y:S04]  /*b020*/  MUFU.EX2 R160, R0 ;  /* 0x0000000000a07308 */ /* 0x0005e80000000800 */
[----:B--2---:R-:W-:Y:S02]  /*b030*/  FADD.FTZ R0, R146, R190 ;  /* 0x000000be92007221 */ /* 0x004fe40000010000 */
[----:B------:R-:W-:Y:S02]  /*b040*/  FFMA.FTZ R190, R181, c[0x0][0x2d0], -R176 ;  /* 0x0000b400b5be7a23 */ /* 0x000fe400000108b0 */
[----:B------:R-:W-:Y:S02]  /*b050*/  FADD.FTZ R150, R145, R0 ;  /* 0x0000000091967221 */ /* 0x000fe40000010000 */
[----:B------:R-:W-:Y:S01]  /*b060*/  FFMA.FTZ R0, R211, c[0x0][0x2d0], -R175 ;  /* 0x0000b400d3007a23 */ /* 0x000fe200000108af */
[C---:B-1----:R-:W-:Y:S01]  /*b070*/  HMMA.16816.F32.BF16 R84, R132.reuse, R136, R84 ;  /* 0x000000888454723c */ /* 0x042fe20000041854 */
[----:B------:R-:W-:Y:S02]  /*b080*/  MUFU.EX2 R190, R190 ;  /* 0x000000be00be7308 */ /* 0x000fe40000000800 */
[----:B----4-:R-:W-:Y:S05]  /*b090*/  FADD.FTZ R150, R151, R150 ;  /* 0x0000009697967221 */ /* 0x010fea0000010000 */
[C---:B------:R-:W-:Y:S01]  /*b0a0*/  HMMA.16816.F32.BF16 R88, R132.reuse, R138, R88 ;  /* 0x0000008a8458723c */ /* 0x040fe20000041858 */
[----:B------:R-:W1:Y:S02]  /*b0b0*/  LDSM.16.MT88.4 R136, [R220+0x6000] ;  /* 0x00600000dc88783b */ /* 0x000e640000004200 */
[----:B------:R2:W3:Y:S02]  /*b0c0*/  MUFU.EX2 R158, R0 ;  /* 0x00000000009e7308 */ /* 0x0004e40000000800 */
[----:B--2---:R-:W-:Y:S01]  /*b0d0*/  FFMA.FTZ R0, R187, c[0x0][0x2d0], -R176 ;  /* 0x0000b400bb007a23 */ /* 0x004fe200000108b0 */
[----:B------:R-:W-:Y:S01]  /*b0e0*/  MOV R187, R186 ;  /* 0x000000ba00bb7202 */ /* 0x000fe20000000f00 */
[----:B------:R-:W-:Y:S01]  /*b0f0*/  IMAD.MOV.U32 R186, RZ, RZ, R183 ;  /* 0x000000ffffba7224 */ /* 0x000fe200078e00b7 */
[----:B------:R-:W-:Y:S04]  /*b100*/  MOV R183, R182 ;  /* 0x000000b600b77202 */ /* 0x000fe80000000f00 */
[----:B------:R-:W-:Y:S01]  /*b110*/  MOV R182, R169 ;  /* 0x000000a900b67202 */ /* 0x000fe20000000f00 */
[--C-:B------:R-:W-:Y:S02]  /*b120*/  FFMA.FTZ R2, R187, c[0x0][0x2d0], -R175.reuse ;  /* 0x0000b400bb027a23 */ /* 0x100fe400000108af */
[----:B------:R-:W-:Y:S01]  /*b130*/  IMAD.MOV.U32 R169, RZ, RZ, R168 ;  /* 0x000000ffffa97224 */ /* 0x000fe200078e00a8 */
[----:B------:R-:W-:Y:S01]  /*b140*/  MOV R168, R157 ;  /* 0x0000009d00a87202 */ /* 0x000fe20000000f00 */
[----:B------:R2:W-:Y:S01]  /*b150*/  MUFU.EX2 R200, R2 ;  /* 0x0000000200c87308 */ /* 0x0005e20000000800 */
[--C-:B------:R-:W-:Y:S02]  /*b160*/  FFMA.FTZ R191, R182, c[0x0][0x2d0], -R175.reuse ;  /* 0x0000b400b6bf7a23 */ /* 0x100fe400000108af */
[--C-:B------:R-:W-:Y:S01]  /*b170*/  FFMA.FTZ R192, R169, c[0x0][0x2d0], -R175.reuse ;  /* 0x0000b400a9c07a23 */ /* 0x100fe200000108af */
[C---:B-1----:R-:W-:Y:S03]  /*b180*/  HMMA.16816.F32.BF16 R92, R132.reuse, R136, R92 ;  /* 0x00000088845c723c */ /* 0x042fe6000004185c */
[----:B------:R-:W-:Y:S01]  /*b190*/  MOV R169, R189 ;  /* 0x000000bd00a97202 */ /* 0x000fe20000000f00 */
[--C-:B------:R-:W-:Y:S02]  /*b1a0*/  FFMA.FTZ R189, R212, c[0x0][0x2d0], -R175.reuse ;  /* 0x0000b400d4bd7a23 */ /* 0x100fe400000108af */
[----:B------:R1:W-:Y:S02]  /*b1b0*/  MUFU.EX2 R157, R0 ;  /* 0x00000000009d7308 */ /* 0x0003e40000000800 */
[C---:B------:R-:W-:Y:S01]  /*b1c0*/  HMMA.16816.F32.BF16 R96, R132.reuse, R138, R96 ;  /* 0x0000008a8460723c */ /* 0x040fe20000041860 */
[----:B------:R-:W4:Y:S07]  /*b1d0*/  LDSM.16.MT88.4 R136, [R217+0x9000] ;  /* 0x00900000d988783b */ /* 0x000f2e0000004200 */
[----:B------:R-:W-:Y:S01]  /*b1e0*/  MUFU.EX2 R191, R191 ;  /* 0x000000bf00bf7308 */ /* 0x000fe20000000800 */
[----:B--2---:R-:W-:Y:S04]  /*b1f0*/  FADD.FTZ R2, R156, R150 ;  /* 0x000000969c027221 */ /* 0x004fe80000010000 */
[----:B------:R-:W-:Y:S05]  /*b200*/  FADD.FTZ R2, R154, R2 ;  /* 0x000000029a027221 */ /* 0x000fea0000010000 */
[----:B------:R-:W-:Y:S01]  /*b210*/  MUFU.EX2 R192, R192 ;  /* 0x000000c000c07308 */ /* 0x000fe20000000800 */
[----:B------:R-:W-:Y:S02]  /*b220*/  FADD.FTZ R2, R163, R2 ;  /* 0x00000002a3027221 */ /* 0x000fe40000010000 */
[----:B-1----:R-:W-:Y:S02]  /*b230*/  FFMA.FTZ R0, R167, c[0x0][0x2d0], -R176 ;  /* 0x0000b400a7007a23 */ /* 0x002fe400000108b0 */
[----:B------:R-:W-:Y:S05]  /*b240*/  FADD.FTZ R2, R162, R2 ;  /* 0x00000002a2027221 */ /* 0x000fea0000010000 */
[----:B------:R1:W-:Y:S01]  /*b250*/  MUFU.EX2 R204, R0 ;  /* 0x0000000000cc7308 */ /* 0x0003e20000000800 */
[----:B------:R-:W-:Y:S04]  /*b260*/  FADD.FTZ R2, R164, R2 ;  /* 0x00000002a4027221 */ /* 0x000fe80000010000 */
[----:B---3--:R-:W-:Y:S04]  /*b270*/  FADD.FTZ R2, R158, R2 ;  /* 0x000000029e027221 */ /* 0x008fe80000010000 */
[----:B------:R-:W-:Y:S01]  /*b280*/  FADD.FTZ R2, R206, R2 ;  /* 0x00000002ce027221 */ /* 0x000fe20000010000 */
[----:B------:R-:W-:Y:S01]  /*b290*/  MUFU.EX2 R189, R189 ;  /* 0x000000bd00bd7308 */ /* 0x000fe20000000800 */
[C---:B----4-:R-:W-:Y:S08]  /*b2a0*/  HMMA.16816.F32.BF16 R100, R132.reuse, R136, R100 ;  /* 0x000000888464723c */ /* 0x050ff00000041864 */
[C---:B------:R-:W-:Y:S01]  /*b2b0*/  HMMA.16816.F32.BF16 R104, R132.reuse, R138, R104 ;  /* 0x0000008a8468723c */ /* 0x040fe20000041868 */
[----:B------:R-:W2:Y:S03]  /*b2c0*/  LDSM.16.MT88.4 R136, [R218+0x9000] ;  /* 0x00900000da88783b */ /* 0x000ea60000004200 */
[--C-:B-1----:R-:W-:Y:S04]  /*b2d0*/  FFMA.FTZ R0, R214, c[0x0][0x2d0], -R175.reuse ;  /* 0x0000b400d6007a23 */ /* 0x102fe800000108af */
[----:B------:R1:W3:Y:S04]  /*b2e0*/  MUFU.EX2 R205, R0 ;  /* 0x0000000000cd7308 */ /* 0x0002e80000000800 */
[----:B-1----:R-:W-:Y:S02]  /*b2f0*/  FFMA.FTZ R0, R213, c[0x0][0x2d0], -R175 ;  /* 0x0000b400d5007a23 */ /* 0x002fe400000108af */
[----:B---3--:R-:W-:Y:S04]  /*b300*/  FADD.FTZ R2, R205, R2 ;  /* 0x00000002cd027221 */ /* 0x008fe80000010000 */
[----:B------:R1:W3:Y:S01]  /*b310*/  MUFU.EX2 R207, R0 ;  /* 0x0000000000cf7308 */ /* 0x0002e20000000800 */
[C---:B--2---:R-:W-:Y:S08]  /*b320*/  HMMA.16816.F32.BF16 R108, R132.reuse, R136, R108 ;  /* 0x00000088846c723c */ /* 0x044ff0000004186c */
[C---:B------:R-:W-:Y:S01]  /*b330*/  HMMA.16816.F32.BF16 R112, R132.reuse, R138, R112 ;  /* 0x0000008a8470723c */ /* 0x040fe20000041870 */
[----:B------:R-:W2:Y:S03]  /*b340*/  LDSM.16.MT88.4 R136, [R221+0x9000] ;  /* 0x00900000dd88783b */ /* 0x000ea60000004200 */
[----:B-1----:R-:W-:Y:S02]  /*b350*/  FFMA.FTZ R0, R215, c[0x0][0x2d0], -R176 ;  /* 0x0000b400d7007a23 */ /* 0x002fe400000108b0 */
[----:B---3--:R-:W-:Y:S02]  /*b360*/  FADD.FTZ R2, R207, R2 ;  /* 0x00000002cf027221 */ /* 0x008fe40000010000 */
[----:B------:R1:W-:Y:S04]  /*b370*/  MUFU.EX2 R203, R0 ;  /* 0x0000000000cb7308 */ /* 0x0003e80000000800 */
[----:B------:R-:W-:Y:S02]  /*b380*/  FADD.FTZ R2, R200, R2 ;  /* 0x00000002c8027221 */ /* 0x000fe40000010000 */
[--C-:B-1----:R-:W-:Y:S01]  /*b390*/  FFMA.FTZ R0, R166, c[0x0][0x2d0], -R176.reuse ;  /* 0x0000b400a6007a23 */ /* 0x102fe200000108b0 */
[C---:B--2---:R-:W-:Y:S03]  /*b3a0*/  HMMA.16816.F32.BF16 R116, R132.reuse, R136, R116 ;  /* 0x000000888474723c */ /* 0x044fe60000041874 */
[----:B------:R1:W-:Y:S05]  /*b3b0*/  MUFU.EX2 R202, R0 ;  /* 0x0000000000ca7308 */ /* 0x0003ea0000000800 */
[C---:B------:R-:W-:Y:S01]  /*b3c0*/  HMMA.16816.F32.BF16 R120, R132.reuse, R138, R120 ;  /* 0x0000008a8478723c */ /* 0x040fe20000041878 */
[----:B------:R-:W2:Y:S03]  /*b3d0*/  LDSM.16.MT88.4 R136, [R220+0x9000] ;  /* 0x00900000dc88783b */ /* 0x000ea60000004200 */
[----:B-1----:R-:W-:Y:S02]  /*b3e0*/  FADD.FTZ R0, R148, R3 ;  /* 0x0000000394007221 */ /* 0x002fe40000010000 */
[--C-:B------:R-:W-:Y:S04]  /*b3f0*/  FFMA.FTZ R3, R186, c[0x0][0x2d0], -R175.reuse ;  /* 0x0000b400ba037a23 */ /* 0x100fe800000108af */
[----:B------:R1:W3:Y:S01]  /*b400*/  MUFU.EX2 R199, R3 ;  /* 0x0000000300c77308 */ /* 0x0002e20000000800 */
[C---:B--2---:R-:W-:Y:S08]  /*b410*/  HMMA.16816.F32.BF16 R124, R132.reuse, R136, R124 ;  /* 0x00000088847c723c */ /* 0x044ff0000004187c */
[----:B------:R-:W-:Y:S01]  /*b420*/  HMMA.16816.F32.BF16 R128, R132, R138, R128 ;  /* 0x0000008a8480723c */ /* 0x000fe20000041880 */
[----:B------:R-:W2:Y:S03]  /*b430*/  LDSM.16.MT88.4 R136, [R217+0x800] ;  /* 0x00080000d988783b */ /* 0x000ea60000004200 */
[----:B-1----:R-:W-:Y:S02]  /*b440*/  FFMA.FTZ R3, R184, c[0x0][0x2d0], -R176 ;  /* 0x0000b400b8037a23 */ /* 0x002fe400000108b0 */
[----:B---3--:R-:W-:Y:S01]  /*b450*/  FADD.FTZ R2, R199, R2 ;  /* 0x00000002c7027221 */ /* 0x008fe20000010000 */
[----:B------:R-:W-:Y:S02]  /*b460*/  F2FP.BF16.PACK_AB R132, R145, R146 ;  /* 0x000000929184723e */ /* 0x000fe400000010ff */
[----:B------:R-:W-:Y:S01]  /*b470*/  F2FP.BF16.PACK_AB R133, R148, R144 ;  /* 0x000000909485723e */ /* 0x000fe200000010ff */
[----:B------:R-:W1:Y:S01]  /*b480*/  MUFU.EX2 R3, R3 ;  /* 0x0000000300037308 */ /* 0x000e620000000800 */
[----:B------:R-:W-:Y:S01]  /*b490*/  LDSM.16.MT88.4 R144, [R221+0x1800] ;  /* 0x00180000dd90783b */ /* 0x000fe20000004200 */
[----:B------:R-:W-:Y:S01]  /*b4a0*/  F2FP.BF16.PACK_AB R134, R156, R151 ;  /* 0x000000979c86723e */ /* 0x000fe200000010ff */
[--C-:B------:R-:W-:Y:S01]  /*b4b0*/  FFMA.FTZ R148, R183, c[0x0][0x2d0], -R175.reuse ;  /* 0x0000b400b7947a23 */ /* 0x100fe200000108af */
[----:B------:R-:W-:Y:S01]  /*b4c0*/  F2FP.BF16.PACK_AB R135, R155, R152 ;  /* 0x000000989b87723e */ /* 0x000fe200000010ff */
[----:B------:R-:W-:Y:S02]  /*b4d0*/  FADD.FTZ R152, R152, R0 ;  /* 0x0000000098987221 */ /* 0x000fe40000010000 */
[--C-:B------:R-:W-:Y:S02]  /*b4e0*/  FFMA.FTZ R0, R169, c[0x0][0x2d0], -R176.reuse ;  /* 0x0000b400a9007a23 */ /* 0x100fe400000108b0 */
[----:B------:R-:W-:Y:S01]  /*b4f0*/  FFMA.FTZ R156, R180, c[0x0][0x2d0], -R176 ;  /* 0x0000b400b49c7a23 */ /* 0x000fe200000108b0 */
[----:B------:R3:W4:Y:S01]  /*b500*/  MUFU.EX2 R198, R148 ;  /* 0x0000009400c67308 */ /* 0x0007220000000800 */
[----:B------:R-:W-:Y:S09]  /*b510*/  FFMA.FTZ R175, R210, c[0x0][0x2d0], -R175 ;  /* 0x0000b400d2af7a23 */ /* 0x000ff200000108af */
[----:B------:R4:W-:Y:S01]  /*b520*/  MUFU.EX2 R195, R0 ;  /* 0x0000000000c37308 */ /* 0x0009e20000000800 */
[----:B-1----:R-:W-:Y:S09]  /*b530*/  F2FP.BF16.PACK_AB R177, R190, R3 ;  /* 0x00000003beb1723e */ /* 0x002ff200000010ff */
[----:B------:R-:W1:Y:S01]  /*b540*/  MUFU.EX2 R188, R175 ;  /* 0x000000af00bc7308 */ /* 0x000e620000000800 */
[C---:B--2---:R-:W-:Y:S01]  /*b550*/  HMMA.16816.F32.BF16 R4, R132.reuse, R136, R4 ;  /* 0x000000888404723c */ /* 0x044fe20000041804 */
[----:B---3--:R-:W-:Y:S02]  /*b560*/  LDSM.16.MT88.4 R148, [R221+0x2000] ;  /* 0x00200000dd94783b */ /* 0x008fe40000004200 */
[----:B----4-:R-:W-:Y:S05]  /*b570*/  FADD.FTZ R2, R198, R2 ;  /* 0x00000002c6027221 */ /* 0x010fea0000010000 */
[C---:B------:R-:W-:Y:S01]  /*b580*/  HMMA.16816.F32.BF16 R8, R132.reuse, R138, R8 ;  /* 0x0000008a8408723c */ /* 0x040fe20000041808 */
[----:B------:R-:W2:Y:S01]  /*b590*/  LDSM.16.MT88.4 R136, [R218+0x800] ;  /* 0x00080000da88783b */ /* 0x000ea20000004200 */
[----:B------:R-:W-:Y:S02]  /*b5a0*/  MUFU.EX2 R175, R156 ;  /* 0x0000009c00af7308 */ /* 0x000fe40000000800 */
[----:B------:R-:W-:Y:S02]  /*b5b0*/  FADD.FTZ R2, R196, R2 ;  /* 0x00000002c4027221 */ /* 0x000fe40000010000 */
[----:B------:R-:W-:Y:S02]  /*b5c0*/  FFMA.FTZ R0, R168, c[0x0][0x2d0], -R176 ;  /* 0x0000b400a8007a23 */ /* 0x000fe400000108b0 */
[----:B------:R-:W-:Y:S01]  /*b5d0*/  LDSM.16.MT88.4 R168, [R218+0x5800] ;  /* 0x00580000daa8783b */ /* 0x000fe20000004200 */
[----:B------:R-:W-:Y:S03]  /*b5e0*/  FADD.FTZ R2, R191, R2 ;  /* 0x00000002bf027221 */ /* 0x000fe60000010000 */
[----:B------:R3:W-:Y:S01]  /*b5f0*/  MUFU.EX2 R197, R0 ;  /* 0x0000000000c57308 */ /* 0x0007e20000000800 */
[----:B-1----:R-:W-:Y:S01]  /*b600*/  F2FP.BF16.PACK_AB R178, R188, R189 ;  /* 0x000000bdbcb2723e */ /* 0x002fe200000010ff */
[--C-:B---3--:R-:W-:Y:S08]  /*b610*/  FFMA.FTZ R0, R165, c[0x0][0x2d0], -R176.reuse ;  /* 0x0000b400a5007a23 */ /* 0x108ff000000108b0 */
[----:B------:R1:W-:Y:S01]  /*b620*/  MUFU.EX2 R194, R0 ;  /* 0x0000000000c27308 */ /* 0x0003e20000000800 */
[C---:B--2---:R-:W-:Y:S08]  /*b630*/  HMMA.16816.F32.BF16 R12, R132.reuse, R136, R12 ;  /* 0x00000088840c723c */ /* 0x044ff0000004180c */
[C---:B------:R-:W-:Y:S01]  /*b640*/  HMMA.16816.F32.BF16 R16, R132.reuse, R138, R16 ;  /* 0x0000008a8410723c */ /* 0x040fe20000041810 */
[----:B------:R-:W2:Y:S03]  /*b650*/  LDSM.16.MT88.4 R136, [R221+0x800] ;  /* 0x00080000dd88783b */ /* 0x000ea60000004200 */
[--C-:B-1----:R-:W-:Y:S03]  /*b660*/  FFMA.FTZ R0, R185, c[0x0][0x2d0], -R176.reuse ;  /* 0x0000b400b9007a23 */ /* 0x102fe600000108b0 */
[----:B------:R-:W-:Y:S01]  /*b670*/  LDSM.16.MT88.4 R184, [R217+0x2800] ;  /* 0x00280000d9b8783b */ /* 0x000fe20000004200 */
[----:B------:R-:W-:Y:S01]  /*b680*/  FFMA.FTZ R176, R174, c[0x0][0x2d0], -R176 ;  /* 0x0000b400aeb07a23 */ /* 0x000fe200000108b0 */
[----:B------:R1:W-:Y:S10]  /*b690*/  MUFU.EX2 R193, R0 ;  /* 0x0000000000c17308 */ /* 0x0003f40000000800 */
[----:B------:R3:W4:Y:S01]  /*b6a0*/  MUFU.EX2 R174, R176 ;  /* 0x000000b000ae7308 */ /* 0x0007220000000800 */
[C---:B--2---:R-:W-:Y:S03]  /*b6b0*/  HMMA.16816.F32.BF16 R20, R132.reuse, R136, R20 ;  /* 0x000000888414723c */ /* 0x044fe60000041814 */
[----:B-1----:R-:W-:Y:S04]  /*b6c0*/  FADD.FTZ R0, R155, R152 ;  /* 0x000000989b007221 */ /* 0x002fe80000010000 */
[----:B------:R-:W-:Y:S01]  /*b6d0*/  FADD.FTZ R0, R153, R0 ;  /* 0x0000000099007221 */ /* 0x000fe20000010000 */
[C---:B------:R-:W-:Y:S01]  /*b6e0*/  HMMA.16816.F32.BF16 R24, R132.reuse, R138, R24 ;  /* 0x0000008a8418723c */ /* 0x040fe20000041818 */
[----:B------:R-:W1:Y:S03]  /*b6f0*/  LDSM.16.MT88.4 R136, [R220+0x800] ;  /* 0x00080000dc88783b */ /* 0x000e660000004200 */
[----:B------:R-:W-:Y:S01]  /*b700*/  FADD.FTZ R0, R161, R0 ;  /* 0x00000000a1007221 */ /* 0x000fe20000010000 */
[----:B---3--:R-:W-:Y:S02]  /*b710*/  F2FP.BF16.PACK_AB R176, R192, R191 ;  /* 0x000000bfc0b0723e */ /* 0x008fe400000010ff */
[----:B----4-:R-:W-:Y:S01]  /*b720*/  F2FP.BF16.PACK_AB R179, R174, R175 ;  /* 0x000000afaeb3723e */ /* 0x010fe200000010ff */
[----:B------:R-:W-:Y:S04]  /*b730*/  FADD.FTZ R0, R159, R0 ;  /* 0x000000009f007221 */ /* 0x000fe80000010000 */
[----:B------:R-:W-:Y:S04]  /*b740*/  FADD.FTZ R0, R160, R0 ;  /* 0x00000000a0007221 */ /* 0x000fe80000010000 */
[----:B------:R-:W-:Y:S04]  /*b750*/  FADD.FTZ R0, R157, R0 ;  /* 0x000000009d007221 */ /* 0x000fe80000010000 */
[----:B------:R-:W-:Y:S04]  /*b760*/  FADD.FTZ R0, R204, R0 ;  /* 0x00000000cc007221 */ /* 0x000fe80000010000 */
[----:B------:R-:W-:Y:S04]  /*b770*/  FADD.FTZ R0, R203, R0 ;  /* 0x00000000cb007221 */ /* 0x000fe80000010000 */
[----:B------:R-:W-:Y:S04]  /*b780*/  FADD.FTZ R0, R202, R0 ;  /* 0x00000000ca007221 */ /* 0x000fe80000010000 */
[----:B------:R-:W-:Y:S04]  /*b790*/  FADD.FTZ R0, R195, R0 ;  /* 0x00000000c3007221 */ /* 0x000fe80000010000 */
[----:B------:R-:W-:Y:S04]  /*b7a0*/  FADD.FTZ R0, R197, R0 ;  /* 0x00000000c5007221 */ /* 0x000fe80000010000 */
[----:B------:R-:W-:Y:S01]  /*b7b0*/  FADD.FTZ R0, R194, R0 ;  /* 0x00000000c2007221 */ /* 0x000fe20000010000 */
[C---:B-1----:R-:W-:Y:S03]  /*b7c0*/  HMMA.16816.F32.BF16 R28, R132.reuse, R136, R28 ;  /* 0x00000088841c723c */ /* 0x042fe6000004181c */
[----:B------:R-:W-:Y:S04]  /*b7d0*/  FADD.FTZ R0, R193, R0 ;  /* 0x00000000c1007221 */ /* 0x000fe80000010000 */
[----:B------:R-:W-:Y:S01]  /*b7e0*/  FADD.FTZ R3, R3, R0 ;  /* 0x0000000003037221 */ /* 0x000fe20000010000 */
[C---:B------:R-:W-:Y:S01]  /*b7f0*/  HMMA.16816.F32.BF16 R32, R132.reuse, R138, R32 ;  /* 0x0000008a8420723c */ /* 0x040fe20000041820 */
[----:B------:R-:W1:Y:S03]  /*b800*/  LDSM.16.MT88.4 R136, [R217+0x3800] ;  /* 0x00380000d988783b */ /* 0x000e660000004200 */
[----:B------:R-:W-:Y:S02]  /*b810*/  FADD.FTZ R0, R192, R2 ;  /* 0x00000002c0007221 */ /* 0x000fe40000010000 */
[----:B------:R-:W-:Y:S02]  /*b820*/  FADD.FTZ R3, R190, R3 ;  /* 0x00000003be037221 */ /* 0x000fe40000010000 */
[----:B------:R-:W-:Y:S04]  /*b830*/  FADD.FTZ R2, R189, R0 ;  /* 0x00000000bd027221 */ /* 0x000fe80000010000 */
[----:B------:R-:W-:Y:S02]  /*b840*/  FADD.FTZ R2, R188, R2 ;  /* 0x00000002bc027221 */ /* 0x000fe40000010000 */
[----:B------:R-:W-:Y:S01]  /*b850*/  FADD.FTZ R0, R175, R3 ;  /* 0x00000003af007221 */ /* 0x000fe20000010000 */
[----:B------:R-:W-:Y:S02]  /*b860*/  MOV R175, R173 ;  /* 0x000000ad00af7202 */ /* 0x000fe40000000f00 */
[----:B------:R-:W-:Y:S01]  /*b870*/  STL [R1+0x4], R2 ;  /* 0x0000040201007387 */ /* 0x000fe20000100800 */
[----:B------:R-:W-:Y:S05]  /*b880*/  FADD.FTZ R0, R174, R0 ;  /* 0x00000000ae007221 */ /* 0x000fea0000010000 */
[----:B------:R-:W-:Y:S01]  /*b890*/  STL [R1+0x8], R0 ;  /* 0x0000080001007387 */ /* 0x000fe20000100800 */
        /* <DEDUP_REMOVED lines=36> */
[----:B------:R-:W-:Y:S02]  /*bae0*/  F2FP.BF16.PACK_AB R132, R163, R154 ;  /* 0x0000009aa384723e */ /* 0x000fe400000010ff */
[----:B------:R-:W-:Y:S02]  /*baf0*/  F2FP.BF16.PACK_AB R133, R161, R153 ;  /* 0x00000099a185723e */ /* 0x000fe400000010ff */
[----:B------:R-:W-:Y:S01]  /*bb00*/  LDSM.16.MT88.4 R152, [R218+0x5000] ;  /* 0x00500000da98783b */ /* 0x000fe20000004200 */
[----:B------:R-:W-:Y:S02]  /*bb10*/  F2FP.BF16.PACK_AB R134, R164, R162 ;  /* 0x000000a2a486723e */ /* 0x000fe400000010ff */
[----:B------:R-:W-:Y:S03]  /*bb20*/  F2FP.BF16.PACK_AB R135, R160, R159 ;  /* 0x0000009fa087723e */ /* 0x000fe600000010ff */
[----:B------:R-:W-:Y:S04]  /*bb30*/  LDSM.16.MT88.4 R160, [R217+0x5800] ;  /* 0x00580000d9a0783b */ /* 0x000fe80000004200 */
[C---:B-1----:R-:W-:Y:S08]  /*bb40*/  HMMA.16816.F32.BF16 R4, R132.reuse, R136, R4 ;  /* 0x000000888404723c */ /* 0x042ff00000041804 */
[C---:B------:R-:W-:Y:S01]  /*bb50*/  HMMA.16816.F32.BF16 R8, R132.reuse, R138, R8 ;  /* 0x0000008a8408723c */ /* 0x040fe20000041808 */
[----:B------:R-:W1:Y:S07]  /*bb60*/  LDSM.16.MT88.4 R136, [R221+0x1000] ;  /* 0x00100000dd88783b */ /* 0x000e6e0000004200 */
        /* <DEDUP_REMOVED lines=46> */
[----:B------:R-:W-:Y:S03]  /*be50*/  F2FP.BF16.PACK_AB R133, R204, R157 ;  /* 0x0000009dcc85723e */ /* 0x000fe600000010ff */
[----:B------:R-:W-:Y:S02]  /*be60*/  F2FP.BF16.PACK_AB R134, R207, R205 ;  /* 0x000000cdcf86723e */ /* 0x000fe400000010ff */
[----:B------:R-:W-:Y:S07]  /*be70*/  F2FP.BF16.PACK_AB R135, R202, R203 ;  /* 0x000000cbca87723e */ /* 0x000fee00000010ff */
        /* <DEDUP_REMOVED lines=46> */
[----:B------:R-:W-:Y:S01]  /*c160*/  HMMA.16816.F32.BF16 R128, R132, R138, R128 ;  /* 0x0000008a8480723c */ /* 0x000fe20000041880 */
[----:B------:R-:W1:Y:S06]  /*c170*/  LDSM.16.MT88.4 R136, [R220+0x2000] ;  /* 0x00200000dc88783b */ /* 0x000e6c0000004200 */
[----:B------:R-:W-:Y:S02]  /*c180*/  F2FP.BF16.PACK_AB R132, R199, R200 ;  /* 0x000000c8c784723e */ /* 0x000fe400000010ff */
[----:B------:R-:W-:Y:S03]  /*c190*/  F2FP.BF16.PACK_AB R133, R197, R195 ;  /* 0x000000c3c585723e */ /* 0x000fe600000010ff */
[----:B------:R-:W-:Y:S02]  /*c1a0*/  F2FP.BF16.PACK_AB R134, R196, R198 ;  /* 0x000000c6c486723e */ /* 0x000fe400000010ff */
[----:B------:R-:W-:Y:S07]  /*c1b0*/  F2FP.BF16.PACK_AB R135, R193, R194 ;  /* 0x000000c2c187723e */ /* 0x000fee00000010ff */
        /* <DEDUP_REMOVED lines=17> */
[----:B------:R-:W2:Y:S07]  /*c2d0*/  LDSM.16.MT88.4 R152, [R221+0x8000] ;  /* 0x00800000dd98783b */ /* 0x000eae0000004200 */
        /* <DEDUP_REMOVED lines=22> */
[C---:B------:R-:W-:Y:S08]  /*c440*/  HMMA.16816.F32.BF16 R112, R132.reuse, R150, R112 ;  /* 0x000000968470723c */ /* 0x040ff00000041870 */
[C---:B--2---:R-:W-:Y:S08]  /*c450*/  HMMA.16816.F32.BF16 R116, R132.reuse, R140, R116 ;  /* 0x0000008c8474723c */ /* 0x044ff00000041874 */
[C---:B------:R-:W-:Y:S08]  /*c460*/  HMMA.16816.F32.BF16 R120, R132.reuse, R142, R120 ;  /* 0x0000008e8478723c */ /* 0x040ff00000041878 */
[C---:B----4-:R-:W-:Y:S08]  /*c470*/  HMMA.16816.F32.BF16 R124, R132.reuse, R152, R124 ;  /* 0x00000098847c723c */ /* 0x050ff0000004187c */
[----:B------:R-:W-:Y:S01]  /*c480*/  HMMA.16816.F32.BF16 R128, R132, R154, R128 ;  /* 0x0000009a8480723c */ /* 0x000fe20000041880 */
[----:B------:R-:W2:Y:S07]  /*c490*/  LDSM.16.MT88.4 R152, [R220+0x2800] ;  /* 0x00280000dc98783b */ /* 0x000eae0000004200 */
[C---:B------:R-:W-:Y:S01]  /*c4a0*/  HMMA.16816.F32.BF16 R180, R176.reuse, R184, R4 ;  /* 0x000000b8b0b4723c */ /* 0x040fe20000041804 */
[----:B------:R-:W3:Y:S07]  /*c4b0*/  LDSM.16.MT88.4 R4, [R221+0x5800] ;  /* 0x00580000dd04783b */ /* 0x000eee0000004200 */
[C---:B------:R-:W-:Y:S01]  /*c4c0*/  HMMA.16816.F32.BF16 R184, R176.reuse, R186, R8 ;  /* 0x000000bab0b8723c */ /* 0x040fe20000041808 */
[----:B------:R-:W4:Y:S07]  /*c4d0*/  LDSM.16.MT88.4 R8, [R220+0x5800] ;  /* 0x00580000dc08783b */ /* 0x000f2e0000004200 */
[C---:B-1----:R-:W-:Y:S01]  /*c4e0*/  HMMA.16816.F32.BF16 R132, R176.reuse, R136, R12 ;  /* 0x00000088b084723c */ /* 0x042fe2000004180c */
[----:B------:R-:W1:Y:S07]  /*c4f0*/  LDSM.16.MT88.4 R12, [R217+0x8800] ;  /* 0x00880000d90c783b */ /* 0x000e6e0000004200 */
[C---:B------:R-:W-:Y:S01]  /*c500*/  HMMA.16816.F32.BF16 R136, R176.reuse, R138, R16 ;  /* 0x0000008ab088723c */ /* 0x040fe20000041810 */
[----:B------:R-:W1:Y:S07]  /*c510*/  LDSM.16.MT88.4 R16, [R218+0x8800] ;  /* 0x00880000da10783b */ /* 0x000e6e0000004200 */
[C---:B------:R-:W-:Y:S01]  /*c520*/  HMMA.16816.F32.BF16 R140, R176.reuse, R144, R20 ;  /* 0x00000090b08c723c */ /* 0x040fe20000041814 */
[----:B------:R-:W-:Y:S07]  /*c530*/  LDSM.16.MT88.4 R20, [R220+0x8800] ;  /* 0x00880000dc14783b */ /* 0x000fee0000004200 */
[C---:B------:R-:W-:Y:S01]  /*c540*/  HMMA.16816.F32.BF16 R144, R176.reuse, R146, R24 ;  /* 0x00000092b090723c */ /* 0x040fe20000041818 */
[----:B------:R-:W-:Y:S07]  /*c550*/  LDSM.16.MT88.4 R24, [R217+0xb800] ;  /* 0x00b80000d918783b */ /* 0x000fee0000004200 */
[C---:B--2---:R-:W-:Y:S01]  /*c560*/  HMMA.16816.F32.BF16 R148, R176.reuse, R152, R28 ;  /* 0x00000098b094723c */ /* 0x044fe2000004181c */
[----:B------:R-:W-:Y:S07]  /*c570*/  LDSM.16.MT88.4 R28, [R221+0xb800] ;  /* 0x00b80000dd1c783b */ /* 0x000fee0000004200 */
[C---:B------:R-:W-:Y:S08]  /*c580*/  HMMA.16816.F32.BF16 R152, R176.reuse, R154, R32 ;  /* 0x0000009ab098723c */ /* 0x040ff00000041820 */
[C---:B------:R-:W-:Y:S08]  /*c590*/  HMMA.16816.F32.BF16 R156, R176.reuse, R160, R36 ;  /* 0x000000a0b09c723c */ /* 0x040ff00000041824 */
[C---:B------:R-:W-:Y:S08]  /*c5a0*/  HMMA.16816.F32.BF16 R160, R176.reuse, R162, R40 ;  /* 0x000000a2b0a0723c */ /* 0x040ff00000041828 */
[C---:B------:R-:W-:Y:S08]  /*c5b0*/  HMMA.16816.F32.BF16 R164, R176.reuse, R168, R44 ;  /* 0x000000a8b0a4723c */ /* 0x040ff0000004182c */
        /* <DEDUP_REMOVED lines=23> */
[----:B------:R-:W-:Y:S07]  /*c730*/  HMMA.16816.F32.BF16 R128, R176, R14, R128 ;  /* 0x0000000eb080723c */ /* 0x000fee0000041880 */
[----:B------:R-:W-:Y:S01]  /*c740*/  MOV R176, R172 ;  /* 0x000000ac00b07202 */ /* 0x000fe20000000f00 */
[----:B------:R-:W-:-:S05]  /*c750*/  @P0 BRA `(.L_x_1286) ;  /* 0xffffb32000000947 */ /* 0x000fca000383ffff */
.L_x_1285:
[----:B------:R-:W-:-:S13]  /*c760*/  ISETP.GE.AND P0, PT, R252, RZ, PT ;  /* 0x000000fffc00720c */ /* 0x000fda0003f06270 */
[----:B------:R-:W-:Y:S05]  /*c770*/  @!P0 BRA `(.L_x_1287) ;  /* 0x000042f000008947 */ /* 0x000fea0003800000 */
[----:B------:R-:W-:Y:S02]  /*c780*/  MOV R175, R172 ;  /* 0x000000ac00af7202 */ /* 0x000fe40000000f00 */
[----:B------:R-:W-:Y:S02]  /*c790*/  MOV R174, R173 ;  /* 0x000000ad00ae7202 */ /* 0x000fe40000000f00 */
.L_x_1288:
[----:B------:R-:W2:Y:S01]  /*c7a0*/  LDL R0, [R1] ;  /* 0x0000000001007983 */ /* 0x000ea20000100800 */
[----:B------:R-:W-:Y:S04]  /*c7b0*/  DEPBAR.LE SB0, 0x0 ;  /* 0x000080000000791a */ /* 0x000fe80000000000 */
[----:B------:R-:W-:Y:S01]  /*c7c0*/  WARPSYNC 0xffffffff ;  /* 0xffffffff00007948 */ /* 0x000fe20003800000 */
[----:B------:R-:W3:Y:S01]  /*c7d0*/  LDL R14, [R1+0x30] ;  /* 0x00003000010e7983 */ /* 0x000ee20000100800 */
[----:B------:R-:W-:Y:S05]  /*c7e0*/  IMAD.WIDE.U32 R12, R252, c[0x0][0x208], RZ ;  /* 0x00008200fc0c7a25 */ /* 0x000fea00078e00ff */
[----:B------:R-:W3:Y:S06]  /*c7f0*/  LDL.64 R2, [R1+0x28] ;  /* 0x0000280001027983 */ /* 0x000eec0000100a00 */
[----:B------:R-:W-:Y:S06]  /*c800*/  BAR.SYNC.DEFER_BLOCKING 0x0 ;  /* 0x0000000000007b1d */ /* 0x000fec0000010000 */
[----:B-----5:R-:W-:Y:S06]  /*c810*/  LDSM.16.M88.4 R48, [R223] ;  /* 0x00000000df30783b */ /* 0x020fec0000000200 */
[----:B------:R-:W1:Y:S06]  /*c820*/  LDSM.16.M88.4 R8, [R216] ;  /* 0x00000000d808783b */ /* 0x000e6c0000000200 */
[----:B------:R-:W4:Y:S06]  /*c830*/  LDSM.16.M88.4 R16, [R216+0x800] ;  /* 0x00080000d810783b */ /* 0x000f2c0000000200 */
[----:B------:R-:W2:Y:S06]  /*c840*/  LDSM.16.M88.4 R24, [R216+0x1000] ;  /* 0x00100000d818783b */ /* 0x000eac0000000200 */
        /* <DEDUP_REMOVED lines=12> */
[C---:B--2---:R-:W-:Y:S02]  /*c910*/  LOP3.LUT P4, RZ, R0.reuse, 0x2, RZ, 0xc0, !PT ;  /* 0x0000000200ff7812 */ /* 0x044fe4000788c0ff */
[----:B------:R-:W-:Y:S02]  /*c920*/  LOP3.LUT P3, RZ, R0, 0x1, RZ, 0xc0, !PT ;  /* 0x0000000100ff7812 */ /* 0x000fe4000786c0ff */
[----:B------:R-:W-:Y:S05]  /*c930*/  SHF.R.S32.HI R0, RZ, 0x1f, R252 ;  /* 0x0000001fff007819 */ /* 0x000fea00000114fc */
[----:B------:R-:W-:Y:S01]  /*c940*/  IMAD R0, R0, c[0x0][0x208], RZ ;  /* 0x0000820000007a24 */ /* 0x000fe200078e02ff */
[----:B---3--:R-:W-:Y:S03]  /*c950*/  MOV R3, R14 ;  /* 0x0000000e00037202 */ /* 0x008fe60000000f00 */
[----:B------:R-:W-:Y:S02]  /*c960*/  IMAD R0, R252, c[0x0][0x20c], R0 ;  /* 0x00008300fc007a24 */ /* 0x000fe400078e0200 */
[----:B------:R-:W-:Y:S03]  /*c970*/  IMAD.WIDE.U32 R2, R12, 0x60, R2 ;  /* 0x000000600c027825 */ /* 0x000fe600078e0002 */
[----:B------:R-:W-:Y:S02]  /*c980*/  IADD3 R0, R13, R0, RZ ;  /* 0x000000000d007210 */ /* 0x000fe40007ffe0ff */
[C---:B----4-:R-:W-:Y:S03]  /*c990*/  HMMA.16816.F32.BF16 R12, R48.reuse, R16, RZ ;  /* 0x00000010300c723c */ /* 0x050fe600000418ff */
[----:B------:R-:W-:Y:S05]  /*c9a0*/  IMAD R0, R0, 0x60, RZ ;  /* 0x0000006000007824 */ /* 0x000fea00078e02ff */
[C---:B------:R-:W-:Y:S01]  /*c9b0*/  HMMA.16816.F32.BF16 R16, R48.reuse, R18, RZ ;  /* 0x000000123010723c */ /* 0x040fe200000418ff */
[----:B------:R-:W-:Y:S03]  /*c9c0*/  IADD3 R3, R3, R0, RZ ;  /* 0x0000000003037210 */ /* 0x000fe60007ffe0ff */
[C---:B------:R-:W-:Y:S02]  /*c9d0*/  SHF.L.U32 R0, R2.reuse, 0x1, RZ ;  /* 0x0000000102007819 */ /* 0x040fe400000006ff */
[----:B------:R-:W-:Y:S02]  /*c9e0*/  SHF.L.U64.HI R2, R2, 0x1, R3 ;  /* 0x0000000102027819 */ /* 0x000fe40000010203 */
[C---:B------:R-:W-:Y:S01]  /*c9f0*/  HMMA.16816.F32.BF16 R20, R48.reuse, R24, RZ ;  /* 0x000000183014723c */ /* 0x040fe200000418ff */
[C---:B------:R-:W-:Y:S03]  /*ca00*/  IADD3 R172, P2, R0.reuse, c[0x0][0x1f8], RZ ;  /* 0x00007e0000ac7a10 */ /* 0x040fe60007f5e0ff */
[----:B------:R-:W-:Y:S02]  /*ca10*/  IADD3 R28, P1, R0, 0x80, RZ ;  /* 0x00000080001c7810 */ /* 0x000fe40007f3e0ff */
[----:B------:R-:W-:Y:S02]  /*ca20*/  IADD3.X R173, R2, c[0x0][0x1fc], RZ, P2, !PT ;  /* 0x00007f0002ad7a10 */ /* 0x000fe400017fe4ff */
[C---:B------:R-:W-:Y:S01]  /*ca30*/  HMMA.16816.F32.BF16 R24, R48.reuse, R26, RZ ;  /* 0x0000001a3018723c */ /* 0x040fe200000418ff */
[----:B------:R-:W-:Y:S02]  /*ca40*/  IADD3 R28, P0, R28, c[0x0][0x1f8], RZ ;  /* 0x00007e001c1c7a10 */ /* 0x000fe40007f1e0ff */
[----:B------:R-:W-:Y:S01]  /*ca50*/  @!PT LDS RZ, [RZ] ;  /* 0x00000000fffff984 */ /* 0x000fe20000000800 */
[----:B------:R-:W-:Y:S01]  /*ca60*/  @!PT LDS RZ, [RZ] ;  /* 0x00000000fffff984 */ /* 0x000fe20000000800 */
[----:B------:R-:W-:Y:S01]  /*ca70*/  @!PT LDS RZ, [RZ] ;  /* 0x00000000fffff984 */ /* 0x000fe20000000800 */
[----:B------:R2:W-:Y:S01]  /*ca80*/  LDGSTS.E.BYPASS.LTC128B.128 [R251+0x100], [R172.64], !P4 ;  /* 0x00100000acfb7fae */ /* 0x0005e2000e101d48 */
[----:B------:R-:W-:Y:S02]  /*ca90*/  IADD3 R38, P2, R0, 0x100, RZ ;  /* 0x0000010000267810 */ /* 0x000fe40007f5e0ff */
[--C-:B------:R-:W-:Y:S02]  /*caa0*/  IADD3.X R29, RZ, c[0x0][0x1fc], R2.reuse, P0, P1 ;  /* 0x00007f00ff1d7a10 */ /* 0x100fe400007e2402 */
[----:B------:R-:W-:Y:S03]  /*cab0*/  IADD3 R38, P0, R38, c[0x0][0x1f8], RZ ;  /* 0x00007e0026267a10 */ /* 0x000fe60007f1e0ff */
[----:B------:R3:W-:Y:S01]  /*cac0*/  LDGSTS.E.BYPASS.LTC128B.128 [R251+0x3100], [R28.64], !P3 ;  /* 0x031000001cfb7fae */ /* 0x0007e2000d901d48 */
[----:B------:R-:W-:Y:S02]  /*cad0*/  IADD3 R0, P1, R0, 0x180, RZ ;  /* 0x0000018000007810 */ /* 0x000fe40007f3e0ff */
[--C-:B------:R-:W-:Y:S02]  /*cae0*/  IADD3.X R39, RZ, c[0x0][0x1fc], R2.reuse, P0, P2 ;  /* 0x00007f00ff277a10 */ /* 0x100fe400007e4402 */
[----:B------:R-:W-:Y:S02]  /*caf0*/  IADD3 R36, P0, R0, c[0x0][0x1f8], RZ ;  /* 0x00007e0000247a10 */ /* 0x000fe40007f1e0ff */
[----:B------:R-:W-:Y:S01]  /*cb00*/  MOV R0, c[0x0][0x208] ;  /* 0x0000820000007a02 */ /* 0x000fe20000000f00 */
[----:B------:R4:W-:Y:S01]  /*cb10*/  LDGSTS.E.BYPASS.LTC128B.128 [R251+0x6100], [R38.64], !P6 ;  /* 0x0610000026fb7fae */ /* 0x0009e2000f101d48 */
[----:B------:R-:W-:Y:S02]  /*cb20*/  IADD3.X R37, RZ, c[0x0][0x1fc], R2, P0, P1 ;  /* 0x00007f00ff257a10 */ /* 0x000fe400007e2402 */
[----:B------:R-:W-:Y:S03]  /*cb30*/  SHF.L.U32 R3, R0, 0x6, RZ ;  /* 0x0000000600037819 */ /* 0x000fe600000006ff */
[----:B------:R4:W-:Y:S01]  /*cb40*/  LDGSTS.E.BYPASS.LTC128B.128 [R251+0x9100], [R36.64], !P5 ;  /* 0x0910000024fb7fae */ /* 0x0009e2000e901d48 */
[----:B------:R-:W-:Y:S04]  /*cb50*/  IADD3 R2, P1, R172, R3, RZ ;  /* 0x00000003ac027210 */ /* 0x000fe80007f3e0ff */
[----:B--2---:R-:W-:Y:S01]  /*cb60*/  IADD3 R172, P0, R3, R2, RZ ;  /* 0x0000000203ac7210 */ /* 0x004fe20007f1e0ff */
[C---:B---3--:R-:W-:Y:S08]  /*cb70*/  HMMA.16816.F32.BF16 R28, R48.reuse, R32, RZ ;  /* 0x00000020301c723c */ /* 0x048ff000000418ff */
[C---:B------:R-:W-:Y:S08]  /*cb80*/  HMMA.16816.F32.BF16 R32, R48.reuse, R34, RZ ;  /* 0x000000223020723c */ /* 0x040ff000000418ff */
[C---:B----4-:R-:W-:Y:S08]  /*cb90*/  HMMA.16816.F32.BF16 R36, R48.reuse, R40, RZ ;  /* 0x000000283024723c */ /* 0x050ff000000418ff */
[C---:B------:R-:W-:Y:S08]  /*cba0*/  HMMA.16816.F32.BF16 R40, R48.reuse, R42, RZ ;  /* 0x0000002a3028723c */ /* 0x040ff000000418ff */
[C---:B------:R-:W-:Y:S07]  /*cbb0*/  HMMA.16816.F32.BF16 R44, R48.reuse, R176, RZ ;  /* 0x000000b0302c723c */ /* 0x040fee00000418ff */
[----:B------:R-:W-:Y:S01]  /*cbc0*/  MOV R177, 0x6 ;  /* 0x0000000600b17802 */ /* 0x000fe20000000f00 */
[----:B------:R-:W-:Y:S04]  /*cbd0*/  HMMA.16816.F32.BF16 R48, R48, R178, RZ ;  /* 0x000000b23030723c */ /* 0x000fe800000418ff */
[----:B------:R-:W-:Y:S04]  /*cbe0*/  SHF.L.U64.HI R0, R0, R177, c[0x0][0x20c] ;  /* 0x0000830000007619 */ /* 0x000fe800000102b1 */
[C---:B-1----:R-:W-:Y:S05]  /*cbf0*/  HMMA.16816.F32.BF16 R4, R188.reuse, R192, R4 ;  /* 0x000000c0bc04723c */ /* 0x042fea0000041804 */
[----:B------:R-:W-:Y:S03]  /*cc00*/  IADD3.X R3, R173, R0, RZ, P1, !PT ;  /* 0x00000000ad037210 */ /* 0x000fe60000ffe4ff */
[C---:B------:R-:W-:Y:S02]  /*cc10*/  HMMA.16816.F32.BF16 R8, R188.reuse, R194, R8 ;  /* 0x000000c2bc08723c */ /* 0x040fe40000041808 */
[----:B------:R1:W-:Y:S02]  /*cc20*/  LDGSTS.E.BYPASS.LTC128B.128 [R251+0x1100], [R2.64], !P4 ;  /* 0x0110000002fb7fae */ /* 0x0003e4000e101d48 */
[----:B------:R-:W-:Y:S02]  /*cc30*/  IADD3.X R173, R0, R3, RZ, P0, !PT ;  /* 0x0000000300ad7210 */ /* 0x000fe400007fe4ff */
[C---:B------:R-:W-:Y:S02]  /*cc40*/  ISETP.GT.AND P0, PT, R252.reuse, RZ, PT ;  /* 0x000000fffc00720c */ /* 0x040fe40003f04270 */
[C---:B------:R-:W-:Y:S01]  /*cc50*/  HMMA.16816.F32.BF16 R12, R188.reuse, R196, R12 ;  /* 0x000000c4bc0c723c */ /* 0x040fe2000004180c */
[----:B------:R1:W-:Y:S03]  /*cc60*/  LDGSTS.E.BYPASS.LTC128B.128 [R251+0x4100], [R2.64+0x80], !P3 ;  /* 0x0410008002fb7fae */ /* 0x0003e6000d901d48 */
[----:B------:R-:W-:Y:S03]  /*cc70*/  IADD3 R252, R252, -0x1, RZ ;  /* 0xfffffffffcfc7810 */ /* 0x000fe60007ffe0ff */
[----:B------:R1:W-:Y:S01]  /*cc80*/  LDGSTS.E.BYPASS.LTC128B.128 [R251+0x7100], [R2.64+0x100], !P6 ;  /* 0x0710010002fb7fae */ /* 0x0003e2000f101d48 */
[C---:B------:R-:W-:Y:S05]  /*cc90*/  HMMA.16816.F32.BF16 R16, R188.reuse, R198, R16 ;  /* 0x000000c6bc10723c */ /* 0x040fea0000041810 */
[----:B------:R1:W-:Y:S03]  /*cca0*/  LDGSTS.E.BYPASS.LTC128B.128 [R251+0xa100], [R2.64+0x180], !P5 ;  /* 0x0a10018002fb7fae */ /* 0x0003e6000e901d48 */
[C---:B------:R-:W-:Y:S03]  /*ccb0*/  HMMA.16816.F32.BF16 R20, R188.reuse, R200, R20 ;  /* 0x000000c8bc14723c */ /* 0x040fe60000041814 */
[----:B------:R2:W-:Y:S05]  /*ccc0*/  LDGSTS.E.BYPASS.LTC128B.128 [R251+0x2100], [R172.64], !P4 ;  /* 0x02100000acfb7fae */ /* 0x0005ea000e101d48 */
[C---:B------:R-:W-:Y:S01]  /*ccd0*/  HMMA.16816.F32.BF16 R24, R188.reuse, R202, R24 ;  /* 0x000000cabc18723c */ /* 0x040fe20000041818 */
[----:B------:R2:W-:Y:S06]  /*cce0*/  LDGSTS.E.BYPASS.LTC128B.128 [R251+0x5100], [R172.64+0x80], !P3 ;  /* 0x05100080acfb7fae */ /* 0x0005ec000d901d48 */
[----:B------:R2:W-:Y:S01]  /*ccf0*/  LDGSTS.E.BYPASS.LTC128B.128 [R251+0x8100], [R172.64+0x100], !P6 ;  /* 0x08100100acfb7fae */ /* 0x0005e2000f101d48 */
[C---:B------:R-:W-:Y:S05]  /*cd00*/  HMMA.16816.F32.BF16 R28, R188.reuse, R204, R28 ;  /* 0x000000ccbc1c723c */ /* 0x040fea000004181c */
[----:B------:R2:W-:Y:S03]  /*cd10*/  LDGSTS.E.BYPASS.LTC128B.128 [R251+0xb100], [R172.64+0x180], !P5 ;  /* 0x0b100180acfb7fae */ /* 0x0005e6000e901d48 */
[C---:B------:R-:W-:Y:S03]  /*cd20*/  HMMA.16816.F32.BF16 R32, R188.reuse, R206, R32 ;  /* 0x000000cebc20723c */ /* 0x040fe60000041820 */
[----:B------:R-:W-:Y:S05]  /*cd30*/  LDSM.16.M88.4 R176, [R226] ;  /* 0x00000000e2b0783b */ /* 0x000fea0000000200 */
[C---:B------:R-:W-:Y:S01]  /*cd40*/  HMMA.16816.F32.BF16 R36, R188.reuse, R208, R36 ;  /* 0x000000d0bc24723c */ /* 0x040fe20000041824 */
[----:B------:R-:W3:Y:S06]  /*cd50*/  LDSM.16.M88.4 R192, [R222] ;  /* 0x00000000dec0783b */ /* 0x000eec0000000200 */
[----:B------:R-:W0:Y:S01]  /*cd60*/  LDGDEPBAR ;  /* 0x00000000000079af */ /* 0x000e220000000000 */
[C---:B------:R-:W-:Y:S05]  /*cd70*/  HMMA.16816.F32.BF16 R40, R188.reuse, R210, R40 ;  /* 0x000000d2bc28723c */ /* 0x040fea0000041828 */
[----:B------:R-:W4:Y:S03]  /*cd80*/  LDSM.16.M88.4 R196, [R222+0x800] ;  /* 0x00080000dec4783b */ /* 0x000f260000000200 */
[C---:B------:R-:W-:Y:S03]  /*cd90*/  HMMA.16816.F32.BF16 R44, R188.reuse, R212, R44 ;  /* 0x000000d4bc2c723c */ /* 0x040fe6000004182c */
[----:B------:R-:W1:Y:S05]  /*cda0*/  LDSM.16.M88.4 R200, [R222+0x1000] ;  /* 0x00100000dec8783b */ /* 0x000e6a0000000200 */
[----:B------:R-:W-:Y:S01]  /*cdb0*/  HMMA.16816.F32.BF16 R48, R188, R214, R48 ;  /* 0x000000d6bc30723c */ /* 0x000fe20000041830 */
[----:B------:R-:W2:Y:S06]  /*cdc0*/  LDL R215, [R1+0x18] ;  /* 0x0000180001d77983 */ /* 0x000eac0000100800 */
[----:B------:R-:W1:Y:S06]  /*cdd0*/  LDSM.16.M88.4 R204, [R222+0x1800] ;  /* 0x00180000decc783b */ /* 0x000e6c0000000200 */
[----:B------:R-:W1:Y:S01]  /*cde0*/  LDSM.16.M88.4 R188, [R222+0x2000] ;  /* 0x00200000debc783b */ /* 0x000e620000000200 */
[C---:B---3--:R-:W-:Y:S05]  /*cdf0*/  HMMA.16816.F32.BF16 R4, R176.reuse, R192, R4 ;  /* 0x000000c0b004723c */ /* 0x048fea0000041804 */
[----:B------:R-:W3:Y:S03]  /*ce00*/  LDSM.16.M88.4 R208, [R222+0x2800] ;  /* 0x00280000ded0783b */ /* 0x000ee60000000200 */
[C---:B------:R-:W-:Y:S03]  /*ce10*/  HMMA.16816.F32.BF16 R8, R176.reuse, R194, R8 ;  /* 0x000000c2b008723c */ /* 0x040fe60000041808 */
[----:B------:R-:W-:Y:S06]  /*ce20*/  LDSM.16.M88.4 R192, [R219] ;  /* 0x00000000dbc0783b */ /* 0x000fec0000000200 */
[----:B------:R-:W2:Y:S01]  /*ce30*/  LDL.64 R212, [R1+0x20] ;  /* 0x0000200001d47983 */ /* 0x000ea20000100a00 */
[C---:B----4-:R-:W-:Y:S08]  /*ce40*/  HMMA.16816.F32.BF16 R12, R176.reuse, R196, R12 ;  /* 0x000000c4b00c723c */ /* 0x050ff0000004180c */
[C---:B------:R-:W-:Y:S01]  /*ce50*/  HMMA.16816.F32.BF16 R16, R176.reuse, R198, R16 ;  /* 0x000000c6b010723c */ /* 0x040fe20000041810 */
[----:B------:R-:W-:Y:S07]  /*ce60*/  LDSM.16.M88.4 R196, [R219+0x800] ;  /* 0x00080000dbc4783b */ /* 0x000fee0000000200 */
        /* <DEDUP_REMOVED lines=9> */
[C---:B---3--:R-:W-:Y:S08]  /*cf00*/  HMMA.16816.F32.BF16 R44, R176.reuse, R208, R44 ;  /* 0x000000d0b02c723c */ /* 0x048ff0000004182c */
[----:B------:R-:W-:Y:S01]  /*cf10*/  HMMA.16816.F32.BF16 R48, R176, R210, R48 ;  /* 0x000000d2b030723c */ /* 0x000fe20000041830 */
[----:B------:R-:W3:Y:S06]  /*cf20*/  LDSM.16.M88.4 R176, [R219+0x2000] ;  /* 0x00200000dbb0783b */ /* 0x000eec0000000200 */
        /* <DEDUP_REMOVED lines=13> */
[C---:B---3--:R-:W-:Y:S08]  /*d000*/  HMMA.16816.F32.BF16 R36, R188.reuse, R176, R36 ;  /* 0x000000b0bc24723c */ /* 0x048ff00000041824 */
[C---:B------:R-:W-:Y:S01]  /*d010*/  HMMA.16816.F32.BF16 R40, R188.reuse, R178, R40 ;  /* 0x000000b2bc28723c */ /* 0x040fe20000041828 */
[----:B------:R-:W1:Y:S07]  /*d020*/  LDSM.16.M88.4 R176, [R223+0x4000] ;  /* 0x00400000dfb0783b */ /* 0x000e6e0000000200 */
[C---:B----4-:R-:W-:Y:S08]  /*d030*/  HMMA.16816.F32.BF16 R44, R188.reuse, R208, R44 ;  /* 0x000000d0bc2c723c */ /* 0x050ff0000004182c */
[----:B------:R-:W-:Y:S01]  /*d040*/  HMMA.16816.F32.BF16 R48, R188, R210, R48 ;  /* 0x000000d2bc30723c */ /* 0x000fe20000041830 */
[----:B------:R-:W3:Y:S06]  /*d050*/  LDSM.16.M88.4 R188, [R216+0x5000] ;  /* 0x00500000d8bc783b */ /* 0x000eec0000000200 */
        /* <DEDUP_REMOVED lines=13> */
[C---:B---3--:R-:W-:Y:S08]  /*d130*/  HMMA.16816.F32.BF16 R36, R176.reuse, R188, R36 ;  /* 0x000000bcb024723c */ /* 0x048ff00000041824 */
[C---:B------:R-:W-:Y:S01]  /*d140*/  HMMA.16816.F32.BF16 R40, R176.reuse, R190, R40 ;  /* 0x000000beb028723c */ /* 0x040fe20000041828 */
[----:B------:R-:W1:Y:S07]  /*d150*/  LDSM.16.M88.4 R188, [R224+0x4000] ;  /* 0x00400000e0bc783b */ /* 0x000e6e0000000200 */
[C---:B----4-:R-:W-:Y:S08]  /*d160*/  HMMA.16816.F32.BF16 R44, R176.reuse, R208, R44 ;  /* 0x000000d0b02c723c */ /* 0x050ff0000004182c */
[----:B------:R-:W-:Y:S01]  /*d170*/  HMMA.16816.F32.BF16 R48, R176, R210, R48 ;  /* 0x000000d2b030723c */ /* 0x000fe20000041830 */
[----:B------:R-:W3:Y:S03]  /*d180*/  LDSM.16.M88.4 R176, [R241] ;  /* 0x00000000f1b0783b */ /* 0x000ee60000000200 */
[----:B--2---:R-:W-:Y:S03]  /*d190*/  MOV R213, 0x6 ;  /* 0x0000000600d57802 */ /* 0x004fe60000000f00 */
[----:B------:R-:W2:Y:S01]  /*d1a0*/  LDSM.16.M88.4 R208, [R240] ;  /* 0x00000000f0d0783b */ /* 0x000ea20000000200 */
[C---:B-1----:R-:W-:Y:S08]  /*d1b0*/  HMMA.16816.F32.BF16 R4, R188.reuse, R192, R4 ;  /* 0x000000c0bc04723c */ /* 0x042ff00000041804 */
[C---:B------:R-:W-:Y:S01]  /*d1c0*/  HMMA.16816.F32.BF16 R8, R188.reuse, R194, R8 ;  /* 0x000000c2bc08723c */ /* 0x040fe20000041808 */
[----:B------:R-:W-:Y:S07]  /*d1d0*/  LDSM.16.M88.4 R192, [R226+0x4000] ;  /* 0x00400000e2c0783b */ /* 0x000fee0000000200 */
[C---:B------:R-:W-:Y:S08]  /*d1e0*/  HMMA.16816.F32.BF16 R12, R188.reuse, R196, R12 ;  /* 0x000000c4bc0c723c */ /* 0x040ff0000004180c */
[C---:B------:R-:W-:Y:S01]  /*d1f0*/  HMMA.16816.F32.BF16 R16, R188.reuse, R198, R16 ;  /* 0x000000c6bc10723c */ /* 0x040fe20000041810 */
[----:B------:R-:W1:Y:S07]  /*d200*/  LDSM.16.M88.4 R196, [R222+0x3000] ;  /* 0x00300000dec4783b */ /* 0x000e6e0000000200 */
[C---:B------:R-:W-:Y:S08]  /*d210*/  HMMA.16816.F32.BF16 R20, R188.reuse, R200, R20 ;  /* 0x000000c8bc14723c */ /* 0x040ff00000041814 */
[C---:B------:R-:W-:Y:S01]  /*d220*/  HMMA.16816.F32.BF16 R24, R188.reuse, R202, R24 ;  /* 0x000000cabc18723c */ /* 0x040fe20000041818 */
[----:B------:R-:W4:Y:S07]  /*d230*/  LDSM.16.M88.4 R200, [R222+0x3800] ;  /* 0x00380000dec8783b */ /* 0x000f2e0000000200 */
[C---:B------:R-:W-:Y:S08]  /*d240*/  HMMA.16816.F32.BF16 R28, R188.reuse, R204, R28 ;  /* 0x000000ccbc1c723c */ /* 0x040ff0000004181c */
[C---:B------:R-:W-:Y:S01]  /*d250*/  HMMA.16816.F32.BF16 R32, R188.reuse, R206, R32 ;  /* 0x000000cebc20723c */ /* 0x040fe20000041820 */
[----:B------:R-:W4:Y:S07]  /*d260*/  LDSM.16.M88.4 R204, [R222+0x4000] ;  /* 0x00400000decc783b */ /* 0x000f2e0000000200 */
[C---:B---3--:R-:W-:Y:S08]  /*d270*/  HMMA.16816.F32.BF16 R36, R188.reuse, R176, R36 ;  /* 0x000000b0bc24723c */ /* 0x048ff00000041824 */
[C---:B------:R-:W-:Y:S01]  /*d280*/  HMMA.16816.F32.BF16 R40, R188.reuse, R178, R40 ;  /* 0x000000b2bc28723c */ /* 0x040fe20000041828 */
[----:B------:R-:W3:Y:S07]  /*d290*/  LDSM.16.M88.4 R176, [R222+0x4800] ;  /* 0x00480000deb0783b */ /* 0x000eee0000000200 */
[C---:B--2---:R-:W-:Y:S08]  /*d2a0*/  HMMA.16816.F32.BF16 R44, R188.reuse, R208, R44 ;  /* 0x000000d0bc2c723c */ /* 0x044ff0000004182c */
[----:B------:R-:W-:Y:S01]  /*d2b0*/  HMMA.16816.F32.BF16 R48, R188, R210, R48 ;  /* 0x000000d2bc30723c */ /* 0x000fe20000041830 */
[----:B------:R-:W2:Y:S06]  /*d2c0*/  LDSM.16.M88.4 R188, [R222+0x5000] ;  /* 0x00500000debc783b */ /* 0x000eac0000000200 */
[----:B------:R-:W2:Y:S01]  /*d2d0*/  LDSM.16.M88.4 R208, [R222+0x5800] ;  /* 0x00580000ded0783b */ /* 0x000ea20000000200 */
[C---:B-1----:R-:W-:Y:S08]  /*d2e0*/  HMMA.16816.F32.BF16 R4, R192.reuse, R196, R4 ;  /* 0x000000c4c004723c */ /* 0x042ff00000041804 */
[C---:B------:R-:W-:Y:S01]  /*d2f0*/  HMMA.16816.F32.BF16 R8, R192.reuse, R198, R8 ;  /* 0x000000c6c008723c */ /* 0x040fe20000041808 */
[----:B------:R-:W-:Y:S07]  /*d300*/  LDSM.16.M88.4 R196, [R225+0x4000] ;  /* 0x00400000e1c4783b */ /* 0x000fee0000000200 */
[C---:B----4-:R-:W-:Y:S08]  /*d310*/  HMMA.16816.F32.BF16 R12, R192.reuse, R200, R12 ;  /* 0x000000c8c00c723c */ /* 0x050ff0000004180c */
[C---:B------:R-:W-:Y:S01]  /*d320*/  HMMA.16816.F32.BF16 R16, R192.reuse, R202, R16 ;  /* 0x000000cac010723c */ /* 0x040fe20000041810 */
[----:B------:R-:W1:Y:S07]  /*d330*/  LDSM.16.M88.4 R200, [R219+0x3000] ;  /* 0x00300000dbc8783b */ /* 0x000e6e0000000200 */
[C---:B------:R-:W-:Y:S08]  /*d340*/  HMMA.16816.F32.BF16 R20, R192.reuse, R204, R20 ;  /* 0x000000ccc014723c */ /* 0x040ff00000041814 */
[C---:B------:R-:W-:Y:S01]  /*d350*/  HMMA.16816.F32.BF16 R24, R192.reuse, R206, R24 ;  /* 0x000000cec018723c */ /* 0x040fe20000041818 */
[----:B------:R-:W4:Y:S07]  /*d360*/  LDSM.16.M88.4 R204, [R219+0x3800] ;  /* 0x00380000dbcc783b */ /* 0x000f2e0000000200 */
[C---:B---3--:R-:W-:Y:S08]  /*d370*/  HMMA.16816.F32.BF16 R28, R192.reuse, R176, R28 ;  /* 0x000000b0c01c723c */ /* 0x048ff0000004181c */
[C---:B------:R-:W-:Y:S01]  /*d380*/  HMMA.16816.F32.BF16 R32, R192.reuse, R178, R32 ;  /* 0x000000b2c020723c */ /* 0x040fe20000041820 */
[----:B------:R-:W3:Y:S07]  /*d390*/  LDSM.16.M88.4 R176, [R219+0x4000] ;  /* 0x00400000dbb0783b */ /* 0x000eee0000000200 */
[C---:B--2---:R-:W-:Y:S08]  /*d3a0*/  HMMA.16816.F32.BF16 R36, R192.reuse, R188, R36 ;  /* 0x000000bcc024723c */ /* 0x044ff00000041824 */
[C---:B------:R-:W-:Y:S01]  /*d3b0*/  HMMA.16816.F32.BF16 R40, R192.reuse, R190, R40 ;  /* 0x000000bec028723c */ /* 0x040fe20000041828 */
[----:B------:R-:W2:Y:S07]  /*d3c0*/  LDSM.16.M88.4 R188, [R219+0x4800] ;  /* 0x00480000dbbc783b */ /* 0x000eae0000000200 */
[C---:B------:R-:W-:Y:S08]  /*d3d0*/  HMMA.16816.F32.BF16 R44, R192.reuse, R208, R44 ;  /* 0x000000d0c02c723c */ /* 0x040ff0000004182c */
[----:B------:R-:W-:Y:S01]  /*d3e0*/  HMMA.16816.F32.BF16 R48, R192, R210, R48 ;  /* 0x000000d2c030723c */ /* 0x000fe20000041830 */
[----:B------:R-:W2:Y:S06]  /*d3f0*/  LDSM.16.M88.4 R192, [R219+0x5000] ;  /* 0x00500000dbc0783b */ /* 0x000eac0000000200 */
[----:B------:R-:W-:Y:S01]  /*d400*/  LDSM.16.M88.4 R208, [R216+0x6800] ;  /* 0x00680000d8d0783b */ /* 0x000fe20000000200 */
[C---:B-1----:R-:W-:Y:S08]  /*d410*/  HMMA.16816.F32.BF16 R4, R196.reuse, R200, R4 ;  /* 0x000000c8c404723c */ /* 0x042ff00000041804 */
[C---:B------:R-:W-:Y:S01]  /*d420*/  HMMA.16816.F32.BF16 R8, R196.reuse, R202, R8 ;  /* 0x000000cac408723c */ /* 0x040fe20000041808 */
[----:B------:R-:W1:Y:S07]  /*d430*/  LDSM.16.M88.4 R200, [R219+0x5800] ;  /* 0x00580000dbc8783b */ /* 0x000e6e0000000200 */
[C---:B----4-:R-:W-:Y:S08]  /*d440*/  HMMA.16816.F32.BF16 R12, R196.reuse, R204, R12 ;  /* 0x000000ccc40c723c */ /* 0x050ff0000004180c */
[C---:B------:R-:W-:Y:S01]  /*d450*/  HMMA.16816.F32.BF16 R16, R196.reuse, R206, R16 ;  /* 0x000000cec410723c */ /* 0x040fe20000041810 */
[----:B------:R-:W-:Y:S07]  /*d460*/  LDSM.16.M88.4 R204, [R216+0x6000] ;  /* 0x00600000d8cc783b */ /* 0x000fee0000000200 */
[C---:B---3--:R-:W-:Y:S08]  /*d470*/  HMMA.16816.F32.BF16 R20, R196.reuse, R176, R20 ;  /* 0x000000b0c414723c */ /* 0x048ff00000041814 */
[C---:B------:R-:W-:Y:S01]  /*d480*/  HMMA.16816.F32.BF16 R24, R196.reuse, R178, R24 ;  /* 0x000000b2c418723c */ /* 0x040fe20000041818 */
[----:B------:R-:W3:Y:S07]  /*d490*/  LDSM.16.M88.4 R176, [R223+0x8000] ;  /* 0x00800000dfb0783b */ /* 0x000eee0000000200 */
[C---:B--2---:R-:W-:Y:S08]  /*d4a0*/  HMMA.16816.F32.BF16 R28, R196.reuse, R188, R28 ;  /* 0x000000bcc41c723c */ /* 0x044ff0000004181c */
[C---:B------:R-:W-:Y:S01]  /*d4b0*/  HMMA.16816.F32.BF16 R32, R196.reuse, R190, R32 ;  /* 0x000000bec420723c */ /* 0x040fe20000041820 */
[----:B------:R-:W2:Y:S07]  /*d4c0*/  LDSM.16.M88.4 R188, [R216+0x7000] ;  /* 0x00700000d8bc783b */ /* 0x000eae0000000200 */
[C---:B------:R-:W-:Y:S08]  /*d4d0*/  HMMA.16816.F32.BF16 R36, R196.reuse, R192, R36 ;  /* 0x000000c0c424723c */ /* 0x040ff00000041824 */
[C---:B------:R-:W-:Y:S01]  /*d4e0*/  HMMA.16816.F32.BF16 R40, R196.reuse, R194, R40 ;  /* 0x000000c2c428723c */ /* 0x040fe20000041828 */
[----:B------:R-:W4:Y:S07]  /*d4f0*/  LDSM.16.M88.4 R192, [R216+0x7800] ;  /* 0x00780000d8c0783b */ /* 0x000f2e0000000200 */
[C---:B-1----:R-:W-:Y:S08]  /*d500*/  HMMA.16816.F32.BF16 R44, R196.reuse, R200, R44 ;  /* 0x000000c8c42c723c */ /* 0x042ff0000004182c */
[----:B------:R-:W-:Y:S01]  /*d510*/  HMMA.16816.F32.BF16 R48, R196, R202, R48 ;  /* 0x000000cac430723c */ /* 0x000fe20000041830 */
[----:B------:R-:W1:Y:S06]  /*d520*/  LDSM.16.M88.4 R196, [R216+0x8000] ;  /* 0x00800000d8c4783b */ /* 0x000e6c0000000200 */
[----:B------:R-:W1:Y:S01]  /*d530*/  LDSM.16.M88.4 R200, [R216+0x8800] ;  /* 0x00880000d8c8783b */ /* 0x000e620000000200 */
[C---:B---3--:R-:W-:Y:S08]  /*d540*/  HMMA.16816.F32.BF16 R4, R176.reuse, R204, R4 ;  /* 0x000000ccb004723c */ /* 0x048ff00000041804 */
[C---:B------:R-:W-:Y:S01]  /*d550*/  HMMA.16816.F32.BF16 R8, R176.reuse, R206, R8 ;  /* 0x000000ceb008723c */ /* 0x040fe20000041808 */
[----:B------:R-:W-:Y:S07]  /*d560*/  LDSM.16.M88.4 R204, [R239] ;  /* 0x00000000efcc783b */ /* 0x000fee0000000200 */
[C---:B------:R-:W-:Y:S08]  /*d570*/  HMMA.16816.F32.BF16 R12, R176.reuse, R208, R12 ;  /* 0x000000d0b00c723c */ /* 0x040ff0000004180c */
[C---:B------:R-:W-:Y:S01]  /*d580*/  HMMA.16816.F32.BF16 R16, R176.reuse, R210, R16 ;  /* 0x000000d2b010723c */ /* 0x040fe20000041810 */
[----:B------:R-:W-:Y:S07]  /*d590*/  LDSM.16.M88.4 R208, [R238] ;  /* 0x00000000eed0783b */ /* 0x000fee0000000200 */
[C---:B--2---:R-:W-:Y:S08]  /*d5a0*/  HMMA.16816.F32.BF16 R20, R176.reuse, R188, R20 ;  /* 0x000000bcb014723c */ /* 0x044ff00000041814 */
[C---:B------:R-:W-:Y:S01]  /*d5b0*/  HMMA.16816.F32.BF16 R24, R176.reuse, R190, R24 ;  /* 0x000000beb018723c */ /* 0x040fe20000041818 */
[----:B------:R-:W2:Y:S07]  /*d5c0*/  LDSM.16.M88.4 R188, [R224+0x8000] ;  /* 0x00800000e0bc783b */ /* 0x000eae0000000200 */
[C---:B----4-:R-:W-:Y:S08]  /*d5d0*/  HMMA.16816.F32.BF16 R28, R176.reuse, R192, R28 ;  /* 0x000000c0b01c723c */ /* 0x050ff0000004181c */
[C---:B------:R-:W-:Y:S01]  /*d5e0*/  HMMA.16816.F32.BF16 R32, R176.reuse, R194, R32 ;  /* 0x000000c2b020723c */ /* 0x040fe20000041820 */
[----:B------:R-:W3:Y:S07]  /*d5f0*/  LDSM.16.M88.4 R192, [R237] ;  /* 0x00000000edc0783b */ /* 0x000eee0000000200 */
[C---:B-1----:R-:W-:Y:S08]  /*d600*/  HMMA.16816.F32.BF16 R36, R176.reuse, R196, R36 ;  /* 0x000000c4b024723c */ /* 0x042ff00000041824 */
[C---:B------:R-:W-:Y:S01]  /*d610*/  HMMA.16816.F32.BF16 R40, R176.reuse, R198, R40 ;  /* 0x000000c6b028723c */ /* 0x040fe20000041828 */
[----:B------:R-:W1:Y:S07]  /*d620*/  LDSM.16.M88.4 R196, [R236] ;  /* 0x00000000ecc4783b */ /* 0x000e6e0000000200 */
[C---:B------:R-:W-:Y:S08]  /*d630*/  HMMA.16816.F32.BF16 R44, R176.reuse, R200, R44 ;  /* 0x000000c8b02c723c */ /* 0x040ff0000004182c */
[----:B------:R-:W-:Y:S01]  /*d640*/  HMMA.16816.F32.BF16 R48, R176, R202, R48 ;  /* 0x000000cab030723c */ /* 0x000fe20000041830 */
[----:B------:R-:W4:Y:S06]  /*d650*/  LDSM.16.M88.4 R176, [R235] ;  /* 0x00000000ebb0783b */ /* 0x000f2c0000000200 */
[----:B------:R-:W1:Y:S01]  /*d660*/  LDSM.16.M88.4 R200, [R234] ;  /* 0x00000000eac8783b */ /* 0x000e620000000200 */
        /* <DEDUP_REMOVED lines=17> */
[----:B------:R-:W4:Y:S06]  /*d780*/  LDSM.16.M88.4 R188, [R222+0x8000] ;  /* 0x00800000debc783b */ /* 0x000f2c0000000200 */
[----:B------:R-:W-:Y:S01]  /*d790*/  LDSM.16.M88.4 R200, [R225+0x8000] ;  /* 0x00800000e1c8783b */ /* 0x000fe20000000200 */
[C---:B--2---:R-:W-:Y:S08]  /*d7a0*/  HMMA.16816.F32.BF16 R4, R204.reuse, R208, R4 ;  /* 0x000000d0cc04723c */ /* 0x044ff00000041804 */
[C---:B------:R-:W-:Y:S01]  /*d7b0*/  HMMA.16816.F32.BF16 R8, R204.reuse, R210, R8 ;  /* 0x000000d2cc08723c */ /* 0x040fe20000041808 */
[----:B------:R-:W-:Y:S07]  /*d7c0*/  LDSM.16.M88.4 R208, [R219+0x6000] ;  /* 0x00600000dbd0783b */ /* 0x000fee0000000200 */
[C---:B---3--:R-:W-:Y:S08]  /*d7d0*/  HMMA.16816.F32.BF16 R12, R204.reuse, R192, R12 ;  /* 0x000000c0cc0c723c */ /* 0x048ff0000004180c */
[C---:B------:R-:W-:Y:S01]  /*d7e0*/  HMMA.16816.F32.BF16 R16, R204.reuse, R194, R16 ;  /* 0x000000c2cc10723c */ /* 0x040fe20000041810 */
[----:B------:R-:W2:Y:S07]  /*d7f0*/  LDSM.16.M88.4 R192, [R222+0x8800] ;  /* 0x00880000dec0783b */ /* 0x000eae0000000200 */
[C---:B-1----:R-:W-:Y:S08]  /*d800*/  HMMA.16816.F32.BF16 R20, R204.reuse, R196, R20 ;  /* 0x000000c4cc14723c */ /* 0x042ff00000041814 */
[C---:B------:R-:W-:Y:S01]  /*d810*/  HMMA.16816.F32.BF16 R24, R204.reuse, R198, R24 ;  /* 0x000000c6cc18723c */ /* 0x040fe20000041818 */
[----:B------:R-:W1:Y:S07]  /*d820*/  LDSM.16.M88.4 R196, [R219+0x6800] ;  /* 0x00680000dbc4783b */ /* 0x000e6e0000000200 */
[C---:B----4-:R-:W-:Y:S08]  /*d830*/  HMMA.16816.F32.BF16 R28, R204.reuse, R176, R28 ;  /* 0x000000b0cc1c723c */ /* 0x050ff0000004181c */
[C---:B------:R-:W-:Y:S01]  /*d840*/  HMMA.16816.F32.BF16 R32, R204.reuse, R178, R32 ;  /* 0x000000b2cc20723c */ /* 0x040fe20000041820 */
[----:B------:R-:W3:Y:S07]  /*d850*/  LDSM.16.M88.4 R176, [R219+0x7000] ;  /* 0x00700000dbb0783b */ /* 0x000eee0000000200 */
[C---:B------:R-:W-:Y:S08]  /*d860*/  HMMA.16816.F32.BF16 R36, R204.reuse, R188, R36 ;  /* 0x000000bccc24723c */ /* 0x040ff00000041824 */
[C---:B------:R-:W-:Y:S01]  /*d870*/  HMMA.16816.F32.BF16 R40, R204.reuse, R190, R40 ;  /* 0x000000becc28723c */ /* 0x040fe20000041828 */
[----:B------:R-:W4:Y:S07]  /*d880*/  LDSM.16.M88.4 R188, [R219+0x7800] ;  /* 0x00780000dbbc783b */ /* 0x000f2e0000000200 */
[C---:B--2---:R-:W-:Y:S08]  /*d890*/  HMMA.16816.F32.BF16 R44, R204.reuse, R192, R44 ;  /* 0x000000c0cc2c723c */ /* 0x044ff0000004182c */
[----:B------:R-:W-:Y:S01]  /*d8a0*/  HMMA.16816.F32.BF16 R48, R204, R194, R48 ;  /* 0x000000c2cc30723c */ /* 0x000fe20000041830 */
[----:B------:R-:W2:Y:S06]  /*d8b0*/  LDSM.16.M88.4 R192, [R219+0x8000] ;  /* 0x00800000dbc0783b */ /* 0x000eac0000000200 */
[----:B------:R-:W-:Y:S01]  /*d8c0*/  LDSM.16.M88.4 R204, [R223+0xc000] ;  /* 0x00c00000dfcc783b */ /* 0x000fe20000000200 */
[C---:B------:R-:W-:Y:S08]  /*d8d0*/  HMMA.16816.F32.BF16 R4, R200.reuse, R208, R4 ;  /* 0x000000d0c804723c */ /* 0x040ff00000041804 */
[C---:B------:R-:W-:Y:S01]  /*d8e0*/  HMMA.16816.F32.BF16 R8, R200.reuse, R210, R8 ;  /* 0x000000d2c808723c */ /* 0x040fe20000041808 */
[----:B------:R-:W-:Y:S07]  /*d8f0*/  LDSM.16.M88.4 R208, [R216+0x9000] ;  /* 0x00900000d8d0783b */ /* 0x000fee0000000200 */
        /* <DEDUP_REMOVED lines=9> */
[C---:B--2---:R-:W-:Y:S08]  /*d990*/  HMMA.16816.F32.BF16 R36, R200.reuse, R192, R36 ;  /* 0x000000c0c824723c */ /* 0x044ff00000041824 */
[C---:B------:R-:W-:Y:S01]  /*d9a0*/  HMMA.16816.F32.BF16 R40, R200.reuse, R194, R40 ;  /* 0x000000c2c828723c */ /* 0x040fe20000041828 */
[----:B------:R-:W2:Y:S07]  /*d9b0*/  LDSM.16.M88.4 R192, [R216+0xa800] ;  /* 0x00a80000d8c0783b */ /* 0x000eae0000000200 */
[C---:B-1----:R-:W-:Y:S08]  /*d9c0*/  HMMA.16816.F32.BF16 R44, R200.reuse, R196, R44 ;  /* 0x000000c4c82c723c */ /* 0x042ff0000004182c */
[----:B------:R-:W-:Y:S01]  /*d9d0*/  HMMA.16816.F32.BF16 R48, R200, R198, R48 ;  /* 0x000000c6c830723c */ /* 0x000fe20000041830 */
[----:B------:R-:W1:Y:S06]  /*d9e0*/  LDSM.16.M88.4 R196, [R216+0xb000] ;  /* 0x00b00000d8c4783b */ /* 0x000e6c0000000200 */
[----:B------:R-:W-:Y:S01]  /*d9f0*/  LDSM.16.M88.4 R200, [R224+0xc000] ;  /* 0x00c00000e0c8783b */ /* 0x000fe20000000200 */
[C---:B------:R-:W-:Y:S08]  /*da00*/  HMMA.16816.F32.BF16 R4, R204.reuse, R208, R4 ;  /* 0x000000d0cc04723c */ /* 0x040ff00000041804 */
[C---:B------:R-:W-:Y:S01]  /*da10*/  HMMA.16816.F32.BF16 R8, R204.reuse, R210, R8 ;  /* 0x000000d2cc08723c */ /* 0x040fe20000041808 */
[----:B------:R-:W-:Y:S07]  /*da20*/  LDSM.16.M88.4 R208, [R233] ;  /* 0x00000000e9d0783b */ /* 0x000fee0000000200 */
[C---:B---3--:R-:W-:Y:S08]  /*da30*/  HMMA.16816.F32.BF16 R12, R204.reuse, R176, R12 ;  /* 0x000000b0cc0c723c */ /* 0x048ff0000004180c */
[C---:B------:R-:W-:Y:S01]  /*da40*/  HMMA.16816.F32.BF16 R16, R204.reuse, R178, R16 ;  /* 0x000000b2cc10723c */ /* 0x040fe20000041810 */
[----:B------:R-:W3:Y:S07]  /*da50*/  LDSM.16.M88.4 R176, [R216+0xb800] ;  /* 0x00b80000d8b0783b */ /* 0x000eee0000000200 */
[C---:B----4-:R-:W-:Y:S08]  /*da60*/  HMMA.16816.F32.BF16 R20, R204.reuse, R188, R20 ;  /* 0x000000bccc14723c */ /* 0x050ff00000041814 */
[C---:B------:R-:W-:Y:S01]  /*da70*/  HMMA.16816.F32.BF16 R24, R204.reuse, R190, R24 ;  /* 0x000000becc18723c */ /* 0x040fe20000041818 */
[----:B------:R-:W4:Y:S07]  /*da80*/  LDSM.16.M88.4 R188, [R232] ;  /* 0x00000000e8bc783b */ /* 0x000f2e0000000200 */
[C---:B--2---:R-:W-:Y:S08]  /*da90*/  HMMA.16816.F32.BF16 R28, R204.reuse, R192, R28 ;  /* 0x000000c0cc1c723c */ /* 0x044ff0000004181c */
[C---:B------:R-:W-:Y:S01]  /*daa0*/  HMMA.16816.F32.BF16 R32, R204.reuse, R194, R32 ;  /* 0x000000c2cc20723c */ /* 0x040fe20000041820 */
[----:B------:R-:W2:Y:S07]  /*dab0*/  LDSM.16.M88.4 R192, [R231] ;  /* 0x00000000e7c0783b */ /* 0x000eae0000000200 */
[C---:B-1----:R-:W-:Y:S08]  /*dac0*/  HMMA.16816.F32.BF16 R36, R204.reuse, R196, R36 ;  /* 0x000000c4cc24723c */ /* 0x042ff00000041824 */
[C---:B------:R-:W-:Y:S01]  /*dad0*/  HMMA.16816.F32.BF16 R40, R204.reuse, R198, R40 ;  /* 0x000000c6cc28723c */ /* 0x040fe20000041828 */
[----:B------:R-:W-:Y:S07]  /*dae0*/  LDSM.16.M88.4 R196, [R229] ;  /* 0x00000000e5c4783b */ /* 0x000fee0000000200 */
[C---:B---3--:R-:W-:Y:S08]  /*daf0*/  HMMA.16816.F32.BF16 R44, R204.reuse, R176, R44 ;  /* 0x000000b0cc2c723c */ /* 0x048ff0000004182c */
[----:B------:R-:W-:Y:S01]  /*db00*/  HMMA.16816.F32.BF16 R48, R204, R178, R48 ;  /* 0x000000b2cc30723c */ /* 0x000fe20000041830 */
[----:B------:R-:W1:Y:S06]  /*db10*/  LDSM.16.M88.4 R176, [R230] ;  /* 0x00000000e6b0783b */ /* 0x000e6c0000000200 */
[----:B------:R-:W-:Y:S01]  /*db20*/  LDSM.16.M88.4 R204, [R226+0xc000] ;  /* 0x00c00000e2cc783b */ /* 0x000fe20000000200 */
[C---:B------:R-:W-:Y:S08]  /*db30*/  HMMA.16816.F32.BF16 R4, R200.reuse, R208, R4 ;  /* 0x000000d0c804723c */ /* 0x040ff00000041804 */
[C---:B------:R-:W-:Y:S01]  /*db40*/  HMMA.16816.F32.BF16 R8, R200.reuse, R210, R8 ;  /* 0x000000d2c808723c */ /* 0x040fe20000041808 */
[----:B------:R-:W-:Y:S07]  /*db50*/  LDSM.16.M88.4 R208, [R222+0x9000] ;  /* 0x00900000ded0783b */ /* 0x000fee0000000200 */
[C---:B----4-:R-:W-:Y:S08]  /*db60*/  HMMA.16816.F32.BF16 R12, R200.reuse, R188, R12 ;  /* 0x000000bcc80c723c */ /* 0x050ff0000004180c */
[C---:B------:R-:W-:Y:S01]  /*db70*/  HMMA.16816.F32.BF16 R16, R200.reuse, R190, R16 ;  /* 0x000000bec810723c */ /* 0x040fe20000041810 */
[----:B------:R-:W3:Y:S07]  /*db80*/  LDSM.16.M88.4 R188, [R228] ;  /* 0x00000000e4bc783b */ /* 0x000eee0000000200 */
[C---:B--2---:R-:W-:Y:S08]  /*db90*/  HMMA.16816.F32.BF16 R20, R200.reuse, R192, R20 ;  /* 0x000000c0c814723c */ /* 0x044ff00000041814 */
[C---:B------:R-:W-:Y:S01]  /*dba0*/  HMMA.16816.F32.BF16 R24, R200.reuse, R194, R24 ;  /* 0x000000c2c818723c */ /* 0x040fe20000041818 */
[----:B------:R-:W2:Y:S07]  /*dbb0*/  LDSM.16.M88.4 R192, [R222+0x9800] ;  /* 0x00980000dec0783b */ /* 0x000eae0000000200 */
[C---:B-1----:R-:W-:Y:S08]  /*dbc0*/  HMMA.16816.F32.BF16 R28, R200.reuse, R176, R28 ;  /* 0x000000b0c81c723c */ /* 0x042ff0000004181c */
[C---:B------:R-:W-:Y:S01]  /*dbd0*/  HMMA.16816.F32.BF16 R32, R200.reuse, R178, R32 ;  /* 0x000000b2c820723c */ /* 0x040fe20000041820 */
[----:B------:R-:W1:Y:S07]  /*dbe0*/  LDSM.16.M88.4 R176, [R222+0xa000] ;  /* 0x00a00000deb0783b */ /* 0x000e6e0000000200 */
[C---:B------:R-:W-:Y:S08]  /*dbf0*/  HMMA.16816.F32.BF16 R36, R200.reuse, R196, R36 ;  /* 0x000000c4c824723c */ /* 0x040ff00000041824 */
[C---:B------:R-:W-:Y:S01]  /*dc00*/  HMMA.16816.F32.BF16 R40, R200.reuse, R198, R40 ;  /* 0x000000c6c828723c */ /* 0x040fe20000041828 */
[----:B------:R-:W-:Y:S07]  /*dc10*/  LDSM.16.M88.4 R196, [R222+0xb000] ;  /* 0x00b00000dec4783b */ /* 0x000fee0000000200 */
[C---:B---3--:R-:W-:Y:S08]  /*dc20*/  HMMA.16816.F32.BF16 R44, R200.reuse, R188, R44 ;  /* 0x000000bcc82c723c */ /* 0x048ff0000004182c */
[----:B------:R-:W-:Y:S01]  /*dc30*/  HMMA.16816.F32.BF16 R48, R200, R190, R48 ;  /* 0x000000bec830723c */ /* 0x000fe20000041830 */
[----:B------:R-:W3:Y:S06]  /*dc40*/  LDSM.16.M88.4 R188, [R222+0xa800] ;  /* 0x00a80000debc783b */ /* 0x000eec0000000200 */
[----:B------:R-:W-:Y:S01]  /*dc50*/  LDSM.16.M88.4 R200, [R225+0xc000] ;  /* 0x00c00000e1c8783b */ /* 0x000fe20000000200 */
[C---:B------:R-:W-:Y:S08]  /*dc60*/  HMMA.16816.F32.BF16 R4, R204.reuse, R208, R4 ;  /* 0x000000d0cc04723c */ /* 0x040ff00000041804 */
[C---:B------:R-:W-:Y:S01]  /*dc70*/  HMMA.16816.F32.BF16 R8, R204.reuse, R210, R8 ;  /* 0x000000d2cc08723c */ /* 0x040fe20000041808 */
[----:B------:R-:W-:Y:S07]  /*dc80*/  LDSM.16.M88.4 R208, [R219+0x9000] ;  /* 0x00900000dbd0783b */ /* 0x000fee0000000200 */
[C---:B--2---:R-:W-:Y:S08]  /*dc90*/  HMMA.16816.F32.BF16 R12, R204.reuse, R192, R12 ;  /* 0x000000c0cc0c723c */ /* 0x044ff0000004180c */
[C---:B------:R-:W-:Y:S01]  /*dca0*/  HMMA.16816.F32.BF16 R16, R204.reuse, R194, R16 ;  /* 0x000000c2cc10723c */ /* 0x040fe20000041810 */
        /* <DEDUP_REMOVED lines=8> */
[C---:B------:R-:W-:Y:S08]  /*dd30*/  HMMA.16816.F32.BF16 R40, R204.reuse, R198, R40 ;  /* 0x000000c6cc28723c */ /* 0x040ff00000041828 */
[C---:B--2---:R-:W-:Y:S08]  /*dd40*/  HMMA.16816.F32.BF16 R44, R204.reuse, R192, R44 ;  /* 0x000000c0cc2c723c */ /* 0x044ff0000004182c */
[----:B------:R-:W-:Y:S01]  /*dd50*/  HMMA.16816.F32.BF16 R48, R204, R194, R48 ;  /* 0x000000c2cc30723c */ /* 0x000fe20000041830 */
[----:B------:R-:W2:Y:S07]  /*dd60*/  LDSM.16.M88.4 R192, [R219+0xa800] ;  /* 0x00a80000dbc0783b */ /* 0x000eae0000000200 */
[C---:B------:R-:W-:Y:S08]  /*dd70*/  HMMA.16816.F32.BF16 R4, R200.reuse, R208, R4 ;  /* 0x000000d0c804723c */ /* 0x040ff00000041804 */
[C---:B------:R-:W-:Y:S08]  /*dd80*/  HMMA.16816.F32.BF16 R8, R200.reuse, R210, R8 ;  /* 0x000000d2c808723c */ /* 0x040ff00000041808 */
[C---:B-1----:R-:W-:Y:S08]  /*dd90*/  HMMA.16816.F32.BF16 R12, R200.reuse, R176, R12 ;  /* 0x000000b0c80c723c */ /* 0x042ff0000004180c */
[C---:B------:R-:W-:Y:S01]  /*dda0*/  HMMA.16816.F32.BF16 R16, R200.reuse, R178, R16 ;  /* 0x000000b2c810723c */ /* 0x040fe20000041810 */
[----:B------:R-:W1:Y:S03]  /*ddb0*/  LDSM.16.M88.4 R176, [R219+0xb000] ;  /* 0x00b00000dbb0783b */ /* 0x000e660000000200 */
[----:B------:R-:W-:Y:S02]  /*ddc0*/  FMNMX.FTZ R0, R4, R174, !PT ;  /* 0x000000ae04007209 */ /* 0x000fe40007810000 */
[----:B------:R-:W-:Y:S02]  /*ddd0*/  FMNMX.FTZ R2, R6, R175, !PT ;  /* 0x000000af06027209 */ /* 0x000fe40007810000 */
[C---:B---3--:R-:W-:Y:S04]  /*dde0*/  HMMA.16816.F32.BF16 R20, R200.reuse, R188, R20 ;  /* 0x000000bcc814723c */ /* 0x048fe80000041814 */
[----:B------:R-:W-:Y:S02]  /*ddf0*/  FMNMX.FTZ R0, R5, R0, !PT ;  /* 0x0000000005007209 */ /* 0x000fe40007810000 */
[----:B------:R-:W-:Y:S02]  /*de00*/  FMNMX.FTZ R2, R7, R2, !PT ;  /* 0x0000000207027209 */ /* 0x000fe40007810000 */
[C---:B------:R-:W-:Y:S01]  /*de10*/  HMMA.16816.F32.BF16 R24, R200.reuse, R190, R24 ;  /* 0x000000bec818723c */ /* 0x040fe20000041818 */
[----:B------:R-:W3:Y:S01]  /*de20*/  LDSM.16.M88.4 R188, [R219+0xb800] ;  /* 0x00b80000dbbc783b */ /* 0x000ee20000000200 */
[----:B------:R-:W-:Y:S04]  /*de30*/  DEPBAR.LE SB0, 0x0 ;  /* 0x000080000000791a */ /* 0x000fe80000000000 */
[----:B------:R-:W-:Y:S01]  /*de40*/  FMNMX.FTZ R0, R8, R0, !PT ;  /* 0x0000000008007209 */ /* 0x000fe20007810000 */
[----:B------:R-:W-:Y:S01]  /*de50*/  BAR.SYNC.DEFER_BLOCKING 0x0 ;  /* 0x0000000000007b1d */ /* 0x000fe20000010000 */
[C---:B--2---:R-:W-:Y:S05]  /*de60*/  HMMA.16816.F32.BF16 R28, R200.reuse, R192, R28 ;  /* 0x000000c0c81c723c */ /* 0x044fea000004181c */
[----:B------:R-:W-:Y:S02]  /*de70*/  FMNMX.FTZ R0, R9, R0, !PT ;  /* 0x0000000009007209 */ /* 0x000fe40007810000 */
[----:B------:R-:W-:Y:S01]  /*de80*/  FMNMX.FTZ R2, R10, R2, !PT ;  /* 0x000000020a027209 */ /* 0x000fe20007810000 */
[C---:B------:R-:W-:Y:S04]  /*de90*/  HMMA.16816.F32.BF16 R32, R200.reuse, R194, R32 ;  /* 0x000000c2c820723c */ /* 0x040fe80000041820 */
[----:B------:R-:W-:Y:S02]  /*dea0*/  FMNMX.FTZ R0, R12, R0, !PT ;  /* 0x000000000c007209 */ /* 0x000fe40007810000 */
[----:B------:R-:W-:Y:S02]  /*deb0*/  FMNMX.FTZ R2, R11, R2, !PT ;  /* 0x000000020b027209 */ /* 0x000fe40007810000 */
[----:B------:R-:W-:Y:S01]  /*dec0*/  FMNMX.FTZ R0, R13, R0, !PT ;  /* 0x000000000d007209 */ /* 0x000fe20007810000 */
[C---:B-1----:R-:W-:Y:S03]  /*ded0*/  HMMA.16816.F32.BF16 R36, R200.reuse, R176, R36 ;  /* 0x000000b0c824723c */ /* 0x042fe60000041824 */
[----:B------:R-:W-:Y:S02]  /*dee0*/  FMNMX.FTZ R0, R16, R0, !PT ;  /* 0x0000000010007209 */ /* 0x000fe40007810000 */
[----:B------:R-:W-:Y:S02]  /*def0*/  FMNMX.FTZ R2, R14, R2, !PT ;  /* 0x000000020e027209 */ /* 0x000fe40007810000 */
[----:B------:R-:W-:Y:S01]  /*df00*/  FMNMX.FTZ R0, R17, R0, !PT ;  /* 0x0000000011007209 */ /* 0x000fe20007810000 */
[C---:B------:R-:W-:Y:S04]  /*df10*/  HMMA.16816.F32.BF16 R40, R200.reuse, R178, R40 ;  /* 0x000000b2c828723c */ /* 0x040fe80000041828 */
[----:B------:R-:W-:Y:S02]  /*df20*/  FMNMX.FTZ R2, R15, R2, !PT ;  /* 0x000000020f027209 */ /* 0x000fe40007810000 */
[----:B------:R-:W-:Y:S01]  /*df30*/  FMNMX.FTZ R0, R20, R0, !PT ;  /* 0x0000000014007209 */ /* 0x000fe20007810000 */
[----:B------:R-:W-:Y:S01]  /*df40*/  @P0 IMAD.WIDE.U32 R178, R252, c[0x0][0x1e0], RZ ;  /* 0x00007800fcb20a25 */ /* 0x000fe200078e00ff */
[C---:B---3--:R-:W-:Y:S04]  /*df50*/  HMMA.16816.F32.BF16 R44, R200.reuse, R188, R44 ;  /* 0x000000bcc82c723c */ /* 0x048fe8000004182c */
        /* <DEDUP_REMOVED lines=34> */
[----:B------:R-:W-:Y:S02]  /*e180*/  FMNMX.FTZ R0, R50, R0, !PT ;  /* 0x0000000032007209 */ /* 0x000fe40007810000 */
[----:B------:R-:W-:Y:S02]  /*e190*/  @P0 MOV R176, R212 ;  /* 0x000000d400b00202 */ /* 0x000fe40000000f00 */
[----:B------:R-:W-:Y:S03]  /*e1a0*/  FMNMX.FTZ R0, R51, R0, !PT ;  /* 0x0000000033007209 */ /* 0x000fe60007810000 */
[----:B------:R-:W-:Y:S02]  /*e1b0*/  @P0 IMAD.WIDE.U32 R176, R178, 0x60, R176 ;  /* 0x00000060b2b00825 */ /* 0x000fe400078e00b0 */
        /* <DEDUP_REMOVED lines=8> */
[----:B------:R-:W-:Y:S02]  /*e240*/  @P0 IMAD R174, R172, c[0x0][0x1e0], RZ ;  /* 0x00007800acae0a24 */ /* 0x000fe400078e02ff */
[----:B------:R-:W-:Y:S01]  /*e250*/  FMUL.FTZ R196, R173, c[0x0][0x2d0] ;  /* 0x0000b400adc47a20 */ /* 0x000fe20000410000 */
[----:B--2---:R-:W-:Y:S01]  /*e260*/  FMNMX.FTZ R172, R0, R3, !PT ;  /* 0x0000000300ac7209 */ /* 0x004fe20007810000 */
[----:B------:R-:W-:Y:S02]  /*e270*/  FMUL.FTZ R0, R2, c[0x0][0x2d0] ;  /* 0x0000b40002007a20 */ /* 0x000fe40000410000 */
[--C-:B------:R-:W-:Y:S02]  /*e280*/  FFMA.FTZ R4, R4, c[0x0][0x2d0], -R196.reuse ;  /* 0x0000b40004047a23 */ /* 0x100fe400000108c4 */
[----:B------:R1:W2:Y:S01]  /*e290*/  MUFU.EX2 R2, R0 ;  /* 0x0000000000027308 */ /* 0x0002a20000000800 */
[----:B------:R-:W-:Y:S02]  /*e2a0*/  FFMA.FTZ R5, R5, c[0x0][0x2d0], -R196 ;  /* 0x0000b40005057a23 */ /* 0x000fe400000108c4 */
[----:B------:R-:W-:Y:S01]  /*e2b0*/  @P0 IMAD R3, R252, c[0x0][0x1e4], R174 ;  /* 0x00007900fc030a24 */ /* 0x000fe200078e02ae */
[----:B------:R-:W-:Y:S01]  /*e2c0*/  @P0 SHF.L.U32 R174, R176, 0x1, RZ ;  /* 0x00000001b0ae0819 */ /* 0x000fe200000006ff */
[--C-:B------:R-:W-:Y:S02]  /*e2d0*/  FFMA.FTZ R12, R12, c[0x0][0x2d0], -R196.reuse ;  /* 0x0000b4000c0c7a23 */ /* 0x100fe400000108c4 */
[--C-:B------:R-:W-:Y:S01]  /*e2e0*/  FFMA.FTZ R13, R13, c[0x0][0x2d0], -R196.reuse ;  /* 0x0000b4000d0d7a23 */ /* 0x100fe200000108c4 */
[----:B------:R-:W-:Y:S01]  /*e2f0*/  @P0 IADD3 R3, R179, R3, RZ ;  /* 0x00000003b3030210 */ /* 0x000fe20007ffe0ff */
[--C-:B------:R-:W-:Y:S01]  /*e300*/  FFMA.FTZ R16, R16, c[0x0][0x2d0], -R196.reuse ;  /* 0x0000b40010107a23 */ /* 0x100fe200000108c4 */
[----:B------:R3:W-:Y:S01]  /*e310*/  MUFU.EX2 R215, R4 ;  /* 0x0000000400d77308 */ /* 0x0007e20000000800 */
[----:B------:R-:W-:Y:S01]  /*e320*/  @P0 IADD3 R178, P2, R174, 0x80, RZ ;  /* 0x00000080aeb20810 */ /* 0x000fe20007f5e0ff */
[--C-:B------:R-:W-:Y:S02]  /*e330*/  FFMA.FTZ R17, R17, c[0x0][0x2d0], -R196.reuse ;  /* 0x0000b40011117a23 */ /* 0x100fe400000108c4 */
[----:B------:R-:W-:Y:S01]  /*e340*/  @P0 IMAD R3, R3, 0x60, RZ ;  /* 0x0000006003030824 */ /* 0x000fe200078e02ff */
[----:B------:R-:W-:Y:S01]  /*e350*/  @P0 IADD3 R178, P1, R178, c[0x0][0x1c8], RZ ;  /* 0x00007200b2b20a10 */ /* 0x000fe20007f3e0ff */
[--C-:B------:R-:W-:Y:S02]  /*e360*/  FFMA.FTZ R20, R20, c[0x0][0x2d0], -R196.reuse ;  /* 0x0000b40014147a23 */ /* 0x100fe400000108c4 */
[--C-:B------:R-:W-:Y:S01]  /*e370*/  FFMA.FTZ R21, R21, c[0x0][0x2d0], -R196.reuse ;  /* 0x0000b40015157a23 */ /* 0x100fe200000108c4 */
[----:B------:R-:W-:Y:S01]  /*e380*/  @P0 IADD3 R3, R177, R3, RZ ;  /* 0x00000003b1030210 */ /* 0x000fe20007ffe0ff */
[----:B------:R4:W-:Y:S01]  /*e390*/  MUFU.EX2 R205, R5 ;  /* 0x0000000500cd7308 */ /* 0x0009e20000000800 */
[--C-:B------:R-:W-:Y:S02]  /*e3a0*/  FFMA.FTZ R24, R24, c[0x0][0x2d0], -R196.reuse ;  /* 0x0000b40018187a23 */ /* 0x100fe400000108c4 */
[----:B------:R-:W-:Y:S01]  /*e3b0*/  @P0 SHF.L.U64.HI R3, R176, 0x1, R3 ;  /* 0x00000001b0030819 */ /* 0x000fe20000010203 */
[----:B-1----:R-:W-:Y:S02]  /*e3c0*/  FADD.FTZ R0, -R172, R175 ;  /* 0x000000afac007221 */ /* 0x002fe40000010100 */
[--C-:B------:R-:W-:Y:S01]  /*e3d0*/  FFMA.FTZ R175, R8, c[0x0][0x2d0], -R196.reuse ;  /* 0x0000b40008af7a23 */ /* 0x100fe200000108c4 */
[--C-:B------:R-:W-:Y:S01]  /*e3e0*/  @P0 IADD3.X R179, RZ, c[0x0][0x1cc], R3.reuse, P1, P2 ;  /* 0x00007300ffb30a10 */ /* 0x100fe20000fe4403 */
[----:B------:R-:W-:Y:S01]  /*e3f0*/  FMUL.FTZ R0, R0, c[0x0][0x2d0] ;  /* 0x0000b40000007a20 */ /* 0x000fe20000410000 */
[----:B------:R-:W-:Y:S01]  /*e400*/  @P0 IADD3 R176, P2, R174, 0x100, RZ ;  /* 0x00000100aeb00810 */ /* 0x000fe20007f5e0ff */
[----:B------:R1:W-:Y:S01]  /*e410*/  MUFU.EX2 R204, R175 ;  /* 0x000000af00cc7308 */ /* 0x0003e20000000800 */
[----:B------:R-:W-:Y:S01]  /*e420*/  @P0 MOV R8, c[0x0][0x1e0] ;  /* 0x0000780000080a02 */ /* 0x000fe20000000f00 */
[----:B--2---:R-:W-:Y:S01]  /*e430*/  FMUL.FTZ R132, R2, R132 ;  /* 0x0000008402847220 */ /* 0x004fe20000410000 */
[----:B---3--:R-:W-:Y:S01]  /*e440*/  @P0 IADD3 R4, P1, R174, c[0x0][0x1c8], RZ ;  /* 0x00007200ae040a10 */ /* 0x008fe20007f3e0ff */
[----:B------:R-:W-:Y:S01]  /*e450*/  FMUL.FTZ R133, R2, R133 ;  /* 0x0000008502857220 */ /* 0x000fe20000410000 */
[----:B------:R-:W-:Y:S01]  /*e460*/  @P0 SHF.L.U64.HI R188, R8, R213, c[0x0][0x1e4] ;  /* 0x0000790008bc0619 */ /* 0x000fe200000102d5 */
[C---:B------:R-:W-:Y:S02]  /*e470*/  FMUL.FTZ R136, R2.reuse, R136 ;  /* 0x0000008802887220 */ /* 0x040fe40000410000 */
[C---:B------:R-:W-:Y:S02]  /*e480*/  FMUL.FTZ R137, R2.reuse, R137 ;  /* 0x0000008902897220 */ /* 0x040fe40000410000 */
[----:B------:R-:W2:Y:S01]  /*e490*/  MUFU.EX2 R0, R0 ;  /* 0x0000000000007308 */ /* 0x000ea20000000800 */
[C---:B------:R-:W-:Y:S02]  /*e4a0*/  FMUL.FTZ R140, R2.reuse, R140 ;  /* 0x0000008c028c7220 */ /* 0x040fe40000410000 */
[C---:B------:R-:W-:Y:S01]  /*e4b0*/  FMUL.FTZ R141, R2.reuse, R141 ;  /* 0x0000008d028d7220 */ /* 0x040fe20000410000 */
[----:B----4-:R-:W-:Y:S01]  /*e4c0*/  @P0 IADD3.X R5, R3, c[0x0][0x1cc], RZ, P1, !PT ;  /* 0x0000730003050a10 */ /* 0x010fe20000ffe4ff */
[----:B------:R-:W-:Y:S01]  /*e4d0*/  FMUL.FTZ R144, R2, R144 ;  /* 0x0000009002907220 */ /* 0x000fe20000410000 */
[----:B------:R-:W-:Y:S01]  /*e4e0*/  @P0 IADD3 R176, P1, R176, c[0x0][0x1c8], RZ ;  /* 0x00007200b0b00a10 */ /* 0x000fe20007f3e0ff */
[C---:B------:R-:W-:Y:S02]  /*e4f0*/  FMUL.FTZ R145, R2.reuse, R145 ;  /* 0x0000009102917220 */ /* 0x040fe40000410000 */
[----:B------:R3:W-:Y:S01]  /*e500*/  @P0 LDGSTS.E.BYPASS.LTC128B.128 [R251+0xc100], [R4.64], !P4 ;  /* 0x0c10000004fb0fae */ /* 0x0007e2000e101d48 */
[--C-:B------:R-:W-:Y:S01]  /*e510*/  @P0 IADD3.X R177, RZ, c[0x0][0x1cc], R3.reuse, P1, P2 ;  /* 0x00007300ffb10a10 */ /* 0x100fe20000fe4403 */
[C---:B------:R-:W-:Y:S01]  /*e520*/  FMUL.FTZ R148, R2.reuse, R148 ;  /* 0x0000009402947220 */ /* 0x040fe20000410000 */
[----:B------:R-:W-:Y:S01]  /*e530*/  MUFU.EX2 R214, R12 ;  /* 0x0000000c00d67308 */ /* 0x000fe20000000800 */
[----:B------:R-:W-:Y:S02]  /*e540*/  FMUL.FTZ R149, R2, R149 ;  /* 0x0000009502957220 */ /* 0x000fe40000410000 */
[--C-:B-1----:R-:W-:Y:S01]  /*e550*/  FFMA.FTZ R175, R9, c[0x0][0x2d0], -R196.reuse ;  /* 0x0000b40009af7a23 */ /* 0x102fe200000108c4 */
[----:B------:R-:W-:Y:S01]  /*e560*/  @P0 IADD3 R9, P2, R174, 0x180, RZ ;  /* 0x00000180ae090810 */ /* 0x000fe20007f5e0ff */
[----:B------:R1:W-:Y:S01]  /*e570*/  @P0 LDGSTS.E.BYPASS.LTC128B.128 [R251+0xf100], [R178.64], !P3 ;  /* 0x0f100000b2fb0fae */ /* 0x0003e2000d901d48 */
[----:B------:R-:W-:Y:S02]  /*e580*/  FMUL.FTZ R174, R172, c[0x0][0x2d0] ;  /* 0x0000b400acae7a20 */ /* 0x000fe40000410000 */
[----:B------:R-:W-:Y:S02]  /*e590*/  FFMA.FTZ R25, R25, c[0x0][0x2d0], -R196 ;  /* 0x0000b40019197a23 */ /* 0x000fe400000108c4 */
[----:B------:R4:W1:Y:S01]  /*e5a0*/  MUFU.EX2 R203, R175 ;  /* 0x000000af00cb7308 */ /* 0x0008620000000800 */
[--C-:B------:R-:W-:Y:S01]  /*e5b0*/  FFMA.FTZ R6, R6, c[0x0][0x2d0], -R174.reuse ;  /* 0x0000b40006067a23 */ /* 0x100fe200000108ae */
[----:B------:R3:W-:Y:S01]  /*e5c0*/  @P0 LDGSTS.E.BYPASS.LTC128B.128 [R251+0x12100], [R176.64], !P6 ;  /* 0x12100000b0fb0fae */ /* 0x0007e2000f101d48 */
[--C-:B------:R-:W-:Y:S02]  /*e5d0*/  FFMA.FTZ R10, R10, c[0x0][0x2d0], -R174.reuse ;  /* 0x0000b4000a0a7a23 */ /* 0x100fe400000108ae */
[--C-:B------:R-:W-:Y:S02]  /*e5e0*/  FFMA.FTZ R11, R11, c[0x0][0x2d0], -R174.reuse ;  /* 0x0000b4000b0b7a23 */ /* 0x100fe400000108ae */
[C---:B--2---:R-:W-:Y:S02]  /*e5f0*/  FMUL.FTZ R134, R0.reuse, R134 ;  /* 0x0000008600867220 */ /* 0x044fe40000410000 */
        /* <DEDUP_REMOVED lines=10> */
[----:B----4-:R-:W-:Y:S01]  /*e6a0*/  @P0 SHF.L.U32 R175, R8, 0x6, RZ ;  /* 0x0000000608af0819 */ /* 0x010fe200000006ff */
[----:B------:R-:W-:Y:S01]  /*e6b0*/  FMUL.FTZ R151, R0, R151 ;  /* 0x0000009700977220 */ /* 0x000fe20000410000 */
[----:B------:R-:W-:Y:S01]  /*e6c0*/  @P0 IADD3 R8, P1, R9, c[0x0][0x1c8], RZ ;  /* 0x0000720009080a10 */ /* 0x000fe20007f3e0ff */
[--C-:B------:R-:W-:Y:S01]  /*e6d0*/  FFMA.FTZ R14, R14, c[0x0][0x2d0], -R174.reuse ;  /* 0x0000b4000e0e7a23 */ /* 0x100fe200000108ae */
[----:B-1----:R-:W-:Y:S01]  /*e6e0*/  F2FP.BF16.PACK_AB R178, R203, R204 ;  /* 0x000000cccbb2723e */ /* 0x002fe200000010ff */
[--C-:B------:R-:W-:Y:S01]  /*e6f0*/  FFMA.FTZ R15, R15, c[0x0][0x2d0], -R174.reuse ;  /* 0x0000b4000f0f7a23 */ /* 0x100fe200000108ae */
[----:B------:R-:W-:Y:S01]  /*e700*/  @P0 IADD3.X R9, RZ, c[0x0][0x1cc], R3, P1, P2 ;  /* 0x00007300ff090a10 */ /* 0x000fe20000fe4403 */
[--C-:B------:R-:W-:Y:S01]  /*e710*/  FFMA.FTZ R3, R7, c[0x0][0x2d0], -R174.reuse ;  /* 0x0000b40007037a23 */ /* 0x100fe200000108ae */
[----:B---3--:R-:W-:Y:S01]  /*e720*/  @P0 IADD3 R4, P2, R4, R175, RZ ;  /* 0x000000af04040210 */ /* 0x008fe20007f5e0ff */
[----:B------:R-:W1:Y:S01]  /*e730*/  MUFU.EX2 R200, R11 ;  /* 0x0000000b00c87308 */ /* 0x000e620000000800 */
[----:B------:R-:W-:Y:S01]  /*e740*/  F2FP.BF16.PACK_AB R176, R205, R215 ;  /* 0x000000d7cdb0723e */ /* 0x000fe200000010ff */
[----:B------:R3:W-:Y:S01]  /*e750*/  @P0 LDGSTS.E.BYPASS.LTC128B.128 [R251+0x15100], [R8.64], !P5 ;  /* 0x1510000008fb0fae */ /* 0x0007e2000e901d48 */
[----:B------:R-:W-:Y:S01]  /*e760*/  @P0 IADD3.X R5, R5, R188, RZ, P2, !PT ;  /* 0x000000bc05050210 */ /* 0x000fe200017fe4ff */
[--C-:B------:R-:W-:Y:S01]  /*e770*/  FFMA.FTZ R18, R18, c[0x0][0x2d0], -R174.reuse ;  /* 0x0000b40012127a23 */ /* 0x100fe200000108ae */
[----:B--2---:R-:W-:Y:S01]  /*e780*/  @P0 IADD3 R6, P1, R175, R4, RZ ;  /* 0x00000004af060210 */ /* 0x004fe20007f3e0ff */
[--C-:B------:R-:W-:Y:S02]  /*e790*/  FFMA.FTZ R19, R19, c[0x0][0x2d0], -R174.reuse ;  /* 0x0000b40013137a23 */ /* 0x100fe400000108ae */
[----:B------:R2:W-:Y:S01]  /*e7a0*/  @P0 LDGSTS.E.BYPASS.LTC128B.128 [R251+0xd100], [R4.64], !P4 ;  /* 0x0d10000004fb0fae */ /* 0x0005e2000e101d48 */
[----:B------:R-:W-:Y:S01]  /*e7b0*/  @P0 IADD3.X R7, R188, R5, RZ, P1, !PT ;  /* 0x00000005bc070210 */ /* 0x000fe20000ffe4ff */
[----:B------:R-:W4:Y:S01]  /*e7c0*/  MUFU.EX2 R202, R3 ;  /* 0x0000000300ca7308 */ /* 0x000f220000000800 */
[----:B------:R-:W-:Y:S02]  /*e7d0*/  FMUL.FTZ R10, R0, R186 ;  /* 0x000000ba000a7220 */ /* 0x000fe40000410000 */
[--C-:B------:R-:W-:Y:S01]  /*e7e0*/  FFMA.FTZ R22, R22, c[0x0][0x2d0], -R174.reuse ;  /* 0x0000b40016167a23 */ /* 0x100fe200000108ae */
[----:B------:R2:W-:Y:S01]  /*e7f0*/  @P0 LDGSTS.E.BYPASS.LTC128B.128 [R251+0x10100], [R4.64+0x80], !P3 ;  /* 0x1010008004fb0fae */ /* 0x0005e2000d901d48 */
[--C-:B------:R-:W-:Y:S02]  /*e800*/  FFMA.FTZ R23, R23, c[0x0][0x2d0], -R174.reuse ;  /* 0x0000b40017177a23 */ /* 0x100fe400000108ae */
[--C-:B------:R-:W-:Y:S02]  /*e810*/  FFMA.FTZ R26, R26, c[0x0][0x2d0], -R174.reuse ;  /* 0x0000b4001a1a7a23 */ /* 0x100fe400000108ae */
[----:B------:R-:W-:Y:S01]  /*e820*/  FFMA.FTZ R27, R27, c[0x0][0x2d0], -R174 ;  /* 0x0000b4001b1b7a23 */ /* 0x000fe200000108ae */
[----:B------:R2:W-:Y:S01]  /*e830*/  @P0 LDGSTS.E.BYPASS.LTC128B.128 [R251+0x13100], [R4.64+0x100], !P6 ;  /* 0x1310010004fb0fae */ /* 0x0005e2000f101d48 */
[----:B------:R-:W2:Y:S01]  /*e840*/  MUFU.EX2 R213, R13 ;  /* 0x0000000d00d57308 */ /* 0x000ea20000000800 */
[--C-:B------:R-:W-:Y:S01]  /*e850*/  FFMA.FTZ R28, R28, c[0x0][0x2d0], -R196.reuse ;  /* 0x0000b4001c1c7a23 */ /* 0x100fe200000108c4 */
[----:B-1----:R-:W-:Y:S01]  /*e860*/  F2FP.BF16.PACK_AB R179, R200, R201 ;  /* 0x000000c9c8b3723e */ /* 0x002fe200000010ff */
[----:B------:R-:W-:Y:S02]  /*e870*/  FMUL.FTZ R11, R0, R187 ;  /* 0x000000bb000b7220 */ /* 0x000fe40000410000 */
[----:B------:R2:W-:Y:S01]  /*e880*/  @P0 LDGSTS.E.BYPASS.LTC128B.128 [R251+0x16100], [R4.64+0x180], !P5 ;  /* 0x1610018004fb0fae */ /* 0x0005e2000e901d48 */
[----:B------:R-:W-:Y:S02]  /*e890*/  FFMA.FTZ R29, R29, c[0x0][0x2d0], -R196 ;  /* 0x0000b4001d1d7a23 */ /* 0x000fe400000108c4 */
[C---:B---3--:R-:W-:Y:S02]  /*e8a0*/  FMUL.FTZ R8, R2.reuse, R184 ;  /* 0x000000b802087220 */ /* 0x048fe40000410000 */
[----:B------:R-:W-:Y:S01]  /*e8b0*/  FMUL.FTZ R9, R2, R185 ;  /* 0x000000b902097220 */ /* 0x000fe20000410000 */
[----:B------:R1:W-:Y:S01]  /*e8c0*/  @P0 LDGSTS.E.BYPASS.LTC128B.128 [R251+0xe100], [R6.64], !P4 ;  /* 0x0e10000006fb0fae */ /* 0x0003e2000e101d48 */
[----:B------:R-:W-:Y:S01]  /*e8d0*/  MUFU.EX2 R198, R14 ;  /* 0x0000000e00c67308 */ /* 0x000fe20000000800 */
[----:B----4-:R-:W-:Y:S01]  /*e8e0*/  F2FP.BF16.PACK_AB R177, R202, R199 ;  /* 0x000000c7cab1723e */ /* 0x010fe200000010ff */
[--C-:B------:R-:W-:Y:S02]  /*e8f0*/  FFMA.FTZ R30, R30, c[0x0][0x2d0], -R174.reuse ;  /* 0x0000b4001e1e7a23 */ /* 0x100fe400000108ae */
[--C-:B------:R-:W-:Y:S01]  /*e900*/  FFMA.FTZ R31, R31, c[0x0][0x2d0], -R174.reuse ;  /* 0x0000b4001f1f7a23 */ /* 0x100fe200000108ae */
[----:B------:R1:W-:Y:S01]  /*e910*/  @P0 LDGSTS.E.BYPASS.LTC128B.128 [R251+0x11100], [R6.64+0x80], !P3 ;  /* 0x1110008006fb0fae */ /* 0x0003e2000d901d48 */
[----:B------:R-:W-:Y:S02]  /*e920*/  FFMA.FTZ R3, R35, c[0x0][0x2d0], -R174 ;  /* 0x0000b40023037a23 */ /* 0x000fe400000108ae */
[--C-:B------:R-:W-:Y:S02]  /*e930*/  FFMA.FTZ R32, R32, c[0x0][0x2d0], -R196.reuse ;  /* 0x0000b40020207a23 */ /* 0x100fe400000108c4 */
[----:B------:R3:W4:Y:S01]  /*e940*/  MUFU.EX2 R197, R15 ;  /* 0x0000000f00c57308 */ /* 0x0007220000000800 */
[----:B------:R1:W-:Y:S01]  /*e950*/  @P0 LDGSTS.E.BYPASS.LTC128B.128 [R251+0x14100], [R6.64+0x100], !P6 ;  /* 0x1410010006fb0fae */ /* 0x0003e2000f101d48 */
[----:B------:R-:W-:Y:S02]  /*e960*/  FFMA.FTZ R33, R33, c[0x0][0x2d0], -R196 ;  /* 0x0000b40021217a23 */ /* 0x000fe400000108c4 */
[----:B------:R-:W-:Y:S02]  /*e970*/  FFMA.FTZ R34, R34, c[0x0][0x2d0], -R174 ;  /* 0x0000b40022227a23 */ /* 0x000fe400000108ae */
[C---:B------:R-:W-:Y:S01]  /*e980*/  FMUL.FTZ R152, R2.reuse, R152 ;  /* 0x0000009802987220 */ /* 0x040fe20000410000 */
[----:B------:R1:W-:Y:S01]  /*e990*/  @P0 LDGSTS.E.BYPASS.LTC128B.128 [R251+0x17100], [R6.64+0x180], !P5 ;  /* 0x1710018006fb0fae */ /* 0x0003e2000e901d48 */
[C---:B------:R-:W-:Y:S02]  /*e9a0*/  FMUL.FTZ R153, R2.reuse, R153 ;  /* 0x0000009902997220 */ /* 0x040fe40000410000 */
[C---:B--2---:R-:W-:Y:S01]  /*e9b0*/  FMUL.FTZ R4, R2.reuse, R180 ;  /* 0x000000b402047220 */ /* 0x044fe20000410000 */
[----:B------:R-:W-:Y:S01]  /*e9c0*/  MUFU.EX2 R212, R16 ;  /* 0x0000001000d47308 */ /* 0x000fe20000000800 */
[----:B------:R-:W-:Y:S01]  /*e9d0*/  FMUL.FTZ R5, R2, R181 ;  /* 0x000000b502057220 */ /* 0x000fe20000410000 */
[----:B------:R-:W2:Y:S01]  /*e9e0*/  LDSM.16.MT88.4 R188, [R217] ;  /* 0x00000000d9bc783b */ /* 0x000ea20000004200 */
[C---:B------:R-:W-:Y:S02]  /*e9f0*/  FMUL.FTZ R154, R0.reuse, R154 ;  /* 0x0000009a009a7220 */ /* 0x040fe40000410000 */
[----:B------:R-:W-:Y:S02]  /*ea00*/  FMUL.FTZ R155, R0, R155 ;  /* 0x0000009b009b7220 */ /* 0x000fe40000410000 */
[C---:B------:R-:W-:Y:S01]  /*ea10*/  FMUL.FTZ R156, R2.reuse, R156 ;  /* 0x0000009c029c7220 */ /* 0x040fe20000410000 */
[----:B------:R-:W4:Y:S01]  /*ea20*/  LDSM.16.MT88.4 R192, [R218] ;  /* 0x00000000dac0783b */ /* 0x000f220000004200 */
[----:B------:R-:W-:Y:S01]  /*ea30*/  FMUL.FTZ R157, R2, R157 ;  /* 0x0000009d029d7220 */ /* 0x000fe20000410000 */
[----:B------:R-:W2:Y:S01]  /*ea40*/  MUFU.EX2 R211, R17 ;  /* 0x0000001100d37308 */ /* 0x000ea20000000800 */
[C---:B------:R-:W-:Y:S02]  /*ea50*/  FMUL.FTZ R158, R0.reuse, R158 ;  /* 0x0000009e009e7220 */ /* 0x040fe40000410000 */
[----:B------:R-:W-:Y:S01]  /*ea60*/  FMUL.FTZ R159, R0, R159 ;  /* 0x0000009f009f7220 */ /* 0x000fe20000410000 */
[----:B------:R-:W-:Y:S01]  /*ea70*/  LDSM.16.MT88.4 R184, [R220] ;  /* 0x00000000dcb8783b */ /* 0x000fe20000004200 */
[C---:B------:R-:W-:Y:S02]  /*ea80*/  FMUL.FTZ R160, R2.reuse, R160 ;  /* 0x000000a002a07220 */ /* 0x040fe40000410000 */
[----:B------:R-:W-:Y:S02]  /*ea90*/  FMUL.FTZ R161, R2, R161 ;  /* 0x000000a102a17220 */ /* 0x000fe40000410000 */
[C---:B------:R-:W-:Y:S01]  /*eaa0*/  FMUL.FTZ R162, R0.reuse, R162 ;  /* 0x000000a200a27220 */ /* 0x040fe20000410000 */
[----:B---3--:R-:W-:Y:S01]  /*eab0*/  LDSM.16.MT88.4 R12, [R220+0x9000] ;  /* 0x00900000dc0c783b */ /* 0x008fe20000004200 */
[----:B------:R-:W-:Y:S01]  /*eac0*/  MUFU.EX2 R210, R20 ;  /* 0x0000001400d27308 */ /* 0x000fe20000000800 */
[C---:B------:R-:W-:Y:S02]  /*ead0*/  FMUL.FTZ R163, R0.reuse, R163 ;  /* 0x000000a300a37220 */ /* 0x040fe40000410000 */
[C---:B-1----:R-:W-:Y:S02]  /*eae0*/  FMUL.FTZ R6, R0.reuse, R182 ;  /* 0x000000b600067220 */ /* 0x042fe40000410000 */
[----:B------:R-:W-:Y:S01]  /*eaf0*/  FMUL.FTZ R7, R0, R183 ;  /* 0x000000b700077220 */ /* 0x000fe20000410000 */
[----:B------:R-:W0:Y:S01]  /*eb00*/  LDGDEPBAR ;  /* 0x00000000000079af */ /* 0x000e220000000000 */
[C---:B------:R-:W-:Y:S02]  /*eb10*/  FMUL.FTZ R164, R2.reuse, R164 ;  /* 0x000000a402a47220 */ /* 0x040fe40000410000 */
[----:B------:R-:W-:Y:S01]  /*eb20*/  FMUL.FTZ R165, R2, R165 ;  /* 0x000000a502a57220 */ /* 0x000fe20000410000 */
[----:B------:R-:W-:Y:S01]  /*eb30*/  MUFU.EX2 R209, R21 ;  /* 0x0000001500d17308 */ /* 0x000fe20000000800 */
[C---:B------:R-:W-:Y:S01]  /*eb40*/  FMUL.FTZ R166, R0.reuse, R166 ;  /* 0x000000a600a67220 */ /* 0x040fe20000410000 */
[----:B------:R-:W1:Y:S01]  /*eb50*/  LDSM.16.MT88.4 R180, [R221] ;  /* 0x00000000ddb4783b */ /* 0x000e620000004200 */
[----:B------:R-:W-:Y:S02]  /*eb60*/  FMUL.FTZ R167, R0, R167 ;  /* 0x000000a700a77220 */ /* 0x000fe40000410000 */
[C---:B------:R-:W-:Y:S02]  /*eb70*/  FMUL.FTZ R168, R2.reuse, R168 ;  /* 0x000000a802a87220 */ /* 0x040fe40000410000 */
[----:B------:R-:W-:Y:S02]  /*eb80*/  FMUL.FTZ R169, R2, R169 ;  /* 0x000000a902a97220 */ /* 0x000fe40000410000 */
[C---:B------:R-:W-:Y:S01]  /*eb90*/  FMUL.FTZ R170, R0.reuse, R170 ;  /* 0x000000aa00aa7220 */ /* 0x040fe20000410000 */
[----:B------:R-:W-:Y:S01]  /*eba0*/  MUFU.EX2 R208, R24 ;  /* 0x0000001800d07308 */ /* 0x000fe20000000800 */
[C---:B--2---:R-:W-:Y:S05]  /*ebb0*/  HMMA.16816.F32.BF16 R4, R176.reuse, R188, R4 ;  /* 0x000000bcb004723c */ /* 0x044fea0000041804 */
[----:B------:R-:W-:Y:S02]  /*ebc0*/  FMUL.FTZ R171, R0, R171 ;  /* 0x000000ab00ab7220 */ /* 0x000fe40000410000 */
[C---:B------:R-:W-:Y:S01]  /*ebd0*/  FMUL.FTZ R52, R2.reuse, R52 ;  /* 0x0000003402347220 */ /* 0x040fe20000410000 */
[C---:B------:R-:W-:Y:S01]  /*ebe0*/  HMMA.16816.F32.BF16 R8, R176.reuse, R190, R8 ;  /* 0x000000beb008723c */ /* 0x040fe20000041808 */
[----:B------:R-:W2:Y:S01]  /*ebf0*/  LDSM.16.MT88.4 R188, [R217+0x3000] ;  /* 0x00300000d9bc783b */ /* 0x000ea20000004200 */
[----:B------:R-:W-:Y:S02]  /*ec00*/  MUFU.EX2 R207, R25 ;  /* 0x0000001900cf7308 */ /* 0x000fe40000000800 */
[----:B------:R-:W-:Y:S02]  /*ec10*/  FMUL.FTZ R53, R2, R53 ;  /* 0x0000003502357220 */ /* 0x000fe40000410000 */
[C---:B------:R-:W-:Y:S02]  /*ec20*/  FMUL.FTZ R54, R0.reuse, R54 ;  /* 0x0000003600367220 */ /* 0x040fe40000410000 */
[C---:B----4-:R-:W-:Y:S04]  /*ec30*/  HMMA.16816.F32.BF16 R132, R176.reuse, R192, R132 ;  /* 0x000000c0b084723c */ /* 0x050fe80000041884 */
[----:B------:R-:W-:Y:S01]  /*ec40*/  MUFU.EX2 R193, R22 ;  /* 0x0000001600c17308 */ /* 0x000fe20000000800 */
[----:B------:R-:W-:Y:S02]  /*ec50*/  FMUL.FTZ R55, R0, R55 ;  /* 0x0000003700377220 */ /* 0x000fe40000410000 */
[C---:B------:R-:W-:Y:S01]  /*ec60*/  FMUL.FTZ R56, R2.reuse, R56 ;  /* 0x0000003802387220 */ /* 0x040fe20000410000 */
[C---:B------:R-:W-:Y:S04]  /*ec70*/  HMMA.16816.F32.BF16 R136, R176.reuse, R194, R136 ;  /* 0x000000c2b088723c */ /* 0x040fe80000041888 */
[----:B------:R-:W-:Y:S02]  /*ec80*/  FMUL.FTZ R57, R2, R57 ;  /* 0x0000003902397220 */ /* 0x000fe40000410000 */
[----:B------:R-:W-:Y:S01]  /*ec90*/  MUFU.EX2 R195, R18 ;  /* 0x0000001200c37308 */ /* 0x000fe20000000800 */
[C---:B------:R-:W-:Y:S01]  /*eca0*/  FMUL.FTZ R58, R0.reuse, R58 ;  /* 0x0000003a003a7220 */ /* 0x040fe20000410000 */
[C---:B-1----:R-:W-:Y:S04]  /*ecb0*/  HMMA.16816.F32.BF16 R140, R176.reuse, R180, R140 ;  /* 0x000000b4b08c723c */ /* 0x042fe8000004188c */
[----:B------:R-:W-:Y:S02]  /*ecc0*/  FMUL.FTZ R59, R0, R59 ;  /* 0x0000003b003b7220 */ /* 0x000fe40000410000 */
[C---:B------:R-:W-:Y:S02]  /*ecd0*/  FMUL.FTZ R60, R2.reuse, R60 ;  /* 0x0000003c023c7220 */ /* 0x040fe40000410000 */
[C---:B------:R-:W-:Y:S01]  /*ece0*/  HMMA.16816.F32.BF16 R144, R176.reuse, R182, R144 ;  /* 0x000000b6b090723c */ /* 0x040fe20000041890 */
[----:B------:R-:W1:Y:S01]  /*ecf0*/  LDSM.16.MT88.4 R180, [R218+0x3000] ;  /* 0x00300000dab4783b */ /* 0x000e620000004200 */
[----:B------:R3:W4:Y:S02]  /*ed00*/  MUFU.EX2 R194, R19 ;  /* 0x0000001300c27308 */ /* 0x0007240000000800 */
[----:B------:R-:W-:Y:S02]  /*ed10*/  FMUL.FTZ R61, R2, R61 ;  /* 0x0000003d023d7220 */ /* 0x000fe40000410000 */
[C---:B------:R-:W-:Y:S02]  /*ed20*/  FMUL.FTZ R62, R0.reuse, R62 ;  /* 0x0000003e003e7220 */ /* 0x040fe40000410000 */
[C---:B------:R-:W-:Y:S04]  /*ed30*/  HMMA.16816.F32.BF16 R148, R176.reuse, R184, R148 ;  /* 0x000000b8b094723c */ /* 0x040fe80000041894 */
[----:B------:R4:W1:Y:S01]  /*ed40*/  MUFU.EX2 R192, R23 ;  /* 0x0000001700c07308 */ /* 0x0008620000000800 */
[----:B------:R-:W-:Y:S02]  /*ed50*/  FMUL.FTZ R63, R0, R63 ;  /* 0x0000003f003f7220 */ /* 0x000fe40000410000 */
[C---:B------:R-:W-:Y:S01]  /*ed60*/  FMUL.FTZ R64, R2.reuse, R64 ;  /* 0x0000004002407220 */ /* 0x040fe20000410000 */
[C---:B------:R-:W-:Y:S01]  /*ed70*/  HMMA.16816.F32.BF16 R152, R176.reuse, R186, R152 ;  /* 0x000000bab098723c */ /* 0x040fe20000041898 */
[----:B------:R-:W1:Y:S03]  /*ed80*/  LDSM.16.MT88.4 R184, [R221+0x3000] ;  /* 0x00300000ddb8783b */ /* 0x000e660000004200 */
[----:B------:R-:W-:Y:S02]  /*ed90*/  FMUL.FTZ R65, R2, R65 ;  /* 0x0000004102417220 */ /* 0x000fe40000410000 */
[----:B------:R-:W-:Y:S01]  /*eda0*/  MUFU.EX2 R206, R28 ;  /* 0x0000001c00ce7308 */ /* 0x000fe20000000800 */
[C---:B------:R-:W-:Y:S01]  /*edb0*/  FMUL.FTZ R66, R0.reuse, R66 ;  /* 0x0000004200427220 */ /* 0x040fe20000410000 */
[C---:B--2---:R-:W-:Y:S01]  /*edc0*/  HMMA.16816.F32.BF16 R156, R176.reuse, R188, R156 ;  /* 0x000000bcb09c723c */ /* 0x044fe2000004189c */
[----:B---3--:R-:W-:Y:S03]  /*edd0*/  LDSM.16.MT88.4 R16, [R218+0x800] ;  /* 0x00080000da10783b */ /* 0x008fe60000004200 */
[----:B------:R-:W-:Y:S02]  /*ede0*/  FMUL.FTZ R67, R0, R67 ;  /* 0x0000004300437220 */ /* 0x000fe40000410000 */
[C---:B------:R-:W-:Y:S02]  /*edf0*/  FMUL.FTZ R68, R2.reuse, R68 ;  /* 0x0000004402447220 */ /* 0x040fe40000410000 */
[C---:B------:R-:W-:Y:S01]  /*ee00*/  HMMA.16816.F32.BF16 R160, R176.reuse, R190, R160 ;  /* 0x000000beb0a0723c */ /* 0x040fe200000418a0 */
[----:B------:R-:W2:Y:S01]  /*ee10*/  LDSM.16.MT88.4 R188, [R220+0x3000] ;  /* 0x00300000dcbc783b */ /* 0x000ea20000004200 */
[----:B------:R-:W-:Y:S02]  /*ee20*/  MUFU.EX2 R175, R34 ;  /* 0x0000002200af7308 */ /* 0x000fe40000000800 */
[----:B------:R-:W-:Y:S02]  /*ee30*/  FMUL.FTZ R69, R2, R69 ;  /* 0x0000004502457220 */ /* 0x000fe40000410000 */
[C---:B------:R-:W-:Y:S01]  /*ee40*/  FMUL.FTZ R70, R0.reuse, R70 ;  /* 0x0000004600467220 */ /* 0x040fe20000410000 */
[----:B----4-:R-:W-:Y:S01]  /*ee50*/  LDSM.16.MT88.4 R20, [R217+0x1000] ;  /* 0x00100000d914783b */ /* 0x010fe20000004200 */
        /* <DEDUP_REMOVED lines=74> */
[----:B------:R-:W-:Y:S02]  /*f300*/  LDSM.16.MT88.4 R188, [R217+0x3800] ;  /* 0x00380000d9bc783b */ /* 0x000fe40000004200 */
        /* <DEDUP_REMOVED lines=19> */
[--C-:B------:R-:W-:Y:S01]  /*f440*/  FFMA.FTZ R49, R49, c[0x0][0x2d0], -R196.reuse ;  /* 0x0000b40031317a23 */ /* 0x100fe200000108c4 */
[----:B------:R-:W-:Y:S03]  /*f450*/  F2FP.BF16.PACK_AB R13, R197, R198 ;  /* 0x000000c6c50d723e */ /* 0x000fe600000010ff */
[----:B------:R-:W-:Y:S01]  /*f460*/  HMMA.16816.F32.BF16 R128, R176, R14, R128 ;  /* 0x0000000eb080723c */ /* 0x000fe20000041880 */
[----:B------:R-:W1:Y:S01]  /*f470*/  LDSM.16.MT88.4 R176, [R221+0x800] ;  /* 0x00080000ddb0783b */ /* 0x000e620000004200 */
[----:B------:R-:W-:Y:S01]  /*f480*/  MUFU.EX2 R49, R49 ;  /* 0x0000003100317308 */ /* 0x000fe20000000800 */
[--C-:B------:R-:W-:Y:S02]  /*f490*/  FFMA.FTZ R36, R36, c[0x0][0x2d0], -R196.reuse ;  /* 0x0000b40024247a23 */ /* 0x100fe400000108c4 */
[----:B------:R-:W-:Y:S02]  /*f4a0*/  FFMA.FTZ R37, R37, c[0x0][0x2d0], -R196 ;  /* 0x0000b40025257a23 */ /* 0x000fe400000108c4 */
[----:B------:R-:W-:Y:S01]  /*f4b0*/  F2FP.BF16.PACK_AB R14, R211, R212 ;  /* 0x000000d4d30e723e */ /* 0x000fe200000010ff */
[--C-:B------:R-:W-:Y:S01]  /*f4c0*/  FFMA.FTZ R38, R38, c[0x0][0x2d0], -R174.reuse ;  /* 0x0000b40026267a23 */ /* 0x100fe200000108ae */
[----:B------:R-:W-:Y:S03]  /*f4d0*/  F2FP.BF16.PACK_AB R15, R194, R195 ;  /* 0x000000c3c20f723e */ /* 0x000fe600000010ff */
[----:B------:R-:W-:Y:S01]  /*f4e0*/  MUFU.EX2 R36, R36 ;  /* 0x0000002400247308 */ /* 0x000fe20000000800 */
[----:B------:R-:W-:Y:S02]  /*f4f0*/  FFMA.FTZ R39, R39, c[0x0][0x2d0], -R174 ;  /* 0x0000b40027277a23 */ /* 0x000fe400000108ae */
[--C-:B------:R-:W-:Y:S01]  /*f500*/  FFMA.FTZ R40, R40, c[0x0][0x2d0], -R196.reuse ;  /* 0x0000b40028287a23 */ /* 0x100fe200000108c4 */
[C---:B---3--:R-:W-:Y:S05]  /*f510*/  HMMA.16816.F32.BF16 R4, R12.reuse, R184, R4 ;  /* 0x000000b80c04723c */ /* 0x048fea0000041804 */
[----:B------:R-:W-:Y:S01]  /*f520*/  FFMA.FTZ R41, R41, c[0x0][0x2d0], -R196 ;  /* 0x0000b40029297a23 */ /* 0x000fe200000108c4 */
[----:B------:R-:W-:Y:S01]  /*f530*/  MUFU.EX2 R37, R37 ;  /* 0x0000002500257308 */ /* 0x000fe20000000800 */
[--C-:B------:R-:W-:Y:S01]  /*f540*/  FFMA.FTZ R42, R42, c[0x0][0x2d0], -R174.reuse ;  /* 0x0000b4002a2a7a23 */ /* 0x100fe200000108ae */
[C---:B------:R-:W-:Y:S01]  /*f550*/  HMMA.16816.F32.BF16 R8, R12.reuse, R186, R8 ;  /* 0x000000ba0c08723c */ /* 0x040fe20000041808 */
[----:B------:R-:W2:Y:S03]  /*f560*/  LDSM.16.MT88.4 R184, [R218+0x3800] ;  /* 0x00380000dab8783b */ /* 0x000ea60000004200 */
[----:B------:R-:W-:Y:S02]  /*f570*/  FFMA.FTZ R43, R43, c[0x0][0x2d0], -R174 ;  /* 0x0000b4002b2b7a23 */ /* 0x000fe400000108ae */
[--C-:B------:R-:W-:Y:S02]  /*f580*/  FFMA.FTZ R44, R44, c[0x0][0x2d0], -R196.reuse ;  /* 0x0000b4002c2c7a23 */ /* 0x100fe400000108c4 */
[C---:B------:R-:W-:Y:S01]  /*f590*/  HMMA.16816.F32.BF16 R132, R12.reuse, R16, R132 ;  /* 0x000000100c84723c */ /* 0x040fe20000041884 */
[----:B------:R-:W-:Y:S03]  /*f5a0*/  MUFU.EX2 R38, R38 ;  /* 0x0000002600267308 */ /* 0x000fe60000000800 */
[----:B------:R-:W-:Y:S02]  /*f5b0*/  FFMA.FTZ R45, R45, c[0x0][0x2d0], -R196 ;  /* 0x0000b4002d2d7a23 */ /* 0x000fe400000108c4 */
[--C-:B------:R-:W-:Y:S02]  /*f5c0*/  FFMA.FTZ R46, R46, c[0x0][0x2d0], -R174.reuse ;  /* 0x0000b4002e2e7a23 */ /* 0x100fe400000108ae */
[C---:B------:R-:W-:Y:S01]  /*f5d0*/  HMMA.16816.F32.BF16 R136, R12.reuse, R18, R136 ;  /* 0x000000120c88723c */ /* 0x040fe20000041888 */
[----:B------:R-:W3:Y:S02]  /*f5e0*/  LDSM.16.MT88.4 R16, [R221+0x3800] ;  /* 0x00380000dd10783b */ /* 0x000ee40000004200 */
[----:B------:R-:W-:Y:S01]  /*f5f0*/  MUFU.EX2 R39, R39 ;  /* 0x0000002700277308 */ /* 0x000fe20000000800 */
[----:B------:R-:W-:Y:S02]  /*f600*/  FFMA.FTZ R47, R47, c[0x0][0x2d0], -R174 ;  /* 0x0000b4002f2f7a23 */ /* 0x000fe400000108ae */
[----:B------:R-:W-:Y:S02]  /*f610*/  FFMA.FTZ R48, R48, c[0x0][0x2d0], -R196 ;  /* 0x0000b40030307a23 */ /* 0x000fe400000108c4 */
[C---:B-1----:R-:W-:Y:S04]  /*f620*/  HMMA.16816.F32.BF16 R140, R12.reuse, R176, R140 ;  /* 0x000000b00c8c723c */ /* 0x042fe8000004188c */
[--C-:B------:R-:W-:Y:S01]  /*f630*/  FFMA.FTZ R50, R50, c[0x0][0x2d0], -R174.reuse ;  /* 0x0000b40032327a23 */ /* 0x100fe200000108ae */
[----:B------:R-:W-:Y:S01]  /*f640*/  MUFU.EX2 R40, R40 ;  /* 0x0000002800287308 */ /* 0x000fe20000000800 */
[----:B------:R-:W-:Y:S02]  /*f650*/  FFMA.FTZ R174, R51, c[0x0][0x2d0], -R174 ;  /* 0x0000b40033ae7a23 */ /* 0x000fe400000108ae */
[C---:B------:R-:W-:Y:S01]  /*f660*/  HMMA.16816.F32.BF16 R144, R12.reuse, R178, R144 ;  /* 0x000000b20c90723c */ /* 0x040fe20000041890 */
[----:B------:R-:W1:Y:S06]  /*f670*/  LDSM.16.MT88.4 R176, [R220+0x3800] ;  /* 0x00380000dcb0783b */ /* 0x000e6c0000004200 */
[----:B------:R-:W-:Y:S01]  /*f680*/  MUFU.EX2 R174, R174 ;  /* 0x000000ae00ae7308 */ /* 0x000fe20000000800 */
[C---:B------:R-:W-:Y:S08]  /*f690*/  HMMA.16816.F32.BF16 R148, R12.reuse, R180, R148 ;  /* 0x000000b40c94723c */ /* 0x040ff00000041894 */
[C---:B------:R-:W-:Y:S01]  /*f6a0*/  HMMA.16816.F32.BF16 R152, R12.reuse, R182, R152 ;  /* 0x000000b60c98723c */ /* 0x040fe20000041898 */
[----:B------:R-:W4:Y:S01]  /*f6b0*/  LDSM.16.MT88.4 R180, [R217+0x6800] ;  /* 0x00680000d9b4783b */ /* 0x000f220000004200 */
[----:B------:R-:W-:Y:S06]  /*f6c0*/  MUFU.EX2 R41, R41 ;  /* 0x0000002900297308 */ /* 0x000fec0000000800 */
[C---:B------:R-:W-:Y:S04]  /*f6d0*/  HMMA.16816.F32.BF16 R156, R12.reuse, R188, R156 ;  /* 0x000000bc0c9c723c */ /* 0x040fe8000004189c */
[----:B------:R-:W-:Y:S04]  /*f6e0*/  MUFU.EX2 R42, R42 ;  /* 0x0000002a002a7308 */ /* 0x000fe80000000800 */
[C---:B------:R-:W-:Y:S01]  /*f6f0*/  HMMA.16816.F32.BF16 R160, R12.reuse, R190, R160 ;  /* 0x000000be0ca0723c */ /* 0x040fe200000418a0 */
[----:B------:R-:W4:Y:S05]  /*f700*/  LDSM.16.MT88.4 R188, [R218+0x6800] ;  /* 0x00680000dabc783b */ /* 0x000f2a0000004200 */
[----:B------:R-:W-:Y:S02]  /*f710*/  MUFU.EX2 R43, R43 ;  /* 0x0000002b002b7308 */ /* 0x000fe40000000800 */
[C---:B--2---:R-:W-:Y:S08]  /*f720*/  HMMA.16816.F32.BF16 R164, R12.reuse, R184, R164 ;  /* 0x000000b80ca4723c */ /* 0x044ff000000418a4 */
[C---:B------:R-:W-:Y:S01]  /*f730*/  HMMA.16816.F32.BF16 R168, R12.reuse, R186, R168 ;  /* 0x000000ba0ca8723c */ /* 0x040fe200000418a8 */
[----:B------:R-:W2:Y:S01]  /*f740*/  LDSM.16.MT88.4 R184, [R221+0x6800] ;  /* 0x00680000ddb8783b */ /* 0x000ea20000004200 */
[----:B------:R-:W-:Y:S06]  /*f750*/  MUFU.EX2 R44, R44 ;  /* 0x0000002c002c7308 */ /* 0x000fec0000000800 */
[C---:B---3--:R-:W-:Y:S04]  /*f760*/  HMMA.16816.F32.BF16 R52, R12.reuse, R16, R52 ;  /* 0x000000100c34723c */ /* 0x048fe80000041834 */
[----:B------:R-:W-:Y:S04]  /*f770*/  MUFU.EX2 R45, R45 ;  /* 0x0000002d002d7308 */ /* 0x000fe80000000800 */
[C---:B------:R-:W-:Y:S01]  /*f780*/  HMMA.16816.F32.BF16 R56, R12.reuse, R18, R56 ;  /* 0x000000120c38723c */ /* 0x040fe20000041838 */
[----:B------:R-:W3:Y:S05]  /*f790*/  LDSM.16.MT88.4 R16, [R220+0x6800] ;  /* 0x00680000dc10783b */ /* 0x000eea0000004200 */
[----:B------:R-:W-:Y:S02]  /*f7a0*/  MUFU.EX2 R46, R46 ;  /* 0x0000002e002e7308 */ /* 0x000fe40000000800 */
[C---:B-1----:R-:W-:Y:S08]  /*f7b0*/  HMMA.16816.F32.BF16 R60, R12.reuse, R176, R60 ;  /* 0x000000b00c3c723c */ /* 0x042ff0000004183c */
[C---:B------:R-:W-:Y:S01]  /*f7c0*/  HMMA.16816.F32.BF16 R64, R12.reuse, R178, R64 ;  /* 0x000000b20c40723c */ /* 0x040fe20000041840 */
[----:B------:R-:W1:Y:S01]  /*f7d0*/  LDSM.16.MT88.4 R176, [R217+0x9800] ;  /* 0x00980000d9b0783b */ /* 0x000e620000004200 */
[----:B------:R-:W-:Y:S06]  /*f7e0*/  MUFU.EX2 R47, R47 ;  /* 0x0000002f002f7308 */ /* 0x000fec0000000800 */
[C---:B----4-:R-:W-:Y:S04]  /*f7f0*/  HMMA.16816.F32.BF16 R68, R12.reuse, R180, R68 ;  /* 0x000000b40c44723c */ /* 0x050fe80000041844 */
[----:B------:R-:W-:Y:S04]  /*f800*/  MUFU.EX2 R48, R48 ;  /* 0x0000003000307308 */ /* 0x000fe80000000800 */
[C---:B------:R-:W-:Y:S01]  /*f810*/  HMMA.16816.F32.BF16 R72, R12.reuse, R182, R72 ;  /* 0x000000b60c48723c */ /* 0x040fe20000041848 */
[----:B------:R-:W4:Y:S05]  /*f820*/  LDSM.16.MT88.4 R180, [R218+0x9800] ;  /* 0x00980000dab4783b */ /* 0x000f2a0000004200 */
[----:B------:R-:W-:Y:S02]  /*f830*/  MUFU.EX2 R50, R50 ;  /* 0x0000003200327308 */ /* 0x000fe40000000800 */
[C---:B------:R-:W-:Y:S08]  /*f840*/  HMMA.16816.F32.BF16 R76, R12.reuse, R188, R76 ;  /* 0x000000bc0c4c723c */ /* 0x040ff0000004184c */
[C---:B------:R-:W-:Y:S01]  /*f850*/  HMMA.16816.F32.BF16 R80, R12.reuse, R190, R80 ;  /* 0x000000be0c50723c */ /* 0x040fe20000041850 */
[----:B------:R-:W-:Y:S07]  /*f860*/  MUFU.EX2 R191, R26 ;  /* 0x0000001a00bf7308 */ /* 0x000fee0000000800 */
[C---:B--2---:R-:W-:Y:S03]  /*f870*/  HMMA.16816.F32.BF16 R84, R12.reuse, R184, R84 ;  /* 0x000000b80c54723c */ /* 0x044fe60000041854 */
[----:B------:R2:W1:Y:S05]  /*f880*/  MUFU.EX2 R190, R27 ;  /* 0x0000001b00be7308 */ /* 0x00046a0000000800 */
[C---:B------:R-:W-:Y:S01]  /*f890*/  HMMA.16816.F32.BF16 R88, R12.reuse, R186, R88 ;  /* 0x000000ba0c58723c */ /* 0x040fe20000041858 */
[----:B------:R-:W4:Y:S04]  /*f8a0*/  LDSM.16.MT88.4 R184, [R221+0x9800] ;  /* 0x00980000ddb8783b */ /* 0x000f280000004200 */
[----:B------:R-:W-:Y:S03]  /*f8b0*/  MUFU.EX2 R189, R30 ;  /* 0x0000001e00bd7308 */ /* 0x000fe60000000800 */
[C---:B---3--:R-:W-:Y:S07]  /*f8c0*/  HMMA.16816.F32.BF16 R92, R12.reuse, R16, R92 ;  /* 0x000000100c5c723c */ /* 0x048fee000004185c */
[----:B------:R-:W-:Y:S01]  /*f8d0*/  MUFU.EX2 R188, R31 ;  /* 0x0000001f00bc7308 */ /* 0x000fe20000000800 */
[C---:B------:R-:W-:Y:S01]  /*f8e0*/  HMMA.16816.F32.BF16 R96, R12.reuse, R18, R96 ;  /* 0x000000120c60723c */ /* 0x040fe20000041860 */
[----:B------:R-:W3:Y:S06]  /*f8f0*/  LDSM.16.MT88.4 R16, [R220+0x9800] ;  /* 0x00980000dc10783b */ /* 0x000eec0000004200 */
[----:B--2---:R-:W2:Y:S01]  /*f900*/  LDSM.16.MT88.4 R24, [R218+0x1000] ;  /* 0x00100000da18783b */ /* 0x004ea20000004200 */
[C---:B-1----:R-:W-:Y:S08]  /*f910*/  HMMA.16816.F32.BF16 R100, R12.reuse, R176, R100 ;  /* 0x000000b00c64723c */ /* 0x042ff00000041864 */
[C---:B------:R-:W-:Y:S01]  /*f920*/  HMMA.16816.F32.BF16 R104, R12.reuse, R178, R104 ;  /* 0x000000b20c68723c */ /* 0x040fe20000041868 */
[----:B------:R-:W-:Y:S07]  /*f930*/  LDSM.16.MT88.4 R176, [R220+0x1000] ;  /* 0x00100000dcb0783b */ /* 0x000fee0000004200 */
[C---:B----4-:R-:W-:Y:S08]  /*f940*/  HMMA.16816.F32.BF16 R108, R12.reuse, R180, R108 ;  /* 0x000000b40c6c723c */ /* 0x050ff0000004186c */
[C---:B------:R-:W-:Y:S01]  /*f950*/  HMMA.16816.F32.BF16 R112, R12.reuse, R182, R112 ;  /* 0x000000b60c70723c */ /* 0x040fe20000041870 */
[----:B------:R-:W-:Y:S07]  /*f960*/  LDSM.16.MT88.4 R180, [R217+0x4000] ;  /* 0x00400000d9b4783b */ /* 0x000fee0000004200 */
[C---:B------:R-:W-:Y:S08]  /*f970*/  HMMA.16816.F32.BF16 R116, R12.reuse, R184, R116 ;  /* 0x000000b80c74723c */ /* 0x040ff00000041874 */
[C---:B------:R-:W-:Y:S01]  /*f980*/  HMMA.16816.F32.BF16 R120, R12.reuse, R186, R120 ;  /* 0x000000ba0c78723c */ /* 0x040fe20000041878 */
[----:B------:R-:W-:Y:S07]  /*f990*/  LDSM.16.MT88.4 R184, [R217+0x2800] ;  /* 0x00280000d9b8783b */ /* 0x000fee0000004200 */
[C---:B---3--:R-:W-:Y:S08]  /*f9a0*/  HMMA.16816.F32.BF16 R124, R12.reuse, R16, R124 ;  /* 0x000000100c7c723c */ /* 0x048ff0000004187c */
[----:B------:R-:W-:Y:S01]  /*f9b0*/  HMMA.16816.F32.BF16 R128, R12, R18, R128 ;  /* 0x000000120c80723c */ /* 0x000fe20000041880 */
[----:B------:R-:W1:Y:S06]  /*f9c0*/  LDSM.16.MT88.4 R16, [R221+0x1000] ;  /* 0x00100000dd10783b */ /* 0x000e6c0000004200 */
[----:B------:R-:W-:Y:S02]  /*f9d0*/  F2FP.BF16.PACK_AB R12, R209, R210 ;  /* 0x000000d2d10c723e */ /* 0x000fe400000010ff */
[----:B------:R-:W-:Y:S03]  /*f9e0*/  F2FP.BF16.PACK_AB R13, R192, R193 ;  /* 0x000000c1c00d723e */ /* 0x000fe600000010ff */
[----:B------:R-:W-:Y:S02]  /*f9f0*/  F2FP.BF16.PACK_AB R14, R207, R208 ;  /* 0x000000d0cf0e723e */ /* 0x000fe400000010ff */
[----:B------:R-:W-:Y:S07]  /*fa00*/  F2FP.BF16.PACK_AB R15, R190, R191 ;  /* 0x000000bfbe0f723e */ /* 0x000fee00000010ff */
[C---:B------:R-:W-:Y:S08]  /*fa10*/  HMMA.16816.F32.BF16 R4, R12.reuse, R20, R4 ;  /* 0x000000140c04723c */ /* 0x040ff00000041804 */
        /* <DEDUP_REMOVED lines=24> */
[C---:B------:R-:W-:Y:S01]  /*fba0*/  HMMA.16816.F32.BF16 R72, R12.reuse, R178, R72 ;  /* 0x000000b20c48723c */ /* 0x040fe20000041848 */
[----:B------:R-:W2:Y:S07]  /*fbb0*/  LDSM.16.MT88.4 R176, [R218+0xa000] ;  /* 0x00a00000dab0783b */ /* 0x000eae0000004200 */
[C---:B------:R-:W-:Y:S07]  /*fbc0*/  HMMA.16816.F32.BF16 R76, R12.reuse, R180, R76 ;  /* 0x000000b40c4c723c */ /* 0x040fee000004184c */
[----:B------:R-:W-:Y:S01]  /*fbd0*/  MOV R181, R205 ;  /* 0x000000cd00b57202 */ /* 0x000fe20000000f00 */
[C---:B------:R-:W-:Y:S01]  /*fbe0*/  HMMA.16816.F32.BF16 R80, R12.reuse, R182, R80 ;  /* 0x000000b60c50723c */ /* 0x040fe20000041850 */
[----:B------:R-:W4:Y:S01]  /*fbf0*/  LDL.LU R182, [R1+0x8] ;  /* 0x0000080001b67983 */ /* 0x000f220000300800 */
[----:B------:R1:W1:Y:S02]  /*fc00*/  MUFU.EX2 R205, R29 ;  /* 0x0000001d00cd7308 */ /* 0x0002640000000800 */
[----:B------:R-:W-:Y:S03]  /*fc10*/  MOV R180, R204 ;  /* 0x000000cc00b47202 */ /* 0x000fe60000000f00 */
[----:B------:R-:W-:Y:S01]  /*fc20*/  MOV R183, R203 ;  /* 0x000000cb00b77202 */ /* 0x000fe20000000f00 */
[C---:B---3--:R-:W-:Y:S04]  /*fc30*/  HMMA.16816.F32.BF16 R84, R12.reuse, R20, R84 ;  /* 0x000000140c54723c */ /* 0x048fe80000041854 */
[----:B------:R-:W-:Y:S04]  /*fc40*/  MUFU.EX2 R204, R32 ;  /* 0x0000002000cc7308 */ /* 0x000fe80000000800 */
[C---:B------:R-:W-:Y:S01]  /*fc50*/  HMMA.16816.F32.BF16 R88, R12.reuse, R22, R88 ;  /* 0x000000160c58723c */ /* 0x040fe20000041858 */
[----:B------:R-:W3:Y:S05]  /*fc60*/  LDSM.16.MT88.4 R20, [R221+0xa000] ;  /* 0x00a00000dd14783b */ /* 0x000eea0000004200 */
[----:B------:R3:W3:Y:S02]  /*fc70*/  MUFU.EX2 R203, R33 ;  /* 0x0000002100cb7308 */ /* 0x0006e40000000800 */
[C---:B--2---:R-:W-:Y:S01]  /*fc80*/  HMMA.16816.F32.BF16 R92, R12.reuse, R24, R92 ;  /* 0x000000180c5c723c */ /* 0x044fe2000004185c */
[----:B-1----:R-:W-:Y:S07]  /*fc90*/  LDSM.16.MT88.4 R28, [R218+0x1800] ;  /* 0x00180000da1c783b */ /* 0x002fee0000004200 */
[C---:B------:R-:W-:Y:S01]  /*fca0*/  HMMA.16816.F32.BF16 R96, R12.reuse, R26, R96 ;  /* 0x0000001a0c60723c */ /* 0x040fe20000041860 */
[----:B------:R-:W1:Y:S07]  /*fcb0*/  LDSM.16.MT88.4 R24, [R220+0xa000] ;  /* 0x00a00000dc18783b */ /* 0x000e6e0000004200 */
[C---:B------:R-:W-:Y:S01]  /*fcc0*/  HMMA.16816.F32.BF16 R100, R12.reuse, R16, R100 ;  /* 0x000000100c64723c */ /* 0x040fe20000041864 */
[----:B---3--:R-:W-:Y:S07]  /*fcd0*/  LDSM.16.MT88.4 R32, [R221+0x1800] ;  /* 0x00180000dd20783b */ /* 0x008fee0000004200 */
[C---:B------:R-:W-:Y:S01]  /*fce0*/  HMMA.16816.F32.BF16 R104, R12.reuse, R18, R104 ;  /* 0x000000120c68723c */ /* 0x040fe20000041868 */
[----:B------:R-:W2:Y:S07]  /*fcf0*/  LDSM.16.MT88.4 R16, [R217+0x1800] ;  /* 0x00180000d910783b */ /* 0x000eae0000004200 */
[C---:B------:R-:W-:Y:S01]  /*fd00*/  HMMA.16816.F32.BF16 R108, R12.reuse, R176, R108 ;  /* 0x000000b00c6c723c */ /* 0x040fe2000004186c */
[----:B------:R-:W3:Y:S06]  /*fd10*/  LDL.LU R177, [R1+0x4] ;  /* 0x0000040001b17983 */ /* 0x000eec0000300800 */
[----:B------:R-:W-:Y:S01]  /*fd20*/  MOV R176, R180 ;  /* 0x000000b400b07202 */ /* 0x000fe20000000f00 */
[C---:B------:R-:W-:Y:S07]  /*fd30*/  HMMA.16816.F32.BF16 R112, R12.reuse, R178, R112 ;  /* 0x000000b20c70723c */ /* 0x040fee0000041870 */
[----:B------:R-:W-:Y:S01]  /*fd40*/  MOV R179, R181 ;  /* 0x000000b500b37202 */ /* 0x000fe20000000f00 */
[C---:B------:R-:W-:Y:S08]  /*fd50*/  HMMA.16816.F32.BF16 R116, R12.reuse, R20, R116 ;  /* 0x000000140c74723c */ /* 0x040ff00000041874 */
[C---:B------:R-:W-:Y:S01]  /*fd60*/  HMMA.16816.F32.BF16 R120, R12.reuse, R22, R120 ;  /* 0x000000160c78723c */ /* 0x040fe20000041878 */
[----:B------:R-:W2:Y:S07]  /*fd70*/  LDSM.16.MT88.4 R20, [R220+0x1800] ;  /* 0x00180000dc14783b */ /* 0x000eae0000004200 */
        /* <DEDUP_REMOVED lines=30> */
[----:B------:R-:W-:Y:S07]  /*ff60*/  LDSM.16.MT88.4 R32, [R217+0x5000] ;  /* 0x00500000d920783b */ /* 0x000fee0000004200 */
        /* <DEDUP_REMOVED lines=11> */
[----:B------:R-:W2:Y:S03]  /*10020*/  LDSM.16.MT88.4 R28, [R220+0xa800] ;  /* 0x00a80000dc1c783b */ /* 0x000ea60000004200 */
[----:B----4-:R-:W-:Y:S04]  /*10030*/  FFMA.FTZ R0, R0, R182, R199 ;  /* 0x000000b600007223 */ /* 0x010fe800000100c7 */
        /* <DEDUP_REMOVED lines=8> */
[----:B------:R-:W1:Y:S03]  /*100c0*/  LDSM.16.MT88.4 R24, [R218+0x2000] ;  /* 0x00200000da18783b */ /* 0x000e660000004200 */
[----:B------:R-:W-:Y:S04]  /*100d0*/  FADD.FTZ R0, R198, R0 ;  /* 0x00000000c6007221 */ /* 0x000fe80000010000 */
[C---:B--2---:R-:W-:Y:S04]  /*100e0*/  HMMA.16816.F32.BF16 R116, R12.reuse, R16, R116 ;  /* 0x000000100c74723c */ /* 0x044fe80000041874 */
[----:B------:R-:W-:Y:S04]  /*100f0*/  FADD.FTZ R0, R197, R0 ;  /* 0x00000000c5007221 */ /* 0x000fe80000010000 */
[C---:B------:R-:W-:Y:S01]  /*10100*/  HMMA.16816.F32.BF16 R120, R12.reuse, R18, R120 ;  /* 0x000000120c78723c */ /* 0x040fe20000041878 */
[----:B------:R-:W2:Y:S03]  /*10110*/  LDSM.16.MT88.4 R16, [R221+0x2000] ;  /* 0x00200000dd10783b */ /* 0x000ea60000004200 */
[----:B------:R-:W-:Y:S04]  /*10120*/  FADD.FTZ R0, R195, R0 ;  /* 0x00000000c3007221 */ /* 0x000fe80000010000 */
[C---:B------:R-:W-:Y:S04]  /*10130*/  HMMA.16816.F32.BF16 R124, R12.reuse, R28, R124 ;  /* 0x0000001c0c7c723c */ /* 0x040fe8000004187c */
[----:B---3--:R-:W-:Y:S01]  /*10140*/  FFMA.FTZ R2, R2, R177, R215 ;  /* 0x000000b102027223 */ /* 0x008fe200000100d7 */
[----:B------:R-:W-:Y:S01]  /*10150*/  MOV R177, R183 ;  /* 0x000000b700b17202 */ /* 0x000fe20000000f00 */
[----:B------:R-:W-:Y:S02]  /*10160*/  FADD.FTZ R0, R194, R0 ;  /* 0x00000000c2007221 */ /* 0x000fe40000010000 */
[----:B------:R-:W-:Y:S01]  /*10170*/  HMMA.16816.F32.BF16 R128, R12, R30, R128 ;  /* 0x0000001e0c80723c */ /* 0x000fe20000041880 */
[----:B------:R-:W3:Y:S03]  /*10180*/  LDSM.16.MT88.4 R28, [R220+0x2000] ;  /* 0x00200000dc1c783b */ /* 0x000ee60000004200 */
[----:B------:R-:W-:Y:S02]  /*10190*/  FADD.FTZ R0, R193, R0 ;  /* 0x00000000c1007221 */ /* 0x000fe40000010000 */
[----:B------:R-:W-:Y:S01]  /*101a0*/  FADD.FTZ R2, R179, R2 ;  /* 0x00000002b3027221 */ /* 0x000fe20000010000 */
[----:B------:R-:W-:Y:S01]  /*101b0*/  F2FP.BF16.PACK_AB R12, R37, R36 ;  /* 0x00000024250c723e */ /* 0x000fe200000010ff */
[----:B------:R-:W-:Y:S01]  /*101c0*/  FADD.FTZ R0, R192, R0 ;  /* 0x00000000c0007221 */ /* 0x000fe20000010000 */
[----:B------:R-:W-:Y:S03]  /*101d0*/  F2FP.BF16.PACK_AB R13, R39, R38 ;  /* 0x00000026270d723e */ /* 0x000fe600000010ff */
[----:B------:R-:W-:Y:S01]  /*101e0*/  F2FP.BF16.PACK_AB R14, R41, R40 ;  /* 0x00000028290e723e */ /* 0x000fe200000010ff */
[----:B------:R-:W-:Y:S01]  /*101f0*/  FADD.FTZ R0, R191, R0 ;  /* 0x00000000bf007221 */ /* 0x000fe20000010000 */
[----:B------:R-:W-:Y:S01]  /*10200*/  F2FP.BF16.PACK_AB R15, R43, R42 ;  /* 0x0000002a2b0f723e */ /* 0x000fe200000010ff */
        /* <DEDUP_REMOVED lines=8> */
[----:B------:R-:W4:Y:S03]  /*10290*/  LDSM.16.MT88.4 R20, [R218+0x5000] ;  /* 0x00500000da14783b */ /* 0x000f260000004200 */
[----:B------:R-:W-:Y:S01]  /*102a0*/  FADD.FTZ R0, R175, R0 ;  /* 0x00000000af007221 */ /* 0x000fe20000010000 */
[----:B------:R-:W-:Y:S01]  /*102b0*/  MOV R175, R172 ;  /* 0x000000ac00af7202 */ /* 0x000fe20000000f00 */
        /* <DEDUP_REMOVED lines=26> */
[----:B------:R-:W3:Y:S03]  /*10460*/  LDSM.16.MT88.4 R32, [R218+0x8000] ;  /* 0x00800000da20783b */ /* 0x000ee60000004200 */
[----:B------:R-:W-:Y:S04]  /*10470*/  FADD.FTZ R2, R205, R2 ;  /* 0x00000002cd027221 */ /* 0x000fe80000010000 */
[C---:B----4-:R-:W-:Y:S04]  /*10480*/  HMMA.16816.F32.BF16 R164, R12.reuse, R20, R164 ;  /* 0x000000140ca4723c */ /* 0x050fe800000418a4 */
        /* <DEDUP_REMOVED lines=14> */
[C---:B---3--:R-:W-:Y:S04]  /*10570*/  HMMA.16816.F32.BF16 R68, R12.reuse, R28, R68 ;  /* 0x0000001c0c44723c */ /* 0x048fe80000041844 */
[----:B------:R-:W-:Y:S04]  /*10580*/  FADD.FTZ R0, R44, R2 ;  /* 0x000000022c007221 */ /* 0x000fe80000010000 */
[C---:B------:R-:W-:Y:S01]  /*10590*/  HMMA.16816.F32.BF16 R72, R12.reuse, R30, R72 ;  /* 0x0000001e0c48723c */ /* 0x040fe20000041848 */
[----:B------:R-:W3:Y:S03]  /*105a0*/  LDSM.16.MT88.4 R28, [R218+0xb000] ;  /* 0x00b00000da1c783b */ /* 0x000ee60000004200 */
[----:B------:R-:W-:Y:S04]  /*105b0*/  FADD.FTZ R0, R45, R0 ;  /* 0x000000002d007221 */ /* 0x000fe80000010000 */
[C---:B------:R-:W-:Y:S04]  /*105c0*/  HMMA.16816.F32.BF16 R76, R12.reuse, R32, R76 ;  /* 0x000000200c4c723c */ /* 0x040fe8000004184c */
[----:B------:R-:W-:Y:S02]  /*105d0*/  FADD.FTZ R2, R48, R0 ;  /* 0x0000000030027221 */ /* 0x000fe40000010000 */
[----:B------:R-:W-:Y:S02]  /*105e0*/  FADD.FTZ R0, R50, R3 ;  /* 0x0000000332007221 */ /* 0x000fe40000010000 */
[C---:B------:R-:W-:Y:S01]  /*105f0*/  HMMA.16816.F32.BF16 R80, R12.reuse, R34, R80 ;  /* 0x000000220c50723c */ /* 0x040fe20000041850 */
[----:B------:R-:W-:Y:S03]  /*10600*/  LDSM.16.MT88.4 R32, [R217+0x5800] ;  /* 0x00580000d920783b */ /* 0x000fe60000004200 */
[----:B------:R-:W-:Y:S02]  /*10610*/  FADD.FTZ R2, R49, R2 ;  /* 0x0000000231027221 */ /* 0x000fe40000010000 */
[C---:B------:R-:W-:Y:S02]  /*10620*/  FADD.FTZ R0, R174.reuse, R0 ;  /* 0x00000000ae007221 */ /* 0x040fe40000010000 */
[C---:B----4-:R-:W-:Y:S01]  /*10630*/  HMMA.16816.F32.BF16 R84, R12.reuse, R20, R84 ;  /* 0x000000140c54723c */ /* 0x050fe20000041854 */
[----:B------:R-:W-:Y:S06]  /*10640*/  STL [R1+0x4], R2 ;  /* 0x0000040201007387 */ /* 0x000fec0000100800 */
[----:B------:R-:W-:Y:S01]  /*10650*/  STL [R1+0x8], R0 ;  /* 0x0000080001007387 */ /* 0x000fe20000100800 */
[C---:B------:R-:W-:Y:S05]  /*10660*/  HMMA.16816.F32.BF16 R88, R12.reuse, R22, R88 ;  /* 0x000000160c58723c */ /* 0x040fea0000041858 */
[----:B------:R-:W4:Y:S03]  /*10670*/  LDSM.16.MT88.4 R20, [R221+0xb000] ;  /* 0x00b00000dd14783b */ /* 0x000f260000004200 */
        /* <DEDUP_REMOVED lines=13> */
[----:B------:R-:W-:Y:S01]  /*10750*/  HMMA.16816.F32.BF16 R128, R12, R26, R128 ;  /* 0x0000001a0c80723c */ /* 0x000fe20000041880 */
[----:B------:R-:W1:Y:S06]  /*10760*/  LDSM.16.MT88.4 R24, [R218+0x5800] ;  /* 0x00580000da18783b */ /* 0x000e6c0000004200 */
[----:B------:R-:W-:Y:S02]  /*10770*/  F2FP.BF16.PACK_AB R12, R45, R44 ;  /* 0x0000002c2d0c723e */ /* 0x000fe400000010ff */
[----:B------:R-:W-:Y:S03]  /*10780*/  F2FP.BF16.PACK_AB R13, R47, R46 ;  /* 0x0000002e2f0d723e */ /* 0x000fe600000010ff */
[----:B------:R-:W-:Y:S02]  /*10790*/  F2FP.BF16.PACK_AB R14, R49, R48 ;  /* 0x00000030310e723e */ /* 0x000fe400000010ff */
[----:B------:R-:W-:Y:S02]  /*107a0*/  F2FP.BF16.PACK_AB R15, R174, R50 ;  /* 0x00000032ae0f723e */ /* 0x000fe400000010ff */
[----:B------:R-:W-:Y:S05]  /*107b0*/  MOV R174, R173 ;  /* 0x000000ad00ae7202 */ /* 0x000fea0000000f00 */
[C---:B------:R-:W-:Y:S01]  /*107c0*/  HMMA.16816.F32.BF16 R180, R12.reuse, R184, R4 ;  /* 0x000000b80cb4723c */ /* 0x040fe20000041804 */
[----:B------:R-:W1:Y:S07]  /*107d0*/  LDSM.16.MT88.4 R4, [R221+0x5800] ;  /* 0x00580000dd04783b */ /* 0x000e6e0000004200 */
        /* <DEDUP_REMOVED lines=11> */
[C---:B------:R-:W-:Y:S08]  /*10890*/  HMMA.16816.F32.BF16 R156, R12.reuse, R32, R156 ;  /* 0x000000200c9c723c */ /* 0x040ff0000004189c */
[C---:B------:R-:W-:Y:S01]  /*108a0*/  HMMA.16816.F32.BF16 R160, R12.reuse, R34, R160 ;  /* 0x000000220ca0723c */ /* 0x040fe200000418a0 */
[----:B------:R-:W4:Y:S07]  /*108b0*/  LDSM.16.MT88.4 R32, [R220+0x8800] ;  /* 0x00880000dc20783b */ /* 0x000f2e0000004200 */
[C---:B-1----:R-:W-:Y:S08]  /*108c0*/  HMMA.16816.F32.BF16 R164, R12.reuse, R24, R164 ;  /* 0x000000180ca4723c */ /* 0x042ff000000418a4 */
[C---:B------:R-:W-:Y:S08]  /*108d0*/  HMMA.16816.F32.BF16 R168, R12.reuse, R26, R168 ;  /* 0x0000001a0ca8723c */ /* 0x040ff000000418a8 */
[C---:B------:R-:W-:Y:S08]  /*108e0*/  HMMA.16816.F32.BF16 R52, R12.reuse, R4, R52 ;  /* 0x000000040c34723c */ /* 0x040ff00000041834 */
[C---:B------:R-:W-:Y:S01]  /*108f0*/  HMMA.16816.F32.BF16 R56, R12.reuse, R6, R56 ;  /* 0x000000060c38723c */ /* 0x040fe20000041838 */
[----:B------:R-:W1:Y:S07]  /*10900*/  LDSM.16.MT88.4 R4, [R217+0xb800] ;  /* 0x00b80000d904783b */ /* 0x000e6e0000004200 */
[C---:B------:R-:W-:Y:S08]  /*10910*/  HMMA.16816.F32.BF16 R60, R12.reuse, R8, R60 ;  /* 0x000000080c3c723c */ /* 0x040ff0000004183c */
[C---:B------:R-:W-:Y:S01]  /*10920*/  HMMA.16816.F32.BF16 R64, R12.reuse, R10, R64 ;  /* 0x0000000a0c40723c */ /* 0x040fe20000041840 */
[----:B------:R-:W1:Y:S07]  /*10930*/  LDSM.16.MT88.4 R8, [R218+0xb800] ;  /* 0x00b80000da08783b */ /* 0x000e6e0000004200 */
[C---:B--2---:R-:W-:Y:S08]  /*10940*/  HMMA.16816.F32.BF16 R68, R12.reuse, R16, R68 ;  /* 0x000000100c44723c */ /* 0x044ff00000041844 */
[C---:B------:R-:W-:Y:S01]  /*10950*/  HMMA.16816.F32.BF16 R72, R12.reuse, R18, R72 ;  /* 0x000000120c48723c */ /* 0x040fe20000041848 */
[----:B------:R-:W2:Y:S07]  /*10960*/  LDSM.16.MT88.4 R16, [R221+0xb800] ;  /* 0x00b80000dd10783b */ /* 0x000eae0000004200 */
[C---:B---3--:R-:W-:Y:S08]  /*10970*/  HMMA.16816.F32.BF16 R76, R12.reuse, R20, R76 ;  /* 0x000000140c4c723c */ /* 0x048ff0000004184c */
[C---:B------:R-:W-:Y:S08]  /*10980*/  HMMA.16816.F32.BF16 R80, R12.reuse, R22, R80 ;  /* 0x000000160c50723c */ /* 0x040ff00000041850 */
[C---:B------:R-:W-:Y:S08]  /*10990*/  HMMA.16816.F32.BF16 R84, R12.reuse, R28, R84 ;  /* 0x0000001c0c54723c */ /* 0x040ff00000041854 */
[C---:B------:R-:W-:Y:S08]  /*109a0*/  HMMA.16816.F32.BF16 R88, R12.reuse, R30, R88 ;  /* 0x0000001e0c58723c */ /* 0x040ff00000041858 */
[C---:B----4-:R-:W-:Y:S08]  /*109b0*/  HMMA.16816.F32.BF16 R92, R12.reuse, R32, R92 ;  /* 0x000000200c5c723c */ /* 0x050ff0000004185c */
[C---:B------:R-:W-:Y:S08]  /*109c0*/  HMMA.16816.F32.BF16 R96, R12.reuse, R34, R96 ;  /* 0x000000220c60723c */ /* 0x040ff00000041860 */
[C---:B-1----:R-:W-:Y:S08]  /*109d0*/  HMMA.16816.F32.BF16 R100, R12.reuse, R4, R100 ;  /* 0x000000040c64723c */ /* 0x042ff00000041864 */
[C---:B------:R-:W-:Y:S01]  /*109e0*/  HMMA.16816.F32.BF16 R104, R12.reuse, R6, R104 ;  /* 0x000000060c68723c */ /* 0x040fe20000041868 */
[----:B------:R-:W1:Y:S07]  /*109f0*/  LDSM.16.MT88.4 R4, [R220+0xb800] ;  /* 0x00b80000dc04783b */ /* 0x000e6e0000004200 */
[C---:B------:R-:W-:Y:S08]  /*10a00*/  HMMA.16816.F32.BF16 R108, R12.reuse, R8, R108 ;  /* 0x000000080c6c723c */ /* 0x040ff0000004186c */
[C---:B------:R-:W-:Y:S08]  /*10a10*/  HMMA.16816.F32.BF16 R112, R12.reuse, R10, R112 ;  /* 0x0000000a0c70723c */ /* 0x040ff00000041870 */
[C---:B--2---:R-:W-:Y:S08]  /*10a20*/  HMMA.16816.F32.BF16 R116, R12.reuse, R16, R116 ;  /* 0x000000100c74723c */ /* 0x044ff00000041874 */
[C---:B------:R-:W-:Y:S08]  /*10a30*/  HMMA.16816.F32.BF16 R120, R12.reuse, R18, R120 ;  /* 0x000000120c78723c */ /* 0x040ff00000041878 */
[C---:B-1----:R-:W-:Y:S08]  /*10a40*/  HMMA.16816.F32.BF16 R124, R12.reuse, R4, R124 ;  /* 0x000000040c7c723c */ /* 0x042ff0000004187c */
[----:B------:R-:W-:Y:S01]  /*10a50*/  HMMA.16816.F32.BF16 R128, R12, R6, R128 ;  /* 0x000000060c80723c */ /* 0x000fe20000041880 */
[----:B------:R-:W-:-:S07]  /*10a60*/  @P0 BRA `(.L_x_1288) ;  /* 0xffffbd3000000947 */ /* 0x000fce000383ffff */
.L_x_1287:
[----:B------:R-:W-:Y:S07]  /*10a70*/  @!UPT UIADD3 URZ, URZ, URZ, URZ ;  /* 0x0000003f3f3ff290 */ /* 0x000fee000fffe03f */
[----:B------:R-:W-:Y:S02]  /*10a80*/  MOV R7, 0x1f ;  /* 0x0000001f00077802 */ /* 0x000fe40000000f00 */
[----:B------:R-:W-:Y:S01]  /*10a90*/  MOV R6, 0xffffffff ;  /* 0xffffffff00067802 */ /* 0x000fe20000000f00 */
[----:B------:R-:W-:Y:S06]  /*10aa0*/  BRA.DIV ~URZ, `(.L_x_1289) ;  /* 0x000032127f007947 */ /* 0x000fec000b800000 */
[----:B------:R-:W2:Y:S04]  /*10ab0*/  LDL R0, [R1+0x4] ;  /* 0x0000040001007983 */ /* 0x000ea80000100800 */
[----:B--2---:R1:W2:Y:S02]  /*10ac0*/  SHFL.BFLY PT, R4, R0, 0x2, 0x1f ;  /* 0x0c401f0000047f89 */ /* 0x0042a400000e0000 */
.L_x_1327:
        /* <DEDUP_REMOVED lines=9> */
.L_x_1328:
[----:B------:R-:W-:Y:S01]  /*10b60*/  FSETP.NE.FTZ.AND P1, PT, R4, RZ, PT ;  /* 0x000000ff0400720b */ /* 0x000fe20003f35000 */
[----:B--2---:R-:W-:Y:S01]  /*10b70*/  FADD.FTZ R3, R3, R0 ;  /* 0x0000000003037221 */ /* 0x004fe20000010000 */
[----:B------:R-:W-:Y:S02]  /*10b80*/  MOV R2, RZ ;  /* 0x000000ff00027202 */ /* 0x000fe40000000f00 */
[----:B-1----:R-:W-:Y:S02]  /*10b90*/  MOV R0, RZ ;  /* 0x000000ff00007202 */ /* 0x002fe40000000f00 */
[----:B------:R-:W-:Y:S02]  /*10ba0*/  FSETP.NE.FTZ.AND P0, PT, R3, RZ, PT ;  /* 0x000000ff0300720b */ /* 0x000fe40003f15000 */
[----:B------:R-:W-:-:S05]  /*10bb0*/  MOV R174, 0xff800000 ;  /* 0xff80000000ae7802 */ /* 0x000fca0000000f00 */
        /* <DEDUP_REMOVED lines=69> */
[----:B------:R-:W-:Y:S02]  /*11010*/  FMUL.FTZ R129, R2, R129 ;  /* 0x0000008102817220 */ /* 0x000fe40000410000 */
[----:B------:R3:W4:Y:S01]  /*11020*/  @P0 MUFU.LG2 R2, R3 ;  /* 0x0000000300020308 */ /* 0x0007220000000c00 */
[----:B--2---:R-:W-:Y:S02]  /*11030*/  @P1 FMUL.FTZ R5, R4, 0.69314718246459960938 ;  /* 0x3f31721804051820 */ /* 0x004fe40000410000 */
[----:B------:R-:W-:Y:S02]  /*11040*/  @P1 FMUL.FTZ R4, R6, c[0x0][0x2d0] ;  /* 0x0000b40006041a20 */ /* 0x000fe40000410000 */
[----:B-1----:R-:W-:Y:S02]  /*11050*/  FMUL.FTZ R182, R0, R182 ;  /* 0x000000b600b67220 */ /* 0x002fe40000410000 */
[----:B------:R-:W-:Y:S02]  /*11060*/  @P1 FFMA.FTZ R174, R4, R173, R5 ;  /* 0x000000ad04ae1223 */ /* 0x000fe40000010005 */
[----:B------:R-:W-:-:S02]  /*11070*/  FMUL.FTZ R183, R0, R183 ;  /* 0x000000b700b77220 */ /* 0x000fc40000410000 */
[C---:B------:R-:W-:Y:S02]  /*11080*/  FMUL.FTZ R186, R0.reuse, R186 ;  /* 0x000000ba00ba7220 */ /* 0x040fe40000410000 */
[C---:B------:R-:W-:Y:S02]  /*11090*/  FMUL.FTZ R61, R0.reuse, R187 ;  /* 0x000000bb003d7220 */ /* 0x040fe40000410000 */
[----:B------:R-:W-:Y:S01]  /*110a0*/  FMUL.FTZ R134, R0, R134 ;  /* 0x0000008600867220 */ /* 0x000fe20000410000 */
[----:B---3--:R-:W-:Y:S01]  /*110b0*/  @P0 MOV R3, 0x3f317218 ;  /* 0x3f31721800030802 */ /* 0x008fe20000000f00 */
[----:B----4-:R-:W-:Y:S02]  /*110c0*/  @P0 FMUL.FTZ R2, R2, 0.69314718246459960938 ;  /* 0x3f31721802020820 */ /* 0x010fe40000410000 */
[----:B------:R-:W-:Y:S02]  /*110d0*/  FMUL.FTZ R135, R0, R135 ;  /* 0x0000008700877220 */ /* 0x000fe40000410000 */
        /* <DEDUP_REMOVED lines=59> */
[----:B------:R-:W-:Y:S01]  /*11490*/  PRMT R0, R52, 0x7610, R0 ;  /* 0x0000761034007816 */ /* 0x000fe20000000000 */
[----:B------:R-:W-:Y:S02]  /*114a0*/  @P0 FFMA.FTZ R65, R3, R172, R2 ;  /* 0x000000ac03410223 */ /* 0x000fe40000010002 */
.L_x_1270:
[----:B-1----:R1:W5:Y:S01]  /*114b0*/  LDL R56, [R1+0x68] ;  /* 0x0000680001387983 */ /* 0x0023620000100800 */
[----:B------:R-:W-:Y:S03]  /*114c0*/  BSSY B0, `(.L_x_1291) ;  /* 0x0000012000007945 */ /* 0x000fe60003800000 */
[----:B------:R-:W2:Y:S02]  /*114d0*/  S2R R67, SR_TID.X ;  /* 0x0000000000437919 */ /* 0x000ea40000002100 */
[----:B--2---:R-:W-:-:S13]  /*114e0*/  LOP3.LUT P0, RZ, R67, 0xff, RZ, 0xc0, !PT ;  /* 0x000000ff43ff7812 */ /* 0x004fda000780c0ff */
[----:B------:R-:W-:Y:S05]  /*114f0*/  @P0 BRA `(.L_x_1292) ;  /* 0x000000e000000947 */ /* 0x000fea0003800000 */
[----:B-1----:R-:W1:Y:S01]  /*11500*/  S2R R52, SR_LANEID ;  /* 0x0000000000347919 */ /* 0x002e620000000000 */
[----:B------:R-:W-:Y:S01]  /*11510*/  VOTEU.ANY UR4, UPT, PT ;  /* 0x0000000000047886 */ /* 0x000fe200038e0100 */
[----:B------:R-:W-:Y:S01]  /*11520*/  IMAD.MOV.U32 R54, RZ, RZ, c[0x0][0x580] ;  /* 0x00016000ff367624 */ /* 0x000fe200078e00ff */
[----:B------:R-:W1:Y:S01]  /*11530*/  FLO.U32 R3, UR4 ;  /* 0x0000000400037d00 */ /* 0x000e6200080e0000 */
[----:B------:R-:W-:-:S07]  /*11540*/  IMAD.MOV.U32 R55, RZ, RZ, c[0x0][0x584] ;  /* 0x00016100ff377624 */ /* 0x000fce00078e00ff */
[----:B------:R-:W2:Y:S01]  /*11550*/  POPC R2, UR4 ;  /* 0x0000000400027d09 */ /* 0x000ea20008000000 */
[----:B-1----:R-:W-:-:S13]  /*11560*/  ISETP.EQ.U32.AND P0, PT, R3, R52, PT ;  /* 0x000000340300720c */ /* 0x002fda0003f02070 */
[----:B--2---:R-:W2:Y:S04]  /*11570*/  @P0 ATOMG.E.ADD.STRONG.GPU PT, R2, [R54.64], R2 ;  /* 0x00000002360209a8 */ /* 0x004ea800081ee1c8 */
[----:B------:R-:W1:Y:S04]  /*11580*/  S2R R52, SR_LTMASK ;  /* 0x0000000000347919 */ /* 0x000e680000003900 */
[----:B--2---:R1:W2:Y:S02]  /*11590*/  SHFL.IDX PT, R3, R2, R3, 0x1f ;  /* 0x00001f0302037589 */ /* 0x0042a400000e0000 */
[----:B-1----:R-:W-:-:S06]  /*115a0*/  LOP3.LUT R2, R52, UR4, RZ, 0xc0, !PT ;  /* 0x0000000434027c12 */ /* 0x002fcc000f8ec0ff */
[----:B------:R-:W2:Y:S02]  /*115b0*/  POPC R2, R2 ;  /* 0x0000000200027309 */ /* 0x000ea40000000000 */
[----:B--2--5:R-:W-:-:S05]  /*115c0*/  IADD3 R56, R3, c[0x0][0xc], R2 ;  /* 0x0000030003387a10 */ /* 0x024fca0007ffe002 */
[----:B------:R1:W-:Y:S02]  /*115d0*/  STL [R1+0x68], R56 ;  /* 0x0000683801007387 */ /* 0x0003e40000100800 */
.L_x_1292:
[----:B-1----:R-:W-:Y:S05]  /*115e0*/  BSYNC B0 ;  /* 0x0000000000007941 */ /* 0x002fea0003800000 */
.L_x_1291:
[----:B------:R-:W-:Y:S01]  /*115f0*/  PRMT R0, R0, 0x9910, RZ ;  /* 0x0000991000007816 */ /* 0x000fe200000000ff */
[----:B------:R-:W-:Y:S01]  /*11600*/  BSSY B1, `(.L_x_1293) ;  /* 0x0000224000017945 */ /* 0x000fe20003800000 */
[----:B-----5:R-:W-:Y:S02]  /*11610*/  IMAD.MOV.U32 R81, RZ, RZ, R56 ;  /* 0x000000ffff517224 */ /* 0x020fe400078e0038 */
[----:B------:R-:W-:-:S13]  /*11620*/  ISETP.NE.AND P0, PT, R0, RZ, PT ;  /* 0x000000ff0000720c */ /* 0x000fda0003f05270 */
[----:B------:R-:W-:Y:S05]  /*11630*/  @!P0 BRA `(.L_x_1294) ;  /* 0x0000159000008947 */ /* 0x000fea0003800000 */
[----:B------:R-:W2:Y:S04]  /*11640*/  LDL R85, [R1+0x6c] ;  /* 0x00006c0001557983 */ /* 0x000ea80000100800 */
[----:B------:R-:W3:Y:S04]  /*11650*/  LDL R83, [R1+0x70] ;  /* 0x0000700001537983 */ /* 0x000ee80000100800 */
[----:B------:R-:W4:Y:S04]  /*11660*/  LDL R79, [R1+0x78] ;  /* 0x00007800014f7983 */ /* 0x000f280000100800 */
[----:B------:R-:W5:Y:S04]  /*11670*/  LDL R77, [R1+0x74] ;  /* 0x00007400014d7983 */ /* 0x000f680000100800 */
[----:B------:R-:W4:Y:S04]  /*11680*/  LDL R75, [R1+0x88] ;  /* 0x00008800014b7983 */ /* 0x000f280000100800 */
[----:B------:R-:W5:Y:S04]  /*11690*/  LDL R73, [R1+0x80] ;  /* 0x0000800001497983 */ /* 0x000f680000100800 */
[----:B------:R-:W5:Y:S04]  /*116a0*/  LDL R71, [R1+0x84] ;  /* 0x0000840001477983 */ /* 0x000f680000100800 */
[----:B------:R-:W5:Y:S01]  /*116b0*/  LDL R69, [R1+0x7c] ;  /* 0x00007c0001457983 */ /* 0x000f620000100800 */
        /* <DEDUP_REMOVED lines=66> */
[----:B--2---:R1:W-:Y:S04]  /*11ae0*/  STS [R85], R64 ;  /* 0x0000004055007388 */ /* 0x0043e80000000800 */
[----:B------:R1:W-:Y:S04]  /*11af0*/  STS [R85+0x400], R63 ;  /* 0x0004003f55007388 */ /* 0x0003e80000000800 */
[----:B---3--:R1:W-:Y:S04]  /*11b00*/  STS [R83], R62 ;  /* 0x0000003e53007388 */ /* 0x0083e80000000800 */
[----:B------:R1:W-:Y:S04]  /*11b10*/  STS [R83+0x400], R61 ;  /* 0x0004003d53007388 */ /* 0x0003e80000000800 */
[----:B----4-:R1:W-:Y:S04]  /*11b20*/  STS [R79], R60 ;  /* 0x0000003c4f007388 */ /* 0x0103e80000000800 */
[----:B------:R1:W-:Y:S04]  /*11b30*/  STS [R79+0x400], R59 ;  /* 0x0004003b4f007388 */ /* 0x0003e80000000800 */
[----:B-----5:R1:W-:Y:S04]  /*11b40*/  STS [R77], R58 ;  /* 0x0000003a4d007388 */ /* 0x0203e80000000800 */
        /* <DEDUP_REMOVED lines=65> */
[----:B------:R-:W-:Y:S05]  /*11f60*/  CALL.REL.NOINC `($__internal_5_$__cuda_sm70_shflsync_idx_p) ;  /* 0x0000227000007944 */ /* 0x000fea0003c00000 */
.L_x_1295:
        /* <DEDUP_REMOVED lines=14> */
[----:B----4-:R-:W-:-:S02]  /*12050*/  SHF.R.S32.HI R5, RZ, 0x1f, R11 ;  /* 0x0000001fff057819 */ /* 0x010fc4000001140b */
[----:B--2---:R-:W-:-:S03]  /*12060*/  IADD3 R4, R2, R16, RZ ;  /* 0x0000001002047210 */ /* 0x004fc60007ffe0ff */
[----:B------:R-:W-:Y:S02]  /*12070*/  IMAD R6, R5, c[0x0][0x490], RZ ;  /* 0x0001240005067a24 */ /* 0x000fe400078e02ff */
[----:B------:R-:W-:-:S04]  /*12080*/  @P0 IMAD.HI.U32 R7, R4, c[0x0][0x4ec], RZ ;  /* 0x00013b0004070a27 */ /* 0x000fc800078e00ff */
[----:B------:R-:W-:-:S04]  /*12090*/  IMAD.WIDE.U32 R2, R11, c[0x0][0x490], RZ ;  /* 0x000124000b027a25 */ /* 0x000fc800078e00ff */
[----:B------:R-:W-:Y:S02]  /*120a0*/  IMAD R6, R11, c[0x0][0x494], R6 ;  /* 0x000125000b067a24 */ /* 0x000fe400078e0206 */
[----:B------:R-:W-:Y:S01]  /*120b0*/  IMAD.MOV.U32 R0, RZ, RZ, R4 ;  /* 0x000000ffff007224 */ /* 0x000fe200078e0004 */
[----:B------:R-:W-:Y:S02]  /*120c0*/  @P0 SHF.R.U32.HI R0, RZ, c[0x0][0x4f0], R7 ;  /* 0x00013c00ff000a19 */ /* 0x000fe40000011607 */
[----:B------:R-:W-:Y:S02]  /*120d0*/  IADD3 R3, R3, R6, RZ ;  /* 0x0000000603037210 */ /* 0x000fe40007ffe0ff */
[----:B------:R-:W-:Y:S01]  /*120e0*/  SHF.R.S32.HI R10, RZ, 0x1f, R12 ;  /* 0x0000001fff0a7819 */ /* 0x000fe2000001140c */
[----:B------:R-:W-:Y:S02]  /*120f0*/  IMAD.MOV R8, RZ, RZ, -R0 ;  /* 0x000000ffff087224 */ /* 0x000fe400078e0a00 */
[----:B------:R-:W-:-:S04]  /*12100*/  IMAD.WIDE.U32 R6, R12, c[0x0][0x498], R2 ;  /* 0x000126000c067a25 */ /* 0x000fc800078e0002 */
[----:B------:R-:W-:Y:S02]  /*12110*/  IMAD R9, R10, c[0x0][0x498], RZ ;  /* 0x000126000a097a24 */ /* 0x000fe400078e02ff */
[----:B------:R-:W-:Y:S01]  /*12120*/  IMAD R2, R8, c[0x0][0x4e8], R4 ;  /* 0x00013a0008027a24 */ /* 0x000fe200078e0204 */
[----:B------:R-:W-:Y:S01]  /*12130*/  SHF.R.S32.HI R8, RZ, 0x1f, R0 ;  /* 0x0000001fff087819 */ /* 0x000fe20000011400 */
[----:B------:R-:W-:Y:S01]  /*12140*/  IMAD R3, R12, c[0x0][0x49c], R9 ;  /* 0x000127000c037a24 */ /* 0x000fe200078e0209 */
[----:B------:R-:W-:Y:S02]  /*12150*/  IADD3 R4, P1, R0, R6, RZ ;  /* 0x0000000600047210 */ /* 0x000fe40007f3e0ff */
[----:B------:R-:W-:Y:S01]  /*12160*/  SHF.R.S32.HI R9, RZ, 0x1f, R2 ;  /* 0x0000001fff097819 */ /* 0x000fe20000011402 */
[----:B------:R-:W-:Y:S01]  /*12170*/  IMAD R0, R5, c[0x0][0x3e8], RZ ;  /* 0x0000fa0005007a24 */ /* 0x000fe200078e02ff */
[----:B---3--:R-:W-:Y:S02]  /*12180*/  IADD3 R6, R14, R16, RZ ;  /* 0x000000100e067210 */ /* 0x008fe40007ffe0ff */
[----:B------:R-:W-:Y:S01]  /*12190*/  IADD3.X R5, R8, R7, R3, P1, !PT ;  /* 0x0000000708057210 */ /* 0x000fe20000ffe403 */
[----:B------:R-:W-:Y:S01]  /*121a0*/  IMAD R3, R9, c[0x0][0x488], RZ ;  /* 0x0001220009037a24 */ /* 0x000fe200078e02ff */
[----:B-1----:R-:W-:Y:S01]  /*121b0*/  SHF.R.S32.HI R14, RZ, 0x1f, R15 ;  /* 0x0000001fff0e7819 */ /* 0x002fe2000001140f */
[----:B------:R-:W-:-:S02]  /*121c0*/  IMAD R7, R11, c[0x0][0x3ec], R0 ;  /* 0x0000fb000b077a24 */ /* 0x000fc400078e0200 */
[----:B------:R-:W-:Y:S01]  /*121d0*/  IMAD.WIDE.U32 R8, R11, c[0x0][0x3e8], RZ ;  /* 0x0000fa000b087a25 */ /* 0x000fe200078e00ff */
[----:B------:R-:W-:-:S03]  /*121e0*/  LEA.HI R14, R14, R15, RZ, 0x5 ;  /* 0x0000000f0e0e7211 */ /* 0x000fc600078f28ff */
[C---:B------:R-:W-:Y:S02]  /*121f0*/  IMAD R11, R2.reuse, c[0x0][0x48c], R3 ;  /* 0x00012300020b7a24 */ /* 0x040fe400078e0203 */
[----:B------:R-:W-:Y:S01]  /*12200*/  IMAD.WIDE.U32 R4, R2, c[0x0][0x488], R4 ;  /* 0x0001220002047a25 */ /* 0x000fe200078e0004 */
[----:B------:R-:W-:-:S03]  /*12210*/  LOP3.LUT R14, R14, 0xffffffe0, RZ, 0xc0, !PT ;  /* 0xffffffe00e0e7812 */ /* 0x000fc600078ec0ff */
[----:B------:R-:W-:Y:S01]  /*12220*/  @P0 IMAD.HI.U32 R2, R6, c[0x0][0x4ec], RZ ;  /* 0x00013b0006020a27 */ /* 0x000fe200078e00ff */
[----:B------:R-:W-:-:S03]  /*12230*/  IADD3 R3, R9, R7, RZ ;  /* 0x0000000709037210 */ /* 0x000fc60007ffe0ff */
[----:B------:R-:W-:Y:S01]  /*12240*/  IMAD.MOV.U32 R0, RZ, RZ, R6 ;  /* 0x000000ffff007224 */ /* 0x000fe200078e0006 */
[----:B------:R-:W-:Y:S01]  /*12250*/  @P0 SHF.R.U32.HI R0, RZ, c[0x0][0x4f0], R2 ;  /* 0x00013c00ff000a19 */ /* 0x000fe20000011602 */
[----:B------:R-:W-:Y:S01]  /*12260*/  IMAD.IADD R5, R5, 0x1, R11 ;  /* 0x0000000105057824 */ /* 0x000fe200078e020b */
[----:B------:R-:W-:Y:S02]  /*12270*/  LEA R9, P0, R4, c[0x0][0x450], 0x2 ;  /* 0x0001140004097a11 */ /* 0x000fe400078010ff */
[----:B------:R-:W-:Y:S02]  /*12280*/  IADD3 R14, -R14, R15, RZ ;  /* 0x0000000f0e0e7210 */ /* 0x000fe40007ffe1ff */
[----:B------:R-:W-:Y:S01]  /*12290*/  LEA.HI.X R4, R4, c[0x0][0x454], R5, 0x2, P0 ;  /* 0x0001150004047a11 */ /* 0x000fe200000f1405 */
[----:B------:R1:W5:Y:S01]  /*122a0*/  LDL R15, [R1+0x5c] ;  /* 0x00005c00010f7983 */ /* 0x0003620000100800 */
[----:B------:R-:W-:-:S03]  /*122b0*/  LOP3.LUT P0, RZ, R14, 0x3, RZ, 0xc0, !PT ;  /* 0x000000030eff7812 */ /* 0x000fc6000780c0ff */
[----:B------:R1:W5:Y:S01]  /*122c0*/  LDL R14, [R1+0x44] ;  /* 0x00004400010e7983 */ /* 0x0003620000100800 */
[----:B------:R-:W-:Y:S01]  /*122d0*/  MOV R2, R8 ;  /* 0x0000000800027202 */ /* 0x000fe20000000f00 */
[----:B------:R-:W-:Y:S02]  /*122e0*/  IMAD R10, R10, c[0x0][0x3f0], RZ ;  /* 0x0000fc000a0a7a24 */ /* 0x000fe400078e02ff */
[----:B------:R-:W-:Y:S02]  /*122f0*/  SHFL.IDX PT, R11, R4, RZ, 0x1c1f ;  /* 0x001c1fff040b7589 */ /* 0x000fe400000e0000 */
[C---:B------:R-:W-:Y:S02]  /*12300*/  IMAD R5, R12.reuse, c[0x0][0x3f4], R10 ;  /* 0x0000fd000c057a24 */ /* 0x040fe400078e020a */
[----:B------:R-:W-:Y:S01]  /*12310*/  IMAD.WIDE.U32 R2, R12, c[0x0][0x3f0], R2 ;  /* 0x0000fc000c027a25 */ /* 0x000fe200078e0002 */
[----:B------:R-:W2:Y:S01]  /*12320*/  SHFL.IDX PT, R10, R9, RZ, 0x1c1f ;  /* 0x001c1fff090a7589 */ /* 0x000ea200000e0000 */
[----:B------:R-:W-:-:S03]  /*12330*/  ULDC UR5, c[0x0][0x4e8] ;  /* 0x00013a0000057ab9 */ /* 0x000fc60000000800 */
[----:B------:R-:W-:Y:S01]  /*12340*/  SHFL.IDX PT, R8, R9, 0x1, 0x1c1f ;  /* 0x003c1f0009087f89 */ /* 0x000fe200000e0000 */
[----:B------:R-:W-:Y:S01]  /*12350*/  ULDC UR4, c[0x0][0x388] ;  /* 0x0000e20000047ab9 */ /* 0x000fe20000000800 */
[----:B------:R-:W-:Y:S02]  /*12360*/  IMAD.MOV R7, RZ, RZ, -R0 ;  /* 0x000000ffff077224 */ /* 0x000fe400078e0a00 */
[----:B------:R3:W4:Y:S01]  /*12370*/  SHFL.IDX PT, R9, R4, 0x1, 0x1c1f ;  /* 0x003c1f0004097f89 */ /* 0x00072200000e0000 */
[----:B------:R-:W-:Y:S01]  /*12380*/  IMAD.IADD R3, R3, 0x1, R5 ;  /* 0x0000000103037824 */ /* 0x000fe200078e0205 */
[----:B------:R-:W-:Y:S01]  /*12390*/  IADD3 R5, R13, R16, RZ ;  /* 0x000000100d057210 */ /* 0x000fe20007ffe0ff */
[----:B------:R-:W-:Y:S01]  /*123a0*/  UIMAD UR4, UR5, UR4, URZ ;  /* 0x00000004050472a4 */ /* 0x000fe2000f8e023f */
[----:B------:R-:W1:Y:S05]  /*123b0*/  S2R R17, SR_TID.X ;  /* 0x0000000000117919 */ /* 0x000e6a0000002100 */
[----:B------:R-:W-:-:S02]  /*123c0*/  ISETP.GE.OR P1, PT, R5, UR4, P0 ;  /* 0x0000000405007c0c */ /* 0x000fc40008726670 */
[----:B------:R-:W-:Y:S01]  /*123d0*/  SHF.R.S32.HI R12, RZ, 0x1f, R0 ;  /* 0x0000001fff0c7819 */ /* 0x000fe20000011400 */
[----:B---3--:R-:W-:Y:S01]  /*123e0*/  IMAD R4, R7, c[0x0][0x4e8], R6 ;  /* 0x00013a0007047a24 */ /* 0x008fe200078e0206 */
[----:B------:R-:W-:-:S04]  /*123f0*/  IADD3 R7, R5, 0x8, RZ ;  /* 0x0000000805077810 */ /* 0x000fc80007ffe0ff */
[----:B------:R-:W-:Y:S01]  /*12400*/  ISETP.GE.OR P0, PT, R7, UR4, P0 ;  /* 0x0000000407007c0c */ /* 0x000fe20008706670 */
[----:B------:R-:W-:-:S04]  /*12410*/  IMAD R6, R12, c[0x0][0x3e0], RZ ;  /* 0x0000f8000c067a24 */ /* 0x000fc800078e02ff */
[----:B--2---:R2:W-:Y:S01]  /*12420*/  @!P1 ST.E [R10.64], R174 ;  /* 0x000000ae0a009985 */ /* 0x0045e2000c101908 */
[----:B------:R-:W-:Y:S01]  /*12430*/  IMAD.WIDE.U32 R2, R0, c[0x0][0x3e0], R2 ;  /* 0x0000f80000027a25 */ /* 0x000fe200078e0002 */
[----:B-1----:R-:W-:-:S03]  /*12440*/  SHF.R.S32.HI R13, RZ, 0x1f, R17 ;  /* 0x0000001fff0d7819 */ /* 0x002fc60000011411 */
[----:B------:R-:W-:Y:S01]  /*12450*/  IMAD R5, R0, c[0x0][0x3e4], R6 ;  /* 0x0000f90000057a24 */ /* 0x000fe200078e0206 */
[----:B------:R-:W-:Y:S02]  /*12460*/  SHF.R.S32.HI R0, RZ, 0x1f, R4 ;  /* 0x0000001fff007819 */ /* 0x000fe40000011404 */
[----:B----4-:R2:W-:Y:S04]  /*12470*/  @!P0 ST.E [R8.64], R65 ;  /* 0x0000004108008985 */ /* 0x0105e8000c101908 */
[----:B------:R2:W1:Y:S04]  /*12480*/  LDS.128 R44, [R251+0x1080] ;  /* 0x00108000fb2c7984 */ /* 0x0004680000000c00 */
        /* <DEDUP_REMOVED lines=11> */
[----:B------:R-:W-:Y:S01]  /*12540*/  IMAD.IADD R3, R3, 0x1, R5 ;  /* 0x0000000103037824 */ /* 0x000fe200078e0205 */
[----:B------:R-:W-:Y:S01]  /*12550*/  LEA.HI R13, R13, R17, RZ, 0x3 ;  /* 0x000000110d0d7211 */ /* 0x000fe200078f18ff */
[----:B------:R-:W-:-:S02]  /*12560*/  IMAD R0, R0, c[0x0][0x3d8], RZ ;  /* 0x0000f60000007a24 */ /* 0x000fc400078e02ff */
        /* <DEDUP_REMOVED lines=10> */
[----:B------:R2:W1:Y:S08]  /*12610*/  SHFL.IDX PT, R2, R3, RZ, 0x181f ;  /* 0x00181fff03027589 */ /* 0x00047000000e0000 */
[----:B------:R-:W-:Y:S05]  /*12620*/  @P0 BRA `(.L_x_1297) ;  /* 0x0000014000000947 */ /* 0x000fea0003800000 */
[----:B---34-:R-:W3:Y:S01]  /*12630*/  LDS.128 R28, [R251+0x80] ;  /* 0x00008000fb1c7984 */ /* 0x018ee20000000c00 */
[----:B-----5:R-:W-:-:S02]  /*12640*/  ISETP.GE.AND P3, PT, R86, c[0x0][0x3c8], PT ;  /* 0x0000f20056007a0c */ /* 0x020fc40003f66270 */
[----:B------:R-:W-:Y:S01]  /*12650*/  ISETP.GE.AND P2, PT, R83, c[0x0][0x3c8], PT ;  /* 0x0000f20053007a0c */ /* 0x000fe20003f46270 */
[----:B------:R-:W4:Y:S01]  /*12660*/  LDS.128 R24, [R251+0x4080] ;  /* 0x00408000fb187984 */ /* 0x000f220000000c00 */
[----:B------:R-:W-:Y:S02]  /*12670*/  ISETP.GE.AND P1, PT, R80, c[0x0][0x3c8], PT ;  /* 0x0000f20050007a0c */ /* 0x000fe40003f26270 */
[----:B------:R-:W-:Y:S01]  /*12680*/  ISETP.GE.AND P0, PT, R14, c[0x0][0x3c8], PT ;  /* 0x0000f2000e007a0c */ /* 0x000fe20003f06270 */
[----:B------:R-:W2:Y:S04]  /*12690*/  LDS.128 R20, [R251+0x8080] ;  /* 0x00808000fb147984 */ /* 0x000ea80000000c00 */
[----:B------:R-:W1:Y:S02]  /*126a0*/  LDS.128 R16, [R251+0xc080] ;  /* 0x00c08000fb107984 */ /* 0x000e640000000c00 */
[----:B-1----:R-:W-:-:S02]  /*126b0*/  @!P3 LEA R12, P4, R86, R0, 0x1 ;  /* 0x00000000560cb211 */ /* 0x002fc400078808ff */
[C---:B--2---:R-:W-:Y:S02]  /*126c0*/  @!P2 LEA R10, P6, R83.reuse, R0, 0x1 ;  /* 0x00000000530aa211 */ /* 0x044fe400078c08ff */
[----:B------:R-:W-:Y:S02]  /*126d0*/  @!P3 LEA.HI.X R13, R86, R2, R87, 0x1, P4 ;  /* 0x00000002560db211 */ /* 0x000fe400020f0c57 */
[-C--:B------:R-:W-:Y:S02]  /*126e0*/  @!P1 LEA R8, P5, R80, R0.reuse, 0x1 ;  /* 0x0000000050089211 */ /* 0x080fe400078a08ff */
[----:B------:R-:W-:Y:S02]  /*126f0*/  @!P0 LEA R6, P4, R14, R0, 0x1 ;  /* 0x000000000e068211 */ /* 0x000fe400078808ff */
[-C--:B------:R-:W-:Y:S02]  /*12700*/  @!P2 LEA.HI.X R11, R83, R2.reuse, R84, 0x1, P6 ;  /* 0x00000002530ba211 */ /* 0x080fe400030f0c54 */
[----:B------:R-:W-:-:S02]  /*12710*/  @!P1 LEA.HI.X R9, R80, R2, R82, 0x1, P5 ;  /* 0x0000000250099211 */ /* 0x000fc400028f0c52 */
[----:B------:R-:W-:Y:S01]  /*12720*/  @!P0 LEA.HI.X R7, R14, R2, R15, 0x1, P4 ;  /* 0x000000020e078211 */ /* 0x000fe200020f0c0f */
[----:B---3--:R1:W-:Y:S04]  /*12730*/  @!P3 ST.E.128 [R12.64], R28 ;  /* 0x0000001c0c00b985 */ /* 0x0083e8000c101d08 */
[----:B----4-:R1:W-:Y:S04]  /*12740*/  @!P2 ST.E.128 [R10.64], R24 ;  /* 0x000000180a00a985 */ /* 0x0103e8000c101d08 */
[----:B------:R1:W-:Y:S04]  /*12750*/  @!P1 ST.E.128 [R8.64], R20 ;  /* 0x0000001408009985 */ /* 0x0003e8000c101d08 */
[----:B------:R1:W-:Y:S02]  /*12760*/  @!P0 ST.E.128 [R6.64], R16 ;  /* 0x0000001006008985 */ /* 0x0003e4000c101d08 */
.L_x_1297:
[----:B---34-:R-:W-:Y:S05]  /*12770*/  BSYNC B0 ;  /* 0x0000000000007941 */ /* 0x018fea0003800000 */
.L_x_1296:
[----:B-1----:R-:W-:Y:S01]  /*12780*/  IADD3 R6, R4, 0x20, RZ ;  /* 0x0000002004067810 */ /* 0x002fe20007ffe0ff */
[----:B------:R1:W3:Y:S01]  /*12790*/  SHFL.IDX PT, R2, R3, 0x1, 0x181f ;  /* 0x00381f0003027f89 */ /* 0x0002e200000e0000 */
        /* <DEDUP_REMOVED lines=8> */
[CC--:B----4-:R-:W-:Y:S02]  /*12820*/  @!P3 LEA R12, P4, R86.reuse, R0.reuse, 0x1 ;  /* 0x00000000560cb211 */ /* 0x0d0fe400078808ff */
[C---:B--2---:R-:W-:Y:S02]  /*12830*/  @!P2 LEA R10, P6, R83.reuse, R0, 0x1 ;  /* 0x00000000530aa211 */ /* 0x044fe400078c08ff */
[----:B---3--:R-:W-:Y:S02]  /*12840*/  @!P3 LEA.HI.X R13, R86, R2, R87, 0x1, P4 ;  /* 0x00000002560db211 */ /* 0x008fe400020f0c57 */
        /* <DEDUP_REMOVED lines=9> */
.L_x_1299:
[----:B------:R-:W-:Y:S05]  /*128e0*/  BSYNC B0 ;  /* 0x0000000000007941 */ /* 0x000fea0003800000 */
.L_x_1298:
[----:B--2---:R-:W-:Y:S01]  /*128f0*/  IADD3 R6, R4, 0x40, RZ ;  /* 0x0000004004067810 */ /* 0x004fe20007ffe0ff */
[----:B---3--:R2:W3:Y:S01]  /*12900*/  SHFL.IDX PT, R2, R3, 0x2, 0x181f ;  /* 0x00581f0003027f89 */ /* 0x0084e200000e0000 */
        /* <DEDUP_REMOVED lines=8> */
[CC--:B----4-:R-:W-:Y:S02]  /*12990*/  @!P3 LEA R12, P4, R86.reuse, R0.reuse, 0x1 ;  /* 0x00000000560cb211 */ /* 0x0d0fe400078808ff */
[C---:B------:R-:W-:Y:S02]  /*129a0*/  @!P2 LEA R10, P6, R83.reuse, R0, 0x1 ;  /* 0x00000000530aa211 */ /* 0x040fe400078c08ff */
        /* <DEDUP_REMOVED lines=10> */
.L_x_1301:
[----:B------:R-:W-:Y:S05]  /*12a50*/  BSYNC B0 ;  /* 0x0000000000007941 */ /* 0x000fea0003800000 */
.L_x_1300:
[----:B---3--:R3:W1:Y:S04]  /*12a60*/  SHFL.IDX PT, R2, R3, 0x3, 0x181f ;  /* 0x00781f0003027f89 */ /* 0x00866800000e0000 */
[----:B----4-:R4:W2:Y:S02]  /*12a70*/  SHFL.IDX PT, R0, R5, 0x3, 0x181f ;  /* 0x00781f0005007f89 */ /* 0x0108a400000e0000 */
[----:B-123--:R-:W-:-:S04]  /*12a80*/  IADD3 R3, R4, 0x60, RZ ;  /* 0x0000006004037810 */ /* 0x00efc80007ffe0ff */
[----:B------:R-:W-:-:S13]  /*12a90*/  ISETP.GE.AND P0, PT, R3, UR4, PT ;  /* 0x0000000403007c0c */ /* 0x000fda000bf06270 */
[----:B------:R-:W-:Y:S05]  /*12aa0*/  @P0 BRA `(.L_x_1302) ;  /* 0x00000d9000000947 */ /* 0x000fea0003800000 */
[----:B----45:R-:W-:Y:S02]  /*12ab0*/  ISETP.GE.AND P2, PT, R86, c[0x0][0x3c8], PT ;  /* 0x0000f20056007a0c */ /* 0x030fe40003f46270 */
[----:B------:R-:W-:Y:S02]  /*12ac0*/  ISETP.GE.AND P1, PT, R83, c[0x0][0x3c8], PT ;  /* 0x0000f20053007a0c */ /* 0x000fe40003f26270 */
[----:B------:R-:W-:-:S09]  /*12ad0*/  ISETP.GE.AND P0, PT, R80, c[0x0][0x3c8], PT ;  /* 0x0000f20050007a0c */ /* 0x000fd20003f06270 */
[-C--:B------:R-:W-:Y:S02]  /*12ae0*/  @!P2 LEA R8, P5, R86, R0.reuse, 0x1 ;  /* 0x000000005608a211 */ /* 0x080fe400078a08ff */
[CC--:B------:R-:W-:Y:S02]  /*12af0*/  @!P1 LEA R6, P4, R83.reuse, R0.reuse, 0x1 ;  /* 0x0000000053069211 */ /* 0x0c0fe400078808ff */
        /* <DEDUP_REMOVED lines=13> */
.L_x_1294:
[----:B------:R-:W2:Y:S04]  /*12bd0*/  LDL R0, [R1+0x58] ;  /* 0x0000580001007983 */ /* 0x000ea80000100800 */
[----:B------:R-:W3:Y:S04]  /*12be0*/  LDL R14, [R1+0x4c] ;  /* 0x00004c00010e7983 */ /* 0x000ee80000100800 */
[----:B------:R-:W4:Y:S01]  /*12bf0*/  LDL R13, [R1+0x50] ;  /* 0x00005000010d7983 */ /* 0x000f220000100800 */
[----:B------:R-:W-:Y:S03]  /*12c00*/  BSSY B0, `(.L_x_1303) ;  /* 0x0000025000007945 */ /* 0x000fe60003800000 */
[----:B------:R-:W1:Y:S02]  /*12c10*/  S2R R12, SR_TID.X ;  /* 0x00000000000c7919 */ /* 0x000e640000002100 */
[----:B-1----:R-:W-:Y:S01]  /*12c20*/  ISETP.GE.AND P0, PT, R12, 0x80, PT ;  /* 0x000000800c00780c */ /* 0x002fe20003f06270 */
[----:B--2---:R-:W-:Y:S01]  /*12c30*/  IMAD.MOV.U32 R11, RZ, RZ, R0 ;  /* 0x000000ffff0b7224 */ /* 0x004fe200078e0000 */
[----:B---3--:R-:W-:-:S02]  /*12c40*/  SHF.R.S32.HI R7, RZ, 0x1f, R14 ;  /* 0x0000001fff077819 */ /* 0x008fc4000001140e */
[----:B----4-:R-:W-:-:S09]  /*12c50*/  SHF.R.S32.HI R8, RZ, 0x1f, R13 ;  /* 0x0000001fff087819 */ /* 0x010fd2000001140d */
        /* <DEDUP_REMOVED lines=31> */
.L_x_1304:
[----:B------:R-:W-:Y:S05]  /*12e50*/  BSYNC B0 ;  /* 0x0000000000007941 */ /* 0x000fea0003800000 */
.L_x_1303:
[----:B------:R-:W2:Y:S01]  /*12e60*/  LDL R2, [R1+0x90] ;  /* 0x0000900001027983 */ /* 0x000ea20000100800 */
[----:B-1----:R-:W-:Y:S01]  /*12e70*/  MOV R0, c[0x0][0x4e8] ;  /* 0x00013a0000007a02 */ /* 0x002fe20000000f00 */
[----:B------:R-:W-:Y:S01]  /*12e80*/  IMAD R7, R7, c[0x0][0x3e8], RZ ;  /* 0x0000fa0007077a24 */ /* 0x000fe200078e02ff */
[----:B------:R-:W-:Y:S01]  /*12e90*/  SHF.R.S32.HI R9, RZ, 0x1f, R12 ;  /* 0x0000001fff097819 */ /* 0x000fe2000001140c */
[----:B------:R-:W-:Y:S01]  /*12ea0*/  IMAD R8, R8, c[0x0][0x3f0], RZ ;  /* 0x0000fc0008087a24 */ /* 0x000fe200078e02ff */
[----:B------:R-:W-:Y:S01]  /*12eb0*/  ISETP.NE.AND P0, PT, R0, 0x1, PT ;  /* 0x000000010000780c */ /* 0x000fe20003f05270 */
[----:B------:R-:W-:Y:S01]  /*12ec0*/  IMAD R7, R14, c[0x0][0x3ec], R7 ;  /* 0x0000fb000e077a24 */ /* 0x000fe200078e0207 */
[----:B------:R-:W-:Y:S01]  /*12ed0*/  LEA.HI R9, R9, R12, RZ, 0x3 ;  /* 0x0000000c09097211 */ /* 0x000fe200078f18ff */
[----:B------:R-:W-:-:S03]  /*12ee0*/  IMAD R8, R13, c[0x0][0x3f4], R8 ;  /* 0x0000fd000d087a24 */ /* 0x000fc600078e0208 */
[----:B------:R-:W-:Y:S02]  /*12ef0*/  SHF.R.S32.HI R9, RZ, 0x3, R9 ;  /* 0x00000003ff097819 */ /* 0x000fe40000011409 */
[----:B--2---:R-:W-:Y:S01]  /*12f00*/  IADD3 R4, R2, R11, RZ ;  /* 0x0000000b02047210 */ /* 0x004fe20007ffe0ff */
[----:B------:R-:W-:-:S03]  /*12f10*/  IMAD.WIDE.U32 R2, R14, c[0x0][0x3e8], RZ ;  /* 0x0000fa000e027a25 */ /* 0x000fc600078e00ff */
[----:B------:R-:W-:Y:S01]  /*12f20*/  MOV R0, R4 ;  /* 0x0000000400007202 */ /* 0x000fe20000000f00 */
[----:B------:R-:W-:-:S04]  /*12f30*/  @P0 IMAD.HI.U32 R5, R4, c[0x0][0x4ec], RZ ;  /* 0x00013b0004050a27 */ /* 0x000fc800078e00ff */
[----:B------:R-:W-:Y:S01]  /*12f40*/  IMAD.IADD R3, R3, 0x1, R7 ;  /* 0x0000000103037824 */ /* 0x000fe200078e0207 */
[----:B------:R-:W-:-:S03]  /*12f50*/  @P0 SHF.R.U32.HI R0, RZ, c[0x0][0x4f0], R5 ;  /* 0x00013c00ff000a19 */ /* 0x000fc60000011605 */
[----:B------:R-:W-:Y:S01]  /*12f60*/  IMAD.WIDE.U32 R2, R13, c[0x0][0x3f0], R2 ;  /* 0x0000fc000d027a25 */ /* 0x000fe200078e0002 */
[----:B------:R-:W-:Y:S02]  /*12f70*/  SHF.R.S32.HI R6, RZ, 0x1f, R0 ;  /* 0x0000001fff067819 */ /* 0x000fe40000011400 */
[----:B------:R-:W-:Y:S02]  /*12f80*/  IADD3 R5, -R0, RZ, RZ ;  /* 0x000000ff00057210 */ /* 0x000fe40007ffe1ff */
[----:B------:R-:W-:Y:S01]  /*12f90*/  IADD3 R3, R3, R8, RZ ;  /* 0x0000000803037210 */ /* 0x000fe20007ffe0ff */
[----:B------:R-:W-:Y:S02]  /*12fa0*/  IMAD R6, R6, c[0x0][0x3e0], RZ ;  /* 0x0000f80006067a24 */ /* 0x000fe400078e02ff */
[----:B------:R-:W-:Y:S02]  /*12fb0*/  IMAD R4, R5, c[0x0][0x4e8], R4 ;  /* 0x00013a0005047a24 */ /* 0x000fe400078e0204 */
[----:B------:R-:W-:-:S02]  /*12fc0*/  IMAD R5, R0, c[0x0][0x3e4], R6 ;  /* 0x0000f90000057a24 */ /* 0x000fc400078e0206 */
[----:B------:R-:W-:Y:S01]  /*12fd0*/  IMAD.WIDE.U32 R2, R0, c[0x0][0x3e0], R2 ;  /* 0x0000f80000027a25 */ /* 0x000fe200078e0002 */
[----:B------:R-:W-:-:S03]  /*12fe0*/  SHF.R.S32.HI R0, RZ, 0x1f, R4 ;  /* 0x0000001fff007819 */ /* 0x000fc60000011404 */
[----:B------:R-:W-:Y:S02]  /*12ff0*/  IMAD.IADD R3, R3, 0x1, R5 ;  /* 0x0000000103037824 */ /* 0x000fe400078e0205 */
[----:B------:R-:W-:Y:S02]  /*13000*/  IMAD R0, R0, c[0x0][0x3d8], RZ ;  /* 0x0000f60000007a24 */ /* 0x000fe400078e02ff */
[----:B------:R-:W-:-:S04]  /*13010*/  IMAD.WIDE.U32 R2, R4, c[0x0][0x3d8], R2 ;  /* 0x0000f60004027a25 */ /* 0x000fc800078e0002 */
[----:B------:R-:W-:Y:S01]  /*13020*/  IMAD R4, R4, c[0x0][0x3dc], R0 ;  /* 0x0000f70004047a24 */ /* 0x000fe200078e0200 */
[----:B------:R-:W-:-:S04]  /*13030*/  LEA R5, P0, R2, c[0x0][0x380], 0x1 ;  /* 0x0000e00002057a11 */ /* 0x000fc800078008ff */
[----:B------:R-:W-:Y:S02]  /*13040*/  IADD3 R3, R3, R4, RZ ;  /* 0x0000000403037210 */ /* 0x000fe40007ffe0ff */
[----:B------:R-:W-:Y:S02]  /*13050*/  IADD3 R4, R9, R11, RZ ;  /* 0x0000000b09047210 */ /* 0x000fe40007ffe0ff */
[----:B------:R-:W-:Y:S01]  /*13060*/  LEA.HI.X R3, R2, c[0x0][0x384], R3, 0x1, P0 ;  /* 0x0000e10002037a11 */ /* 0x000fe200000f0c03 */
[----:B------:R-:W-:Y:S05]  /*13070*/  BRA.DIV ~URZ, `(.L_x_1305) ;  /* 0x00000da27f007947 */ /* 0x000fea000b800000 */
[----:B------:R1:W2:Y:S02]  /*13080*/  SHFL.IDX PT, R2, R3, RZ, 0x181f ;  /* 0x00181fff03027589 */ /* 0x0002a400000e0000 */
.L_x_1329:
[----:B------:R-:W-:Y:S05]  /*13090*/  BRA.DIV ~URZ, `(.L_x_1306) ;  /* 0x00000df27f007947 */ /* 0x000fea000b800000 */
[----:B------:R3:W4:Y:S02]  /*130a0*/  SHFL.IDX PT, R0, R5, RZ, 0x181f ;  /* 0x00181fff05007589 */ /* 0x00072400000e0000 */
.L_x_1330:
[----:B------:R-:W-:Y:S01]  /*130b0*/  MOV R14, c[0x0][0x4e8] ;  /* 0x00013a00000e7a02 */ /* 0x000fe20000000f00 */
[----:B------:R-:W-:Y:S04]  /*130c0*/  BSSY B0, `(.L_x_1307) ;  /* 0x000001b000007945 */ /* 0x000fe80003800000 */
[----:B------:R-:W-:-:S05]  /*130d0*/  IMAD R14, R14, c[0x0][0x388], RZ ;  /* 0x0000e2000e0e7a24 */ /* 0x000fca00078e02ff */
        /* <DEDUP_REMOVED lines=25> */
.L_x_1308:
[----:B------:R-:W-:Y:S05]  /*13270*/  BSYNC B0 ;  /* 0x0000000000007941 */ /* 0x000fea0003800000 */
.L_x_1307:
[----:B------:R-:W-:Y:S05]  /*13280*/  BRA.DIV ~URZ, `(.L_x_1309) ;  /* 0x00000c627f007947 */ /* 0x000fea000b800000 */
[----:B--2---:R2:W1:Y:S04]  /*13290*/  SHFL.IDX PT, R2, R3, 0x1, 0x181f ;  /* 0x00381f0003027f89 */ /* 0x00446800000e0000 */
[----:B----4-:R2:W4:Y:S02]  /*132a0*/  SHFL.IDX PT, R0, R5, 0x1, 0x181f ;  /* 0x00381f0005007f89 */ /* 0x01052400000e0000 */
.L_x_1331:
[----:B------:R-:W-:Y:S01]  /*132b0*/  IADD3 R6, R4, 0x20, RZ ;  /* 0x0000002004067810 */ /* 0x000fe20007ffe0ff */
[----:B------:R-:W-:Y:S03]  /*132c0*/  BSSY B0, `(.L_x_1310) ;  /* 0x000001a000007945 */ /* 0x000fe60003800000 */
[----:B------:R-:W-:-:S13]  /*132d0*/  ISETP.GE.AND P0, PT, R6, R14, PT ;  /* 0x0000000e0600720c */ /* 0x000fda0003f06270 */
[----:B------:R-:W-:Y:S05]  /*132e0*/  @P0 BRA `(.L_x_1311) ;  /* 0x0000017000000947 */ /* 0x000fea0003800000 */
[----:B------:R-:W5:Y:S04]  /*132f0*/  LDL.64 R8, [R1+0x38] ;  /* 0x0000380001087983 */ /* 0x000f680000100a00 */
[----:B--2---:R-:W2:Y:S04]  /*13300*/  LDL R7, [R1+0x40] ;  /* 0x0000400001077983 */ /* 0x004ea80000100800 */
[----:B---3--:R-:W3:Y:S04]  /*13310*/  LDL R17, [R1+0x34] ;  /* 0x0000340001117983 */ /* 0x008ee80000100800 */
[----:B----4-:R-:W4:Y:S04]  /*13320*/  LDL R15, [R1+0x44] ;  /* 0x00004400010f7983 */ /* 0x010f280000100800 */
[----:B------:R-:W4:Y:S04]  /*13330*/  LDL R19, [R1+0x64] ;  /* 0x0000640001137983 */ /* 0x000f280000100800 */
[----:B------:R-:W4:Y:S04]  /*13340*/  LDL R18, [R1+0x60] ;  /* 0x0000600001127983 */ /* 0x000f280000100800 */
[----:B------:R-:W4:Y:S01]  /*13350*/  LDL R16, [R1+0x5c] ;  /* 0x00005c0001107983 */ /* 0x000f220000100800 */
[----:B-----5:R-:W-:-:S02]  /*13360*/  ISETP.GE.AND P3, PT, R8, c[0x0][0x3c8], PT ;  /* 0x0000f20008007a0c */ /* 0x020fc40003f66270 */
[----:B--2---:R-:W-:Y:S02]  /*13370*/  ISETP.GE.AND P2, PT, R7, c[0x0][0x3c8], PT ;  /* 0x0000f20007007a0c */ /* 0x004fe40003f46270 */
[----:B---3--:R-:W-:Y:S02]  /*13380*/  ISETP.GE.AND P1, PT, R17, c[0x0][0x3c8], PT ;  /* 0x0000f20011007a0c */ /* 0x008fe40003f26270 */
[----:B----4-:R-:W-:-:S07]  /*13390*/  ISETP.GE.AND P0, PT, R15, c[0x0][0x3c8], PT ;  /* 0x0000f2000f007a0c */ /* 0x010fce0003f06270 */
[CC--:B------:R-:W-:Y:S02]  /*133a0*/  @!P3 LEA R12, P4, R8.reuse, R0.reuse, 0x1 ;  /* 0x00000000080cb211 */ /* 0x0c0fe400078808ff */
[----:B------:R-:W-:Y:S02]  /*133b0*/  @!P2 LEA R10, P6, R7, R0, 0x1 ;  /* 0x00000000070aa211 */ /* 0x000fe400078c08ff */
[----:B-1----:R-:W-:Y:S02]  /*133c0*/  @!P3 LEA.HI.X R13, R8, R2, R9, 0x1, P4 ;  /* 0x00000002080db211 */ /* 0x002fe400020f0c09 */
        /* <DEDUP_REMOVED lines=9> */
.L_x_1311:
[----:B------:R-:W-:Y:S05]  /*13460*/  BSYNC B0 ;  /* 0x0000000000007941 */ /* 0x000fea0003800000 */
.L_x_1310:
[----:B------:R-:W-:Y:S05]  /*13470*/  BRA.DIV ~URZ, `(.L_x_1312) ;  /* 0x00000b327f007947 */ /* 0x000fea000b800000 */
[----:B-1----:R1:W2:Y:S02]  /*13480*/  SHFL.IDX PT, R2, R3, 0x2, 0x181f ;  /* 0x00581f0003027f89 */ /* 0x0022a400000e0000 */
.L_x_1332:
[----:B------:R-:W-:Y:S05]  /*13490*/  BRA.DIV ~URZ, `(.L_x_1313) ;  /* 0x00000b827f007947 */ /* 0x000fea000b800000 */
[----:B----4-:R4:W1:Y:S02]  /*134a0*/  SHFL.IDX PT, R0, R5, 0x2, 0x181f ;  /* 0x00581f0005007f89 */ /* 0x01086400000e0000 */
.L_x_1333:
        /* <DEDUP_REMOVED lines=27> */
.L_x_1315:
[----:B------:R-:W-:Y:S05]  /*13660*/  BSYNC B0 ;  /* 0x0000000000007941 */ /* 0x000fea0003800000 */
.L_x_1314:
[----:B------:R-:W-:Y:S05]  /*13670*/  BRA.DIV ~URZ, `(.L_x_1316) ;  /* 0x00000a027f007947 */ /* 0x000fea000b800000 */
[----:B--2---:R2:W3:Y:S04]  /*13680*/  SHFL.IDX PT, R2, R3, 0x3, 0x181f ;  /* 0x00781f0003027f89 */ /* 0x0044e800000e0000 */
[----:B-1----:R2:W1:Y:S02]  /*13690*/  SHFL.IDX PT, R0, R5, 0x3, 0x181f ;  /* 0x00781f0005007f89 */ /* 0x00246400000e0000 */
.L_x_1334:
[----:B------:R-:W-:-:S04]  /*136a0*/  IADD3 R4, R4, 0x60, RZ ;  /* 0x0000006004047810 */ /* 0x000fc80007ffe0ff */
[----:B------:R-:W-:-:S13]  /*136b0*/  ISETP.GE.AND P0, PT, R4, R14, PT ;  /* 0x0000000e0400720c */ /* 0x000fda0003f06270 */
[----:B------:R-:W-:Y:S05]  /*136c0*/  @P0 BRA `(.L_x_1302) ;  /* 0x0000017000000947 */ /* 0x000fea0003800000 */
[----:B------:R-:W5:Y:S04]  /*136d0*/  LDL.64 R6, [R1+0x38] ;  /* 0x0000380001067983 */ /* 0x000f680000100a00 */
[----:B--234-:R-:W2:Y:S04]  /*136e0*/  LDL R5, [R1+0x40] ;  /* 0x0000400001057983 */ /* 0x01cea80000100800 */
[----:B------:R-:W3:Y:S04]  /*136f0*/  LDL R13, [R1+0x34] ;  /* 0x00003400010d7983 */ /* 0x000ee80000100800 */
[----:B------:R-:W4:Y:S04]  /*13700*/  LDL R3, [R1+0x44] ;  /* 0x0000440001037983 */ /* 0x000f280000100800 */
[----:B------:R-:W4:Y:S04]  /*13710*/  LDL R16, [R1+0x64] ;  /* 0x0000640001107983 */ /* 0x000f280000100800 */
[----:B------:R-:W4:Y:S04]  /*13720*/  LDL R15, [R1+0x60] ;  /* 0x00006000010f7983 */ /* 0x000f280000100800 */
[----:B------:R-:W4:Y:S01]  /*13730*/  LDL R12, [R1+0x5c] ;  /* 0x00005c00010c7983 */ /* 0x000f220000100800 */
[----:B-----5:R-:W-:-:S02]  /*13740*/  ISETP.GE.AND P3, PT, R6, c[0x0][0x3c8], PT ;  /* 0x0000f20006007a0c */ /* 0x020fc40003f66270 */
[----:B--2---:R-:W-:Y:S02]  /*13750*/  ISETP.GE.AND P2, PT, R5, c[0x0][0x3c8], PT ;  /* 0x0000f20005007a0c */ /* 0x004fe40003f46270 */
[----:B---3--:R-:W-:Y:S02]  /*13760*/  ISETP.GE.AND P1, PT, R13, c[0x0][0x3c8], PT ;  /* 0x0000f2000d007a0c */ /* 0x008fe40003f26270 */
[----:B----4-:R-:W-:-:S07]  /*13770*/  ISETP.GE.AND P0, PT, R3, c[0x0][0x3c8], PT ;  /* 0x0000f20003007a0c */ /* 0x010fce0003f06270 */
        /* <DEDUP_REMOVED lines=12> */
.L_x_1302:
[----:B----4-:R-:W-:Y:S05]  /*13840*/  BSYNC B1 ;  /* 0x0000000000017941 */ /* 0x010fea0003800000 */
.L_x_1293:
[----:B------:R-:W-:-:S13]  /*13850*/  ISETP.NE.AND P0, PT, RZ, UR6, PT ;  /* 0x00000006ff007c0c */ /* 0x000fda000bf05270 */
[----:B------:R-:W-:Y:S01]  /*13860*/  @P0 WARPSYNC 0xffffffff ;  /* 0xffffffff00000948 */ /* 0x000fe20003800000 */
[----:B------:R-:W-:Y:S06]  /*13870*/  @P0 BAR.SYNC.DEFER_BLOCKING 0x5, 0x100 ;  /* 0x0144000000000b1d */ /* 0x000fec0000010000 */
[----:B-1----:R-:W1:Y:S04]  /*13880*/  @P0 LDS R0, [0x28100] ;  /* 0x02810000ff000984 */ /* 0x002e680000000800 */
[----:B-1----:R1:W-:Y:S04]  /*13890*/  @P0 STL [R1+0x68], R0 ;  /* 0x0000680001000387 */ /* 0x0023e80000100800 */
[----:B------:R-:W-:Y:S06]  /*138a0*/  @P0 BAR.ARV 0x4, 0x100 ;  /* 0x0104000000000b1d */ /* 0x000fec0000002000 */
[----:B------:R-:W-:Y:S05]  /*138b0*/  @P0 BRA `(.L_x_1317) ;  /* 0x0000009000000947 */ /* 0x000fea0003800000 */
[----:B------:R-:W-:Y:S05]  /*138c0*/  BRA.DIV ~URZ, `(.L_x_1318) ;  /* 0x000008727f007947 */ /* 0x000fea000b800000 */
[----:B-1----:R1:W4:Y:S02]  /*138d0*/  SHFL.IDX PT, R0, R81, RZ, 0x1f ;  /* 0x00001fff51007589 */ /* 0x00232400000e0000 */
.L_x_1335:
[----:B---3--:R-:W3:Y:S01]  /*138e0*/  S2R R2, SR_TID.X ;  /* 0x0000000000027919 */ /* 0x008ee20000002100 */
[----:B------:R-:W-:Y:S03]  /*138f0*/  WARPSYNC 0xffffffff ;  /* 0xffffffff00007948 */ /* 0x000fe60003800000 */
[----:B------:R-:W-:Y:S06]  /*13900*/  BAR.SYNC.DEFER_BLOCKING 0x4, 0x100 ;  /* 0x0104000000007b1d */ /* 0x000fec0000010000 */
[----:B----4-:R4:W-:Y:S01]  /*13910*/  STL [R1+0x68], R0 ;  /* 0x0000680001007387 */ /* 0x0109e20000100800 */
[----:B---3--:R-:W-:-:S13]  /*13920*/  LOP3.LUT P0, RZ, R2, 0xff, RZ, 0xc0, !PT ;  /* 0x000000ff02ff7812 */ /* 0x008fda000780c0ff */
[----:B------:R4:W-:Y:S04]  /*13930*/  @!P0 STS [0x28100], R81 ;  /* 0x02810051ff008388 */ /* 0x0009e80000000800 */
[----:B------:R-:W-:Y:S06]  /*13940*/  BAR.ARV 0x5, 0x100 ;  /* 0x0144000000007b1d */ /* 0x000fec0000002000 */
.L_x_1317:
[----:B-1--4-:R-:W4:Y:S02]  /*13950*/  LDL R0, [R1+0x68] ;  /* 0x0000680001007983 */ /* 0x012f240000100800 */
[----:B----4-:R-:W-:-:S13]  /*13960*/  ISETP.GE.AND P0, PT, R0, c[0x0][0x538], PT ;  /* 0x00014e0000007a0c */ /* 0x010fda0003f06270 */
[----:B--23-5:R-:W-:Y:S01]  /*13970*/  @P0 CALL.REL.NOINC `(.L_x_1319) ;  /* 0x0000001000000944 */ /* 0x02cfe20003c00000 */
[----:B------:R-:W-:Y:S05]  /*13980*/  BRA `(.L_x_1320) ;  /* 0xfffed16000007947 */ /* 0x000fea000383ffff */
.L_x_1319:
[----:B------:R-:W-:Y:S05]  /*13990*/  EXIT ;  /* 0x000000000000794d */ /* 0x000fea0003800000 */
.L_x_1271:
[----:B------:R-:W-:Y:S01]  /*139a0*/  IMAD.MOV.U32 R9, RZ, RZ, R12 ;  /* 0x000000ffff097224 */ /* 0x000fe200078e000c */
[----:B--2---:R-:W-:Y:S01]  /*139b0*/  MOV R6, RZ ;  /* 0x000000ff00067202 */ /* 0x004fe20000000f00 */
[----:B------:R-:W-:Y:S01]  /*139c0*/  IMAD.MOV.U32 R0, RZ, RZ, 0x181f ;  /* 0x0000181fff007424 */ /* 0x000fe200078e00ff */
[----:B------:R-:W-:Y:S02]  /*139d0*/  MOV R7, 0x139f0 ;  /* 0x000139f000077802 */ /* 0x000fe40000000f00 */
[----:B------:R-:W-:Y:S05]  /*139e0*/  CALL.REL.NOINC `($__internal_5_$__cuda_sm70_shflsync_idx_p) ;  /* 0x000007f000007944 */ /* 0x000fea0003c00000 */
[----:B------:R-:W-:Y:S01]  /*139f0*/  MOV R2, R0 ;  /* 0x0000000000027202 */ /* 0x000fe20000000f00 */
[----:B------:R-:W-:Y:S05]  /*13a00*/  BRA `(.L_x_1321) ;  /* 0xfffee0a000007947 */ /* 0x000fea000383ffff */
.L_x_1272:
[----:B------:R-:W-:Y:S01]  /*13a10*/  IMAD.MOV.U32 R9, RZ, RZ, R14 ;  /* 0x000000ffff097224 */ /* 0x000fe200078e000e */
[----:B--2---:R-:W-:Y:S01]  /*13a20*/  MOV R6, RZ ;  /* 0x000000ff00067202 */ /* 0x004fe20000000f00 */
[----:B------:R-:W-:Y:S01]  /*13a30*/  IMAD.MOV.U32 R0, RZ, RZ, 0x181f ;  /* 0x0000181fff007424 */ /* 0x000fe200078e00ff */
[----:B------:R-:W-:Y:S02]  /*13a40*/  MOV R7, 0x13a60 ;  /* 0x00013a6000077802 */ /* 0x000fe40000000f00 */
[----:B-1-3--:R-:W-:Y:S05]  /*13a50*/  CALL.REL.NOINC `($__internal_5_$__cuda_sm70_shflsync_idx_p) ;  /* 0x0000078000007944 */ /* 0x00afea0003c00000 */
[----:B------:R-:W-:Y:S05]  /*13a60*/  BRA `(.L_x_1322) ;  /* 0xfffee06000007947 */ /* 0x000fea000383ffff */
.L_x_1275:
[----:B--2---:R-:W-:Y:S01]  /*13a70*/  IMAD.MOV.U32 R9, RZ, RZ, R12 ;  /* 0x000000ffff097224 */ /* 0x004fe200078e000c */
[----:B------:R-:W-:Y:S01]  /*13a80*/  MOV R6, 0x1 ;  /* 0x0000000100067802 */ /* 0x000fe20000000f00 */
[----:B----4-:R-:W-:Y:S01]  /*13a90*/  IMAD.MOV.U32 R0, RZ, RZ, 0x181f ;  /* 0x0000181fff007424 */ /* 0x010fe200078e00ff */
[----:B------:R-:W-:-:S02]  /*13aa0*/  MOV R7, 0x13ac0 ;  /* 0x00013ac000077802 */ /* 0x000fc40000000f00 */
[----:B-1-3--:R-:W-:Y:S05]  /*13ab0*/  CALL.REL.NOINC `($__internal_5_$__cuda_sm70_shflsync_idx_p) ;  /* 0x0000072000007944 */ /* 0x00afea0003c00000 */
[----:B------:R-:W-:Y:S01]  /*13ac0*/  IMAD.MOV.U32 R2, RZ, RZ, R0 ;  /* 0x000000ffff027224 */ /* 0x000fe200078e0000 */
[----:B------:R-:W-:Y:S01]  /*13ad0*/  MOV R6, 0x1 ;  /* 0x0000000100067802 */ /* 0x000fe20000000f00 */
[----:B------:R-:W-:Y:S01]  /*13ae0*/  IMAD.MOV.U32 R9, RZ, RZ, R14 ;  /* 0x000000ffff097224 */ /* 0x000fe200078e000e */
[----:B------:R-:W-:-:S02]  /*13af0*/  MOV R0, 0x181f ;  /* 0x0000181f00007802 */ /* 0x000fc40000000f00 */
[----:B------:R-:W-:Y:S02]  /*13b00*/  MOV R7, 0x13b20 ;  /* 0x00013b2000077802 */ /* 0x000fe40000000f00 */
[----:B------:R-:W-:Y:S05]  /*13b10*/  CALL.REL.NOINC `($__internal_5_$__cuda_sm70_shflsync_idx_p) ;  /* 0x000006c000007944 */ /* 0x000fea0003c00000 */
[----:B------:R-:W-:Y:S05]  /*13b20*/  BRA `(.L_x_1323) ;  /* 0xfffee1a000007947 */ /* 0x000fea000383ffff */
.L_x_1278:
[----:B-1----:R-:W-:Y:S01]  /*13b30*/  IMAD.MOV.U32 R9, RZ, RZ, R12 ;  /* 0x000000ffff097224 */ /* 0x002fe200078e000c */
[----:B------:R-:W-:Y:S01]  /*13b40*/  MOV R6, 0x2 ;  /* 0x0000000200067802 */ /* 0x000fe20000000f00 */
[----:B----4-:R-:W-:Y:S01]  /*13b50*/  IMAD.MOV.U32 R0, RZ, RZ, 0x181f ;  /* 0x0000181fff007424 */ /* 0x010fe200078e00ff */
[----:B------:R-:W-:Y:S02]  /*13b60*/  MOV R7, 0x13b80 ;  /* 0x00013b8000077802 */ /* 0x000fe40000000f00 */
[----:B---3--:R-:W-:Y:S05]  /*13b70*/  CALL.REL.NOINC `($__internal_5_$__cuda_sm70_shflsync_idx_p) ;  /* 0x0000066000007944 */ /* 0x008fea0003c00000 */
[----:B------:R-:W-:Y:S01]  /*13b80*/  MOV R2, R0 ;  /* 0x0000000000027202 */ /* 0x000fe20000000f00 */
[----:B------:R-:W-:Y:S05]  /*13b90*/  BRA `(.L_x_1324) ;  /* 0xfffee31000007947 */ /* 0x000fea000383ffff */
.L_x_1279:
[----:B------:R-:W-:Y:S01]  /*13ba0*/  IMAD.MOV.U32 R9, RZ, RZ, R14 ;  /* 0x000000ffff097224 */ /* 0x000fe200078e000e */
[----:B------:R-:W-:Y:S01]  /*13bb0*/  MOV R6, 0x2 ;  /* 0x0000000200067802 */ /* 0x000fe20000000f00 */
[----:B----4-:R-:W-:Y:S01]  /*13bc0*/  IMAD.MOV.U32 R0, RZ, RZ, 0x181f ;  /* 0x0000181fff007424 */ /* 0x010fe200078e00ff */
[----:B------:R-:W-:Y:S02]  /*13bd0*/  MOV R7, 0x13bf0 ;  /* 0x00013bf000077802 */ /* 0x000fe40000000f00 */
[----:B-123--:R-:W-:Y:S05]  /*13be0*/  CALL.REL.NOINC `($__internal_5_$__cuda_sm70_shflsync_idx_p) ;  /* 0x000005f000007944 */ /* 0x00efea0003c00000 */
[----:B------:R-:W-:Y:S05]  /*13bf0*/  BRA `(.L_x_1325) ;  /* 0xfffee2d000007947 */ /* 0x000fea000383ffff */
.L_x_1282:
[----:B-1----:R-:W-:Y:S01]  /*13c00*/  IMAD.MOV.U32 R9, RZ, RZ, R12 ;  /* 0x000000ffff097224 */ /* 0x002fe200078e000c */
[----:B------:R-:W-:Y:S01]  /*13c10*/  MOV R6, 0x3 ;  /* 0x0000000300067802 */ /* 0x000fe20000000f00 */
[----:B------:R-:W-:Y:S01]  /*13c20*/  IMAD.MOV.U32 R0, RZ, RZ, 0x181f ;  /* 0x0000181fff007424 */ /* 0x000fe200078e00ff */
[----:B------:R-:W-:-:S02]  /*13c30*/  MOV R7, 0x13c50 ;  /* 0x00013c5000077802 */ /* 0x000fc40000000f00 */
[----:B--234-:R-:W-:Y:S05]  /*13c40*/  CALL.REL.NOINC `($__internal_5_$__cuda_sm70_shflsync_idx_p) ;  /* 0x0000059000007944 */ /* 0x01cfea0003c00000 */
[----:B------:R-:W-:Y:S01]  /*13c50*/  IMAD.MOV.U32 R2, RZ, RZ, R0 ;  /* 0x000000ffff027224 */ /* 0x000fe200078e0000 */
[----:B------:R-:W-:Y:S01]  /*13c60*/  MOV R6, 0x3 ;  /* 0x0000000300067802 */ /* 0x000fe20000000f00 */
[----:B------:R-:W-:Y:S01]  /*13c70*/  IMAD.MOV.U32 R9, RZ, RZ, R14 ;  /* 0x000000ffff097224 */ /* 0x000fe200078e000e */
[----:B------:R-:W-:-:S02]  /*13c80*/  MOV R0, 0x181f ;  /* 0x0000181f00007802 */ /* 0x000fc40000000f00 */
[----:B------:R-:W-:Y:S02]  /*13c90*/  MOV R7, 0x13cb0 ;  /* 0x00013cb000077802 */ /* 0x000fe40000000f00 */
[----:B------:R-:W-:Y:S05]  /*13ca0*/  CALL.REL.NOINC `($__internal_5_$__cuda_sm70_shflsync_idx_p) ;  /* 0x0000053000007944 */ /* 0x000fea0003c00000 */
[----:B------:R-:W-:Y:S05]  /*13cb0*/  BRA `(.L_x_1326) ;  /* 0xfffee40000007947 */ /* 0x000fea000383ffff */
.L_x_1289:
[----:B------:R1:W5:Y:S01]  /*13cc0*/  LDL R0, [R1+0x4] ;  /* 0x0000040001007983 */ /* 0x0003620000100800 */
[----:B------:R-:W-:Y:S02]  /*13cd0*/  MOV R3, 0x2 ;  /* 0x0000000200037802 */ /* 0x000fe40000000f00 */
[----:B------:R-:W-:Y:S02]  /*13ce0*/  MOV R2, 0x13d00 ;  /* 0x00013d0000027802 */ /* 0x000fe40000000f00 */
[----:B-1---5:R-:W-:Y:S05]  /*13cf0*/  CALL.REL.NOINC `($__internal_4_$__cuda_sm70_shflsync_bfly_p) ;  /* 0x000004a000007944 */ /* 0x022fea0003c00000 */
[----:B------:R-:W-:Y:S01]  /*13d00*/  MOV R4, R5 ;  /* 0x0000000500047202 */ /* 0x000fe20000000f00 */
[----:B------:R-:W-:Y:S05]  /*13d10*/  BRA `(.L_x_1327) ;  /* 0xffffcdb000007947 */ /* 0x000fea000383ffff */
.L_x_1290:
[----:B------:R-:W-:Y:S01]  /*13d20*/  IMAD.MOV.U32 R0, RZ, RZ, R4 ;  /* 0x000000ffff007224 */ /* 0x000fe200078e0004 */
[----:B------:R-:W-:Y:S02]  /*13d30*/  MOV R3, 0x1 ;  /* 0x0000000100037802 */ /* 0x000fe40000000f00 */
[----:B------:R-:W-:Y:S02]  /*13d40*/  MOV R2, 0x13d60 ;  /* 0x00013d6000027802 */ /* 0x000fe40000000f00 */
[----:B-----5:R-:W-:Y:S05]  /*13d50*/  CALL.REL.NOINC `($__internal_4_$__cuda_sm70_shflsync_bfly_p) ;  /* 0x0000044000007944 */ /* 0x020fea0003c00000 */
[----:B------:R1:W5:Y:S01]  /*13d60*/  LDL R0, [R1+0x8] ;  /* 0x0000080001007983 */ /* 0x0003620000100800 */
[----:B------:R-:W-:Y:S01]  /*13d70*/  FADD.FTZ R4, R4, R5 ;  /* 0x0000000504047221 */ /* 0x000fe20000010000 */
[----:B------:R-:W-:Y:S02]  /*13d80*/  MOV R3, 0x2 ;  /* 0x0000000200037802 */ /* 0x000fe40000000f00 */
[----:B------:R-:W-:-:S02]  /*13d90*/  MOV R2, 0x13db0 ;  /* 0x00013db000027802 */ /* 0x000fc40000000f00 */
[----:B-1---5:R-:W-:Y:S05]  /*13da0*/  CALL.REL.NOINC `($__internal_4_$__cuda_sm70_shflsync_bfly_p) ;  /* 0x000003f000007944 */ /* 0x022fea0003c00000 */
[----:B------:R-:W2:Y:S01]  /*13db0*/  LDL.LU R0, [R1+0x8] ;  /* 0x0000080001007983 */ /* 0x000ea20000300800 */
[----:B------:R-:W-:-:S02]  /*13dc0*/  MOV R3, 0x1 ;  /* 0x0000000100037802 */ /* 0x000fc40000000f00 */
[----:B------:R-:W-:Y:S01]  /*13dd0*/  MOV R2, 0x13e00 ;  /* 0x00013e0000027802 */ /* 0x000fe20000000f00 */
[----:B--2---:R-:W-:Y:S02]  /*13de0*/  FADD.FTZ R0, R0, R5 ;  /* 0x0000000500007221 */ /* 0x004fe40000010000 */
[----:B------:R-:W-:Y:S05]  /*13df0*/  CALL.REL.NOINC `($__internal_4_$__cuda_sm70_shflsync_bfly_p) ;  /* 0x000003a000007944 */ /* 0x000fea0003c00000 */
[----:B------:R-:W-:Y:S01]  /*13e00*/  MOV R3, R5 ;  /* 0x0000000500037202 */ /* 0x000fe20000000f00 */
[----:B------:R-:W-:Y:S05]  /*13e10*/  BRA `(.L_x_1328) ;  /* 0xffffcd4000007947 */ /* 0x000fea000383ffff */
.L_x_1305:
[----:B------:R-:W-:Y:S01]  /*13e20*/  IMAD.MOV.U32 R9, RZ, RZ, R3 ;  /* 0x000000ffff097224 */ /* 0x000fe200078e0003 */
[----:B------:R-:W-:Y:S01]  /*13e30*/  MOV R6, RZ ;  /* 0x000000ff00067202 */ /* 0x000fe20000000f00 */
[----:B------:R-:W-:Y:S01]  /*13e40*/  IMAD.MOV.U32 R0, RZ, RZ, 0x181f ;  /* 0x0000181fff007424 */ /* 0x000fe200078e00ff */
[----:B------:R-:W-:Y:S02]  /*13e50*/  MOV R7, 0x13e70 ;  /* 0x00013e7000077802 */ /* 0x000fe40000000f00 */
[----:B------:R-:W-:Y:S05]  /*13e60*/  CALL.REL.NOINC `($__internal_5_$__cuda_sm70_shflsync_idx_p) ;  /* 0x0000037000007944 */ /* 0x000fea0003c00000 */
[----:B------:R-:W-:Y:S01]  /*13e70*/  MOV R2, R0 ;  /* 0x0000000000027202 */ /* 0x000fe20000000f00 */
[----:B------:R-:W-:Y:S05]  /*13e80*/  BRA `(.L_x_1329) ;  /* 0xfffff20000007947 */ /* 0x000fea000383ffff */
.L_x_1306:
[----:B------:R-:W-:Y:S01]  /*13e90*/  IMAD.MOV.U32 R9, RZ, RZ, R5 ;  /* 0x000000ffff097224 */ /* 0x000fe200078e0005 */
[----:B------:R-:W-:Y:S01]  /*13ea0*/  MOV R6, RZ ;  /* 0x000000ff00067202 */ /* 0x000fe20000000f00 */
[----:B------:R-:W-:Y:S01]  /*13eb0*/  IMAD.MOV.U32 R0, RZ, RZ, 0x181f ;  /* 0x0000181fff007424 */ /* 0x000fe200078e00ff */
[----:B------:R-:W-:Y:S02]  /*13ec0*/  MOV R7, 0x13ee0 ;  /* 0x00013ee000077802 */ /* 0x000fe40000000f00 */
[----:B-12---:R-:W-:Y:S05]  /*13ed0*/  CALL.REL.NOINC `($__internal_5_$__cuda_sm70_shflsync_idx_p) ;  /* 0x0000030000007944 */ /* 0x006fea0003c00000 */
[----:B------:R-:W-:Y:S05]  /*13ee0*/  BRA `(.L_x_1330) ;  /* 0xfffff1c000007947 */ /* 0x000fea000383ffff */
.L_x_1309:
        /* <DEDUP_REMOVED lines=12> */
.L_x_1312:
[----:B-1----:R-:W-:Y:S01]  /*13fb0*/  IMAD.MOV.U32 R9, RZ, RZ, R3 ;  /* 0x000000ffff097224 */ /* 0x002fe200078e0003 */
[----:B------:R-:W-:Y:S01]  /*13fc0*/  MOV R6, 0x2 ;  /* 0x0000000200067802 */ /* 0x000fe20000000f00 */
[----:B----4-:R-:W-:Y:S01]  /*13fd0*/  IMAD.MOV.U32 R0, RZ, RZ, 0x181f ;  /* 0x0000181fff007424 */ /* 0x010fe200078e00ff */
[----:B------:R-:W-:Y:S02]  /*13fe0*/  MOV R7, 0x14000 ;  /* 0x0001400000077802 */ /* 0x000fe40000000f00 */
[----:B--23--:R-:W-:Y:S05]  /*13ff0*/  CALL.REL.NOINC `($__internal_5_$__cuda_sm70_shflsync_idx_p) ;  /* 0x000001e000007944 */ /* 0x00cfea0003c00000 */
[----:B------:R-:W-:Y:S01]  /*14000*/  MOV R2, R0 ;  /* 0x0000000000027202 */ /* 0x000fe20000000f00 */
[----:B------:R-:W-:Y:S05]  /*14010*/  BRA `(.L_x_1332) ;  /* 0xfffff47000007947 */ /* 0x000fea000383ffff */
.L_x_1313:
[----:B------:R-:W-:Y:S01]  /*14020*/  IMAD.MOV.U32 R9, RZ, RZ, R5 ;  /* 0x000000ffff097224 */ /* 0x000fe200078e0005 */
[----:B------:R-:W-:Y:S01]  /*14030*/  MOV R6, 0x2 ;  /* 0x0000000200067802 */ /* 0x000fe20000000f00 */
[----:B----4-:R-:W-:Y:S01]  /*14040*/  IMAD.MOV.U32 R0, RZ, RZ, 0x181f ;  /* 0x0000181fff007424 */ /* 0x010fe200078e00ff */
[----:B------:R-:W-:Y:S02]  /*14050*/  MOV R7, 0x14070 ;  /* 0x0001407000077802 */ /* 0x000fe40000000f00 */
[----:B-123--:R-:W-:Y:S05]  /*14060*/  CALL.REL.NOINC `($__internal_5_$__cuda_sm70_shflsync_idx_p) ;  /* 0x0000017000007944 */ /* 0x00efea0003c00000 */
[----:B------:R-:W-:Y:S05]  /*14070*/  BRA `(.L_x_1333) ;  /* 0xfffff43000007947 */ /* 0x000fea000383ffff */
.L_x_1316:
        /* <DEDUP_REMOVED lines=12> */
.L_x_1318:
[----:B------:R-:W-:Y:S01]  /*14140*/  IMAD.MOV.U32 R9, RZ, RZ, R81 ;  /* 0x000000ffff097224 */ /* 0x000fe200078e0051 */
[----:B------:R-:W-:Y:S01]  /*14150*/  MOV R6, RZ ;  /* 0x000000ff00067202 */ /* 0x000fe20000000f00 */
[----:B-1----:R-:W-:Y:S01]  /*14160*/  IMAD.MOV.U32 R0, RZ, RZ, 0x1f ;  /* 0x0000001fff007424 */ /* 0x002fe200078e00ff */
[----:B------:R-:W-:Y:S02]  /*14170*/  MOV R7, 0x14190 ;  /* 0x0001419000077802 */ /* 0x000fe40000000f00 */
[----:B--23-5:R-:W-:Y:S05]  /*14180*/  CALL.REL.NOINC `($__internal_5_$__cuda_sm70_shflsync_idx_p) ;  /* 0x0000005000007944 */ /* 0x02cfea0003c00000 */
[----:B------:R-:W-:Y:S05]  /*14190*/  BRA `(.L_x_1335) ;  /* 0xfffff74000007947 */ /* 0x000fea000383ffff */
        .weak           $__internal_4_$__cuda_sm70_shflsync_bfly_p
        .type           $__internal_4_$__cuda_sm70_shflsync_bfly_p,@function
        .size           $__internal_4_$__cuda_sm70_shflsync_bfly_p,($__internal_5_$__cuda_sm70_shflsync_idx_p - $__internal_4_$__cuda_sm70_shflsync_bfly_p)
$__internal_4_$__cuda_sm70_shflsync_bfly_p:
[----:B------:R-:W-:Y:S04]  /*141a0*/  WARPSYNC R6 ;  /* 0x0000000600007348 */ /* 0x000fe80003800000 */
[----:B------:R1:W2:Y:S02]  /*141b0*/  SHFL.BFLY PT, R5, R0, R3, R7 ;  /* 0x0c00000300057389 */ /* 0x0002a400000e0007 */
[----:B-1----:R-:W-:-:S04]  /*141c0*/  MOV R3, 0x0 ;  /* 0x0000000000037802 */ /* 0x002fc80000000f00 */
[----:B--2---:R-:W-:Y:S05]  /*141d0*/  RET.REL.NODEC R2 `(_ZN7cutlass13device_kernelIN5flash19enable_sm80_to_sm89INS1_16FlashAttnFwdSm80INS1_25CollectiveMainloopFwdSm80ILi8ELi1ELb0EN4cute5tupleIJNS5_1CILi128EEENS7_ILi96EEENS7_ILi256EEEEEELi256ENS_10bfloat16_tEfNS_4arch4Sm80ELb1ELb0ELb0ELb0ELb0ELb0ELb1ELb0EEENS1_21CollectiveEpilogueFwdINS6_IJS8_SA_S9_EEENS6_IJNS7_ILi1EEESI_SI_EEESC_SE_Li256ELb0ELb1ELb0ELb0EEENS1_30DynamicPersistentTileSchedulerILi256ELi256ELb0ELb1ELb0EEEEEEEEEvNT_6ParamsE) ;  /* 0xfffebe2002007950 */ /* 0x004fea0003c3ffff */
        .weak           $__internal_5_$__cuda_sm70_shflsync_idx_p
        .type           $__internal_5_$__cuda_sm70_shflsync_idx_p,@function
        .size           $__internal_5_$__cuda_sm70_shflsync_idx_p,(.L_x_1548 - $__internal_5_$__cuda_sm70_shflsync_idx_p)
$__internal_5_$__cuda_sm70_shflsync_idx_p:
[----:B------:R-:W-:-:S04]  /*141e0*/  MOV R8, 0xffffffff ;  /* 0xffffffff00087802 */ /* 0x000fc80000000f00 */
[----:B------:R-:W-:Y:S04]  /*141f0*/  WARPSYNC R8 ;  /* 0x0000000800007348 */ /* 0x000fe80003800000 */
[----:B------:R1:W2:Y:S02]  /*14200*/  SHFL.IDX PT, R0, R9, R6, R0 ;  /* 0x0000000609007389 */ /* 0x0002a400000e0000 */
[----:B-1----:R-:W-:Y:S02]  /*14210*/  MOV R6, R7 ;  /* 0x0000000700067202 */ /* 0x002fe40000000f00 */
[----:B------:R-:W-:-:S04]  /*14220*/  MOV R7, 0x0 ;  /* 0x0000000000077802 */ /* 0x000fc80000000f00 */
[----:B--2---:R-:W-:Y:S05]  /*14230*/  RET.REL.NODEC R6 `(_ZN7cutlass13device_kernelIN5flash19enable_sm80_to_sm89INS1_16FlashAttnFwdSm80INS1_25CollectiveMainloopFwdSm80ILi8ELi1ELb0EN4cute5tupleIJNS5_1CILi128EEENS7_ILi96EEENS7_ILi256EEEEEELi256ENS_10bfloat16_tEfNS_4arch4Sm80ELb1ELb0ELb0ELb0ELb0ELb0ELb1ELb0EEENS1_21CollectiveEpilogueFwdINS6_IJS8_SA_S9_EEENS6_IJNS7_ILi1EEESI_SI_EEESC_SE_Li256ELb0ELb1ELb0ELb0EEENS1_30DynamicPersistentTileSchedulerILi256ELi256ELb0ELb1ELb0EEEEEEEEEvNT_6ParamsE) ;  /* 0xfffebdc006007950 */ /* 0x004fea0003c3ffff */
.L_x_1336:
        /* <DEDUP_REMOVED lines=12> */
.L_x_1548:


//--------------------- .text._ZN7cutlass13device_kernelIN5flash19enable_sm80_to_sm89INS1_16FlashAttnFwdSm80INS1_25CollectiveMainloopFwdSm80ILi8ELi1ELb0EN4cute5tupleIJNS5_1CILi128EEENS7_ILi96EEENS7_ILi256EEEEEELi256ENS_10bfloat16_tEfNS_4arch4Sm80ELb1ELb0ELb0ELb1ELb0ELb0ELb1ELb0EEENS1_21CollectiveEpilogueFwdINS6_IJS8_SA_S9_EEENS6_IJNS7_ILi1EEESI_SI_EEESC_SE_Li256ELb1ELb1ELb0ELb0EEENS1_19SingleTileSchedulerILb1ELb0ELb1ELi128EEEEEEEEEvNT_6ParamsE --------------------------
	.section	.text._ZN7cutlass13device_kernelIN5flash19enable_sm80_to_sm89INS1_16FlashAttnFwdSm80INS1_25CollectiveMainloopFwdSm80ILi8ELi1ELb0EN4cute5tupleIJNS5_1CILi128EEENS7_ILi96EEENS7_ILi256EEEEEELi256ENS_10bfloat16_tEfNS_4arch4Sm80ELb1ELb0ELb0ELb1ELb0ELb0ELb1ELb0EEENS1_21CollectiveEpilogueFwdINS6_IJS8_SA_S9_EEENS6_IJNS7_ILi1EEESI_SI_EEESC_SE_Li256ELb1ELb1ELb0ELb0EEENS1_19SingleTileSchedulerILb1ELb0ELb1ELi128EEEEEEEEEvNT_6ParamsE,"ax",@progbits
	.sectioninfo	@"SHI_REGISTERS=255"
	.align	128
.text._ZN7cutlass13device_kernelIN5flash19enable_sm80_to_sm89INS1_16FlashAttnFwdSm80INS1_25CollectiveMainloopFwdSm80ILi8ELi1ELb0EN4cute5tupleIJNS5_1CILi128EEENS7_ILi96EEENS7_ILi256EEEEEELi256ENS_10bfloat16_tEfNS_4arch4Sm80ELb1ELb0ELb0ELb1ELb0ELb0ELb1ELb0EEENS1_21CollectiveEpilogueFwdINS6_IJS8_SA_S9_EEENS6_IJNS7_ILi1EEESI_SI_EEESC_SE_Li256ELb1ELb1ELb0ELb0EEENS1_19SingleTileSchedulerILb1ELb0ELb1ELi128EEEEEEEEEvNT_6ParamsE:
        .type           _ZN7cutlass13device_kernelIN5flash19enable_sm80_to_sm89INS1_16FlashAttnFwdSm80INS1_25CollectiveMainloopFwdSm80ILi8ELi1ELb0EN4cute5tupleIJNS5_1CILi128EEENS7_ILi96EEENS7_ILi256EEEEEELi256ENS_10bfloat16_tEfNS_4arch4Sm80ELb1ELb0ELb0ELb1ELb0ELb0ELb1ELb0EEENS1_21CollectiveEpilogueFwdINS6_IJS8_SA_S9_EEENS6_IJNS7_ILi1EEESI_SI_EEESC_SE_Li256ELb1ELb1ELb0ELb0EEENS1_19SingleTileSchedulerILb1ELb0ELb1ELi128EEEEEEEEEvNT_6ParamsE,@function
        .size           _ZN7cutlass13device_kernelIN5flash19enable_sm80_to_sm89INS1_16FlashAttnFwdSm80INS1_25CollectiveMainloopFwdSm80ILi8ELi1ELb0EN4cute5tupleIJNS5_1CILi128EEENS7_ILi96EEENS7_ILi256EEEEEELi256ENS_10bfloat16_tEfNS_4arch4Sm80ELb1ELb0ELb0ELb1ELb0ELb0ELb1ELb0EEENS1_21CollectiveEpilogueFwdINS6_IJS8_SA_S9_EEENS6_IJNS7_ILi1EEESI_SI_EEESC_SE_Li256ELb1ELb1ELb0ELb0EEENS1_19SingleTileSchedulerILb1ELb0ELb1ELi128EEEEEEEEEvNT_6ParamsE,(.L_x_1551 - _ZN7cutlass13device_kernelIN5flash19enable_sm80_to_sm89INS1_16FlashAttnFwdSm80INS1_25CollectiveMainloopFwdSm80ILi8ELi1ELb0EN4cute5tupleIJNS5_1CILi128EEENS7_ILi96EEENS7_ILi256EEEEEELi256ENS_10bfloat16_tEfNS_4arch4Sm80ELb1ELb0ELb0ELb1ELb0ELb0ELb1ELb0EEENS1_21CollectiveEpilogueFwdINS6_IJS8_SA_S9_EEENS6_IJNS7_ILi1EEESI_SI_EEESC_SE_Li256ELb1ELb1ELb0ELb0EEENS1_19SingleTileSchedulerILb1ELb0ELb1ELi128EEEEEEEEEvNT_6ParamsE)
        .other          _ZN7cutlass13device_kernelIN5flash19enable_sm80_to_sm89INS1_16FlashAttnFwdSm80INS1_25CollectiveMainloopFwdSm80ILi8ELi1ELb0EN4cute5tupleIJNS5_1CILi128EEENS7_ILi96EEENS7_ILi256EEEEEELi256ENS_10bfloat16_tEfNS_4arch4Sm80ELb1ELb0ELb0ELb1ELb0ELb0ELb1ELb0EEENS1_21CollectiveEpilogueFwdINS6_IJS8_SA_S9_EEENS6_IJNS7_ILi1EEESI_SI_EEESC_SE_Li256ELb1ELb1ELb0ELb0EEENS1_19SingleTileSchedulerILb1ELb0ELb1ELi128EEEEEEEEEvNT_6ParamsE,@"STO_CUDA_ENTRY STV_DEFAULT"
_ZN7cutlass13device_kernelIN5flash19enable_sm80_to_sm89INS1_16FlashAttnFwdSm80INS1_25CollectiveMainloopFwdSm80ILi8ELi1ELb0EN4cute5tupleIJNS5_1CILi128EEENS7_ILi96EEENS7_ILi256EEEEEELi256ENS_10bfloat16_tEfNS_4arch4Sm80ELb1ELb0ELb0ELb1ELb0ELb0ELb1ELb0EEENS1_21CollectiveEpilogueFwdINS6_IJS8_SA_S9_EEENS6_IJNS7_ILi1EEESI_SI_EEESC_SE_Li256ELb1ELb1ELb0ELb0EEENS1_19SingleTileSchedulerILb1ELb0ELb1ELi128EEEEEEEEEvNT_6ParamsE:
        /* <DEDUP_REMOVED lines=17> */
.L_x_1338:
        /* <DEDUP_REMOVED lines=8> */
.L_x_1340:
[----:B------:R-:W-:-:S04]  /*0190*/  MOV R0, c[0x0][0x54c] ;  /* 0x0001530000007a02 */ /* 0x000fc80000000f00 */
.L_x_1339:
[----:B------:R-:W-:Y:S01]  /*01a0*/  USHF.L.U32 UR15, UR15, 0x7, URZ ;  /* 0x000000070f0f7899 */ /* 0x000fe2000800063f */
[----:B-----5:R-:W-:-:S05]  /*01b0*/  IMAD R0, R0, c[0x0][0x548], RZ ;  /* 0x0001520000007a24 */ /* 0x020fca00078e02ff */
[----:B------:R-:W-:-:S04]  /*01c0*/  ISETP.LE.AND P0, PT, R0, UR15, PT ;  /* 0x0000000f00007c0c */ /* 0x000fc8000bf03270 */
[----:B------:R-:W-:-:S05]  /*01d0*/  SEL R0, R5, 0xffffffff, !P0 ;  /* 0xffffffff05007807 */ /* 0x000fca0004000000 */
[----:B------:R2:W-:Y:S01]  /*01e0*/  STL [R1+0x58], R0 ;  /* 0x0000580001007387 */ /* 0x0005e20000100800 */
[----:B------:R-:W-:Y:S05]  /*01f0*/  BRA `(.L_x_1341) ;  /* 0x0000013000007947 */ /* 0x000fea0003800000 */
.L_x_1337:
[----:B------:R-:W-:-:S04]  /*0200*/  ISETP.NE.U32.AND P0, PT, RZ, c[0x0][0x568], PT ;  /* 0x00015a00ff007a0c */ /* 0x000fc80003f05070 */
[----:B------:R-:W-:-:S13]  /*0210*/  ISETP.NE.AND.EX P0, PT, RZ, c[0x0][0x56c], PT, P0 ;  /* 0x00015b00ff007a0c */ /* 0x000fda0003f05300 */
[----:B------:R-:W-:Y:S05]  /*0220*/  @!P0 BRA `(.L_x_1342) ;  /* 0x0000002000008947 */ /* 0x000fea0003800000 */
[----:B------:R1:W5:Y:S01]  /*0230*/  LDG.E R0, [R2.64] ;  /* 0x0000001e02007981 */ /* 0x000362000c1e1900 */
[----:B------:R-:W-:Y:S05]  /*0240*/  BRA `(.L_x_1343) ;  /* 0x0000009000007947 */ /* 0x000fea0003800000 */
.L_x_1342:
        /* <DEDUP_REMOVED lines=8> */
.L_x_1344:
[----:B------:R-:W-:-:S04]  /*02d0*/  MOV R0, c[0x0][0x54c] ;  /* 0x0001530000007a02 */ /* 0x000fc80000000f00 */
.L_x_1343:
[----:B------:R-:W-:Y:S01]  /*02e0*/  USHF.L.U32 UR15, UR15, 0x7, URZ ;  /* 0x000000070f0f7899 */ /* 0x000fe2000800063f */
[----:B-----5:R-:W-:-:S05]  /*02f0*/  IMAD R0, R0, c[0x0][0x548], RZ ;  /* 0x0001520000007a24 */ /* 0x020fca00078e02ff */
[----:B------:R-:W-:-:S04]  /*0300*/  ISETP.LE.AND P0, PT, R0, UR15, PT ;  /* 0x0000000f00007c0c */ /* 0x000fc8000bf03270 */
[----:B------:R-:W-:-:S05]  /*0310*/  SEL R0, R5, 0xffffffff, !P0 ;  /* 0xffffffff05007807 */ /* 0x000fca0004000000 */
[----:B------:R2:W-:Y:S04]  /*0320*/  STL [R1+0x58], R0 ;  /* 0x0000580001007387 */ /* 0x0005e80000100800 */
.L_x_1341:
        /* <DEDUP_REMOVED lines=25> */
[----:B-12---:R-:W-:Y:S05]  /*04c0*/  @P0 BRA `(.L_x_1345) ;  /* 0x0000006000000947 */ /* 0x006fea0003800000 */
[----:B------:R-:W-:Y:S05]  /*04d0*/  @!P2 BRA `(.L_x_1345) ;  /* 0x000000500000a947 */ /* 0x000fea0003800000 */
[----:B------:R1:W2:Y:S04]  /*04e0*/  LDG.E R0, [R4.64] ;  /* 0x0000001e04007981 */ /* 0x0002a8000c1e1900 */
[----:B-1----:R-:W4:Y:S01]  /*04f0*/  LDG.E R4, [R4.64+0x4] ;  /* 0x0000041e04047981 */ /* 0x002f22000c1e1900 */
[----:B--23--:R-:W1:Y:S08]  /*0500*/  R2UR UR13, R0 ;  /* 0x00000000000d73c2 */ /* 0x00ce7000000e0000 */
[----:B----4-:R-:W1:Y:S02]  /*0510*/  R2UR UR4, R4 ;  /* 0x00000000040473c2 */ /* 0x010e6400000e0000 */
[----:B-1----:R-:W-:-:S06]  /*0520*/  UIADD3 UR13, -UR13, UR4, URZ ;  /* 0x000000040d0d7290 */ /* 0x002fcc000fffe13f */
.L_x_1345:
[----:B------:R-:W-:-:S04]  /*0530*/  ISETP.NE.U32.AND P0, PT, RZ, c[0x0][0x368], PT ;  /* 0x0000da00ff007a0c */ /* 0x000fc80003f05070 */
[----:B------:R-:W-:-:S13]  /*0540*/  ISETP.NE.AND.EX P0, PT, RZ, c[0x0][0x36c], PT, P0 ;  /* 0x0000db00ff007a0c */ /* 0x000fda0003f05300 */
[----:B------:R-:W-:Y:S05]  /*0550*/  @!P0 BRA `(.L_x_1346) ;  /* 0x0000004000008947 */ /* 0x000fea0003800000 */
[----:B------:R-:W-:-:S05]  /*0560*/  IMAD.WIDE R2, R47, R26, c[0x0][0x368] ;  /* 0x0000da002f027625 */ /* 0x000fca00078e021a */
[----:B------:R-:W2:Y:S02]  /*0570*/  LDG.E R0, [R2.64] ;  /* 0x0000001e02007981 */ /* 0x000ea4000c1e1900 */
[----:B--2---:R1:W2:Y:S02]  /*0580*/  R2UR UR12, R0 ;  /* 0x00000000000c73c2 */ /* 0x0042a400000e0000 */
[----:B-12---:R-:W-:Y:S05]  /*0590*/  BRA `(.L_x_1347) ;  /* 0x0000006000007947 */ /* 0x006fea0003800000 */
.L_x_1346:
[----:B------:R-:W-:Y:S05]  /*05a0*/  @!P5 BRA `(.L_x_1347) ;  /* 0x000000500000d947 */ /* 0x000fea0003800000 */
[----:B------:R1:W2:Y:S04]  /*05b0*/  LDG.E R0, [R2.64] ;  /* 0x0000001e02007981 */ /* 0x0002a8000c1e1900 */
[----:B-1----:R-:W4:Y:S01]  /*05c0*/  LDG.E R2, [R2.64+0x4] ;  /* 0x0000041e02027981 */ /* 0x002f22000c1e1900 */
[----:B--2---:R-:W1:Y:S08]  /*05d0*/  R2UR UR12, R0 ;  /* 0x00000000000c73c2 */ /* 0x004e7000000e0000 */
[----:B----4-:R-:W1:Y:S02]  /*05e0*/  R2UR UR4, R2 ;  /* 0x00000000020473c2 */ /* 0x010e6400000e0000 */
[----:B-1----:R-:W-:-:S06]  /*05f0*/  UIADD3 UR12, -UR12, UR4, URZ ;  /* 0x000000040c0c7290 */ /* 0x002fcc000fffe13f */
.L_x_1347:
        /* <DEDUP_REMOVED lines=8> */
[----:B------:R-:W-:Y:S01]  /*0680*/  UIADD3 UR6, UR12, 0x5f, URZ ;  /* 0x0000005f0c067890 */ /* 0x000fe2000fffe03f */
[----:B------:R-:W-:Y:S01]  /*0690*/  CS2R R14, SRZ ;  /* 0x00000000000e7805 */ /* 0x000fe2000001ff00 */
[----:B------:R-:W-:Y:S01]  /*06a0*/  IMAD.MOV.U32 R128, RZ, RZ, RZ ;  /* 0x000000ffff807224 */ /* 0x000fe200078e00ff */
[----:B------:R-:W-:Y:S01]  /*06b0*/  MOV R126, RZ ;  /* 0x000000ff007e7202 */ /* 0x000fe20000000f00 */
[----:B------:R-:W-:Y:S01]  /*06c0*/  UIMAD.WIDE UR6, UR6, 0x2aaaaaab, URZ ;  /* 0x2aaaaaab060678a5 */ /* 0x000fe2000f8e023f */
[----:B------:R-:W-:Y:S01]  /*06d0*/  CS2R R8, SRZ ;  /* 0x0000000000087805 */ /* 0x000fe2000001ff00 */
[----:B------:R-:W-:Y:S01]  /*06e0*/  @UP1 UIADD3 UR8, UR15, 0x7f, URZ ;  /* 0x0000007f0f081890 */ /* 0x000fe2000fffe03f */
[----:B------:R-:W-:Y:S01]  /*06f0*/  IMAD.MOV.U32 R124, RZ, RZ, RZ ;  /* 0x000000ffff7c7224 */ /* 0x000fe200078e00ff */
[----:B------:R-:W-:Y:S01]  /*0700*/  USHF.R.U32.HI UR6, URZ, 0x1f, UR7 ;  /* 0x0000001f3f067899 */ /* 0x000fe20008011607 */
[----:B------:R-:W-:Y:S01]  /*0710*/  MOV R122, RZ ;  /* 0x000000ff007a7202 */ /* 0x000fe20000000f00 */
[----:B------:R-:W-:Y:S01]  /*0720*/  UIMAD.WIDE.U32 UR8, UR8, UR4, URZ ;  /* 0x00000004080872a5 */ /* 0x000fe2000f8e003f */
[----:B------:R-:W-:Y:S01]  /*0730*/  CS2R R120, SRZ ;  /* 0x0000000000787805 */ /* 0x000fe2000001ff00 */
[----:B------:R-:W-:Y:S01]  /*0740*/  UIADD3 UR4, UR15, 0x7f, URZ ;  /* 0x0000007f0f047890 */ /* 0x000fe2000fffe03f */
[----:B------:R-:W-:Y:S01]  /*0750*/  IMAD.MOV.U32 R13, RZ, RZ, RZ ;  /* 0x000000ffff0d7224 */ /* 0x000fe200078e00ff */
[----:B------:R-:W-:Y:S01]  /*0760*/  @UP1 USHF.R.U32.HI UR4, URZ, UR5, UR9 ;  /* 0x000000053f041299 */ /* 0x000fe20008011609 */
[----:B------:R-:W-:Y:S01]  /*0770*/  MOV R118, RZ ;  /* 0x000000ff00767202 */ /* 0x000fe20000000f00 */
[----:B---3--:R-:W-:Y:S01]  /*0780*/  UIADD3 UR5, UR12, 0x60, -UR13 ;  /* 0x000000600c057890 */ /* 0x008fe2000fffe80d */
[----:B------:R-:W-:Y:S01]  /*0790*/  CS2R R16, SRZ ;  /* 0x0000000000107805 */ /* 0x000fe2000001ff00 */
[----:B------:R-:W-:Y:S01]  /*07a0*/  ULEA.HI.SX32 UR6, UR7, UR6, 0x1c ;  /* 0x0000000607067291 */ /* 0x000fe2000f8fe23f */
[----:B------:R-:W-:Y:S01]  /*07b0*/  IMAD.MOV.U32 R116, RZ, RZ, RZ ;  /* 0x000000ffff747224 */ /* 0x000fe200078e00ff */
[----:B------:R-:W-:Y:S01]  /*07c0*/  UIADD3 UR4, UR5, UR4, URZ ;  /* 0x0000000405047290 */ /* 0x000fe2000fffe03f */
[----:B------:R-:W-:Y:S01]  /*07d0*/  MOV R114, RZ ;  /* 0x000000ff00727202 */ /* 0x000fe20000000f00 */
[----:B------:R-:W-:Y:S01]  /*07e0*/  CS2R R18, SRZ ;  /* 0x0000000000127805 */ /* 0x000fe2000001ff00 */
[----:B------:R-:W-:Y:S01]  /*07f0*/  IMAD.MOV.U32 R112, RZ, RZ, RZ ;  /* 0x000000ffff707224 */ /* 0x000fe200078e00ff */
[----:B------:R-:W-:Y:S01]  /*0800*/  UIMAD.WIDE UR4, UR4, 0x2aaaaaab, URZ ;  /* 0x2aaaaaab040478a5 */ /* 0x000fe2000f8e023f */
[----:B------:R-:W-:Y:S01]  /*0810*/  MOV R110, RZ ;  /* 0x000000ff006e7202 */ /* 0x000fe20000000f00 */
[----:B------:R-:W-:Y:S01]  /*0820*/  CS2R R20, SRZ ;  /* 0x0000000000147805 */ /* 0x000fe2000001ff00 */
[----:B------:R-:W-:Y:S01]  /*0830*/  IMAD.MOV.U32 R108, RZ, RZ, RZ ;  /* 0x000000ffff6c7224 */ /* 0x000fe200078e00ff */
[----:B------:R-:W-:Y:S01]  /*0840*/  USHF.R.U32.HI UR4, URZ, 0x1f, UR5 ;  /* 0x0000001f3f047899 */ /* 0x000fe20008011605 */
[----:B------:R-:W-:Y:S01]  /*0850*/  MOV R106, RZ ;  /* 0x000000ff006a7202 */ /* 0x000fe20000000f00 */
[----:B------:R-:W-:Y:S01]  /*0860*/  CS2R R22, SRZ ;  /* 0x0000000000167805 */ /* 0x000fe2000001ff00 */
[----:B------:R-:W-:Y:S01]  /*0870*/  IMAD.MOV.U32 R104, RZ, RZ, RZ ;  /* 0x000000ffff687224 */ /* 0x000fe200078e00ff */
[----:B------:R-:W-:Y:S01]  /*0880*/  ULEA.HI.SX32 UR4, UR5, UR4, 0x1c ;  /* 0x0000000405047291 */ /* 0x000fe2000f8fe23f */
[----:B------:R-:W-:Y:S01]  /*0890*/  MOV R102, RZ ;  /* 0x000000ff00667202 */ /* 0x000fe20000000f00 */
[----:B------:R-:W-:Y:S01]  /*08a0*/  CS2R R24, SRZ ;  /* 0x0000000000187805 */ /* 0x000fe2000001ff00 */
[----:B------:R-:W-:Y:S01]  /*08b0*/  IMAD.MOV.U32 R100, RZ, RZ, RZ ;  /* 0x000000ffff647224 */ /* 0x000fe200078e00ff */
[----:B------:R-:W-:Y:S01]  /*08c0*/  UISETP.LT.AND UP0, UPT, UR6, UR4, UPT ;  /* 0x000000040600728c */ /* 0x000fe2000bf01270 */
[----:B------:R-:W-:Y:S01]  /*08d0*/  CS2R R98, SRZ ;  /* 0x0000000000627805 */ /* 0x000fe2000001ff00 */
[----:B------:R-:W-:Y:S01]  /*08e0*/  MOV R96, RZ ;  /* 0x000000ff00607202 */ /* 0x000fe20000000f00 */
[----:B------:R-:W-:Y:S01]  /*08f0*/  CS2R R94, SRZ ;  /* 0x00000000005e7805 */ /* 0x000fe2000001ff00 */
[----:B------:R-:W-:Y:S01]  /*0900*/  USEL UR24, UR6, UR4, UP0 ;  /* 0x0000000406187287 */ /* 0x000fe20008000000 */
[----:B------:R-:W-:Y:S01]  /*0910*/  IMAD.MOV.U32 R27, RZ, RZ, RZ ;  /* 0x000000ffff1b7224 */ /* 0x000fe200078e00ff */
[----:B------:R-:W-:Y:S01]  /*0920*/  MOV R92, RZ ;  /* 0x000000ff005c7202 */ /* 0x000fe20000000f00 */
[----:B------:R-:W-:Y:S01]  /*0930*/  CS2R R90, SRZ ;  /* 0x00000000005a7805 */ /* 0x000fe2000001ff00 */
[----:B------:R-:W-:Y:S01]  /*0940*/  UISETP.GE.AND UP0, UPT, UR24, 0x1, UPT ;  /* 0x000000011800788c */ /* 0x000fe2000bf06270 */
[----:B------:R-:W-:Y:S01]  /*0950*/  CS2R R28, SRZ ;  /* 0x00000000001c7805 */ /* 0x000fe2000001ff00 */
[----:B------:R-:W-:Y:S01]  /*0960*/  IMAD.MOV.U32 R88, RZ, RZ, RZ ;  /* 0x000000ffff587224 */ /* 0x000fe200078e00ff */
[----:B------:R-:W-:Y:S01]  /*0970*/  CS2R R86, SRZ ;  /* 0x0000000000567805 */ /* 0x000fe2000001ff00 */
[----:B------:R-:W-:Y:S01]  /*0980*/  MOV R84, RZ ;  /* 0x000000ff00547202 */ /* 0x000fe20000000f00 */
[----:B------:R-:W-:Y:S01]  /*0990*/  CS2R R82, SRZ ;  /* 0x0000000000527805 */ /* 0x000fe2000001ff00 */
[----:B------:R-:W-:Y:S01]  /*09a0*/  PLOP3.LUT P0, PT, PT, PT, UP0, 0x80, 0x0 ;  /* 0x000000000000781c */ /* 0x000fe20003f0f008 */
        /* <DEDUP_REMOVED lines=50> */
[----:B------:R-:W-:Y:S01]  /*0cd0*/  IMAD.MOV.U32 R49, RZ, RZ, RZ ;  /* 0x000000ffff317224 */ /* 0x000fe200078e00ff */
[----:B------:R-:W-:Y:S05]  /*0ce0*/  @!P0 BRA `(.L_x_1348) ;  /* 0x0001131000008947 */ /* 0x000fea0003800000 */
[----:B------:R-:W-:-:S04]  /*0cf0*/  ISETP.NE.U32.AND P4, PT, RZ, c[0x0][0x340], PT ;  /* 0x0000d000ff007a0c */ /* 0x000fc80003f85070 */
[----:B------:R-:W-:-:S13]  /*0d00*/  ISETP.NE.AND.EX P4, PT, RZ, c[0x0][0x344], PT, P4 ;  /* 0x0000d100ff007a0c */ /* 0x000fda0003f85340 */
[----:B------:R-:W-:-:S05]  /*0d10*/  @P4 IMAD.WIDE R2, R47, R26, c[0x0][0x340] ;  /* 0x0000d0002f024625 */ /* 0x000fca00078e021a */
        /* <DEDUP_REMOVED lines=9> */
[----:B------:R-:W-:Y:S01]  /*0db0*/  SHF.R.S32.HI R18, RZ, 0x1f, R47 ;  /* 0x0000001fff127819 */ /* 0x000fe2000001142f */
[----:B------:R-:W-:Y:S01]  /*0dc0*/  IMAD R0, R6, c[0x0][0x17c], R0 ;  /* 0x00005f0006007a24 */ /* 0x000fe200078e0200 */
[----:B------:R-:W-:Y:S01]  /*0dd0*/  SHF.R.S32.HI R27, RZ, 0x3, R4 ;  /* 0x00000003ff1b7819 */ /* 0x000fe20000011404 */
[----:B------:R-:W-:Y:S01]  /*0de0*/  BSSY B0, `(.L_x_1349) ;  /* 0x00000b3000007945 */ /* 0x000fe20003800000 */
[----:B------:R-:W-:-:S02]  /*0df0*/  LEA.HI R19, R128, R127, RZ, 0x4 ;  /* 0x0000007f80137211 */ /* 0x000fc400078f20ff */
[----:B------:R-:W-:Y:S02]  /*0e00*/  PLOP3.LUT P0, PT, PT, PT, UP1, 0x80, 0x0 ;  /* 0x000000000000781c */ /* 0x000fe40003f0f018 */
[----:B------:R-:W-:Y:S02]  /*0e10*/  SHF.R.S32.HI R10, RZ, 0x4, R19 ;  /* 0x00000004ff0a7819 */ /* 0x000fe40000011413 */
[----:B------:R-:W-:Y:S02]  /*0e20*/  IADD3 R30, R27, UR15, RZ ;  /* 0x0000000f1b1e7c10 */ /* 0x000fe4000fffe0ff */
[----:B------:R-:W-:Y:S02]  /*0e30*/  LEA.HI R9, R19, R10, RZ, 0x1 ;  /* 0x0000000a13097211 */ /* 0x000fe400078f08ff */
[----:B------:R-:W-:Y:S01]  /*0e40*/  SHF.R.S32.HI R11, RZ, 0x1f, R12 ;  /* 0x0000001fff0b7819 */ /* 0x000fe2000001140c */
[----:B-1----:R-:W-:Y:S01]  /*0e50*/  IMAD.WIDE.U32 R2, R6, c[0x0][0x178], RZ ;  /* 0x00005e0006027a25 */ /* 0x002fe200078e00ff */
[----:B------:R-:W-:-:S02]  /*0e60*/  LEA.HI R13, R128, R127, RZ, 0x6 ;  /* 0x0000007f800d7211 */ /* 0x000fc400078f30ff */
[----:B---3--:R-:W-:Y:S01]  /*0e70*/  SHF.R.S32.HI R24, RZ, 0x1f, R29 ;  /* 0x0000001fff187819 */ /* 0x008fe2000001141d */
[----:B------:R-:W-:Y:S01]  /*0e80*/  IMAD.IADD R3, R3, 0x1, R0 ;  /* 0x0000000103037824 */ /* 0x000fe200078e0200 */
[----:B------:R-:W-:-:S03]  /*0e90*/  LOP3.LUT R0, R4, 0xfffffff8, RZ, 0xc0, !PT ;  /* 0xfffffff804007812 */ /* 0x000fc600078ec0ff */
[----:B------:R-:W-:Y:S02]  /*0ea0*/  IMAD R5, R24, c[0x0][0x1b8], RZ ;  /* 0x00006e0018057a24 */ /* 0x000fe400078e02ff */
[----:B------:R-:W-:Y:S02]  /*0eb0*/  IMAD.IADD R26, R127, 0x1, -R0 ;  /* 0x000000017f1a7824 */ /* 0x000fe400078e0a00 */
[C---:B------:R-:W-:Y:S01]  /*0ec0*/  IMAD R0, R29.reuse, c[0x0][0x1bc], R5 ;  /* 0x00006f001d007a24 */ /* 0x040fe200078e0205 */
[----:B------:R-:W-:Y:S01]  /*0ed0*/  SEL R5, R18, RZ, !P2 ;  /* 0x000000ff12057207 */ /* 0x000fe20005000000 */
[----:B------:R-:W-:Y:S02]  /*0ee0*/  IMAD R7, R26, 0x20, R27 ;  /* 0x000000201a077824 */ /* 0x000fe400078e021b */
[----:B------:R-:W-:-:S03]  /*0ef0*/  IMAD.WIDE.U32 R2, R29, c[0x0][0x1b8], R2 ;  /* 0x00006e001d027a25 */ /* 0x000fc600078e0002 */
[----:B------:R-:W-:Y:S01]  /*0f00*/  IADD3 R7, R7, UR15, RZ ;  /* 0x0000000f07077c10 */ /* 0x000fe2000fffe0ff */
[----:B------:R-:W-:Y:S01]  /*0f10*/  IMAD.IADD R3, R3, 0x1, R0 ;  /* 0x0000000103037824 */ /* 0x000fe200078e0200 */
[----:B------:R-:W-:Y:S01]  /*0f20*/  SEL R0, R47, RZ, !P2 ;  /* 0x000000ff2f007207 */ /* 0x000fe20005000000 */
[----:B------:R-:W-:Y:S01]  /*0f30*/  IMAD R5, R5, c[0x0][0x1c0], RZ ;  /* 0x0000700005057a24 */ /* 0x000fe200078e02ff */
[----:B------:R-:W-:Y:S01]  /*0f40*/  ISETP.GE.AND P2, PT, R30, UR6, PT ;  /* 0x000000061e007c0c */ /* 0x000fe2000bf46270 */
[----:B------:R-:W-:-:S04]  /*0f50*/  @P1 IMAD.HI.U32 R6, R7, c[0x0][0x2c8], RZ ;  /* 0x0000b20007061a27 */ /* 0x000fc800078e00ff */
[C---:B------:R-:W-:Y:S01]  /*0f60*/  IMAD R8, R0.reuse, c[0x0][0x1c4], R5 ;  /* 0x0000710000087a24 */ /* 0x040fe200078e0205 */
[----:B------:R-:W-:Y:S01]  /*0f70*/  LOP3.LUT R5, R9, 0xfffffffe, RZ, 0xc0, !PT ;  /* 0xfffffffe09057812 */ /* 0x000fe200078ec0ff */
[----:B------:R-:W-:Y:S01]  /*0f80*/  IMAD.MOV.U32 R4, RZ, RZ, R7 ;  /* 0x000000ffff047224 */ /* 0x000fe200078e0007 */
[----:B------:R-:W-:Y:S01]  /*0f90*/  @P0 SHF.R.U32.HI R4, RZ, c[0x0][0x2cc], R6 ;  /* 0x0000b300ff040a19 */ /* 0x000fe20000011606 */
[----:B------:R-:W-:-:S03]  /*0fa0*/  IMAD.WIDE.U32 R2, R0, c[0x0][0x1c0], R2 ;  /* 0x0000700000027a25 */ /* 0x000fc600078e0002 */
[----:B------:R-:W-:Y:S01]  /*0fb0*/  SHF.R.S32.HI R6, RZ, 0x1f, R4 ;  /* 0x0000001fff067819 */ /* 0x000fe20000011404 */
[----:B------:R-:W-:Y:S01]  /*0fc0*/  IMAD.IADD R31, R10, 0x1, -R5 ;  /* 0x000000010a1f7824 */ /* 0x000fe200078e0a05 */
[----:B------:R-:W-:Y:S01]  /*0fd0*/  IADD3 R5, R30, 0x20, RZ ;  /* 0x000000201e057810 */ /* 0x000fe20007ffe0ff */
[----:B------:R-:W-:Y:S02]  /*0fe0*/  IMAD.IADD R3, R3, 0x1, R8 ;  /* 0x0000000103037824 */ /* 0x000fe400078e0208 */
[----:B------:R-:W-:Y:S01]  /*0ff0*/  IMAD.MOV R0, RZ, RZ, -R4 ;  /* 0x000000ffff007224 */ /* 0x000fe200078e0a04 */
[----:B------:R-:W-:Y:S01]  /*1000*/  ISETP.GE.AND P0, PT, R5, UR6, PT ;  /* 0x0000000605007c0c */ /* 0x000fe2000bf06270 */
[----:B------:R-:W-:Y:S02]  /*1010*/  IMAD.SHL.U32 R8, R27, 0x40, RZ ;  /* 0x000000401b087824 */ /* 0x000fe400078e00ff */
[----:B------:R-:W-:Y:S02]  /*1020*/  IMAD R5, R0, c[0x0][0x2c4], R7 ;  /* 0x0000b10000057a24 */ /* 0x000fe400078e0207 */
[----:B------:R-:W-:Y:S01]  /*1030*/  IMAD R6, R6, c[0x0][0x1b0], RZ ;  /* 0x00006c0006067a24 */ /* 0x000fe200078e02ff */
[----:B------:R-:W-:Y:S01]  /*1040*/  LOP3.LUT R0, R8, 0x1c0, RZ, 0xc0, !PT ;  /* 0x000001c008007812 */ /* 0x000fe200078ec0ff */
[----:B------:R-:W-:-:S02]  /*1050*/  IMAD.SHL.U32 R10, R26, 0x8, RZ ;  /* 0x000000081a0a7824 */ /* 0x000fc400078e00ff */
[C---:B------:R-:W-:Y:S01]  /*1060*/  IMAD R8, R4.reuse, c[0x0][0x1b4], R6 ;  /* 0x00006d0004087a24 */ /* 0x040fe200078e0206 */
[----:B------:R-:W-:Y:S01]  /*1070*/  SHF.R.U32.HI R6, RZ, 0x3, R0 ;  /* 0x00000003ff067819 */ /* 0x000fe20000011600 */
[----:B------:R-:W-:Y:S01]  /*1080*/  IMAD.WIDE.U32 R2, R4, c[0x0][0x1b0], R2 ;  /* 0x00006c0004027a25 */ /* 0x000fe200078e0002 */
[----:B------:R-:W-:Y:S02]  /*1090*/  LOP3.LUT R7, R0, 0x38, R10, 0xf8, !PT ;  /* 0x0000003800077812 */ /* 0x000fe400078ef80a */
[----:B------:R-:W-:Y:S01]  /*10a0*/  SHF.R.S32.HI R4, RZ, 0x1f, R5 ;  /* 0x0000001fff047819 */ /* 0x000fe20000011405 */
[----:B------:R-:W-:Y:S01]  /*10b0*/  IMAD.IADD R3, R3, 0x1, R8 ;  /* 0x0000000103037824 */ /* 0x000fe200078e0208 */
[----:B------:R-:W-:Y:S01]  /*10c0*/  IADD3 R0, P1, R12, R27, RZ ;  /* 0x0000001b0c007210 */ /* 0x000fe20007f3e0ff */
[----:B------:R-:W-:Y:S01]  /*10d0*/  IMAD.SHL.U32 R17, R26, 0x8, RZ ;  /* 0x000000081a117824 */ /* 0x000fe200078e00ff */
[----:B------:R-:W-:Y:S01]  /*10e0*/  LOP3.LUT R15, R7, R6, RZ, 0x3c, !PT ;  /* 0x00000006070f7212 */ /* 0x000fe200078e3cff */
[----:B------:R-:W-:Y:S01]  /*10f0*/  IMAD R4, R4, c[0x0][0x1a8], RZ ;  /* 0x00006a0004047a24 */ /* 0x000fe200078e02ff */
[----:B------:R-:W-:Y:S01]  /*1100*/  LEA.HI.X.SX32 R6, R27, R11, 0x1, P1 ;  /* 0x0000000b1b067211 */ /* 0x000fe200008f0eff */
[----:B------:R-:W-:Y:S01]  /*1110*/  IMAD.WIDE.U32 R2, R5, c[0x0][0x1a8], R2 ;  /* 0x00006a0005027a25 */ /* 0x000fe200078e0002 */
[----:B------:R-:W-:-:S02]  /*1120*/  IADD3 R9, R10, 0x80, RZ ;  /* 0x000000800a097810 */ /* 0x000fc40007ffe0ff */
[----:B------:R-:W-:Y:S01]  /*1130*/  SHF.R.S32.HI R11, RZ, 0x1f, R10 ;  /* 0x0000001fff0b7819 */ /* 0x000fe2000001140a */
[----:B------:R-:W-:Y:S01]  /*1140*/  IMAD R12, R5, c[0x0][0x1ac], R4 ;  /* 0x00006b00050c7a24 */ /* 0x000fe200078e0204 */
[----:B------:R-:W-:Y:S01]  /*1150*/  ISETP.GE.AND P3, PT, R9, c[0x0][0x1d4], PT ;  /* 0x0000750009007a0c */ /* 0x000fe20003f66270 */
[----:B------:R-:W-:Y:S01]  /*1160*/  IMAD R5, R6, c[0x0][0x1e0], RZ ;  /* 0x0000780006057a24 */ /* 0x000fe200078e02ff */
[----:B------:R-:W-:Y:S01]  /*1170*/  LEA R28, P1, R2, c[0x0][0x160], 0x1 ;  /* 0x00005800021c7a11 */ /* 0x000fe200078208ff */
[----:B------:R-:W-:Y:S02]  /*1180*/  IMAD R4, R6, c[0x0][0x208], RZ ;  /* 0x0000820006047a24 */ /* 0x000fe400078e02ff */
[C---:B------:R-:W-:Y:S01]  /*1190*/  IMAD R14, R0.reuse, c[0x0][0x1e4], R5 ;  /* 0x00007900000e7a24 */ /* 0x040fe200078e0205 */
[----:B------:R-:W-:Y:S01]  /*11a0*/  IADD3 R5, R17, 0x80, RZ ;  /* 0x0000008011057810 */ /* 0x000fe20007ffe0ff */
[C---:B------:R-:W-:Y:S02]  /*11b0*/  IMAD R16, R0.reuse, c[0x0][0x20c], R4 ;  /* 0x0000830000107a24 */ /* 0x040fe400078e0204 */
[----:B------:R-:W-:Y:S01]  /*11c0*/  IMAD.WIDE.U32 R8, R0, c[0x0][0x1e0], R10 ;  /* 0x0000780000087a25 */ /* 0x000fe200078e000a */
[----:B------:R-:W-:-:S03]  /*11d0*/  ISETP.GE.AND P6, PT, R5, c[0x0][0x198], PT ;  /* 0x0000660005007a0c */ /* 0x000fc60003fc6270 */
[----:B------:R-:W-:Y:S01]  /*11e0*/  IMAD.WIDE.U32 R6, R0, c[0x0][0x208], R10 ;  /* 0x0000820000067a25 */ /* 0x000fe200078e000a */
[----:B------:R-:W-:-:S03]  /*11f0*/  LOP3.LUT R0, R19, 0xfffffff0, RZ, 0xc0, !PT ;  /* 0xfffffff013007812 */ /* 0x000fc600078ec0ff */
[----:B------:R-:W-:Y:S02]  /*1200*/  IMAD.IADD R3, R3, 0x1, R12 ;  /* 0x0000000103037824 */ /* 0x000fe400078e020c */
[----:B------:R-:W-:Y:S01]  /*1210*/  IMAD.SHL.U32 R4, R13, 0x8, RZ ;  /* 0x000000080d047824 */ /* 0x000fe200078e00ff */
[----:B------:R-:W-:Y:S01]  /*1220*/  IADD3 R13, R17, 0xc0, RZ ;  /* 0x000000c0110d7810 */ /* 0x000fe20007ffe0ff */
[----:B------:R-:W-:Y:S01]  /*1230*/  IMAD.IADD R0, R127, 0x1, -R0 ;  /* 0x000000017f007824 */ /* 0x000fe200078e0a00 */
[----:B------:R-:W-:Y:S01]  /*1240*/  LEA.HI.X R25, R2, c[0x0][0x164], R3, 0x1, P1 ;  /* 0x0000590002197a11 */ /* 0x000fe200008f0c03 */
[----:B------:R-:W-:Y:S01]  /*1250*/  IMAD.IADD R9, R9, 0x1, R14 ;  /* 0x0000000109097824 */ /* 0x000fe200078e020e */
[----:B------:R-:W-:Y:S01]  /*1260*/  @!P2 SHF.R.S32.HI R3, RZ, 0x1f, R5 ;  /* 0x0000001fff03a819 */ /* 0x000fe20000011405 */
[----:B------:R-:W1:Y:S01]  /*1270*/  SHFL.IDX PT, R2, R28, RZ, 0x181f ;  /* 0x00181fff1c027589 */ /* 0x000e6200000e0000 */
[----:B------:R-:W-:Y:S01]  /*1280*/  LOP3.LUT R251, R15, 0xfffffe00, R4, 0xf8, !PT ;  /* 0xfffffe000ffb7812 */ /* 0x000fe200078ef804 */
[----:B------:R-:W-:Y:S01]  /*1290*/  IMAD.IADD R7, R7, 0x1, R16 ;  /* 0x0000000107077824 */ /* 0x000fe200078e0210 */
[----:B------:R-:W-:Y:S01]  /*12a0*/  SHF.R.S32.HI R4, RZ, 0x1f, R0 ;  /* 0x0000001fff047819 */ /* 0x000fe20000011400 */
[----:B------:R-:W-:Y:S01]  /*12b0*/  IMAD R22, R24, c[0x0][0x1e8], RZ ;  /* 0x00007a0018167a24 */ /* 0x000fe200078e02ff */
[----:B------:R-:W-:Y:S01]  /*12c0*/  @!P2 LEA.HI R15, R3, R5, RZ, 0x3 ;  /* 0x00000005030fa211 */ /* 0x000fe200078f18ff */
[----:B------:R-:W-:Y:S01]  /*12d0*/  @!P2 IMAD.SHL.U32 R16, R251, 0x2, RZ ;  /* 0x00000002fb10a824 */ /* 0x000fe200078e00ff */
[----:B------:R-:W3:Y:S01]  /*12e0*/  SHFL.IDX PT, R3, R25, RZ, 0x181f ;  /* 0x00181fff19037589 */ /* 0x000ee200000e0000 */
[----:B------:R-:W-:Y:S01]  /*12f0*/  LEA.HI R23, R4, R0, RZ, 0x3 ;  /* 0x0000000004177211 */ /* 0x000fe200078f18ff */
[----:B------:R-:W-:Y:S01]  /*1300*/  IMAD R24, R24, c[0x0][0x210], RZ ;  /* 0x0000840018187a24 */ /* 0x000fe200078e02ff */
[----:B------:R-:W-:Y:S01]  /*1310*/  @!P2 SHF.R.S32.HI R12, RZ, 0x1f, R13 ;  /* 0x0000001fff0ca819 */ /* 0x000fe2000001140d */
[----:B------:R-:W-:Y:S01]  /*1320*/  IMAD R22, R29, c[0x0][0x1ec], R22 ;  /* 0x00007b001d167a24 */ /* 0x000fe200078e0216 */
[----:B------:R-:W-:Y:S01]  /*1330*/  LOP3.LUT R4, R23, 0xfffffff8, RZ, 0xc0, !PT ;  /* 0xfffffff817047812 */ /* 0x000fe200078ec0ff */
[----:B------:R-:W-:Y:S01]  /*1340*/  IMAD.WIDE.U32 R8, R29, c[0x0][0x1e8], R8 ;  /* 0x00007a001d087a25 */ /* 0x000fe200078e0008 */
[----:B------:R-:W-:-:S02]  /*1350*/  ISETP.GE.AND P1, PT, R13, c[0x0][0x198], PT ;  /* 0x000066000d007a0c */ /* 0x000fc40003f26270 */
[----:B------:R-:W-:Y:S01]  /*1360*/  @!P2 LEA.HI R13, R12, R13, RZ, 0x3 ;  /* 0x0000000d0c0da211 */ /* 0x000fe200078f18ff */
[----:B------:R-:W-:Y:S01]  /*1370*/  IMAD.IADD R19, R0, 0x1, -R4 ;  /* 0x0000000100137824 */ /* 0x000fe200078e0a04 */
[----:B------:R-:W-:Y:S01]  /*1380*/  @!P2 LOP3.LUT R12, R15, 0xfffffff8, RZ, 0xc0, !PT ;  /* 0xfffffff80f0ca812 */ /* 0x000fe200078ec0ff */
[C---:B------:R-:W-:Y:S02]  /*1390*/  IMAD R24, R29.reuse, c[0x0][0x214], R24 ;  /* 0x000085001d187a24 */ /* 0x040fe400078e0218 */
[----:B------:R-:W-:-:S04]  /*13a0*/  IMAD.WIDE.U32 R6, R29, c[0x0][0x210], R6 ;  /* 0x000084001d067a25 */ /* 0x000fc800078e0006 */
[----:B------:R-:W-:Y:S02]  /*13b0*/  IMAD.IADD R9, R9, 0x1, R22 ;  /* 0x0000000109097824 */ /* 0x000fe400078e0216 */
[--C-:B--2---:R-:W-:Y:S01]  /*13c0*/  @P4 IMAD.MOV.U32 R4, RZ, RZ, R20.reuse ;  /* 0x000000ffff044224 */ /* 0x104fe200078e0014 */
[----:B------:R-:W-:Y:S01]  /*13d0*/  @P4 SHF.R.S32.HI R5, RZ, 0x1f, R20 ;  /* 0x0000001fff054819 */ /* 0x000fe20000011414 */
[----:B------:R-:W-:Y:S02]  /*13e0*/  @!P4 IMAD.MOV.U32 R4, RZ, RZ, R47 ;  /* 0x000000ffff04c224 */ /* 0x000fe400078e002f */
[----:B------:R-:W-:Y:S01]  /*13f0*/  @!P4 IMAD.MOV.U32 R5, RZ, RZ, R18 ;  /* 0x000000ffff05c224 */ /* 0x000fe200078e0012 */
[----:B------:R-:W-:Y:S02]  /*1400*/  IADD3 R18, R10, 0x40, RZ ;  /* 0x000000400a127810 */ /* 0x000fe40007ffe0ff */
[----:B------:R-:W-:Y:S02]  /*1410*/  SEL R21, R4, RZ, !P5 ;  /* 0x000000ff04157207 */ /* 0x000fe40006800000 */
[----:B------:R-:W-:-:S02]  /*1420*/  @!P2 SHF.R.S32.HI R0, RZ, 0x1f, R18 ;  /* 0x0000001fff00a819 */ /* 0x000fc40000011412 */
[----:B-1----:R-:W-:Y:S01]  /*1430*/  @!P2 LEA R4, P4, R17, R2, 0x1 ;  /* 0x000000021104a211 */ /* 0x002fe200078808ff */
[----:B------:R-:W-:Y:S01]  /*1440*/  IMAD.WIDE.U32 R34, R21, c[0x0][0x1f0], R8 ;  /* 0x00007c0015227a25 */ /* 0x000fe200078e0008 */
[----:B------:R-:W-:Y:S02]  /*1450*/  SEL R20, R5, RZ, !P5 ;  /* 0x000000ff05147207 */ /* 0x000fe40006800000 */
[----:B------:R-:W-:Y:S02]  /*1460*/  @!P2 LEA.HI R0, R0, R18, RZ, 0x3 ;  /* 0x000000120000a211 */ /* 0x000fe400078f18ff */
[C---:B---3--:R-:W-:Y:S01]  /*1470*/  @!P2 LEA.HI.X R5, R17.reuse, R3, R11, 0x1, P4 ;  /* 0x000000031105a211 */ /* 0x048fe200020f0c0b */
[----:B------:R1:W-:Y:S01]  /*1480*/  STL.64 [R1+0x40], R34 ;  /* 0x0000402201007387 */ /* 0x0003e20000100a00 */
[----:B------:R-:W-:Y:S02]  /*1490*/  ISETP.GE.AND P4, PT, R17, c[0x0][0x198], PT ;  /* 0x0000660011007a0c */ /* 0x000fe40003f86270 */
[----:B------:R-:W-:-:S02]  /*14a0*/  @!P2 LOP3.LUT R14, R0, 0xfffffff8, RZ, 0xc0, !PT ;  /* 0xfffffff8000ea812 */ /* 0x000fc400078ec0ff */
[----:B------:R-:W-:Y:S01]  /*14b0*/  @!P2 LOP3.LUT R0, R13, 0xfffffff8, RZ, 0xc0, !PT ;  /* 0xfffffff80d00a812 */ /* 0x000fe200078ec0ff */
[--C-:B------:R-:W-:Y:S01]  /*14c0*/  @!P2 IMAD.WIDE R12, R12, 0x2, R2.reuse ;  /* 0x000000020c0ca825 */ /* 0x100fe200078e0202 */
[----:B------:R-:W-:Y:S02]  /*14d0*/  ISETP.GE.AND P5, PT, R17, c[0x0][0x198], PT ;  /* 0x0000660011007a0c */ /* 0x000fe40003fa6270 */
[----:B------:R-:W-:Y:S01]  /*14e0*/  ISETP.GE.AND P5, PT, R18, c[0x0][0x198], PT ;  /* 0x0000660012007a0c */ /* 0x000fe20003fa6270 */
[----:B------:R-:W-:-:S03]  /*14f0*/  @!P2 IMAD.WIDE R14, R14, 0x2, R2 ;  /* 0x000000020e0ea825 */ /* 0x000fc600078e0202 */
[----:B------:R-:W-:Y:S01]  /*1500*/  P2R R29, PR, RZ, 0x20 ;  /* 0x00000020ff1d7803 */ /* 0x000fe20000000000 */
[----:B------:R-:W-:Y:S01]  /*1510*/  @!P2 IMAD.WIDE R2, R0, 0x2, R2 ;  /* 0x000000020002a825 */ /* 0x000fe200078e0202 */
[----:B------:R-:W-:Y:S01]  /*1520*/  @!PT LDS RZ, [RZ] ;  /* 0x00000000fffff984 */ /* 0x000fe20000000800 */
[----:B------:R2:W-:Y:S01]  /*1530*/  @!P2 LDGSTS.E.BYPASS.LTC128B.128 [R16+0x18100], [R4.64], !P4 ;  /* 0x181000000410afae */ /* 0x0005e2000e101d5e */
[----:B------:R-:W-:Y:S02]  /*1540*/  ISETP.GE.AND P4, PT, R18, c[0x0][0x1d4], PT ;  /* 0x0000750012007a0c */ /* 0x000fe40003f86270 */
[----:B------:R-:W-:-:S04]  /*1550*/  IMAD.SHL.U32 R0, R19, 0x40, RZ ;  /* 0x0000004013007824 */ /* 0x000fc800078e00ff */
[----:B------:R3:W-:Y:S01]  /*1560*/  @!P2 LDGSTS.E.BYPASS.LTC128B.128 [R16+0x1c100], [R14.64], !P5 ;  /* 0x1c1000000e10afae */ /* 0x0007e2000e901d5e */
[----:B------:R-:W-:Y:S02]  /*1570*/  LOP3.LUT R0, R0, 0x1c0, RZ, 0xc0, !PT ;  /* 0x000001c000007812 */ /* 0x000fe400078ec0ff */
[----:B------:R-:W-:Y:S01]  /*1580*/  ISETP.GE.AND P5, PT, R10, c[0x0][0x1d4], PT ;  /* 0x000075000a007a0c */ /* 0x000fe20003fa6270 */
[----:B------:R4:W-:Y:S04]  /*1590*/  @!P2 LDGSTS.E.BYPASS.LTC128B.128 [R16+0x20100], [R12.64], !P6 ;  /* 0x201000000c10afae */ /* 0x0009e8000f101d5e */
[----:B------:R5:W-:Y:S01]  /*15a0*/  @!P2 LDGSTS.E.BYPASS.LTC128B.128 [R16+0x24100], [R2.64], !P1 ;  /* 0x241000000210afae */ /* 0x000be2000c901d5e */
[----:B------:R-:W-:Y:S01]  /*15b0*/  LOP3.LUT P2, RZ, R19, 0x2, RZ, 0xc0, !PT ;  /* 0x0000000213ff7812 */ /* 0x000fe2000784c0ff */
[----:B--2---:R-:W-:-:S02]  /*15c0*/  IMAD.SHL.U32 R4, R31, 0x8, RZ ;  /* 0x000000081f047824 */ /* 0x004fc400078e00ff */
[----:B------:R-:W-:Y:S02]  /*15d0*/  IMAD.IADD R5, R7, 0x1, R24 ;  /* 0x0000000107057824 */ /* 0x000fe400078e0218 */
[----:B------:R1:W2:Y:S01]  /*15e0*/  SHFL.IDX PT, R7, R25, 0x1, 0x181f ;  /* 0x00381f0019077f89 */ /* 0x0002a200000e0000 */
[----:B------:R-:W-:Y:S02]  /*15f0*/  LOP3.LUT R4, R0, 0x8, R4, 0xf8, !PT ;  /* 0x0000000800047812 */ /* 0x000fe400078ef804 */
[----:B------:R-:W-:Y:S01]  /*1600*/  SHF.R.U32.HI R0, RZ, 0x3, R0 ;  /* 0x00000003ff007819 */ /* 0x000fe20000011600 */
[----:B---3--:R-:W-:-:S03]  /*1610*/  IMAD.MOV.U32 R15, RZ, RZ, 0x20 ;  /* 0x00000020ff0f7424 */ /* 0x008fc600078e00ff */
[----:B------:R-:W-:Y:S01]  /*1620*/  LOP3.LUT R14, R4, R0, RZ, 0x3c, !PT ;  /* 0x00000000040e7212 */ /* 0x000fe200078e3cff */
[C---:B------:R-:W-:Y:S02]  /*1630*/  IMAD R0, R20.reuse, c[0x0][0x218], RZ ;  /* 0x0000860014007a24 */ /* 0x040fe400078e02ff */
[----:B------:R-:W-:Y:S02]  /*1640*/  IMAD.MOV.U32 R4, RZ, RZ, R6 ;  /* 0x000000ffff047224 */ /* 0x000fe400078e0006 */
[----:B-----5:R-:W-:Y:S01]  /*1650*/  IMAD R2, R20, c[0x0][0x1f0], RZ ;  /* 0x00007c0014027a24 */ /* 0x020fe200078e02ff */
[----:B------:R1:W3:Y:S01]  /*1660*/  SHFL.IDX PT, R6, R28, 0x1, 0x181f ;  /* 0x00381f001c067f89 */ /* 0x0002e200000e0000 */
[C---:B----4-:R-:W-:Y:S01]  /*1670*/  IMAD R12, R21.reuse, c[0x0][0x21c], R0 ;  /* 0x00008700150c7a24 */ /* 0x050fe200078e0200 */
[----:B------:R-:W-:Y:S01]  /*1680*/  IADD3 R0, R10, 0xc0, RZ ;  /* 0x000000c00a007810 */ /* 0x000fe20007ffe0ff */
[C---:B------:R-:W-:Y:S02]  /*1690*/  IMAD R13, R21.reuse, c[0x0][0x1f4], R2 ;  /* 0x00007d00150d7a24 */ /* 0x040fe400078e0202 */
[----:B------:R-:W-:-:S04]  /*16a0*/  IMAD.WIDE.U32 R32, R21, c[0x0][0x218], R4 ;  /* 0x0000860015207a25 */ /* 0x000fc800078e0004 */
[----:B------:R-:W-:Y:S01]  /*16b0*/  IMAD.IADD R39, R35, 0x1, R13 ;  /* 0x0000000123277824 */ /* 0x000fe200078e020d */
[----:B------:R1:W-:Y:S01]  /*16c0*/  STL.64 [R1+0x50], R32 ;  /* 0x0000502001007387 */ /* 0x0003e20000100a00 */
[----:B------:R-:W-:Y:S02]  /*16d0*/  IMAD.IADD R37, R33, 0x1, R12 ;  /* 0x0000000121257824 */ /* 0x000fe400078e020c */
[----:B------:R-:W-:Y:S01]  /*16e0*/  IMAD.MOV.U32 R3, RZ, RZ, 0x10 ;  /* 0x00000010ff037424 */ /* 0x000fe200078e00ff */
[----:B------:R1:W-:Y:S01]  /*16f0*/  STL [R1+0x3c], R39 ;  /* 0x00003c2701007387 */ /* 0x0003e20000100800 */
[----:B------:R-:W-:-:S03]  /*1700*/  IMAD.SHL.U32 R4, R23, 0x40, RZ ;  /* 0x0000004017047824 */ /* 0x000fc600078e00ff */
[----:B------:R1:W-:Y:S01]  /*1710*/  STL [R1+0x4c], R37 ;  /* 0x00004c2501007387 */ /* 0x0003e20000100800 */
[----:B------:R-:W-:Y:S02]  /*1720*/  SEL R3, R3, 0xfffffff0, !P2 ;  /* 0xfffffff003037807 */ /* 0x000fe40005000000 */
[----:B------:R-:W-:Y:S02]  /*1730*/  LOP3.LUT P2, RZ, R19, 0x4, RZ, 0xc0, !PT ;  /* 0x0000000413ff7812 */ /* 0x000fe4000784c0ff */
[----:B------:R-:W-:Y:S02]  /*1740*/  LOP3.LUT R4, R14, 0xfffffe00, R4, 0xf8, !PT ;  /* 0xfffffe000e047812 */ /* 0x000fe400078ef804 */
[----:B------:R-:W-:Y:S02]  /*1750*/  SEL R2, R15, 0xffffffe0, !P2 ;  /* 0xffffffe00f027807 */ /* 0x000fe40005000000 */
[----:B------:R-:W-:Y:S01]  /*1760*/  ISETP.GE.AND P2, PT, R0, c[0x0][0x1d4], PT ;  /* 0x0000750000007a0c */ /* 0x000fe20003f46270 */
[----:B------:R-:W-:Y:S07]  /*1770*/  @P0 BRA `(.L_x_1350) ;  /* 0x0000019000000947 */ /* 0x000fee0003800000 */
[C---:B--23--:R-:W-:Y:S02]  /*1780*/  IADD3 R5, R17.reuse, 0x80, RZ ;  /* 0x0000008011057810 */ /* 0x04cfe40007ffe0ff */
[----:B------:R-:W-:-:S02]  /*1790*/  IADD3 R13, R17, 0xc0, RZ ;  /* 0x000000c0110d7810 */ /* 0x000fc40007ffe0ff */
[C---:B------:R-:W-:Y:S02]  /*17a0*/  LEA R8, P0, R17.reuse, R6, 0x1 ;  /* 0x0000000611087211 */ /* 0x040fe400078008ff */
[----:B------:R-:W-:Y:S02]  /*17b0*/  SHF.R.S32.HI R0, RZ, 0x1f, R18 ;  /* 0x0000001fff007819 */ /* 0x000fe40000011412 */
[----:B------:R-:W-:Y:S02]  /*17c0*/  SHF.R.S32.HI R14, RZ, 0x1f, R5 ;  /* 0x0000001fff0e7819 */ /* 0x000fe40000011405 */
[----:B------:R-:W-:Y:S02]  /*17d0*/  SHF.R.S32.HI R15, RZ, 0x1f, R13 ;  /* 0x0000001fff0f7819 */ /* 0x000fe4000001140d */
[----:B------:R-:W-:Y:S02]  /*17e0*/  P2R R19, PR, RZ, 0x4 ;  /* 0x00000004ff137803 */ /* 0x000fe40000000000 */
[----:B------:R-:W-:-:S02]  /*17f0*/  LEA.HI.X R9, R17, R7, R11, 0x1, P0 ;  /* 0x0000000711097211 */ /* 0x000fc400000f0c0b */
[----:B------:R-:W-:Y:S02]  /*1800*/  LEA.HI R12, R0, R18, RZ, 0x3 ;  /* 0x00000012000c7211 */ /* 0x000fe400078f18ff */
[----:B------:R-:W-:Y:S02]  /*1810*/  ISETP.GE.AND P2, PT, R17, c[0x0][0x198], PT ;  /* 0x0000660011007a0c */ /* 0x000fe40003f46270 */
[----:B------:R-:W-:Y:S02]  /*1820*/  ISETP.NE.AND P0, PT, R29, RZ, PT ;  /* 0x000000ff1d00720c */ /* 0x000fe40003f05270 */
[----:B------:R-:W-:Y:S02]  /*1830*/  LEA.HI R5, R14, R5, RZ, 0x3 ;  /* 0x000000050e057211 */ /* 0x000fe400078f18ff */
[----:B------:R-:W-:Y:S02]  /*1840*/  LEA.HI R0, R15, R13, RZ, 0x3 ;  /* 0x0000000d0f007211 */ /* 0x000fe400078f18ff */
[----:B------:R-:W-:-:S02]  /*1850*/  LOP3.LUT R12, R12, 0xfffffff8, RZ, 0xc0, !PT ;  /* 0xfffffff80c0c7812 */ /* 0x000fc400078ec0ff */
[----:B------:R-:W-:Y:S02]  /*1860*/  LOP3.LUT R5, R5, 0xfffffff8, RZ, 0xc0, !PT ;  /* 0xfffffff805057812 */ /* 0x000fe400078ec0ff */
[----:B------:R-:W-:Y:S01]  /*1870*/  LOP3.LUT R16, R0, 0xfffffff8, RZ, 0xc0, !PT ;  /* 0xfffffff800107812 */ /* 0x000fe200078ec0ff */
[----:B------:R-:W-:Y:S02]  /*1880*/  IMAD.SHL.U32 R0, R251, 0x2, RZ ;  /* 0x00000002fb007824 */ /* 0x000fe400078e00ff */
[----:B------:R-:W-:-:S03]  /*1890*/  IMAD.WIDE R14, R12, 0x2, R6 ;  /* 0x000000020c0e7825 */ /* 0x000fc600078e0206 */
[----:B------:R2:W-:Y:S01]  /*18a0*/  LDGSTS.E.BYPASS.LTC128B.128 [R0+0x19100], [R8.64], !P2 ;  /* 0x1910000008007fae */ /* 0x0005e2000d101d5e */
[--C-:B------:R-:W-:Y:S01]  /*18b0*/  IMAD.WIDE R12, R5, 0x2, R6.reuse ;  /* 0x00000002050c7825 */ /* 0x100fe200078e0206 */
[----:B------:R-:W-:Y:S02]  /*18c0*/  ISETP.NE.AND P2, PT, R19, RZ, PT ;  /* 0x000000ff1300720c */ /* 0x000fe40003f45270 */
[----:B------:R2:W-:Y:S01]  /*18d0*/  LDGSTS.E.BYPASS.LTC128B.128 [R0+0x1d100], [R14.64], !P0 ;  /* 0x1d1000000e007fae */ /* 0x0005e2000c101d5e */
[----:B------:R-:W-:-:S03]  /*18e0*/  IMAD.WIDE R6, R16, 0x2, R6 ;  /* 0x0000000210067825 */ /* 0x000fc600078e0206 */
[----:B------:R2:W-:Y:S04]  /*18f0*/  LDGSTS.E.BYPASS.LTC128B.128 [R0+0x21100], [R12.64], !P6 ;  /* 0x211000000c007fae */ /* 0x0005e8000f101d5e */
[----:B------:R2:W-:Y:S03]  /*1900*/  LDGSTS.E.BYPASS.LTC128B.128 [R0+0x25100], [R6.64], !P1 ;  /* 0x2510000006007fae */ /* 0x0005e6000c901d5e */
.L_x_1350:
[----:B--23--:R-:W-:Y:S05]  /*1910*/  BSYNC B0 ;  /* 0x0000000000007941 */ /* 0x00cfea0003800000 */
.L_x_1349:
[----:B------:R-:W-:Y:S01]  /*1920*/  IADD3 R0, R30, 0x40, RZ ;  /* 0x000000401e007810 */ /* 0x000fe20007ffe0ff */
[----:B------:R2:W3:Y:S01]  /*1930*/  SHFL.IDX PT, R7, R25, 0x2, 0x181f ;  /* 0x00581f0019077f89 */ /* 0x0004e200000e0000 */
[----:B------:R-:W-:Y:S02]  /*1940*/  BSSY B0, `(.L_x_1351) ;  /* 0x000001e000007945 */ /* 0x000fe40003800000 */
[----:B------:R-:W-:Y:S01]  /*1950*/  ISETP.GE.AND P0, PT, R0, UR6, PT ;  /* 0x0000000600007c0c */ /* 0x000fe2000bf06270 */
[----:B------:R2:W4:-:S12]  /*1960*/  SHFL.IDX PT, R6, R28, 0x2, 0x181f ;  /* 0x00581f001c067f89 */ /* 0x00051800000e0000 */
[----:B------:R-:W-:Y:S05]  /*1970*/  @P0 BRA `(.L_x_1352) ;  /* 0x000001a000000947 */ /* 0x000fea0003800000 */
[C---:B------:R-:W-:Y:S02]  /*1980*/  IADD3 R5, R17.reuse, 0x80, RZ ;  /* 0x0000008011057810 */ /* 0x040fe40007ffe0ff */
[C---:B------:R-:W-:Y:S02]  /*1990*/  IADD3 R13, R17.reuse, 0xc0, RZ ;  /* 0x000000c0110d7810 */ /* 0x040fe40007ffe0ff */
[----:B----4-:R-:W-:Y:S02]  /*19a0*/  LEA R8, P0, R17, R6, 0x1 ;  /* 0x0000000611087211 */ /* 0x010fe400078008ff */
[----:B------:R-:W-:Y:S02]  /*19b0*/  SHF.R.S32.HI R0, RZ, 0x1f, R18 ;  /* 0x0000001fff007819 */ /* 0x000fe40000011412 */
[----:B------:R-:W-:Y:S02]  /*19c0*/  SHF.R.S32.HI R14, RZ, 0x1f, R5 ;  /* 0x0000001fff0e7819 */ /* 0x000fe40000011405 */
[----:B------:R-:W-:-:S02]  /*19d0*/  SHF.R.S32.HI R15, RZ, 0x1f, R13 ;  /* 0x0000001fff0f7819 */ /* 0x000fc4000001140d */
[----:B------:R-:W-:Y:S02]  /*19e0*/  P2R R19, PR, RZ, 0x4 ;  /* 0x00000004ff137803 */ /* 0x000fe40000000000 */
[C---:B---3--:R-:W-:Y:S02]  /*19f0*/  LEA.HI.X R9, R17.reuse, R7, R11, 0x1, P0 ;  /* 0x0000000711097211 */ /* 0x048fe400000f0c0b */
[----:B------:R-:W-:Y:S02]  /*1a00*/  LEA.HI R12, R0, R18, RZ, 0x3 ;  /* 0x00000012000c7211 */ /* 0x000fe400078f18ff */
[----:B------:R-:W-:Y:S02]  /*1a10*/  ISETP.GE.AND P2, PT, R17, c[0x0][0x198], PT ;  /* 0x0000660011007a0c */ /* 0x000fe40003f46270 */
[----:B------:R-:W-:Y:S02]  /*1a20*/  ISETP.NE.AND P0, PT, R29, RZ, PT ;  /* 0x000000ff1d00720c */ /* 0x000fe40003f05270 */
[----:B------:R-:W-:-:S02]  /*1a30*/  LEA.HI R5, R14, R5, RZ, 0x3 ;  /* 0x000000050e057211 */ /* 0x000fc400078f18ff */
[----:B------:R-:W-:Y:S02]  /*1a40*/  LEA.HI R0, R15, R13, RZ, 0x3 ;  /* 0x0000000d0f007211 */ /* 0x000fe400078f18ff */
[----:B------:R-:W-:Y:S02]  /*1a50*/  LOP3.LUT R12, R12, 0xfffffff8, RZ, 0xc0, !PT ;  /* 0xfffffff80c0c7812 */ /* 0x000fe400078ec0ff */
[----:B------:R-:W-:Y:S02]  /*1a60*/  LOP3.LUT R5, R5, 0xfffffff8, RZ, 0xc0, !PT ;  /* 0xfffffff805057812 */ /* 0x000fe400078ec0ff */
[----:B------:R-:W-:Y:S01]  /*1a70*/  LOP3.LUT R16, R0, 0xfffffff8, RZ, 0xc0, !PT ;  /* 0xfffffff800107812 */ /* 0x000fe200078ec0ff */
[----:B------:R-:W-:Y:S02]  /*1a80*/  IMAD.SHL.U32 R0, R251, 0x2, RZ ;  /* 0x00000002fb007824 */ /* 0x000fe400078e00ff */
[----:B------:R-:W-:-:S03]  /*1a90*/  IMAD.WIDE R14, R12, 0x2, R6 ;  /* 0x000000020c0e7825 */ /* 0x000fc600078e0206 */
[----:B------:R-:W-:Y:S01]  /*1aa0*/  @!PT LDS RZ, [RZ] ;  /* 0x00000000fffff984 */ /* 0x000fe20000000800 */
[----:B------:R3:W-:Y:S01]  /*1ab0*/  LDGSTS.E.BYPASS.LTC128B.128 [R0+0x1a100], [R8.64], !P2 ;  /* 0x1a10000008007fae */ /* 0x0007e2000d101d5e */
[--C-:B------:R-:W-:Y:S01]  /*1ac0*/  IMAD.WIDE R12, R5, 0x2, R6.reuse ;  /* 0x00000002050c7825 */ /* 0x100fe200078e0206 */
[----:B------:R-:W-:Y:S02]  /*1ad0*/  ISETP.NE.AND P2, PT, R19, RZ, PT ;  /* 0x000000ff1300720c */ /* 0x000fe40003f45270 */
[----:B------:R3:W-:Y:S01]  /*1ae0*/  LDGSTS.E.BYPASS.LTC128B.128 [R0+0x1e100], [R14.64], !P0 ;  /* 0x1e1000000e007fae */ /* 0x0007e2000c101d5e */
[----:B------:R-:W-:-:S03]  /*1af0*/  IMAD.WIDE R6, R16, 0x2, R6 ;  /* 0x0000000210067825 */ /* 0x000fc600078e0206 */
[----:B------:R3:W-:Y:S04]  /*1b00*/  LDGSTS.E.BYPASS.LTC128B.128 [R0+0x22100], [R12.64], !P6 ;  /* 0x221000000c007fae */ /* 0x0007e8000f101d5e */
[----:B------:R3:W-:Y:S03]  /*1b10*/  LDGSTS.E.BYPASS.LTC128B.128 [R0+0x26100], [R6.64], !P1 ;  /* 0x2610000006007fae */ /* 0x0007e6000c901d5e */
.L_x_1352:
[----:B------:R-:W-:Y:S05]  /*1b20*/  BSYNC B0 ;  /* 0x0000000000007941 */ /* 0x000fea0003800000 */
.L_x_1351:
[----:B---3--:R-:W-:Y:S01]  /*1b30*/  IADD3 R0, R30, 0x60, RZ ;  /* 0x000000601e007810 */ /* 0x008fe20007ffe0ff */
[----:B------:R-:W-:Y:S01]  /*1b40*/  UMOV UR16, 0x60 ;  /* 0x0000006000107882 */ /* 0x000fe20000000000 */
[----:B------:R3:W1:Y:S01]  /*1b50*/  SHFL.IDX PT, R7, R25, 0x3, 0x181f ;  /* 0x00781f0019077f89 */ /* 0x00066200000e0000 */
[----:B------:R-:W-:Y:S01]  /*1b60*/  ULDC.64 UR4, c[0x0][0x1e0] ;  /* 0x0000780000047ab9 */ /* 0x000fe20000000a00 */
[----:B------:R-:W-:Y:S01]  /*1b70*/  ISETP.GE.AND P0, PT, R0, UR6, PT ;  /* 0x0000000600007c0c */ /* 0x000fe2000bf06270 */
[----:B------:R-:W-:Y:S01]  /*1b80*/  UIMAD.WIDE.U32 UR18, UR16, UR4, URZ ;  /* 0x00000004101272a5 */ /* 0x000fe2000f8e003f */
[----:B----4-:R3:W4:Y:S01]  /*1b90*/  SHFL.IDX PT, R6, R28, 0x3, 0x181f ;  /* 0x00781f001c067f89 */ /* 0x01072200000e0000 */
[----:B------:R-:W-:Y:S01]  /*1ba0*/  UIMAD UR5, UR16, UR5, URZ ;  /* 0x00000005100572a4 */ /* 0x000fe2000f8e023f */
[----:B------:R-:W-:Y:S03]  /*1bb0*/  BSSY B0, `(.L_x_1353) ;  /* 0x000001d000007945 */ /* 0x000fe60003800000 */
[----:B------:R-:W-:-:S06]  /*1bc0*/  UIADD3 UR17, UR19, UR5, URZ ;  /* 0x0000000513117290 */ /* 0x000fcc000fffe03f */
[----:B------:R-:W-:Y:S05]  /*1bd0*/  @P0 BRA `(.L_x_1354) ;  /* 0x000001a000000947 */ /* 0x000fea0003800000 */
[----:B------:R-:W-:Y:S01]  /*1be0*/  P2R R0, PR, RZ, 0x4 ;  /* 0x00000004ff007803 */ /* 0x000fe20000000000 */
[----:B------:R-:W-:Y:S01]  /*1bf0*/  IMAD.SHL.U32 R12, R251, 0x2, RZ ;  /* 0x00000002fb0c7824 */ /* 0x000fe200078e00ff */
[C---:B------:R-:W-:Y:S02]  /*1c00*/  ISETP.GE.AND P2, PT, R17.reuse, c[0x0][0x198], PT ;  /* 0x0000660011007a0c */ /* 0x040fe40003f46270 */
[C---:B----4-:R-:W-:Y:S02]  /*1c10*/  LEA R8, P0, R17.reuse, R6, 0x1 ;  /* 0x0000000611087211 */ /* 0x050fe400078008ff */
[C---:B------:R-:W-:Y:S02]  /*1c20*/  IADD3 R5, R17.reuse, 0xc0, RZ ;  /* 0x000000c011057810 */ /* 0x040fe40007ffe0ff */
[----:B-1----:R-:W-:Y:S02]  /*1c30*/  LEA.HI.X R9, R17, R7, R11, 0x1, P0 ;  /* 0x0000000711097211 */ /* 0x002fe400000f0c0b */
[----:B------:R-:W-:-:S02]  /*1c40*/  SHF.R.S32.HI R10, RZ, 0x1f, R5 ;  /* 0x0000001fff0a7819 */ /* 0x000fc40000011405 */
[----:B------:R-:W-:Y:S02]  /*1c50*/  ISETP.NE.AND P0, PT, R29, RZ, PT ;  /* 0x000000ff1d00720c */ /* 0x000fe40003f05270 */
[----:B------:R-:W-:Y:S01]  /*1c60*/  LEA.HI R5, R10, R5, RZ, 0x3 ;  /* 0x000000050a057211 */ /* 0x000fe200078f18ff */
[----:B------:R-:W-:Y:S01]  /*1c70*/  @!PT LDS RZ, [RZ] ;  /* 0x00000000fffff984 */ /* 0x000fe20000000800 */
[----:B------:R1:W-:Y:S01]  /*1c80*/  LDGSTS.E.BYPASS.LTC128B.128 [R12+0x1b100], [R8.64], !P2 ;  /* 0x1b100000080c7fae */ /* 0x0003e2000d101d5e */
[----:B------:R-:W-:Y:S02]  /*1c90*/  ISETP.NE.AND P2, PT, R0, RZ, PT ;  /* 0x000000ff0000720c */ /* 0x000fe40003f45270 */
[----:B------:R-:W-:Y:S02]  /*1ca0*/  SHF.R.S32.HI R0, RZ, 0x1f, R18 ;  /* 0x0000001fff007819 */ /* 0x000fe40000011412 */
[----:B------:R-:W-:Y:S02]  /*1cb0*/  LOP3.LUT R5, R5, 0xfffffff8, RZ, 0xc0, !PT ;  /* 0xfffffff805057812 */ /* 0x000fe400078ec0ff */
[----:B------:R-:W-:-:S04]  /*1cc0*/  LEA.HI R0, R0, R18, RZ, 0x3 ;  /* 0x0000001200007211 */ /* 0x000fc800078f18ff */
[----:B------:R-:W-:-:S05]  /*1cd0*/  LOP3.LUT R0, R0, 0xfffffff8, RZ, 0xc0, !PT ;  /* 0xfffffff800007812 */ /* 0x000fca00078ec0ff */
        /* <DEDUP_REMOVED lines=10> */
.L_x_1354:
[----:B------:R-:W-:Y:S05]  /*1d80*/  BSYNC B0 ;  /* 0x0000000000007941 */ /* 0x000fea0003800000 */
.L_x_1353:
[----:B------:R-:W-:Y:S01]  /*1d90*/  UIMAD UR16, UR24, -0x60, UR16 ;  /* 0xffffffa0181078a4 */ /* 0x000fe2000f8e0210 */
[----:B------:R-:W0:Y:S01]  /*1da0*/  LDGDEPBAR ;  /* 0x00000000000079af */ /* 0x000e220000000000 */
[----:B------:R-:W-:Y:S01]  /*1db0*/  UIADD3 UR8, UR24, -0x1, URZ ;  /* 0xffffffff18087890 */ /* 0x000fe2000fffe03f */
[----:B----4-:R-:W-:Y:S01]  /*1dc0*/  IMAD.U32 R6, RZ, RZ, UR18 ;  /* 0x00000012ff067e24 */ /* 0x010fe2000f8e00ff */
[----:B------:R-:W-:Y:S01]  /*1dd0*/  ULDC.64 UR6, c[0x0][0x208] ;  /* 0x0000820000067ab9 */ /* 0x000fe20000000a00 */
[----:B------:R-:W-:Y:S01]  /*1de0*/  IMAD.MOV.U32 R130, RZ, RZ, R38 ;  /* 0x000000ffff827224 */ /* 0x000fe200078e0026 */
[----:B------:R-:W-:Y:S01]  /*1df0*/  USHF.R.S32.HI UR9, URZ, 0x1f, UR8 ;  /* 0x0000001f3f097899 */ /* 0x000fe20008011408 */
[----:B------:R-:W-:Y:S01]  /*1e00*/  IMAD.U32 R5, RZ, RZ, UR16 ;  /* 0x00000010ff057e24 */ /* 0x000fe2000f8e00ff */
[----:B------:R-:W-:Y:S01]  /*1e10*/  UIMAD UR4, UR17, UR8, URZ ;  /* 0x00000008110472a4 */ /* 0x000fe2000f8e023f */
[----:B------:R-:W-:Y:S01]  /*1e20*/  IMAD.MOV.U32 R131, RZ, RZ, R39 ;  /* 0x000000ffff837224 */ /* 0x000fe200078e0027 */
[----:B------:R-:W-:Y:S01]  /*1e30*/  UIMAD.WIDE.U32 UR20, UR8, UR6, URZ ;  /* 0x00000006081472a5 */ /* 0x000fe2000f8e003f */
[----:B------:R-:W-:Y:S01]  /*1e40*/  IMAD.MOV.U32 R124, RZ, RZ, R6 ;  /* 0x000000ffff7c7224 */ /* 0x000fe200078e0006 */
[----:B------:R-:W-:Y:S01]  /*1e50*/  IADD3 R5, R5, UR12, -R27 ;  /* 0x0000000c05057c10 */ /* 0x000fe2000fffe81b */
[----:B------:R-:W-:Y:S01]  /*1e60*/  IMAD.MOV.U32 R130, RZ, RZ, R34 ;  /* 0x000000ffff827224 */ /* 0x000fe200078e0022 */
[----:B------:R-:W-:Y:S01]  /*1e70*/  UIMAD UR4, UR9, UR18, UR4 ;  /* 0x00000012090472a4 */ /* 0x000fe2000f8e0204 */
[----:B-1----:R-:W-:Y:S01]  /*1e80*/  IMAD.U32 R7, RZ, RZ, UR19 ;  /* 0x00000013ff077e24 */ /* 0x002fe2000f8e00ff */
[C---:B------:R-:W-:Y:S01]  /*1e90*/  ISETP.GE.AND P0, PT, R5.reuse, 0x1, PT ;  /* 0x000000010500780c */ /* 0x040fe20003f06270 */
[----:B------:R-:W-:Y:S01]  /*1ea0*/  IMAD.WIDE.U32 R8, R124, UR8, R130 ;  /* 0x000000087c087c25 */ /* 0x000fe2000f8e0082 */
[----:B------:R-:W-:Y:S01]  /*1eb0*/  ISETP.GE.AND P6, PT, R5, 0x21, PT ;  /* 0x000000210500780c */ /* 0x000fe20003fc6270 */
[----:B------:R-:W-:Y:S01]  /*1ec0*/  UIMAD UR9, UR9, UR6, URZ ;  /* 0x00000006090972a4 */ /* 0x000fe2000f8e023f */
[----:B------:R-:W-:Y:S01]  /*1ed0*/  STL.64 [R1+0x38], R130 ;  /* 0x0000388201007387 */ /* 0x000fe20000100a00 */
[----:B------:R-:W-:Y:S01]  /*1ee0*/  IMAD.SHL.U32 R251, R251, 0x2, RZ ;  /* 0x00000002fbfb7824 */ /* 0x000fe200078e00ff */
[----:B------:R-:W-:Y:S01]  /*1ef0*/  IADD3 R9, R9, UR4, RZ ;  /* 0x0000000409097c10 */ /* 0x000fe2000fffe0ff */
[----:B------:R-:W-:Y:S01]  /*1f00*/  IMAD.MOV.U32 R10, RZ, RZ, c[0x0][0x1e0] ;  /* 0x00007800ff0a7624 */ /* 0x000fe200078e00ff */
[----:B------:R-:W-:Y:S01]  /*1f10*/  ULDC.64 UR4, c[0x0][0x1e0] ;  /* 0x0000780000047ab9 */ /* 0x000fe20000000a00 */
[----:B------:R-:W-:Y:S01]  /*1f20*/  IMAD.MOV.U32 R14, RZ, RZ, R36 ;  /* 0x000000ffff0e7224 */ /* 0x000fe200078e0024 */
[----:B------:R-:W-:Y:S01]  /*1f30*/  UIMAD.WIDE.U32 UR10, UR4, 0x40, URZ ;  /* 0x00000040040a78a5 */ /* 0x000fe2000f8e003f */
[----:B------:R-:W-:Y:S01]  /*1f40*/  IMAD.MOV.U32 R15, RZ, RZ, R37 ;  /* 0x000000ffff0f7224 */ /* 0x000fe200078e0025 */
[----:B------:R-:W-:Y:S01]  /*1f50*/  USHF.L.U32 UR14, UR5, 0x6, URZ ;  /* 0x00000006050e7899 */ /* 0x000fe2000800063f */
[C---:B------:R-:W-:Y:S01]  /*1f60*/  @P0 LEA R6, P1, R8.reuse, c[0x0][0x1c8], 0x1 ;  /* 0x0000720008060a11 */ /* 0x040fe200078208ff */
[----:B------:R-:W-:Y:S01]  /*1f70*/  IMAD.MOV.U32 R14, RZ, RZ, R32 ;  /* 0x000000ffff0e7224 */ /* 0x000fe200078e0020 */
[----:B------:R-:W-:Y:S01]  /*1f80*/  UIMAD UR9, UR8, UR7, UR9 ;  /* 0x00000007080972a4 */ /* 0x000fe2000f8e0209 */
[----:B------:R-:W-:Y:S01]  /*1f90*/  IMAD.U32 R12, RZ, RZ, UR20 ;  /* 0x00000014ff0c7e24 */ /* 0x000fe2000f8e00ff */
[----:B------:R-:W-:Y:S01]  /*1fa0*/  @P0 LEA.HI.X R7, R8, c[0x0][0x1cc], R9, 0x1, P1 ;  /* 0x0000730008070a11 */ /* 0x000fe200008f0c09 */
[----:B------:R-:W-:Y:S01]  /*1fb0*/  BAR.SYNC.DEFER_BLOCKING 0x0 ;  /* 0x0000000000007b1d */ /* 0x000fe20000010000 */
[----:B------:R-:W-:Y:S01]  /*1fc0*/  ISETP.GE.AND P1, PT, R5, 0x41, PT ;  /* 0x000000410500780c */ /* 0x000fe20003f26270 */
[----:B------:R-:W-:Y:S01]  /*1fd0*/  UIADD3 UR14, UR11, UR14, URZ ;  /* 0x0000000e0b0e7290 */ /* 0x000fe2000fffe03f */
[----:B------:R-:W-:Y:S01]  /*1fe0*/  IMAD.U32 R13, RZ, RZ, UR21 ;  /* 0x00000015ff0d7e24 */ /* 0x000fe2000f8e00ff */
[----:B------:R-:W-:Y:S01]  /*1ff0*/  UIADD3 UR8, UR21, UR9, URZ ;  /* 0x0000000915087290 */ /* 0x000fe2000fffe03f */
[----:B------:R-:W-:Y:S01]  /*2000*/  IMAD.WIDE.U32 R12, R12, 0x60, R14 ;  /* 0x000000600c0c7825 */ /* 0x000fe200078e000e */
[----:B------:R1:W-:Y:S01]  /*2010*/  STL.64 [R1+0x48], R14 ;  /* 0x0000480e01007387 */ /* 0x0003e20000100a00 */
[----:B------:R-:W-:Y:S01]  /*2020*/  USHF.L.U32 UR9, UR6, 0x6, URZ ;  /* 0x0000000606097899 */ /* 0x000fe2000800063f */
[----:B------:R-:W-:Y:S01]  /*2030*/  SEL R16, RZ, 0x2, P4 ;  /* 0x00000002ff107807 */ /* 0x000fe20002000000 */
[----:B------:R-:W-:Y:S01]  /*2040*/  UIMAD UR8, UR8, 0x60, URZ ;  /* 0x00000060080878a4 */ /* 0x000fe2000f8e023f */
[----:B------:R-:W-:Y:S01]  /*2050*/  LEA.HI R126, R128, R127, RZ, 0x5 ;  /* 0x0000007f807e7211 */ /* 0x000fe200078f28ff */
[----:B------:R-:W-:-:S02]  /*2060*/  UISETP.GE.AND UP0, UPT, UR24, 0x2, UPT ;  /* 0x000000021800788c */ /* 0x000fc4000bf06270 */
[----:B------:R-:W-:Y:S01]  /*2070*/  IMAD.U32 R22, RZ, RZ, UR9 ;  /* 0x00000009ff167e24 */ /* 0x000fe2000f8e00ff */
[----:B------:R-:W-:Y:S01]  /*2080*/  SHF.R.S32.HI R125, RZ, 0x5, R126 ;  /* 0x00000005ff7d7819 */ /* 0x000fe2000001147e */
[----:B------:R-:W-:Y:S02]  /*2090*/  IMAD.U32 R20, RZ, RZ, UR9 ;  /* 0x00000009ff147e24 */ /* 0x000fe4000f8e00ff */
[----:B------:R-:W-:Y:S01]  /*20a0*/  IMAD.U32 R24, RZ, RZ, UR9 ;  /* 0x00000009ff187e24 */ /* 0x000fe2000f8e00ff */
[----:B------:R-:W-:Y:S01]  /*20b0*/  @!PT LDS RZ, [RZ] ;  /* 0x00000000fffff984 */ /* 0x000fe20000000800 */
[----:B------:R-:W-:Y:S01]  /*20c0*/  @!PT LDS RZ, [RZ] ;  /* 0x00000000fffff984 */ /* 0x000fe20000000800 */
[----:B------:R-:W-:Y:S01]  /*20d0*/  @!PT LDS RZ, [RZ] ;  /* 0x00000000fffff984 */ /* 0x000fe20000000800 */
[----:B------:R4:W-:Y:S04]  /*20e0*/  @P0 LDGSTS.E.BYPASS.LTC128B.128 [R251+0xc100], [R6.64], !P5 ;  /* 0x0c10000006fb0fae */ /* 0x0009e8000e901d5e */
[----:B------:R4:W-:Y:S04]  /*20f0*/  @P0 LDGSTS.E.BYPASS.LTC128B.128 [R251+0xf100], [R6.64+0x80], !P4 ;  /* 0x0f10008006fb0fae */ /* 0x0009e8000e101d5e */
[----:B------:R4:W-:Y:S01]  /*2100*/  @P0 LDGSTS.E.BYPASS.LTC128B.128 [R251+0x12100], [R6.64+0x100], !P3 ;  /* 0x1210010006fb0fae */ /* 0x0009e2000d901d5e */
[----:B-1----:R-:W-:Y:S01]  /*2110*/  IMAD.SHL.U32 R14, R27, 0x8, RZ ;  /* 0x000000081b0e7824 */ /* 0x002fe200078e00ff */
[----:B------:R-:W-:-:S02]  /*2120*/  SEL R15, RZ, 0x4, P3 ;  /* 0x00000004ff0f7807 */ /* 0x000fc40001800000 */
[----:B------:R4:W-:Y:S01]  /*2130*/  @P0 LDGSTS.E.BYPASS.LTC128B.128 [R251+0x15100], [R6.64+0x180], !P2 ;  /* 0x1510018006fb0fae */ /* 0x0009e2000d101d5e */
[----:B------:R-:W-:Y:S01]  /*2140*/  @P6 LEA R0, P0, R10, R8, 0x5 ;  /* 0x000000080a006211 */ /* 0x000fe200078028ff */
[----:B----4-:R-:W-:Y:S01]  /*2150*/  IMAD.MOV.U32 R6, RZ, RZ, c[0x0][0x1e4] ;  /* 0x00007900ff067624 */ /* 0x010fe200078e00ff */
[----:B------:R-:W-:-:S04]  /*2160*/  SEL R7, RZ, 0x1, P5 ;  /* 0x00000001ff077807 */ /* 0x000fc80002800000 */
[----:B------:R-:W-:Y:S02]  /*2170*/  @P6 LEA.HI.X R6, R10, R9, R6, 0x5, P0 ;  /* 0x000000090a066211 */ /* 0x000fe400000f2c06 */
[C---:B------:R-:W-:Y:S02]  /*2180*/  @P6 LEA R10, P0, R0.reuse, c[0x0][0x1c8], 0x1 ;  /* 0x00007200000a6a11 */ /* 0x040fe400078008ff */
[----:B------:R-:W-:Y:S02]  /*2190*/  IADD3 R15, R15, R16, R7 ;  /* 0x000000100f0f7210 */ /* 0x000fe40007ffe007 */
[----:B------:R-:W-:Y:S01]  /*21a0*/  @P6 LEA.HI.X R11, R0, c[0x0][0x1cc], R6, 0x1, P0 ;  /* 0x00007300000b6a11 */ /* 0x000fe200000f0c06 */
[----:B------:R-:W-:Y:S01]  /*21b0*/  IMAD.SHL.U32 R0, R26, 0x40, RZ ;  /* 0x000000401a007824 */ /* 0x000fe200078e00ff */
[----:B------:R-:W-:Y:S02]  /*21c0*/  @P1 IADD3 R6, P0, R8, UR10, RZ ;  /* 0x0000000a08061c10 */ /* 0x000fe4000ff1e0ff */
[----:B------:R-:W-:Y:S01]  /*21d0*/  IADD3 R7, R13, UR8, RZ ;  /* 0x000000080d077c10 */ /* 0x000fe2000fffe0ff */
[----:B------:R1:W-:Y:S01]  /*21e0*/  @P6 LDGSTS.E.BYPASS.LTC128B.128 [R251+0xd100], [R10.64], !P5 ;  /* 0x0d1000000afb6fae */ /* 0x0003e2000e901d5e */
[----:B------:R-:W-:Y:S01]  /*21f0*/  @P1 IADD3.X R9, R9, UR14, RZ, P0, !PT ;  /* 0x0000000e09091c10 */ /* 0x000fe200087fe4ff */
[----:B------:R-:W-:Y:S01]  /*2200*/  UMOV UR8, 0x6 ;  /* 0x0000000600087882 */ /* 0x000fe20000000000 */
[----:B------:R-:W-:Y:S01]  /*2210*/  @P1 LEA R8, P0, R6, c[0x0][0x1c8], 0x1 ;  /* 0x0000720006081a11 */ /* 0x000fe200078008ff */
[----:B------:R1:W-:Y:S01]  /*2220*/  @P6 LDGSTS.E.BYPASS.LTC128B.128 [R251+0x10100], [R10.64+0x80], !P4 ;  /* 0x101000800afb6fae */ /* 0x0003e2000e101d5e */
[----:B------:R-:W-:Y:S01]  /*2230*/  LOP3.LUT R0, R0, 0x1c0, RZ, 0xc0, !PT ;  /* 0x000001c000007812 */ /* 0x000fe200078ec0ff */
[----:B------:R-:W-:Y:S01]  /*2240*/  USHF.L.U64.HI UR8, UR6, UR8, UR7 ;  /* 0x0000000806087299 */ /* 0x000fe20008010207 */
[----:B------:R-:W-:Y:S01]  /*2250*/  @P1 LEA.HI.X R9, R6, c[0x0][0x1cc], R9, 0x1, P0 ;  /* 0x0000730006091a11 */ /* 0x000fe200000f0c09 */
[----:B------:R1:W-:Y:S01]  /*2260*/  @P6 LDGSTS.E.BYPASS.LTC128B.128 [R251+0x13100], [R10.64+0x100], !P3 ;  /* 0x131001000afb6fae */ /* 0x0003e2000d901d5e */
[----:B------:R-:W-:-:S02]  /*2270*/  LOP3.LUT R14, R0, 0x8, R14, 0xf8, !PT ;  /* 0x00000008000e7812 */ /* 0x000fc400078ef80e */
[----:B------:R-:W-:Y:S01]  /*2280*/  SHF.R.U32.HI R0, RZ, 0x3, R0 ;  /* 0x00000003ff007819 */ /* 0x000fe20000011600 */
[----:B------:R1:W-:Y:S01]  /*2290*/  @P6 LDGSTS.E.BYPASS.LTC128B.128 [R251+0x16100], [R10.64+0x180], !P2 ;  /* 0x161001800afb6fae */ /* 0x0003e2000d101d5e */
[----:B------:R-:W-:Y:S02]  /*22a0*/  LEA R6, P0, R12, c[0x0][0x1f8], 0x1 ;  /* 0x00007e000c067a11 */ /* 0x000fe400078008ff */
[----:B------:R-:W-:Y:S01]  /*22b0*/  LOP3.LUT R0, R14, R0, RZ, 0x3c, !PT ;  /* 0x000000000e007212 */ /* 0x000fe200078e3cff */
[----:B------:R1:W-:Y:S01]  /*22c0*/  @P1 LDGSTS.E.BYPASS.LTC128B.128 [R251+0xe100], [R8.64], !P5 ;  /* 0x0e10000008fb1fae */ /* 0x0003e2000e901d5e */
[----:B------:R-:W-:Y:S02]  /*22d0*/  LEA.HI.X R7, R12, c[0x0][0x1fc], R7, 0x1, P0 ;  /* 0x00007f000c077a11 */ /* 0x000fe400000f0c07 */
[----:B------:R-:W-:Y:S01]  /*22e0*/  LOP3.LUT P0, RZ, R26, 0x2, RZ, 0xc0, !PT ;  /* 0x000000021aff7812 */ /* 0x000fe2000780c0ff */
[----:B------:R1:W-:Y:S01]  /*22f0*/  @P1 LDGSTS.E.BYPASS.LTC128B.128 [R251+0x11100], [R8.64+0x80], !P4 ;  /* 0x1110008008fb1fae */ /* 0x0003e2000e101d5e */
[----:B------:R-:W-:Y:S01]  /*2300*/  IMAD R0, R31, 0x200, R0 ;  /* 0x000002001f007824 */ /* 0x000fe200078e0200 */
[----:B------:R-:W-:-:S02]  /*2310*/  SEL R14, RZ, 0x8, P2 ;  /* 0x00000008ff0e7807 */ /* 0x000fc40001000000 */
[----:B------:R1:W-:Y:S01]  /*2320*/  @P1 LDGSTS.E.BYPASS.LTC128B.128 [R251+0x14100], [R8.64+0x100], !P3 ;  /* 0x1410010008fb1fae */ /* 0x0003e2000d901d5e */
[----:B------:R-:W-:Y:S02]  /*2330*/  IMAD.SHL.U32 R216, R0, 0x2, RZ ;  /* 0x0000000200d87824 */ /* 0x000fe400078e00ff */
[----:B------:R-:W-:Y:S01]  /*2340*/  IMAD.IADD R14, R15, 0x1, R14 ;  /* 0x000000010f0e7824 */ /* 0x000fe200078e020e */
[----:B------:R1:W-:Y:S01]  /*2350*/  @P1 LDGSTS.E.BYPASS.LTC128B.128 [R251+0x17100], [R8.64+0x180], !P2 ;  /* 0x1710018008fb1fae */ /* 0x0003e2000d101d5e */
[--C-:B------:R-:W-:Y:S02]  /*2360*/  IADD3 R22, P6, P1, R22, 0x80, R6.reuse ;  /* 0x0000008016167810 */ /* 0x100fe400079de006 */
[----:B------:R-:W-:Y:S01]  /*2370*/  IADD3 R0, R216, 0xc100, RZ ;  /* 0x0000c100d8007810 */ /* 0x000fe20007ffe0ff */
[----:B------:R-:W0:Y:S01]  /*2380*/  LDGDEPBAR ;  /* 0x00000000000079af */ /* 0x000e220000000000 */
[----:B------:R-:W-:Y:S02]  /*2390*/  IADD3.X R23, RZ, UR8, R7, P6, P1 ;  /* 0x00000008ff177c10 */ /* 0x000fe4000b7e2407 */
[----:B------:R-:W-:-:S02]  /*23a0*/  IADD3 R20, P6, P1, R20, 0x100, R6 ;  /* 0x0000010014147810 */ /* 0x000fc400079de006 */
[----:B------:R-:W-:Y:S02]  /*23b0*/  IADD3 R227, R216, 0xc120, RZ ;  /* 0x0000c120d8e37810 */ /* 0x000fe40007ffe0ff */
[--C-:B------:R-:W-:Y:S02]  /*23c0*/  IADD3.X R21, RZ, UR8, R7.reuse, P6, P1 ;  /* 0x00000008ff157c10 */ /* 0x100fe4000b7e2407 */
[----:B------:R-:W-:Y:S02]  /*23d0*/  IADD3 R24, P6, P1, R24, 0x180, R6 ;  /* 0x0000018018187810 */ /* 0x000fe400079de006 */
[----:B------:R-:W-:Y:S01]  /*23e0*/  @P0 IADD3 R227, R0, -0x20, RZ ;  /* 0xffffffe000e30810 */ /* 0x000fe20007ffe0ff */
[----:B------:R-:W-:Y:S01]  /*23f0*/  IMAD R0, R125, 0x400, R4 ;  /* 0x000004007d007824 */ /* 0x000fe200078e0204 */
[----:B------:R-:W-:Y:S02]  /*2400*/  IADD3 R12, P0, R6, UR9, RZ ;  /* 0x00000009060c7c10 */ /* 0x000fe4000ff1e0ff */
[----:B--23--:R-:W-:Y:S01]  /*2410*/  IADD3.X R25, RZ, UR8, R7, P6, P1 ;  /* 0x00000008ff197c10 */ /* 0x00cfe2000b7e2407 */
[----:B------:R-:W-:Y:S01]  /*2420*/  IMAD.SHL.U32 R223, R0, 0x2, RZ ;  /* 0x0000000200df7824 */ /* 0x000fe200078e00ff */
[----:B------:R-:W-:Y:S01]  /*2430*/  LOP3.LUT P6, RZ, R14, 0x2, RZ, 0xc0, !PT ;  /* 0x000000020eff7812 */ /* 0x000fe200078cc0ff */
[----:B------:R-:W-:Y:S01]  /*2440*/  IMAD.MOV.U32 R0, RZ, RZ, 0x40 ;  /* 0x00000040ff007424 */ /* 0x000fe200078e00ff */
[----:B------:R-:W-:Y:S01]  /*2450*/  ISETP.LT.OR P1, PT, R5, 0x1, P5 ;  /* 0x000000010500780c */ /* 0x000fe20002f21670 */
[--C-:B------:R-:W-:Y:S01]  /*2460*/  IMAD R224, R3, 0x2, R223.reuse ;  /* 0x0000000203e07824 */ /* 0x100fe200078e02df */
[----:B------:R-:W-:Y:S01]  /*2470*/  IADD3.X R13, R7, UR8, RZ, P0, !PT ;  /* 0x00000008070d7c10 */ /* 0x000fe200087fe4ff */
[----:B------:R-:W-:Y:S01]  /*2480*/  IMAD R226, R2, 0x2, R223 ;  /* 0x0000000202e27824 */ /* 0x000fe200078e02df */
[----:B------:R-:W-:Y:S01]  /*2490*/  ISETP.LT.OR P0, PT, R5, 0x1, !P6 ;  /* 0x000000010500780c */ /* 0x000fe20007701670 */
[----:B------:R-:W-:-:S04]  /*24a0*/  DEPBAR.LE SB0, 0x1 ;  /* 0x000080400000791a */ /* 0x000fc80000000000 */
[----:B------:R-:W-:-:S04]  /*24b0*/  DEPBAR.LE SB0, 0x0 ;  /* 0x000080000000791a */ /* 0x000fc80000000000 */
[----:B------:R-:W-:Y:S01]  /*24c0*/  BAR.SYNC.DEFER_BLOCKING 0x0 ;  /* 0x0000000000007b1d */ /* 0x000fe20000010000 */
[----:B------:R-:W-:Y:S01]  /*24d0*/  LOP3.LUT P6, RZ, R14, 0x4, RZ, 0xc0, !PT ;  /* 0x000000040eff7812 */ /* 0x000fe200078cc0ff */
[----:B------:R-:W-:Y:S01]  /*24e0*/  IMAD R225, R2, 0x2, R224 ;  /* 0x0000000202e17824 */ /* 0x000fe200078e02e0 */
        /* <DEDUP_REMOVED lines=11> */
[----:B-1----:R-:W-:Y:S01]  /*25a0*/  LDSM.16.M88.4 R8, [R223+0x18100] ;  /* 0x01810000df08783b */ /* 0x002fe20000000200 */
[----:B------:R-:W-:-:S02]  /*25b0*/  IADD3 R239, R227, 0x6000, RZ ;  /* 0x00006000e3ef7810 */ /* 0x000fc40007ffe0ff */
[C---:B------:R-:W-:Y:S01]  /*25c0*/  IADD3 R238, R227.reuse, 0x6800, RZ ;  /* 0x00006800e3ee7810 */ /* 0x040fe20007ffe0ff */
[----:B------:R-:W-:Y:S01]  /*25d0*/  LDSM.16.M88.4 R16, [R224+0x18100] ;  /* 0x01810000e010783b */ /* 0x000fe20000000200 */
[C---:B------:R-:W-:Y:S02]  /*25e0*/  IADD3 R237, R227.reuse, 0x7000, RZ ;  /* 0x00007000e3ed7810 */ /* 0x040fe40007ffe0ff */
[C---:B------:R-:W-:Y:S01]  /*25f0*/  IADD3 R236, R227.reuse, 0x7800, RZ ;  /* 0x00007800e3ec7810 */ /* 0x040fe20007ffe0ff */
[----:B------:R-:W1:Y:S01]  /*2600*/  LDSM.16.M88.4 R28, [R216+0xc100] ;  /* 0x00c10000d81c783b */ /* 0x000e620000000200 */
[C---:B------:R-:W-:Y:S02]  /*2610*/  IADD3 R235, R227.reuse, 0x8000, RZ ;  /* 0x00008000e3eb7810 */ /* 0x040fe40007ffe0ff */
[C---:B------:R-:W-:Y:S01]  /*2620*/  IADD3 R234, R227.reuse, 0x8800, RZ ;  /* 0x00008800e3ea7810 */ /* 0x040fe20007ffe0ff */
[----:B------:R-:W2:Y:S01]  /*2630*/  LDSM.16.M88.4 R40, [R216+0xc900] ;  /* 0x00c90000d828783b */ /* 0x000ea20000000200 */
[----:B------:R-:W-:-:S02]  /*2640*/  IADD3 R233, R227, 0x9000, RZ ;  /* 0x00009000e3e97810 */ /* 0x000fc40007ffe0ff */
[C---:B------:R-:W-:Y:S01]  /*2650*/  IADD3 R232, R227.reuse, 0x9800, RZ ;  /* 0x00009800e3e87810 */ /* 0x040fe20007ffe0ff */
[----:B------:R-:W-:Y:S01]  /*2660*/  LDSM.16.M88.4 R44, [R216+0xd100] ;  /* 0x00d10000d82c783b */ /* 0x000fe20000000200 */
[C---:B------:R-:W-:Y:S02]  /*2670*/  IADD3 R231, R227.reuse, 0xa000, RZ ;  /* 0x0000a000e3e77810 */ /* 0x040fe40007ffe0ff */
[C---:B------:R-:W-:Y:S01]  /*2680*/  IADD3 R230, R227.reuse, 0xa800, RZ ;  /* 0x0000a800e3e67810 */ /* 0x040fe20007ffe0ff */
[----:B------:R-:W3:Y:S01]  /*2690*/  LDSM.16.M88.4 R52, [R216+0xd900] ;  /* 0x00d90000d834783b */ /* 0x000ee20000000200 */
[C---:B------:R-:W-:Y:S02]  /*26a0*/  IADD3 R229, R227.reuse, 0xb000, RZ ;  /* 0x0000b000e3e57810 */ /* 0x040fe40007ffe0ff */
[----:B------:R-:W-:Y:S01]  /*26b0*/  IADD3 R228, R227, 0xb800, RZ ;  /* 0x0000b800e3e47810 */ /* 0x000fe20007ffe0ff */
[----:B------:R-:W-:Y:S04]  /*26c0*/  LDSM.16.M88.4 R56, [R216+0xe100] ;  /* 0x00e10000d838783b */ /* 0x000fe80000000200 */
[----:B------:R-:W4:Y:S04]  /*26d0*/  LDSM.16.M88.4 R72, [R216+0xe900] ;  /* 0x00e90000d848783b */ /* 0x000f280000000200 */
[----:B------:R-:W5:Y:S04]  /*26e0*/  LDSM.16.M88.4 R68, [R227] ;  /* 0x00000000e344783b */ /* 0x000f680000000200 */
[----:B------:R-:W3:Y:S04]  /*26f0*/  LDSM.16.M88.4 R64, [R227+0x800] ;  /* 0x00080000e340783b */ /* 0x000ee80000000200 */
[----:B------:R-:W-:Y:S04]  /*2700*/  LDSM.16.M88.4 R60, [R227+0x1000] ;  /* 0x00100000e33c783b */ /* 0x000fe80000000200 */
[----:B------:R-:W-:Y:S04]  /*2710*/  LDSM.16.M88.4 R76, [R227+0x1800] ;  /* 0x00180000e34c783b */ /* 0x000fe80000000200 */
[----:B------:R-:W-:Y:S01]  /*2720*/  LDSM.16.M88.4 R116, [R227+0x2000] ;  /* 0x00200000e374783b */ /* 0x000fe20000000200 */
[C---:B-1----:R-:W-:Y:S03]  /*2730*/  HMMA.16816.F32.BF16 R48, R8.reuse, R28, RZ ;  /* 0x0000001c0830723c */ /* 0x042fe600000418ff */
[----:B------:R-:W1:Y:S04]  /*2740*/  LDSM.16.M88.4 R120, [R227+0x2800] ;  /* 0x00280000e378783b */ /* 0x000e680000000200 */
[----:B------:R-:W-:Y:S01]  /*2750*/  @!PT LDS RZ, [RZ] ;  /* 0x00000000fffff984 */ /* 0x000fe20000000800 */
[----:B------:R-:W-:Y:S01]  /*2760*/  @!PT LDS RZ, [RZ] ;  /* 0x00000000fffff984 */ /* 0x000fe20000000800 */
[----:B------:R-:W-:Y:S01]  /*2770*/  @!PT LDS RZ, [RZ] ;  /* 0x00000000fffff984 */ /* 0x000fe20000000800 */
[----:B------:R1:W-:Y:S01]  /*2780*/  LDGSTS.E.BYPASS.LTC128B.128 [R251+0x100], [R6.64], !P1 ;  /* 0x0010000006fb7fae */ /* 0x0003e2000c901d5e */
[----:B------:R-:W-:Y:S01]  /*2790*/  LOP3.LUT P1, RZ, R14, 0x8, RZ, 0xc0, !PT ;  /* 0x000000080eff7812 */ /* 0x000fe2000782c0ff */
[----:B------:R-:W-:Y:S02]  /*27a0*/  HMMA.16816.F32.BF16 R36, R8, R30, RZ ;  /* 0x0000001e0824723c */ /* 0x000fe400000418ff */
        /* <DEDUP_REMOVED lines=9> */
[C---:B----4-:R-:W-:Y:S08]  /*2840*/  HMMA.16816.F32.BF16 R88, R8.reuse, R72, RZ ;  /* 0x000000480858723c */ /* 0x050ff000000418ff */
[----:B------:R-:W-:Y:S02]  /*2850*/  HMMA.16816.F32.BF16 R112, R8, R74, RZ ;  /* 0x0000004a0870723c */ /* 0x000fe400000418ff */
[----:B------:R2:W-:Y:S01]  /*2860*/  LDGSTS.E.BYPASS.LTC128B.128 [R251+0x1100], [R12.64], !P0 ;  /* 0x011000000cfb7fae */ /* 0x0005e2000c101d5e */
[----:B------:R-:W-:-:S04]  /*2870*/  LOP3.LUT P0, RZ, R14, 0x2, RZ, 0xc0, !PT ;  /* 0x000000020eff7812 */ /* 0x000fc8000780c0ff */
[----:B------:R-:W-:Y:S01]  /*2880*/  ISETP.LT.OR P0, PT, R5, 0x21, !P0 ;  /* 0x000000210500780c */ /* 0x000fe20004701670 */
[C---:B-----5:R-:W-:Y:S08]  /*2890*/  HMMA.16816.F32.BF16 R104, R16.reuse, R68, R48 ;  /* 0x000000441068723c */ /* 0x060ff00000041830 */
[----:B------:R-:W-:Y:S04]  /*28a0*/  HMMA.16816.F32.BF16 R100, R16, R64, R32 ;  /* 0x000000401064723c */ /* 0x000fe80000041820 */
[----:B------:R3:W-:Y:S01]  /*28b0*/  LDGSTS.E.BYPASS.LTC128B.128 [R251+0x4100], [R22.64], !P0 ;  /* 0x0410000016fb7fae */ /* 0x0007e2000c101d5e */
[----:B------:R-:W-:-:S03]  /*28c0*/  LOP3.LUT P0, RZ, R26, 0x4, RZ, 0xc0, !PT ;  /* 0x000000041aff7812 */ /* 0x000fc6000780c0ff */
[C---:B------:R-:W-:Y:S01]  /*28d0*/  HMMA.16816.F32.BF16 R96, R16.reuse, R66, R28 ;  /* 0x000000421060723c */ /* 0x040fe2000004181c */
[----:B------:R-:W-:Y:S02]  /*28e0*/  SEL R0, R0, 0xffffffc0, !P0 ;  /* 0xffffffc000007807 */ /* 0x000fe40004000000 */
[C---:B------:R-:W-:Y:S02]  /*28f0*/  ISETP.LT.OR P0, PT, R5.reuse, 0x21, !P6 ;  /* 0x000000210500780c */ /* 0x040fe40007701670 */
[----:B------:R-:W-:Y:S01]  /*2900*/  ISETP.LT.OR P6, PT, R5, 0x41, !P6 ;  /* 0x000000410500780c */ /* 0x000fe200077c1670 */
[----:B------:R-:W-:Y:S02]  /*2910*/  IMAD.IADD R222, R216, 0x1, R0 ;  /* 0x00000001d8de7824 */ /* 0x000fe400078e0200 */
[----:B------:R-:W-:Y:S01]  /*2920*/  HMMA.16816.F32.BF16 R108, R16, R70, R36 ;  /* 0x00000046106c723c */ /* 0x000fe20000041824 */
[----:B------:R-:W-:-:S07]  /*2930*/  IMAD.IADD R221, R0, 0x1, R227 ;  /* 0x0000000100dd7824 */ /* 0x000fce00078e02e3 */
[----:B------:R3:W-:Y:S01]  /*2940*/  LDGSTS.E.BYPASS.LTC128B.128 [R251+0x7100], [R20.64], !P0 ;  /* 0x0710000014fb7fae */ /* 0x0007e2000c101d5e */
[----:B-1----:R-:W-:Y:S01]  /*2950*/  IADD3 R6, P0, R12, UR9, RZ ;  /* 0x000000090c067c10 */ /* 0x002fe2000ff1e0ff */
[----:B------:R-:W-:Y:S03]  /*2960*/  HMMA.16816.F32.BF16 R36, R16, R122, R112 ;  /* 0x0000007a1024723c */ /* 0x000fe60000041870 */
[----:B------:R-:W-:Y:S02]  /*2970*/  IADD3.X R7, R13, UR8, RZ, P0, !PT ;  /* 0x000000080d077c10 */ /* 0x000fe400087fe4ff */
[C---:B------:R-:W-:Y:S02]  /*2980*/  ISETP.LT.OR P0, PT, R5.reuse, 0x21, !P1 ;  /* 0x000000210500780c */ /* 0x040fe40004f01670 */
[----:B------:R-:W-:-:S11]  /*2990*/  ISETP.LT.OR P1, PT, R5, 0x41, !P1 ;  /* 0x000000410500780c */ /* 0x000fd60004f21670 */
[----:B------:R1:W-:Y:S01]  /*29a0*/  LDGSTS.E.BYPASS.LTC128B.128 [R251+0xa100], [R24.64], !P0 ;  /* 0x0a10000018fb7fae */ /* 0x0003e2000c101d5e */
[----:B------:R-:W-:Y:S01]  /*29b0*/  ISETP.LT.OR P0, PT, R5, 0x41, P5 ;  /* 0x000000410500780c */ /* 0x000fe20002f01670 */
[----:B---3--:R-:W-:Y:S11]  /*29c0*/  HMMA.16816.F32.BF16 R20, R8, R46, RZ ;  /* 0x0000002e0814723c */ /* 0x008ff600000418ff */
[----:B------:R-:W-:Y:S01]  /*29d0*/  @!UPT UIADD3 URZ, URZ, URZ, URZ ;  /* 0x0000003f3f3ff290 */ /* 0x000fe2000fffe03f */
[----:B------:R3:W-:Y:S01]  /*29e0*/  LDGSTS.E.BYPASS.LTC128B.128 [R251+0x2100], [R6.64], !P0 ;  /* 0x0210000006fb7fae */ /* 0x0007e2000c101d5e */
[----:B------:R-:W-:-:S04]  /*29f0*/  LOP3.LUT P0, RZ, R14, 0x2, RZ, 0xc0, !PT ;  /* 0x000000020eff7812 */ /* 0x000fc8000780c0ff */
[----:B------:R-:W-:Y:S01]  /*2a00*/  ISETP.LT.OR P0, PT, R5, 0x41, !P0 ;  /* 0x000000410500780c */ /* 0x000fe20004701670 */
[C---:B-1----:R-:W-:Y:S11]  /*2a10*/  HMMA.16816.F32.BF16 R24, R8.reuse, R44, RZ ;  /* 0x0000002c0818723c */ /* 0x042ff600000418ff */
[----:B------:R-:W-:Y:S01]  /*2a20*/  @!UPT UIADD3 URZ, URZ, URZ, URZ ;  /* 0x0000003f3f3ff290 */ /* 0x000fe2000fffe03f */
[----:B------:R3:W-:Y:S01]  /*2a30*/  LDGSTS.E.BYPASS.LTC128B.128 [R251+0x5100], [R6.64+0x80], !P0 ;  /* 0x0510008006fb7fae */ /* 0x0007e2000c101d5e */
[----:B------:R-:W-:Y:S01]  /*2a40*/  PLOP3.LUT P0, PT, PT, PT, UP0, 0x80, 0x0 ;  /* 0x000000000000781c */ /* 0x000fe20003f0f008 */
[C---:B------:R-:W-:Y:S02]  /*2a50*/  HMMA.16816.F32.BF16 R44, R8.reuse, R52, RZ ;  /* 0x00000034082c723c */ /* 0x040fe400000418ff */
[----:B------:R3:W-:Y:S04]  /*2a60*/  LDGSTS.E.BYPASS.LTC128B.128 [R251+0x8100], [R6.64+0x100], !P6 ;  /* 0x0810010006fb7fae */ /* 0x0007e8000f101d5e */
[----:B------:R3:W-:Y:S02]  /*2a70*/  LDGSTS.E.BYPASS.LTC128B.128 [R251+0xb100], [R6.64+0x180], !P1 ;  /* 0x0b10018006fb7fae */ /* 0x0007e4000c901d5e */
[C---:B------:R-:W-:Y:S02]  /*2a80*/  HMMA.16816.F32.BF16 R52, R8.reuse, R56, RZ ;  /* 0x000000380834723c */ /* 0x040fe400000418ff */
[----:B------:R-:W-:Y:S04]  /*2a90*/  LDSM.16.M88.4 R48, [R222+0xe100] ;  /* 0x00e10000de30783b */ /* 0x000fe80000000200 */
[----:B------:R-:W-:Y:S02]  /*2aa0*/  LDSM.16.M88.4 R32, [R222+0xc900] ;  /* 0x00c90000de20783b */ /* 0x000fe40000000200 */
[----:B------:R-:W-:Y:S02]  /*2ab0*/  HMMA.16816.F32.BF16 R56, R8, R58, RZ ;  /* 0x0000003a0838723c */ /* 0x000fe400000418ff */
[----:B------:R-:W-:Y:S04]  /*2ac0*/  LDSM.16.M88.4 R8, [R226+0x18100] ;  /* 0x01810000e208783b */ /* 0x000fe80000000200 */
[----:B------:R-:W-:Y:S02]  /*2ad0*/  LDSM.16.M88.4 R64, [R222+0xe900] ;  /* 0x00e90000de40783b */ /* 0x000fe40000000200 */
[C---:B------:R-:W-:Y:S02]  /*2ae0*/  HMMA.16816.F32.BF16 R84, R16.reuse, R62, R20 ;  /* 0x0000003e1054723c */ /* 0x040fe40000041814 */
[----:B------:R-:W1:Y:S04]  /*2af0*/  LDSM.16.M88.4 R20, [R222+0xc100] ;  /* 0x00c10000de14783b */ /* 0x000e680000000200 */
[----:B--2---:R-:W-:Y:S02]  /*2b00*/  LDSM.16.M88.4 R12, [R225+0x18100] ;  /* 0x01810000e10c783b */ /* 0x004fe40000000200 */
[C---:B------:R-:W-:Y:S02]  /*2b10*/  HMMA.16816.F32.BF16 R80, R16.reuse, R76, R44 ;  /* 0x0000004c1050723c */ /* 0x040fe4000004182c */
[----:B------:R-:W2:Y:S04]  /*2b20*/  LDSM.16.M88.4 R44, [R222+0xd100] ;  /* 0x00d10000de2c783b */ /* 0x000ea80000000200 */
[----:B------:R-:W-:Y:S02]  /*2b30*/  LDSM.16.M88.4 R112, [R221+0x2000] ;  /* 0x00200000dd70783b */ /* 0x000fe40000000200 */
[C---:B------:R-:W-:Y:S02]  /*2b40*/  HMMA.16816.F32.BF16 R76, R16.reuse, R78, R40 ;  /* 0x0000004e104c723c */ /* 0x040fe40000041828 */
[----:B------:R-:W4:Y:S04]  /*2b50*/  LDSM.16.M88.4 R40, [R222+0xd900] ;  /* 0x00d90000de28783b */ /* 0x000f280000000200 */
[----:B------:R-:W0:Y:S02]  /*2b60*/  LDGDEPBAR ;  /* 0x00000000000079af */ /* 0x000e240000000000 */
[C---:B------:R-:W-:Y:S08]  /*2b70*/  HMMA.16816.F32.BF16 R92, R16.reuse, R60, R24 ;  /* 0x0000003c105c723c */ /* 0x040ff00000041818 */
[C---:B------:R-:W-:Y:S01]  /*2b80*/  HMMA.16816.F32.BF16 R68, R16.reuse, R118, R56 ;  /* 0x000000761044723c */ /* 0x040fe20000041838 */
[----:B------:R-:W5:Y:S07]  /*2b90*/  LDSM.16.M88.4 R56, [R221] ;  /* 0x00000000dd38783b */ /* 0x000f6e0000000200 */
[C---:B------:R-:W-:Y:S01]  /*2ba0*/  HMMA.16816.F32.BF16 R72, R16.reuse, R116, R52 ;  /* 0x000000741048723c */ /* 0x040fe20000041834 */
[----:B------:R-:W-:Y:S04]  /*2bb0*/  LDSM.16.M88.4 R52, [R221+0x800] ;  /* 0x00080000dd34783b */ /* 0x000fe80000000200 */
[----:B------:R-:W-:Y:S03]  /*2bc0*/  LDSM.16.M88.4 R116, [R227+0x4000] ;  /* 0x00400000e374783b */ /* 0x000fe60000000200 */
[----:B------:R-:W-:Y:S01]  /*2bd0*/  HMMA.16816.F32.BF16 R60, R16, R120, R88 ;  /* 0x00000078103c723c */ /* 0x000fe20000041858 */
[----:B------:R-:W-:Y:S07]  /*2be0*/  LDSM.16.M88.4 R120, [R227+0x4800] ;  /* 0x00480000e378783b */ /* 0x000fee0000000200 */
[C---:B-1----:R-:W-:Y:S01]  /*2bf0*/  HMMA.16816.F32.BF16 R28, R8.reuse, R20, R104 ;  /* 0x00000014081c723c */ /* 0x042fe20000041868 */
[----:B------:R-:W-:Y:S07]  /*2c00*/  LDSM.16.M88.4 R104, [R221+0x1000] ;  /* 0x00100000dd68783b */ /* 0x000fee0000000200 */
[C---:B------:R-:W-:Y:S01]  /*2c10*/  HMMA.16816.F32.BF16 R24, R8.reuse, R22, R108 ;  /* 0x000000160818723c */ /* 0x040fe2000004186c */
[----:B------:R-:W1:Y:S07]  /*2c20*/  LDSM.16.M88.4 R108, [R221+0x1800] ;  /* 0x00180000dd6c783b */ /* 0x000e6e0000000200 */
[C---:B--2---:R-:W-:Y:S08]  /*2c30*/  HMMA.16816.F32.BF16 R88, R8.reuse, R44, R92 ;  /* 0x0000002c0858723c */ /* 0x044ff0000004185c */
[C---:B------:R-:W-:Y:S08]  /*2c40*/  HMMA.16816.F32.BF16 R84, R8.reuse, R46, R84 ;  /* 0x0000002e0854723c */ /* 0x040ff00000041854 */
[C---:B----4-:R-:W-:Y:S08]  /*2c50*/  HMMA.16816.F32.BF16 R80, R8.reuse, R40, R80 ;  /* 0x000000280850723c */ /* 0x050ff00000041850 */
[C---:B------:R-:W-:Y:S08]  /*2c60*/  HMMA.16816.F32.BF16 R44, R8.reuse, R42, R76 ;  /* 0x0000002a082c723c */ /* 0x040ff0000004184c */
[C---:B------:R-:W-:Y:S01]  /*2c70*/  HMMA.16816.F32.BF16 R40, R8.reuse, R48, R72 ;  /* 0x000000300828723c */ /* 0x040fe20000041848 */
[----:B------:R-:W-:Y:S07]  /*2c80*/  LDSM.16.M88.4 R72, [R216+0x11100] ;  /* 0x01110000d848783b */ /* 0x000fee0000000200 */
[C---:B------:R-:W-:Y:S08]  /*2c90*/  HMMA.16816.F32.BF16 R68, R8.reuse, R50, R68 ;  /* 0x000000320844723c */ /* 0x040ff00000041844 */
[C---:B------:R-:W-:Y:S08]  /*2ca0*/  HMMA.16816.F32.BF16 R20, R8.reuse, R32, R100 ;  /* 0x000000200814723c */ /* 0x040ff00000041864 */
[C---:B------:R-:W-:Y:S01]  /*2cb0*/  HMMA.16816.F32.BF16 R48, R8.reuse, R66, R36 ;  /* 0x000000420830723c */ /* 0x040fe20000041824 */
[----:B------:R-:W2:Y:S07]  /*2cc0*/  LDSM.16.M88.4 R36, [R221+0x2800] ;  /* 0x00280000dd24783b */ /* 0x000eae0000000200 */
[C---:B------:R-:W-:Y:S08]  /*2cd0*/  HMMA.16816.F32.BF16 R16, R8.reuse, R34, R96 ;  /* 0x000000220810723c */ /* 0x040ff00000041860 */
[----:B------:R-:W-:Y:S01]  /*2ce0*/  HMMA.16816.F32.BF16 R100, R8, R64, R60 ;  /* 0x000000400864723c */ /* 0x000fe2000004183c */
[----:B------:R-:W4:Y:S07]  /*2cf0*/  LDSM.16.M88.4 R8, [R223+0x1c100] ;  /* 0x01c10000df08783b */ /* 0x000f2e0000000200 */
[C---:B-----5:R-:W-:Y:S01]  /*2d00*/  HMMA.16816.F32.BF16 R96, R12.reuse, R56, R28 ;  /* 0x000000380c60723c */ /* 0x060fe2000004181c */
[----:B------:R-:W5:Y:S07]  /*2d10*/  LDSM.16.M88.4 R28, [R216+0xf100] ;  /* 0x00f10000d81c783b */ /* 0x000f6e0000000200 */
[C---:B------:R-:W-:Y:S01]  /*2d20*/  HMMA.16816.F32.BF16 R92, R12.reuse, R58, R24 ;  /* 0x0000003a0c5c723c */ /* 0x040fe20000041818 */
[----:B------:R-:W2:Y:S04]  /*2d30*/  LDSM.16.M88.4 R56, [R216+0x10900] ;  /* 0x01090000d838783b */ /* 0x000ea80000000200 */
[----:B------:R-:W2:Y:S03]  /*2d40*/  LDSM.16.M88.4 R24, [R216+0xf900] ;  /* 0x00f90000d818783b */ /* 0x000ea60000000200 */
[C---:B------:R-:W-:Y:S08]  /*2d50*/  HMMA.16816.F32.BF16 R64, R12.reuse, R112, R40 ;  /* 0x000000700c40723c */ /* 0x040ff00000041828 */
[C---:B-1----:R-:W-:Y:S08]  /*2d60*/  HMMA.16816.F32.BF16 R80, R12.reuse, R108, R80 ;  /* 0x0000006c0c50723c */ /* 0x042ff00000041850 */
[C---:B------:R-:W-:Y:S01]  /*2d70*/  HMMA.16816.F32.BF16 R76, R12.reuse, R110, R44 ;  /* 0x0000006e0c4c723c */ /* 0x040fe2000004182c */
[----:B------:R-:W1:Y:S04]  /*2d80*/  LDSM.16.M88.4 R44, [R216+0x10100] ;  /* 0x01010000d82c783b */ /* 0x000e680000000200 */
[----:B------:R-:W-:Y:S03]  /*2d90*/  LDSM.16.M88.4 R108, [R227+0x3800] ;  /* 0x00380000e36c783b */ /* 0x000fe60000000200 */
[C---:B------:R-:W-:Y:S01]  /*2da0*/  HMMA.16816.F32.BF16 R32, R12.reuse, R52, R20 ;  /* 0x000000340c20723c */ /* 0x040fe20000041814 */
[----:B------:R-:W-:Y:S07]  /*2db0*/  LDSM.16.M88.4 R20, [R224+0x1c100] ;  /* 0x01c10000e014783b */ /* 0x000fee0000000200 */
[C---:B------:R-:W-:Y:S01]  /*2dc0*/  HMMA.16816.F32.BF16 R60, R12.reuse, R114, R68 ;  /* 0x000000720c3c723c */ /* 0x040fe20000041844 */
[----:B------:R-:W1:Y:S04]  /*2dd0*/  LDSM.16.M88.4 R112, [R227+0x3000] ;  /* 0x00300000e370783b */ /* 0x000e680000000200 */
[----:B------:R-:W1:Y:S03]  /*2de0*/  LDSM.16.M88.4 R68, [R216+0x11900] ;  /* 0x01190000d844783b */ /* 0x000e660000000200 */
[C---:B------:R-:W-:Y:S08]  /*2df0*/  HMMA.16816.F32.BF16 R16, R12.reuse, R54, R16 ;  /* 0x000000360c10723c */ /* 0x040ff00000041810 */
[----:B--2---:R-:W-:Y:S08]  /*2e00*/  HMMA.16816.F32.BF16 R52, R12, R36, R100 ;  /* 0x000000240c34723c */ /* 0x004ff00000041864 */
[----:B----4-:R-:W-:Y:S01]  /*2e10*/  HMMA.16816.F32.BF16 R100, R8, R72, R64 ;  /* 0x000000480864723c */ /* 0x010fe20000041840 */
[----:B------:R-:W2:Y:S07]  /*2e20*/  LDSM.16.M88.4 R64, [R227+0x5000] ;  /* 0x00500000e340783b */ /* 0x000eae0000000200 */
[C---:B------:R-:W-:Y:S08]  /*2e30*/  HMMA.16816.F32.BF16 R84, R12.reuse, R106, R84 ;  /* 0x0000006a0c54723c */ /* 0x040ff00000041854 */
[C---:B------:R-:W-:Y:S08]  /*2e40*/  HMMA.16816.F32.BF16 R88, R12.reuse, R104, R88 ;  /* 0x000000680c58723c */ /* 0x040ff00000041858 */
[----:B------:R-:W-:Y:S08]  /*2e50*/  HMMA.16816.F32.BF16 R48, R12, R38, R48 ;  /* 0x000000260c30723c */ /* 0x000ff00000041830 */
[C---:B-----5:R-:W-:Y:S08]  /*2e60*/  HMMA.16816.F32.BF16 R40, R8.reuse, R28, R96 ;  /* 0x0000001c0828723c */ /* 0x060ff00000041860 */
[C---:B------:R-:W-:Y:S08]  /*2e70*/  HMMA.16816.F32.BF16 R12, R8.reuse, R56, R80 ;  /* 0x00000038080c723c */ /* 0x040ff00000041850 */
[C---:B------:R-:W-:Y:S08]  /*2e80*/  HMMA.16816.F32.BF16 R36, R8.reuse, R30, R92 ;  /* 0x0000001e0824723c */ /* 0x040ff0000004185c */
[C---:B------:R-:W-:Y:S08]  /*2e90*/  HMMA.16816.F32.BF16 R32, R8.reuse, R24, R32 ;  /* 0x000000180820723c */ /* 0x040ff00000041820 */
[C---:B------:R-:W-:Y:S08]  /*2ea0*/  HMMA.16816.F32.BF16 R104, R8.reuse, R58, R76 ;  /* 0x0000003a0868723c */ /* 0x040ff0000004184c */
[C---:B------:R-:W-:Y:S01]  /*2eb0*/  HMMA.16816.F32.BF16 R96, R8.reuse, R74, R60 ;  /* 0x0000004a0860723c */ /* 0x040fe2000004183c */
[----:B------:R-:W4:Y:S07]  /*2ec0*/  LDSM.16.M88.4 R60, [R227+0x5800] ;  /* 0x00580000e33c783b */ /* 0x000f2e0000000200 */
[C---:B------:R-:W-:Y:S08]  /*2ed0*/  HMMA.16816.F32.BF16 R28, R8.reuse, R26, R16 ;  /* 0x0000001a081c723c */ /* 0x040ff00000041810 */
[C---:B-1----:R-:W-:Y:S08]  /*2ee0*/  HMMA.16816.F32.BF16 R16, R8.reuse, R46, R84 ;  /* 0x0000002e0810723c */ /* 0x042ff00000041854 */
[----:B------:R-:W-:Y:S01]  /*2ef0*/  HMMA.16816.F32.BF16 R24, R8, R44, R88 ;  /* 0x0000002c0818723c */ /* 0x000fe20000041858 */
[----:B------:R-:W-:Y:S07]  /*2f00*/  LDSM.16.M88.4 R44, [R222+0x10900] ;  /* 0x01090000de2c783b */ /* 0x000fee0000000200 */
[----:B------:R-:W-:Y:S08]  /*2f10*/  HMMA.16816.F32.BF16 R84, R20, R112, R40 ;  /* 0x000000701454723c */ /* 0x000ff00000041828 */
[C---:B------:R-:W-:Y:S01]  /*2f20*/  HMMA.16816.F32.BF16 R92, R8.reuse, R68, R52 ;  /* 0x00000044085c723c */ /* 0x040fe20000041834 */
[----:B------:R-:W-:Y:S07]  /*2f30*/  LDSM.16.M88.4 R52, [R222+0xf900] ;  /* 0x00f90000de34783b */ /* 0x000fee0000000200 */
[----:B------:R-:W-:Y:S01]  /*2f40*/  HMMA.16816.F32.BF16 R88, R8, R70, R48 ;  /* 0x000000460858723c */ /* 0x000fe20000041830 */
[----:B------:R-:W-:Y:S04]  /*2f50*/  LDSM.16.M88.4 R8, [R226+0x1c100] ;  /* 0x01c10000e208783b */ /* 0x000fe80000000200 */
[----:B------:R-:W-:Y:S03]  /*2f60*/  LDSM.16.M88.4 R48, [R222+0x10100] ;  /* 0x01010000de30783b */ /* 0x000fe60000000200 */
[C---:B------:R-:W-:Y:S01]  /*2f70*/  HMMA.16816.F32.BF16 R40, R20.reuse, R120, R12 ;  /* 0x000000781428723c */ /* 0x040fe2000004180c */
[----:B------:R-:W1:Y:S07]  /*2f80*/  LDSM.16.M88.4 R12, [R222+0xf100] ;  /* 0x00f10000de0c783b */ /* 0x000e6e0000000200 */
[C---:B------:R-:W-:Y:S01]  /*2f90*/  HMMA.16816.F32.BF16 R80, R20.reuse, R114, R36 ;  /* 0x000000721450723c */ /* 0x040fe20000041824 */
[----:B------:R-:W-:Y:S07]  /*2fa0*/  LDSM.16.M88.4 R112, [R221+0x3800] ;  /* 0x00380000dd70783b */ /* 0x000fee0000000200 */
[C---:B------:R-:W-:Y:S08]  /*2fb0*/  HMMA.16816.F32.BF16 R76, R20.reuse, R108, R32 ;  /* 0x0000006c144c723c */ /* 0x040ff00000041820 */
[C---:B------:R-:W-:Y:S01]  /*2fc0*/  HMMA.16816.F32.BF16 R36, R20.reuse, R122, R104 ;  /* 0x0000007a1424723c */ /* 0x040fe20000041868 */
[----:B------:R-:W5:Y:S07]  /*2fd0*/  LDSM.16.M88.4 R104, [R222+0x11100] ;  /* 0x01110000de68783b */ /* 0x000f6e0000000200 */
[C---:B--2---:R-:W-:Y:S01]  /*2fe0*/  HMMA.16816.F32.BF16 R32, R20.reuse, R64, R100 ;  /* 0x000000401420723c */ /* 0x044fe20000041864 */
[----:B------:R-:W2:Y:S07]  /*2ff0*/  LDSM.16.M88.4 R100, [R222+0x11900] ;  /* 0x01190000de64783b */ /* 0x000eae0000000200 */
[C---:B------:R-:W-:Y:S01]  /*3000*/  HMMA.16816.F32.BF16 R72, R20.reuse, R110, R28 ;  /* 0x0000006e1448723c */ /* 0x040fe2000004181c */
[----:B------:R-:W-:Y:S07]  /*3010*/  LDSM.16.M88.4 R108, [R221+0x3000] ;  /* 0x00300000dd6c783b */ /* 0x000fee0000000200 */
[C---:B------:R-:W-:Y:S08]  /*3020*/  HMMA.16816.F32.BF16 R68, R20.reuse, R116, R24 ;  /* 0x000000741444723c */ /* 0x040ff00000041818 */
[C---:B------:R-:W-:Y:S01]  /*3030*/  HMMA.16816.F32.BF16 R56, R20.reuse, R118, R16 ;  /* 0x000000761438723c */ /* 0x040fe20000041810 */
[----:B------:R-:W2:Y:S07]  /*3040*/  LDSM.16.M88.4 R16, [R225+0x1c100] ;  /* 0x01c10000e110783b */ /* 0x000eae0000000200 */
[C---:B------:R-:W-:Y:S08]  /*3050*/  HMMA.16816.F32.BF16 R28, R20.reuse, R66, R96 ;  /* 0x00000042141c723c */ /* 0x040ff00000041860 */
[C---:B----4-:R-:W-:Y:S08]  /*3060*/  HMMA.16816.F32.BF16 R92, R20.reuse, R60, R92 ;  /* 0x0000003c145c723c */ /* 0x050ff0000004185c */
[----:B------:R-:W-:Y:S08]  /*3070*/  HMMA.16816.F32.BF16 R24, R20, R62, R88 ;  /* 0x0000003e1418723c */ /* 0x000ff00000041858 */
[C---:B-1----:R-:W-:Y:S08]  /*3080*/  HMMA.16816.F32.BF16 R20, R8.reuse, R12, R84 ;  /* 0x0000000c0814723c */ /* 0x042ff00000041854 */
[C---:B------:R-:W-:Y:S08]  /*3090*/  HMMA.16816.F32.BF16 R12, R8.reuse, R14, R80 ;  /* 0x0000000e080c723c */ /* 0x040ff00000041850 */
[C---:B------:R-:W-:Y:S08]  /*30a0*/  HMMA.16816.F32.BF16 R64, R8.reuse, R52, R76 ;  /* 0x000000340840723c */ /* 0x040ff0000004184c */
[C---:B------:R-:W-:Y:S01]  /*30b0*/  HMMA.16816.F32.BF16 R80, R8.reuse, R54, R72 ;  /* 0x000000360850723c */ /* 0x040fe20000041848 */
[----:B------:R-:W1:Y:S07]  /*30c0*/  LDSM.16.M88.4 R52, [R221+0x4800] ;  /* 0x00480000dd34783b */ /* 0x000e6e0000000200 */
[C---:B------:R-:W-:Y:S08]  /*30d0*/  HMMA.16816.F32.BF16 R96, R8.reuse, R48, R68 ;  /* 0x000000300860723c */ /* 0x040ff00000041844 */
[C---:B------:R-:W-:Y:S08]  /*30e0*/  HMMA.16816.F32.BF16 R84, R8.reuse, R50, R56 ;  /* 0x000000320854723c */ /* 0x040ff00000041838 */
[C---:B------:R-:W-:Y:S08]  /*30f0*/  HMMA.16816.F32.BF16 R88, R8.reuse, R44, R40 ;  /* 0x0000002c0858723c */ /* 0x040ff00000041828 */
[C---:B------:R-:W-:Y:S01]  /*3100*/  HMMA.16816.F32.BF16 R76, R8.reuse, R46, R36 ;  /* 0x0000002e084c723c */ /* 0x040fe20000041824 */
[----:B------:R-:W-:Y:S07]  /*3110*/  LDSM.16.M88.4 R44, [R221+0x4000] ;  /* 0x00400000dd2c783b */ /* 0x000fee0000000200 */
[C---:B-----5:R-:W-:Y:S08]  /*3120*/  HMMA.16816.F32.BF16 R72, R8.reuse, R104, R32 ;  /* 0x000000680848723c */ /* 0x060ff00000041820 */
[C---:B------:R-:W-:Y:S08]  /*3130*/  HMMA.16816.F32.BF16 R68, R8.reuse, R106, R28 ;  /* 0x0000006a0844723c */ /* 0x040ff0000004181c */
[C---:B--2---:R-:W-:Y:S08]  /*3140*/  HMMA.16816.F32.BF16 R56, R8.reuse, R100, R92 ;  /* 0x000000640838723c */ /* 0x044ff0000004185c */
[----:B------:R-:W-:Y:S01]  /*3150*/  HMMA.16816.F32.BF16 R60, R8, R102, R24 ;  /* 0x00000066083c723c */ /* 0x000fe20000041818 */
[----:B------:R-:W2:Y:S04]  /*3160*/  LDSM.16.M88.4 R8, [R221+0x5800] ;  /* 0x00580000dd08783b */ /* 0x000ea80000000200 */
[----:B------:R-:W-:Y:S03]  /*3170*/  LDSM.16.M88.4 R24, [R216+0x12100] ;  /* 0x01210000d818783b */ /* 0x000fe60000000200 */
[C---:B------:R-:W-:Y:S01]  /*3180*/  HMMA.16816.F32.BF16 R40, R16.reuse, R108, R20 ;  /* 0x0000006c1028723c */ /* 0x040fe20000041814 */
[----:B------:R-:W4:Y:S07]  /*3190*/  LDSM.16.M88.4 R20, [R221+0x5000] ;  /* 0x00500000dd14783b */ /* 0x000f2e0000000200 */
[C---:B------:R-:W-:Y:S01]  /*31a0*/  HMMA.16816.F32.BF16 R36, R16.reuse, R110, R12 ;  /* 0x0000006e1024723c */ /* 0x040fe2000004180c */
[----:B------:R-:W5:Y:S07]  /*31b0*/  LDSM.16.M88.4 R12, [R223+0x20100] ;  /* 0x02010000df0c783b */ /* 0x000f6e0000000200 */
[C---:B-1----:R-:W-:Y:S08]  /*31c0*/  HMMA.16816.F32.BF16 R100, R16.reuse, R52, R88 ;  /* 0x000000341064723c */ /* 0x042ff00000041858 */
[C---:B------:R-:W-:Y:S01]  /*31d0*/  HMMA.16816.F32.BF16 R108, R16.reuse, R54, R76 ;  /* 0x00000036106c723c */ /* 0x040fe2000004184c */
[----:B------:R-:W1:Y:S04]  /*31e0*/  LDSM.16.M88.4 R52, [R216+0x13100] ;  /* 0x01310000d834783b */ /* 0x000e680000000200 */
[----:B------:R-:W-:Y:S03]  /*31f0*/  LDSM.16.M88.4 R76, [R227+0x7000] ;  /* 0x00700000e34c783b */ /* 0x000fe60000000200 */
[C---:B------:R-:W-:Y:S08]  /*3200*/  HMMA.16816.F32.BF16 R32, R16.reuse, R112, R64 ;  /* 0x000000701020723c */ /* 0x040ff00000041840 */
[C---:B--2---:R-:W-:Y:S01]  /*3210*/  HMMA.16816.F32.BF16 R120, R16.reuse, R8, R56 ;  /* 0x000000081078723c */ /* 0x044fe20000041838 */
[----:B------:R-:W2:Y:S07]  /*3220*/  LDSM.16.M88.4 R56, [R216+0x13900] ;  /* 0x01390000d838783b */ /* 0x000eae0000000200 */
[C---:B------:R-:W-:Y:S08]  /*3230*/  HMMA.16816.F32.BF16 R48, R16.reuse, R44, R96 ;  /* 0x0000002c1030723c */ /* 0x040ff00000041860 */
[C---:B------:R-:W-:Y:S01]  /*3240*/  HMMA.16816.F32.BF16 R64, R16.reuse, R46, R84 ;  /* 0x0000002e1040723c */ /* 0x040fe20000041854 */
[----:B------:R-:W1:Y:S07]  /*3250*/  LDSM.16.M88.4 R44, [R216+0x12900] ;  /* 0x01290000d82c783b */ /* 0x000e6e0000000200 */
[C---:B------:R-:W-:Y:S08]  /*3260*/  HMMA.16816.F32.BF16 R28, R16.reuse, R114, R80 ;  /* 0x00000072101c723c */ /* 0x040ff00000041850 */
[C---:B----4-:R-:W-:Y:S08]  /*3270*/  HMMA.16816.F32.BF16 R96, R16.reuse, R20, R72 ;  /* 0x000000141060723c */ /* 0x050ff00000041848 */
[C---:B------:R-:W-:Y:S01]  /*3280*/  HMMA.16816.F32.BF16 R104, R16.reuse, R22, R68 ;  /* 0x000000161068723c */ /* 0x040fe20000041844 */
[----:B------:R-:W-:Y:S04]  /*3290*/  LDSM.16.M88.4 R20, [R216+0x14900] ;  /* 0x01490000d814783b */ /* 0x000fe80000000200 */
[----:B------:R-:W-:Y:S03]  /*32a0*/  LDSM.16.M88.4 R68, [R227+0x7800] ;  /* 0x00780000e344783b */ /* 0x000fe60000000200 */
[----:B------:R-:W-:Y:S01]  /*32b0*/  HMMA.16816.F32.BF16 R116, R16, R10, R60 ;  /* 0x0000000a1074723c */ /* 0x000fe2000004183c */
[----:B------:R-:W4:Y:S04]  /*32c0*/  LDSM.16.M88.4 R16, [R216+0x14100] ;  /* 0x01410000d810783b */ /* 0x000f280000000200 */
[----:B------:R-:W-:Y:S03]  /*32d0*/  LDSM.16.M88.4 R8, [R224+0x20100] ;  /* 0x02010000e008783b */ /* 0x000fe60000000200 */
[C---:B-----5:R-:W-:Y:S01]  /*32e0*/  HMMA.16816.F32.BF16 R112, R12.reuse, R24, R40 ;  /* 0x000000180c70723c */ /* 0x060fe20000041828 */
[----:B------:R-:W-:Y:S07]  /*32f0*/  LDSM.16.M88.4 R40, [R227+0x6800] ;  /* 0x00680000e328783b */ /* 0x000fee0000000200 */
[C---:B------:R-:W-:Y:S01]  /*3300*/  HMMA.16816.F32.BF16 R92, R12.reuse, R26, R36 ;  /* 0x0000001a0c5c723c */ /* 0x040fe20000041824 */
[----:B------:R-:W5:Y:S07]  /*3310*/  LDSM.16.M88.4 R24, [R227+0x6000] ;  /* 0x00600000e318783b */ /* 0x000f6e0000000200 */
[C---:B-1----:R-:W-:Y:S08]  /*3320*/  HMMA.16816.F32.BF16 R72, R12.reuse, R54, R64 ;  /* 0x000000360c48723c */ /* 0x042ff00000041840 */
[C---:B------:R-:W-:Y:S01]  /*3330*/  HMMA.16816.F32.BF16 R80, R12.reuse, R52, R48 ;  /* 0x000000340c50723c */ /* 0x040fe20000041830 */
[----:B------:R-:W-:Y:S07]  /*3340*/  LDSM.16.M88.4 R48, [R227+0x8800] ;  /* 0x00880000e330783b */ /* 0x000fee0000000200 */
[C---:B--2---:R-:W-:Y:S01]  /*3350*/  HMMA.16816.F32.BF16 R64, R12.reuse, R56, R100 ;  /* 0x000000380c40723c */ /* 0x044fe20000041864 */
[----:B------:R-:W-:Y:S07]  /*3360*/  LDSM.16.M88.4 R100, [R222+0x13900] ;  /* 0x01390000de64783b */ /* 0x000fee0000000200 */
[C---:B------:R-:W-:Y:S01]  /*3370*/  HMMA.16816.F32.BF16 R60, R12.reuse, R58, R108 ;  /* 0x0000003a0c3c723c */ /* 0x040fe2000004186c */
[----:B------:R-:W1:Y:S04]  /*3380*/  LDSM.16.M88.4 R56, [R227+0x8000] ;  /* 0x00800000e338783b */ /* 0x000e680000000200 */
[----:B------:R-:W-:Y:S03]  /*3390*/  LDSM.16.M88.4 R108, [R222+0x14100] ;  /* 0x01410000de6c783b */ /* 0x000fe60000000200 */
[C---:B------:R-:W-:Y:S08]  /*33a0*/  HMMA.16816.F32.BF16 R88, R12.reuse, R44, R32 ;  /* 0x0000002c0c58723c */ /* 0x040ff00000041820 */
[C---:B------:R-:W-:Y:S08]  /*33b0*/  HMMA.16816.F32.BF16 R84, R12.reuse, R46, R28 ;  /* 0x0000002e0c54723c */ /* 0x040ff0000004181c */
[C---:B----4-:R-:W-:Y:S01]  /*33c0*/  HMMA.16816.F32.BF16 R52, R12.reuse, R16, R96 ;  /* 0x000000100c34723c */ /* 0x050fe20000041860 */
[----:B------:R-:W-:Y:S07]  /*33d0*/  LDSM.16.M88.4 R96, [R222+0x12100] ;  /* 0x01210000de60783b */ /* 0x000fee0000000200 */
[C---:B------:R-:W-:Y:S01]  /*33e0*/  HMMA.16816.F32.BF16 R44, R12.reuse, R18, R104 ;  /* 0x000000120c2c723c */ /* 0x040fe20000041868 */
[----:B------:R-:W2:Y:S04]  /*33f0*/  LDSM.16.M88.4 R16, [R226+0x20100] ;  /* 0x02010000e210783b */ /* 0x000ea80000000200 */
[----:B------:R-:W-:Y:S03]  /*3400*/  LDSM.16.M88.4 R104, [R222+0x12900] ;  /* 0x01290000de68783b */ /* 0x000fe60000000200 */
[C---:B------:R-:W-:Y:S01]  /*3410*/  HMMA.16816.F32.BF16 R36, R12.reuse, R20, R120 ;  /* 0x000000140c24723c */ /* 0x040fe20000041878 */
[----:B------:R-:W4:Y:S07]  /*3420*/  LDSM.16.M88.4 R120, [R222+0x13100] ;  /* 0x01310000de78783b */ /* 0x000f2e0000000200 */
[----:B------:R-:W-:Y:S08]  /*3430*/  HMMA.16816.F32.BF16 R32, R12, R22, R116 ;  /* 0x000000160c20723c */ /* 0x000ff00000041874 */
        /* <DEDUP_REMOVED lines=8> */
[C---:B-1----:R-:W-:Y:S01]  /*34c0*/  HMMA.16816.F32.BF16 R80, R8.reuse, R56, R52 ;  /* 0x000000380850723c */ /* 0x042fe20000041834 */
[----:B------:R-:W-:Y:S07]  /*34d0*/  LDSM.16.M88.4 R52, [R222+0x14900] ;  /* 0x01490000de34783b */ /* 0x000fee0000000200 */
[C---:B------:R-:W-:Y:S01]  /*34e0*/  HMMA.16816.F32.BF16 R76, R8.reuse, R58, R44 ;  /* 0x0000003a084c723c */ /* 0x040fe2000004182c */
[----:B------:R-:W-:Y:S07]  /*34f0*/  LDSM.16.M88.4 R44, [R221+0x6800] ;  /* 0x00680000dd2c783b */ /* 0x000fee0000000200 */
[C---:B------:R-:W-:Y:S01]  /*3500*/  HMMA.16816.F32.BF16 R72, R8.reuse, R48, R36 ;  /* 0x000000300848723c */ /* 0x040fe20000041824 */
[----:B------:R-:W-:Y:S07]  /*3510*/  LDSM.16.M88.4 R36, [R221+0x7800] ;  /* 0x00780000dd24783b */ /* 0x000fee0000000200 */
[----:B------:R-:W-:Y:S01]  /*3520*/  HMMA.16816.F32.BF16 R68, R8, R50, R32 ;  /* 0x000000320844723c */ /* 0x000fe20000041820 */
[----:B------:R-:W-:Y:S04]  /*3530*/  LDSM.16.M88.4 R8, [R225+0x20100] ;  /* 0x02010000e108783b */ /* 0x000fe80000000200 */
[----:B------:R-:W1:Y:S03]  /*3540*/  LDSM.16.M88.4 R48, [R221+0x6000] ;  /* 0x00600000dd30783b */ /* 0x000e660000000200 */
[C---:B--2---:R-:W-:Y:S08]  /*3550*/  HMMA.16816.F32.BF16 R64, R16.reuse, R96, R28 ;  /* 0x000000601040723c */ /* 0x044ff0000004181c */
[C---:B------:R-:W-:Y:S08]  /*3560*/  HMMA.16816.F32.BF16 R60, R16.reuse, R98, R24 ;  /* 0x00000062103c723c */ /* 0x040ff00000041818 */
[C---:B----4-:R-:W-:Y:S01]  /*3570*/  HMMA.16816.F32.BF16 R28, R16.reuse, R120, R40 ;  /* 0x00000078101c723c */ /* 0x050fe20000041828 */
[----:B------:R-:W2:Y:S07]  /*3580*/  LDSM.16.M88.4 R40, [R221+0x7000] ;  /* 0x00700000dd28783b */ /* 0x000eae0000000200 */
[C---:B------:R-:W-:Y:S08]  /*3590*/  HMMA.16816.F32.BF16 R24, R16.reuse, R122, R84 ;  /* 0x0000007a1018723c */ /* 0x040ff00000041854 */
[C---:B------:R-:W-:Y:S08]  /*35a0*/  HMMA.16816.F32.BF16 R56, R16.reuse, R104, R20 ;  /* 0x000000681038723c */ /* 0x040ff00000041814 */
[C---:B------:R-:W-:Y:S08]  /*35b0*/  HMMA.16816.F32.BF16 R20, R16.reuse, R100, R88 ;  /* 0x000000641014723c */ /* 0x040ff00000041858 */
[C---:B------:R-:W-:Y:S08]  /*35c0*/  HMMA.16816.F32.BF16 R88, R16.reuse, R108, R80 ;  /* 0x0000006c1058723c */ /* 0x040ff00000041850 */
[C---:B------:R-:W-:Y:S01]  /*35d0*/  HMMA.16816.F32.BF16 R32, R16.reuse, R106, R12 ;  /* 0x0000006a1020723c */ /* 0x040fe2000004180c */
[----:B------:R-:W4:Y:S04]  /*35e0*/  LDSM.16.M88.4 R104, [R221+0x8800] ;  /* 0x00880000dd68783b */ /* 0x000f280000000200 */
[----:B------:R-:W-:Y:S03]  /*35f0*/  LDSM.16.M88.4 R12, [R223+0x24100] ;  /* 0x02410000df0c783b */ /* 0x000fe60000000200 */
[C---:B------:R-:W-:Y:S01]  /*3600*/  HMMA.16816.F32.BF16 R80, R16.reuse, R110, R76 ;  /* 0x0000006e1050723c */ /* 0x040fe2000004184c */
[----:B------:R-:W-:Y:S07]  /*3610*/  LDSM.16.M88.4 R108, [R216+0x15100] ;  /* 0x01510000d86c783b */ /* 0x000fee0000000200 */
[----:B------:R-:W-:Y:S01]  /*3620*/  HMMA.16816.F32.BF16 R92, R16, R102, R92 ;  /* 0x00000066105c723c */ /* 0x000fe2000004185c */
[----:B------:R-:W5:Y:S07]  /*3630*/  LDSM.16.M88.4 R100, [R221+0x8000] ;  /* 0x00800000dd64783b */ /* 0x000f6e0000000200 */
[C---:B-1----:R-:W-:Y:S08]  /*3640*/  HMMA.16816.F32.BF16 R84, R8.reuse, R48, R64 ;  /* 0x000000300854723c */ /* 0x042ff00000041840 */
[----:B------:R-:W-:Y:S01]  /*3650*/  HMMA.16816.F32.BF16 R76, R8, R50, R60 ;  /* 0x00000032084c723c */ /* 0x000fe2000004183c */
[----:B------:R-:W1:Y:S07]  /*3660*/  LDSM.16.M88.4 R48, [R216+0x16100] ;  /* 0x01610000d830783b */ /* 0x000e6e0000000200 */
[C---:B------:R-:W-:Y:S08]  /*3670*/  HMMA.16816.F32.BF16 R96, R16.reuse, R52, R72 ;  /* 0x000000341060723c */ /* 0x040ff00000041848 */
[----:B------:R-:W-:Y:S01]  /*3680*/  HMMA.16816.F32.BF16 R16, R16, R54, R68 ;  /* 0x000000361010723c */ /* 0x000fe20000041844 */
[----:B------:R-:W1:Y:S07]  /*3690*/  LDSM.16.M88.4 R52, [R216+0x15900] ;  /* 0x01590000d834783b */ /* 0x000e6e0000000200 */
[C---:B--2---:R-:W-:Y:S01]  /*36a0*/  HMMA.16816.F32.BF16 R60, R8.reuse, R42, R24 ;  /* 0x0000002a083c723c */ /* 0x044fe20000041818 */
[----:B------:R-:W-:Y:S07]  /*36b0*/  LDSM.16.M88.4 R24, [R216+0x17100] ;  /* 0x01710000d818783b */ /* 0x000fee0000000200 */
[C---:B------:R-:W-:Y:S08]  /*36c0*/  HMMA.16816.F32.BF16 R72, R8.reuse, R44, R56 ;  /* 0x0000002c0848723c */ /* 0x040ff00000041838 */
[C---:B------:R-:W-:Y:S01]  /*36d0*/  HMMA.16816.F32.BF16 R68, R8.reuse, R46, R32 ;  /* 0x0000002e0844723c */ /* 0x040fe20000041820 */
[----:B------:R-:W2:Y:S07]  /*36e0*/  LDSM.16.M88.4 R44, [R216+0x16900] ;  /* 0x01690000d82c783b */ /* 0x000eae0000000200 */
[C---:B------:R-:W-:Y:S01]  /*36f0*/  HMMA.16816.F32.BF16 R56, R8.reuse, R36, R20 ;  /* 0x000000240838723c */ /* 0x040fe20000041814 */
[----:B------:R-:W1:Y:S07]  /*3700*/  LDSM.16.M88.4 R20, [R216+0x17900] ;  /* 0x01790000d814783b */ /* 0x000e6e0000000200 */
[C---:B------:R-:W-:Y:S08]  /*3710*/  HMMA.16816.F32.BF16 R64, R8.reuse, R40, R28 ;  /* 0x000000280840723c */ /* 0x040ff0000004181c */
[C---:B------:R-:W-:Y:S08]  /*3720*/  HMMA.16816.F32.BF16 R40, R8.reuse, R38, R92 ;  /* 0x000000260828723c */ /* 0x040ff0000004185c */
[C---:B----4-:R-:W-:Y:S08]  /*3730*/  HMMA.16816.F32.BF16 R28, R8.reuse, R104, R96 ;  /* 0x00000068081c723c */ /* 0x050ff00000041860 */
[C---:B------:R-:W-:Y:S08]  /*3740*/  HMMA.16816.F32.BF16 R16, R8.reuse, R106, R16 ;  /* 0x0000006a0810723c */ /* 0x040ff00000041810 */
[C---:B-----5:R-:W-:Y:S01]  /*3750*/  HMMA.16816.F32.BF16 R36, R8.reuse, R100, R88 ;  /* 0x000000640824723c */ /* 0x060fe20000041858 */
[----:B------:R-:W-:Y:S07]  /*3760*/  LDSM.16.M88.4 R88, [R227+0x9000] ;  /* 0x00900000e358783b */ /* 0x000fee0000000200 */
[----:B------:R-:W-:Y:S01]  /*3770*/  HMMA.16816.F32.BF16 R32, R8, R102, R80 ;  /* 0x000000660820723c */ /* 0x000fe20000041850 */
[----:B------:R-:W-:Y:S07]  /*3780*/  LDSM.16.M88.4 R8, [R224+0x24100] ;  /* 0x02410000e008783b */ /* 0x000fee0000000200 */
[C---:B-1----:R-:W-:Y:S01]  /*3790*/  HMMA.16816.F32.BF16 R104, R12.reuse, R50, R60 ;  /* 0x000000320c68723c */ /* 0x042fe2000004183c */
[----:B------:R-:W1:Y:S07]  /*37a0*/  LDSM.16.M88.4 R60, [R227+0xa000] ;  /* 0x00a00000e33c783b */ /* 0x000e6e0000000200 */
[C---:B------:R-:W-:Y:S01]  /*37b0*/  HMMA.16816.F32.BF16 R120, R12.reuse, R52, R72 ;  /* 0x000000340c78723c */ /* 0x040fe20000041848 */
[----:B------:R-:W4:Y:S07]  /*37c0*/  LDSM.16.M88.4 R72, [R227+0x9800] ;  /* 0x00980000e348783b */ /* 0x000f2e0000000200 */
[C---:B------:R-:W-:Y:S08]  /*37d0*/  HMMA.16816.F32.BF16 R84, R12.reuse, R108, R84 ;  /* 0x0000006c0c54723c */ /* 0x040ff00000041854 */
[C---:B------:R-:W-:Y:S01]  /*37e0*/  HMMA.16816.F32.BF16 R108, R12.reuse, R110, R76 ;  /* 0x0000006e0c6c723c */ /* 0x040fe2000004184c */
[----:B------:R-:W5:Y:S07]  /*37f0*/  LDSM.16.M88.4 R76, [R227+0xa800] ;  /* 0x00a80000e34c783b */ /* 0x000f6e0000000200 */
[C---:B------:R-:W-:Y:S01]  /*3800*/  HMMA.16816.F32.BF16 R116, R12.reuse, R54, R68 ;  /* 0x000000360c74723c */ /* 0x040fe20000041844 */
[----:B------:R-:W1:Y:S07]  /*3810*/  LDSM.16.M88.4 R68, [R227+0xb000] ;  /* 0x00b00000e344783b */ /* 0x000e6e0000000200 */
[C---:B------:R-:W-:Y:S01]  /*3820*/  HMMA.16816.F32.BF16 R112, R12.reuse, R48, R64 ;  /* 0x000000300c70723c */ /* 0x040fe20000041840 */
[----:B------:R-:W-:Y:S07]  /*3830*/  LDSM.16.M88.4 R48, [R222+0x15100] ;  /* 0x01510000de30783b */ /* 0x000fee0000000200 */
[C---:B--2---:R-:W-:Y:S01]  /*3840*/  HMMA.16816.F32.BF16 R100, R12.reuse, R44, R56 ;  /* 0x0000002c0c64723c */ /* 0x044fe20000041838 */
[----:B------:R-:W2:Y:S07]  /*3850*/  LDSM.16.M88.4 R56, [R227+0xb800] ;  /* 0x00b80000e338783b */ /* 0x000eae0000000200 */
[C---:B------:R-:W-:Y:S01]  /*3860*/  HMMA.16816.F32.BF16 R96, R12.reuse, R46, R40 ;  /* 0x0000002e0c60723c */ /* 0x040fe20000041828 */
[----:B------:R-:W-:Y:S04]  /*3870*/  LDSM.16.M88.4 R40, [R222+0x16100] ;  /* 0x01610000de28783b */ /* 0x000fe80000000200 */
[----:B------:R-:W-:Y:S03]  /*3880*/  LDSM.16.M88.4 R44, [R222+0x15900] ;  /* 0x01590000de2c783b */ /* 0x000fe60000000200 */
[C---:B------:R-:W-:Y:S08]  /*3890*/  HMMA.16816.F32.BF16 R92, R12.reuse, R24, R36 ;  /* 0x000000180c5c723c */ /* 0x040ff00000041824 */
[C---:B------:R-:W-:Y:S08]  /*38a0*/  HMMA.16816.F32.BF16 R80, R12.reuse, R26, R32 ;  /* 0x0000001a0c50723c */ /* 0x040ff00000041820 */
[C---:B------:R-:W-:Y:S08]  /*38b0*/  HMMA.16816.F32.BF16 R64, R12.reuse, R20, R28 ;  /* 0x000000140c40723c */ /* 0x040ff0000004181c */
[----:B------:R-:W-:Y:S01]  /*38c0*/  HMMA.16816.F32.BF16 R52, R12, R22, R16 ;  /* 0x000000160c34723c */ /* 0x000fe20000041810 */
[----:B------:R-:W2:Y:S07]  /*38d0*/  LDSM.16.M88.4 R12, [R226+0x24100] ;  /* 0x02410000e20c783b */ /* 0x000eae0000000200 */
[C---:B-1----:R-:W-:Y:S08]  /*38e0*/  HMMA.16816.F32.BF16 R16, R8.reuse, R62, R104 ;  /* 0x0000003e0810723c */ /* 0x042ff00000041868 */
[C---:B----4-:R-:W-:Y:S01]  /*38f0*/  HMMA.16816.F32.BF16 R28, R8.reuse, R72, R120 ;  /* 0x00000048081c723c */ /* 0x050fe20000041878 */
[----:B------:R-:W1:Y:S07]  /*3900*/  LDSM.16.M88.4 R120, [R222+0x16900] ;  /* 0x01690000de78783b */ /* 0x000e6e0000000200 */
[C---:B------:R-:W-:Y:S08]  /*3910*/  HMMA.16816.F32.BF16 R20, R8.reuse, R60, R112 ;  /* 0x0000003c0814723c */ /* 0x040ff00000041870 */
[C---:B-----5:R-:W-:Y:S08]  /*3920*/  HMMA.16816.F32.BF16 R60, R8.reuse, R76, R100 ;  /* 0x0000004c083c723c */ /* 0x060ff00000041864 */
[C---:B------:R-:W-:Y:S08]  /*3930*/  HMMA.16816.F32.BF16 R100, R8.reuse, R68, R92 ;  /* 0x000000440864723c */ /* 0x040ff0000004185c */
[C---:B--2---:R-:W-:Y:S08]  /*3940*/  HMMA.16816.F32.BF16 R92, R8.reuse, R56, R64 ;  /* 0x00000038085c723c */ /* 0x044ff00000041840 */
[C---:B------:R-:W-:Y:S08]  /*3950*/  HMMA.16816.F32.BF16 R36, R8.reuse, R88, R84 ;  /* 0x000000580824723c */ /* 0x040ff00000041854 */
[C---:B------:R-:W-:Y:S01]  /*3960*/  HMMA.16816.F32.BF16 R32, R8.reuse, R90, R108 ;  /* 0x0000005a0820723c */ /* 0x040fe2000004186c */
[----:B------:R-:W2:Y:S07]  /*3970*/  LDSM.16.M88.4 R108, [R222+0x17100] ;  /* 0x01710000de6c783b */ /* 0x000eae0000000200 */
[----:B------:R-:W-:Y:S08]  /*3980*/  HMMA.16816.F32.BF16 R24, R8, R74, R116 ;  /* 0x0000004a0818723c */ /* 0x000ff00000041874 */
[----:B------:R-:W-:Y:S01]  /*3990*/  HMMA.16816.F32.BF16 R64, R12, R42, R16 ;  /* 0x0000002a0c40723c */ /* 0x000fe20000041810 */
[----:B------:R-:W4:Y:S07]  /*39a0*/  LDSM.16.M88.4 R16, [R222+0x17900] ;  /* 0x01790000de10783b */ /* 0x000f2e0000000200 */
[C---:B------:R-:W-:Y:S08]  /*39b0*/  HMMA.16816.F32.BF16 R96, R8.reuse, R78, R96 ;  /* 0x0000004e0860723c */ /* 0x040ff00000041860 */
[C---:B------:R-:W-:Y:S08]  /*39c0*/  HMMA.16816.F32.BF16 R104, R8.reuse, R70, R80 ;  /* 0x000000460868723c */ /* 0x040ff00000041850 */
[----:B------:R-:W-:Y:S01]  /*39d0*/  HMMA.16816.F32.BF16 R88, R8, R58, R52 ;  /* 0x0000003a0858723c */ /* 0x000fe20000041834 */
[----:B------:R-:W-:Y:S04]  /*39e0*/  LDSM.16.M88.4 R8, [R225+0x24100] ;  /* 0x02410000e108783b */ /* 0x000fe80000000200 */
[----:B------:R-:W5:Y:S03]  /*39f0*/  LDSM.16.M88.4 R52, [R221+0xa000] ;  /* 0x00a00000dd34783b */ /* 0x000f660000000200 */
[C---:B------:R-:W-:Y:S01]  /*3a00*/  HMMA.16816.F32.BF16 R84, R12.reuse, R48, R36 ;  /* 0x000000300c54723c */ /* 0x040fe20000041824 */
[----:B------:R-:W-:Y:S07]  /*3a10*/  LDSM.16.M88.4 R56, [R221+0x9800] ;  /* 0x00980000dd38783b */ /* 0x000fee0000000200 */
[C---:B------:R-:W-:Y:S01]  /*3a20*/  HMMA.16816.F32.BF16 R80, R12.reuse, R50, R32 ;  /* 0x000000320c50723c */ /* 0x040fe20000041820 */
[----:B------:R-:W2:Y:S07]  /*3a30*/  LDSM.16.M88.4 R48, [R221+0xa800] ;  /* 0x00a80000dd30783b */ /* 0x000eae0000000200 */
[C---:B------:R-:W-:Y:S08]  /*3a40*/  HMMA.16816.F32.BF16 R76, R12.reuse, R44, R28 ;  /* 0x0000002c0c4c723c */ /* 0x040ff0000004181c */
[C---:B------:R-:W-:Y:S01]  /*3a50*/  HMMA.16816.F32.BF16 R72, R12.reuse, R46, R24 ;  /* 0x0000002e0c48723c */ /* 0x040fe20000041818 */
[----:B------:R-:W3:Y:S07]  /*3a60*/  LDSM.16.M88.4 R44, [R221+0xb000] ;  /* 0x00b00000dd2c783b */ /* 0x000eee0000000200 */
[C---:B------:R-:W-:Y:S01]  /*3a70*/  HMMA.16816.F32.BF16 R68, R12.reuse, R40, R20 ;  /* 0x000000280c44723c */ /* 0x040fe20000041814 */
[----:B------:R-:W3:Y:S07]  /*3a80*/  LDSM.16.M88.4 R40, [R221+0xb800] ;  /* 0x00b80000dd28783b */ /* 0x000eee0000000200 */
[----:B-1----:R-:W-:Y:S01]  /*3a90*/  HMMA.16816.F32.BF16 R36, R12, R120, R60 ;  /* 0x000000780c24723c */ /* 0x002fe2000004183c */
[----:B------:R-:W1:Y:S01]  /*3aa0*/  LDSM.16.M88.4 R60, [R221+0x9000] ;  /* 0x00900000dd3c783b */ /* 0x000e620000000200 */
[----:B------:R-:W-:-:S06]  /*3ab0*/  DEPBAR.LE SB0, 0x0 ;  /* 0x000080000000791a */ /* 0x000fcc0000000000 */
[C---:B------:R-:W-:Y:S08]  /*3ac0*/  HMMA.16816.F32.BF16 R32, R12.reuse, R122, R96 ;  /* 0x0000007a0c20723c */ /* 0x040ff00000041860 */
[C---:B--2---:R-:W-:Y:S08]  /*3ad0*/  HMMA.16816.F32.BF16 R28, R12.reuse, R108, R100 ;  /* 0x0000006c0c1c723c */ /* 0x044ff00000041864 */
[C---:B------:R-:W-:Y:S08]  /*3ae0*/  HMMA.16816.F32.BF16 R24, R12.reuse, R110, R104 ;  /* 0x0000006e0c18723c */ /* 0x040ff00000041868 */
[C---:B----4-:R-:W-:Y:S08]  /*3af0*/  HMMA.16816.F32.BF16 R20, R12.reuse, R16, R92 ;  /* 0x000000100c14723c */ /* 0x050ff0000004185c */
[----:B------:R-:W-:Y:S08]  /*3b00*/  HMMA.16816.F32.BF16 R12, R12, R18, R88 ;  /* 0x000000120c0c723c */ /* 0x000ff00000041858 */
[C---:B-----5:R-:W-:Y:S08]  /*3b10*/  HMMA.16816.F32.BF16 R68, R8.reuse, R52, R68 ;  /* 0x000000340844723c */ /* 0x060ff00000041844 */
[C---:B------:R-:W-:Y:S08]  /*3b20*/  HMMA.16816.F32.BF16 R16, R8.reuse, R48, R36 ;  /* 0x000000300810723c */ /* 0x040ff00000041824 */
[C---:B---3--:R-:W-:Y:S08]  /*3b30*/  HMMA.16816.F32.BF16 R28, R8.reuse, R44, R28 ;  /* 0x0000002c081c723c */ /* 0x048ff0000004181c */
        /* <DEDUP_REMOVED lines=11> */
[----:B------:R-:W-:Y:S02]  /*3bf0*/  UIADD3 UR7, UR24, -0x2, URZ ;  /* 0xfffffffe18077890 */ /* 0x000fe4000fffe03f */
[----:B------:R-:W-:-:S02]  /*3c00*/  USHF.L.U32 UR19, UR4, 0x6, URZ ;  /* 0x0000000604137899 */ /* 0x000fc4000800063f */
[----:B------:R-:W-:Y:S02]  /*3c10*/  USHF.R.S32.HI UR6, URZ, 0x1f, UR7 ;  /* 0x0000001f3f067899 */ /* 0x000fe40008011407 */
[----:B------:R-:W-:Y:S01]  /*3c20*/  UIMAD UR17, UR17, UR7, URZ ;  /* 0x00000007111172a4 */ /* 0x000fe2000f8e023f */
[----:B------:R-:W-:Y:S01]  /*3c30*/  IMAD.WIDE.U32 R8, R124, UR7, R130 ;  /* 0x000000077c087c25 */ /* 0x000fe2000f8e0082 */
[----:B------:R-:W-:Y:S02]  /*3c40*/  USHF.L.U64.HI UR4, UR4, 0x6, UR5 ;  /* 0x0000000604047899 */ /* 0x000fe40008010205 */
[----:B------:R-:W-:Y:S01]  /*3c50*/  UIMAD UR6, UR6, UR18, UR17 ;  /* 0x00000012060672a4 */ /* 0x000fe2000f8e0211 */
[----:B------:R-:W-:Y:S01]  /*3c60*/  IMAD.U32 R5, RZ, RZ, UR19 ;  /* 0x00000013ff057e24 */ /* 0x000fe2000f8e00ff */
[----:B------:R-:W-:-:S04]  /*3c70*/  LEA R6, P6, R8, c[0x0][0x1c8], 0x1 ;  /* 0x0000720008067a11 */ /* 0x000fc800078c08ff */
[----:B------:R-:W-:Y:S02]  /*3c80*/  IADD3 R0, R9, UR6, RZ ;  /* 0x0000000609007c10 */ /* 0x000fe4000fffe0ff */
[----:B------:R-:W-:Y:S02]  /*3c90*/  IADD3 R14, P1, P0, R5, 0x80, R6 ;  /* 0x00000080050e7810 */ /* 0x000fe4000783e006 */
[----:B------:R-:W-:-:S04]  /*3ca0*/  LEA.HI.X R7, R8, c[0x0][0x1cc], R0, 0x1, P6 ;  /* 0x0000730008077a11 */ /* 0x000fc800030f0c00 */
[--C-:B------:R-:W-:Y:S01]  /*3cb0*/  IADD3.X R15, RZ, UR4, R7.reuse, P1, P0 ;  /* 0x00000004ff0f7c10 */ /* 0x100fe20008fe0407 */
[----:B------:R-:W-:Y:S01]  /*3cc0*/  @!PT LDS RZ, [RZ] ;  /* 0x00000000fffff984 */ /* 0x000fe20000000800 */
[----:B------:R-:W-:Y:S01]  /*3cd0*/  @!PT LDS RZ, [RZ] ;  /* 0x00000000fffff984 */ /* 0x000fe20000000800 */
[----:B------:R-:W-:Y:S01]  /*3ce0*/  @!PT LDS RZ, [RZ] ;  /* 0x00000000fffff984 */ /* 0x000fe20000000800 */
[----:B------:R1:W-:Y:S01]  /*3cf0*/  LDGSTS.E.BYPASS.LTC128B.128 [R251+0xc100], [R6.64], !P5 ;  /* 0x0c10000006fb7fae */ /* 0x0003e2000e901d5e */
[C-C-:B------:R-:W-:Y:S02]  /*3d00*/  IADD3 R12, P6, P1, R5.reuse, 0x100, R6.reuse ;  /* 0x00000100050c7810 */ /* 0x140fe400079de006 */
[----:B------:R-:W-:Y:S01]  /*3d10*/  IADD3 R8, P0, R6, UR19, RZ ;  /* 0x0000001306087c10 */ /* 0x000fe2000ff1e0ff */
[----:B------:R1:W-:Y:S01]  /*3d20*/  LDGSTS.E.BYPASS.LTC128B.128 [R251+0xf100], [R6.64+0x80], !P4 ;  /* 0x0f10008006fb7fae */ /* 0x0003e2000e101d5e */
[----:B------:R-:W-:Y:S02]  /*3d30*/  IADD3.X R13, RZ, UR4, R7, P6, P1 ;  /* 0x00000004ff0d7c10 */ /* 0x000fe4000b7e2407 */
[----:B------:R-:W-:Y:S01]  /*3d40*/  IADD3 R10, P6, P1, R5, 0x180, R6 ;  /* 0x00000180050a7810 */ /* 0x000fe200079de006 */
[----:B------:R1:W-:Y:S01]  /*3d50*/  LDGSTS.E.BYPASS.LTC128B.128 [R251+0x12100], [R6.64+0x100], !P3 ;  /* 0x1210010006fb7fae */ /* 0x0003e2000d901d5e */
[----:B------:R-:W-:-:S02]  /*3d60*/  IADD3.X R9, R7, UR4, RZ, P0, !PT ;  /* 0x0000000407097c10 */ /* 0x000fc400087fe4ff */
[----:B------:R-:W-:Y:S01]  /*3d70*/  IADD3.X R11, RZ, UR4, R7, P6, P1 ;  /* 0x00000004ff0b7c10 */ /* 0x000fe2000b7e2407 */
[----:B------:R1:W-:Y:S04]  /*3d80*/  LDGSTS.E.BYPASS.LTC128B.128 [R251+0x15100], [R6.64+0x180], !P2 ;  /* 0x1510018006fb7fae */ /* 0x0003e8000d101d5e */
[----:B------:R2:W-:Y:S04]  /*3d90*/  LDGSTS.E.BYPASS.LTC128B.128 [R251+0xd100], [R8.64], !P5 ;  /* 0x0d10000008fb7fae */ /* 0x0005e8000e901d5e */
[----:B------:R2:W-:Y:S04]  /*3da0*/  LDGSTS.E.BYPASS.LTC128B.128 [R251+0x10100], [R14.64], !P4 ;  /* 0x101000000efb7fae */ /* 0x0005e8000e101d5e */
[----:B------:R2:W-:Y:S04]  /*3db0*/  LDGSTS.E.BYPASS.LTC128B.128 [R251+0x13100], [R12.64], !P3 ;  /* 0x131000000cfb7fae */ /* 0x0005e8000d901d5e */
[----:B------:R2:W-:Y:S01]  /*3dc0*/  LDGSTS.E.BYPASS.LTC128B.128 [R251+0x16100], [R10.64], !P2 ;  /* 0x161000000afb7fae */ /* 0x0005e2000d101d5e */
[----:B-1----:R-:W-:-:S04]  /*3dd0*/  IADD3 R6, P0, R8, UR19, RZ ;  /* 0x0000001308067c10 */ /* 0x002fc8000ff1e0ff */
[----:B------:R-:W-:-:S05]  /*3de0*/  IADD3.X R7, R9, UR4, RZ, P0, !PT ;  /* 0x0000000409077c10 */ /* 0x000fca00087fe4ff */
[----:B------:R2:W-:Y:S04]  /*3df0*/  LDGSTS.E.BYPASS.LTC128B.128 [R251+0xe100], [R6.64], !P5 ;  /* 0x0e10000006fb7fae */ /* 0x0005e8000e901d5e */
[----:B------:R2:W-:Y:S04]  /*3e00*/  LDGSTS.E.BYPASS.LTC128B.128 [R251+0x11100], [R6.64+0x80], !P4 ;  /* 0x1110008006fb7fae */ /* 0x0005e8000e101d5e */
[----:B------:R2:W-:Y:S04]  /*3e10*/  LDGSTS.E.BYPASS.LTC128B.128 [R251+0x14100], [R6.64+0x100], !P3 ;  /* 0x1410010006fb7fae */ /* 0x0005e8000d901d5e */
[----:B------:R2:W-:Y:S02]  /*3e20*/  LDGSTS.E.BYPASS.LTC128B.128 [R251+0x17100], [R6.64+0x180], !P2 ;  /* 0x1710018006fb7fae */ /* 0x0005e4000d101d5e */
.L_x_1355:
[----:B------:R-:W-:Y:S01]  /*3e30*/  LOP3.LUT R0, R126, 0xffffffe0, RZ, 0xc0, !PT ;  /* 0xffffffe07e007812 */ /* 0x000fe200078ec0ff */
[----:B------:R-:W-:Y:S01]  /*3e40*/  UIADD3 UR16, UR12, UR16, URZ ;  /* 0x000000100c107290 */ /* 0x000fe2000fffe03f */
[----:B------:R-:W-:Y:S01]  /*3e50*/  LEA.HI R5, R128, R127, RZ, 0x2 ;  /* 0x0000007f80057211 */ /* 0x000fe200078f10ff */
[----:B------:R-:W-:Y:S01]  /*3e60*/  STL [R1+0x64], R222 ;  /* 0x000064de01007387 */ /* 0x000fe20000100800 */
[----:B--2---:R-:W-:Y:S01]  /*3e70*/  SHF.R.S32.HI R7, RZ, 0x1f, R125 ;  /* 0x0000001fff077819 */ /* 0x004fe2000001147d */
[----:B------:R-:W-:Y:S01]  /*3e80*/  IMAD.IADD R0, R127, 0x1, -R0 ;  /* 0x000000017f007824 */ /* 0x000fe200078e0a00 */
[----:B------:R-:W-:Y:S01]  /*3e90*/  LOP3.LUT R5, R5, 0xfffffffc, RZ, 0xc0, !PT ;  /* 0xfffffffc05057812 */ /* 0x000fe200078ec0ff */
[----:B------:R-:W-:Y:S01]  /*3ea0*/  STL [R1+0x60], R221 ;  /* 0x000060dd01007387 */ /* 0x000fe20000100800 */
[----:B------:R-:W-:Y:S01]  /*3eb0*/  LEA.HI R7, R7, R125, RZ, 0x3 ;  /* 0x0000007d07077211 */ /* 0x000fe200078f18ff */
[----:B------:R-:W-:Y:S01]  /*3ec0*/  IMAD.SHL.U32 R217, R4, 0x2, RZ ;  /* 0x0000000204d97824 */ /* 0x000fe200078e00ff */
[----:B------:R-:W-:Y:S01]  /*3ed0*/  SHF.R.S32.HI R6, RZ, 0x1f, R0 ;  /* 0x0000001fff067819 */ /* 0x000fe20000011400 */
[----:B------:R-:W-:Y:S01]  /*3ee0*/  IMAD.IADD R5, R127, 0x1, -R5 ;  /* 0x000000017f057824 */ /* 0x000fe200078e0a05 */
[----:B------:R-:W-:Y:S01]  /*3ef0*/  LOP3.LUT R7, R7, 0xffffff8, RZ, 0xc0, !PT ;  /* 0x0ffffff807077812 */ /* 0x000fe200078ec0ff */
[----:B------:R-:W-:Y:S01]  /*3f00*/  STL [R1+0x5c], R216 ;  /* 0x00005cd801007387 */ /* 0x000fe20000100800 */
[----:B------:R-:W-:Y:S01]  /*3f10*/  LEA.HI R6, R6, R0, RZ, 0x2 ;  /* 0x0000000006067211 */ /* 0x000fe200078f10ff */
[----:B------:R-:W-:Y:S01]  /*3f20*/  IMAD R220, R2, 0x2, R217 ;  /* 0x0000000202dc7824 */ /* 0x000fe200078e02d9 */
[----:B------:R-:W-:Y:S01]  /*3f30*/  LEA.HI R8, R5, R5, RZ, 0x1 ;  /* 0x0000000505087211 */ /* 0x000fe200078f08ff */
[----:B------:R-:W-:Y:S01]  /*3f40*/  LDSM.16.MT88.4 R56, [R217+0x900] ;  /* 0x00090000d938783b */ /* 0x000fe20000004200 */
[----:B------:R-:W-:Y:S01]  /*3f50*/  IADD3 R9, -R7, R125, RZ ;  /* 0x0000007d07097210 */ /* 0x000fe20007ffe1ff */
[----:B------:R-:W-:Y:S01]  /*3f60*/  ULDC.64 UR4, c[0x0][0x2c8] ;  /* 0x0000b20000047ab9 */ /* 0x000fe20000000a00 */
[----:B------:R-:W-:Y:S01]  /*3f70*/  LEA.HI.SX32 R7, R6, UR15, 0x1e ;  /* 0x0000000f06077c11 */ /* 0x000fe2000f8ff2ff */
[----:B------:R-:W-:Y:S01]  /*3f80*/  LDSM.16.MT88.4 R92, [R220+0x6900] ;  /* 0x00690000dc5c783b */ /* 0x000fe20000004200 */
[----:B------:R-:W-:-:S02]  /*3f90*/  LOP3.LUT R8, R8, 0x1ffffffe, RZ, 0xc0, !PT ;  /* 0x1ffffffe08087812 */ /* 0x000fc400078ec0ff */
[----:B------:R-:W-:Y:S01]  /*3fa0*/  PLOP3.LUT P1, PT, PT, PT, UP1, 0x80, 0x0 ;  /* 0x000000000000781c */ /* 0x000fe20003f2f018 */
[----:B------:R-:W-:Y:S01]  /*3fb0*/  IMAD R7, R9, 0x10, R7 ;  /* 0x0000001009077824 */ /* 0x000fe200078e0207 */
[----:B------:R-:W-:Y:S01]  /*3fc0*/  PLOP3.LUT P0, PT, PT, PT, UP1, 0x80, 0x0 ;  /* 0x000000000000781c */ /* 0x000fe20003f0f018 */
[----:B------:R-:W-:Y:S01]  /*3fd0*/  IMAD.IADD R5, R5, 0x1, -R8 ;  /* 0x0000000105057824 */ /* 0x000fe200078e0a08 */
[----:B------:R-:W-:Y:S01]  /*3fe0*/  LOP3.LUT R6, R6, 0x7ffffffc, RZ, 0xc0, !PT ;  /* 0x7ffffffc06067812 */ /* 0x000fe200078ec0ff */
[----:B------:R-:W-:Y:S01]  /*3ff0*/  LDSM.16.MT88.4 R100, [R217+0x6900] ;  /* 0x00690000d964783b */ /* 0x000fe20000004200 */
[----:B------:R-:W-:Y:S02]  /*4000*/  LEA R218, R3, R217, 0x1 ;  /* 0x000000d903da7211 */ /* 0x000fe400078e08ff */
[----:B------:R-:W-:Y:S01]  /*4010*/  LEA R10, R5, R7, 0x3 ;  /* 0x00000007050a7211 */ /* 0x000fe200078e18ff */
[----:B------:R-:W-:Y:S01]  /*4020*/  UIADD3 UR24, UR24, -0x2, URZ ;  /* 0xfffffffe18187890 */ /* 0x000fe2000fffe03f */
[----:B------:R-:W0:Y:S01]  /*4030*/  LDGDEPBAR ;  /* 0x00000000000079af */ /* 0x000e220000000000 */
[----:B------:R-:W-:-:S02]  /*4040*/  IMAD R219, R2, 0x2, R218 ;  /* 0x0000000202db7824 */ /* 0x000fc400078e02da */
[----:B------:R-:W-:Y:S01]  /*4050*/  @P1 IMAD.HI.U32 R7, R10, c[0x0][0x2c8], RZ ;  /* 0x0000b2000a071a27 */ /* 0x000fe200078e00ff */
[----:B------:R-:W-:Y:S03]  /*4060*/  STL [R1+0x2c], R10 ;  /* 0x00002c0a01007387 */ /* 0x000fe60000100800 */
[----:B------:R-:W-:Y:S01]  /*4070*/  IMAD.MOV.U32 R5, RZ, RZ, R10 ;  /* 0x000000ffff057224 */ /* 0x000fe200078e000a */
[----:B------:R-:W-:Y:S01]  /*4080*/  @P0 SHF.R.U32.HI R5, RZ, c[0x0][0x2cc], R7 ;  /* 0x0000b300ff050a19 */ /* 0x000fe20000011607 */
[----:B------:R-:W-:Y:S04]  /*4090*/  LDSM.16.MT88.4 R108, [R219+0x9100] ;  /* 0x00910000db6c783b */ /* 0x000fe80000004200 */
[----:B------:R-:W1:Y:S04]  /*40a0*/  SHFL.IDX PT, R8, R5, RZ, 0x1c1f ;  /* 0x001c1fff05087589 */ /* 0x000e6800000e0000 */
[----:B------:R2:W3:Y:S04]  /*40b0*/  SHFL.IDX PT, R7, R5, 0x1, 0x1c1f ;  /* 0x003c1f0005077f89 */ /* 0x0004e800000e0000 */
[----:B------:R-:W-:Y:S04]  /*40c0*/  LDSM.16.MT88.4 R104, [R219+0x3900] ;  /* 0x00390000db68783b */ /* 0x000fe80000004200 */
[----:B------:R-:W-:Y:S01]  /*40d0*/  LDSM.16.MT88.4 R96, [R218+0x6900] ;  /* 0x00690000da60783b */ /* 0x000fe20000004200 */
[----:B--2---:R-:W-:Y:S01]  /*40e0*/  IMAD.IADD R5, R0, 0x1, -R6 ;  /* 0x0000000100057824 */ /* 0x004fe200078e0a06 */
[----:B------:R-:W-:-:S03]  /*40f0*/  MOV R0, UR16 ;  /* 0x0000001000007c02 */ /* 0x000fc60008000f00 */
[----:B------:R-:W-:-:S05]  /*4100*/  IMAD.SHL.U32 R9, R5, 0x2, RZ ;  /* 0x0000000205097824 */ /* 0x000fca00078e00ff */
[C---:B------:R-:W-:Y:S01]  /*4110*/  IADD3 R0, -R9.reuse, 0x1, R0 ;  /* 0x0000000109007810 */ /* 0x040fe20007ffe100 */
[----:B------:R2:W-:Y:S01]  /*4120*/  STL [R1+0x30], R9 ;  /* 0x0000300901007387 */ /* 0x0005e20000100800 */
[----:B------:R-:W-:Y:S02]  /*4130*/  IADD3 R6, -R9, UR16, RZ ;  /* 0x0000001009067c10 */ /* 0x000fe4000fffe1ff */
[----:B------:R-:W-:-:S05]  /*4140*/  IADD3 R0, R0, -UR13, RZ ;  /* 0x8000000d00007c10 */ /* 0x000fca000fffe0ff */
[C---:B-1----:R-:W-:Y:S01]  /*4150*/  IMAD.IADD R5, R0.reuse, 0x1, R8 ;  /* 0x0000000100057824 */ /* 0x042fe200078e0208 */
[----:B---3--:R-:W-:-:S04]  /*4160*/  IADD3 R0, R0, R7, RZ ;  /* 0x0000000700007210 */ /* 0x008fc80007ffe0ff */
[C---:B------:R-:W-:Y:S02]  /*4170*/  IMNMX R5, R6.reuse, R5, PT ;  /* 0x0000000506057217 */ /* 0x040fe40003800200 */
[----:B------:R-:W-:Y:S02]  /*4180*/  IMNMX R0, R6, R0, PT ;  /* 0x0000000006007217 */ /* 0x000fe40003800200 */
[C---:B------:R-:W-:Y:S02]  /*4190*/  ISETP.GT.AND P0, PT, R5.reuse, 0x8, PT ;  /* 0x000000080500780c */ /* 0x040fe40003f04270 */
[C---:B------:R-:W-:Y:S02]  /*41a0*/  ISETP.GT.AND P6, PT, R5.reuse, RZ, PT ;  /* 0x000000ff0500720c */ /* 0x040fe40003fc4270 */
[----:B------:R-:W-:Y:S02]  /*41b0*/  ISETP.GT.AND P1, PT, R5, 0x1, PT ;  /* 0x000000010500780c */ /* 0x000fe40003f24270 */
[----:B------:R-:W-:-:S02]  /*41c0*/  FSEL R10, R80, -INF , P0 ;  /* 0xff800000500a7808 */ /* 0x000fc40000000000 */
[----:B------:R-:W-:Y:S02]  /*41d0*/  FSEL R8, R84, -INF , P6 ;  /* 0xff80000054087808 */ /* 0x000fe40003000000 */
[----:B--2---:R-:W-:Y:S02]  /*41e0*/  FSEL R9, R85, -INF , P1 ;  /* 0xff80000055097808 */ /* 0x004fe40000800000 */
[----:B------:R-:W-:Y:S02]  /*41f0*/  ISETP.GT.AND P0, PT, R0, 0x1, PT ;  /* 0x000000010000780c */ /* 0x000fe40003f04270 */
[----:B------:R-:W-:Y:S02]  /*4200*/  ISETP.GT.AND P6, PT, R5, 0x9, PT ;  /* 0x000000090500780c */ /* 0x000fe40003fc4270 */
[----:B------:R-:W-:Y:S02]  /*4210*/  FSEL R14, R87, -INF , P0 ;  /* 0xff800000570e7808 */ /* 0x000fe40000000000 */
[----:B------:R-:W-:-:S02]  /*4220*/  FMNMX.FTZ R6, R8, R9, !PT ;  /* 0x0000000908067209 */ /* 0x000fc40007810000 */
[C---:B------:R-:W-:Y:S02]  /*4230*/  ISETP.GT.AND P1, PT, R0.reuse, RZ, PT ;  /* 0x000000ff0000720c */ /* 0x040fe40003f24270 */
[----:B------:R-:W-:Y:S02]  /*4240*/  ISETP.GT.AND P0, PT, R0, 0x8, PT ;  /* 0x000000080000780c */ /* 0x000fe40003f04270 */
[----:B------:R-:W-:Y:S02]  /*4250*/  FSEL R11, R81, -INF , P6 ;  /* 0xff800000510b7808 */ /* 0x000fe40003000000 */
[----:B------:R-:W-:Y:S02]  /*4260*/  ISETP.GT.AND P6, PT, R5, 0x10, PT ;  /* 0x000000100500780c */ /* 0x000fe40003fc4270 */
[----:B------:R-:W-:Y:S02]  /*4270*/  FMNMX.FTZ R6, R10, R6, !PT ;  /* 0x000000060a067209 */ /* 0x000fe40007810000 */
[----:B------:R-:W-:-:S02]  /*4280*/  FSEL R13, R86, -INF , P1 ;  /* 0xff800000560d7808 */ /* 0x000fc40000800000 */
[----:B------:R-:W-:Y:S02]  /*4290*/  FSEL R15, R82, -INF , P0 ;  /* 0xff800000520f7808 */ /* 0x000fe40000000000 */
[C---:B------:R-:W-:Y:S02]  /*42a0*/  ISETP.GT.AND P1, PT, R5.reuse, 0x11, PT ;  /* 0x000000110500780c */ /* 0x040fe40003f24270 */
[----:B------:R-:W-:Y:S02]  /*42b0*/  ISETP.GT.AND P0, PT, R5, 0x19, PT ;  /* 0x000000190500780c */ /* 0x000fe40003f04270 */
[----:B------:R-:W-:Y:S02]  /*42c0*/  FSEL R32, R76, -INF , P6 ;  /* 0xff8000004c207808 */ /* 0x000fe40003000000 */
[----:B------:R-:W-:Y:S02]  /*42d0*/  FMNMX.FTZ R6, R11, R6, !PT ;  /* 0x000000060b067209 */ /* 0x000fe40007810000 */
[----:B------:R-:W-:-:S02]  /*42e0*/  FSEL R33, R77, -INF , P1 ;  /* 0xff8000004d217808 */ /* 0x000fc40000800000 */
[----:B------:R-:W-:Y:S02]  /*42f0*/  FSEL R35, R73, -INF , P0 ;  /* 0xff80000049237808 */ /* 0x000fe40000000000 */
[C---:B------:R-:W-:Y:S02]  /*4300*/  ISETP.GT.AND P1, PT, R0.reuse, 0x9, PT ;  /* 0x000000090000780c */ /* 0x040fe40003f24270 */
[----:B------:R-:W-:Y:S02]  /*4310*/  ISETP.GT.AND P0, PT, R0, 0x11, PT ;  /* 0x000000110000780c */ /* 0x000fe40003f04270 */
[----:B------:R-:W-:Y:S02]  /*4320*/  ISETP.GT.AND P6, PT, R5, 0x18, PT ;  /* 0x000000180500780c */ /* 0x000fe40003fc4270 */
[----:B------:R-:W-:Y:S02]  /*4330*/  FMNMX.FTZ R6, R32, R6, !PT ;  /* 0x0000000620067209 */ /* 0x000fe40007810000 */
[----:B------:R-:W-:-:S02]  /*4340*/  FSEL R24, R83, -INF , P1 ;  /* 0xff80000053187808 */ /* 0x000fc40000800000 */
[----:B------:R-:W-:Y:S01]  /*4350*/  FSEL R37, R79, -INF , P0 ;  /* 0xff8000004f257808 */ /* 0x000fe20000000000 */
[----:B------:R-:W-:Y:S01]  /*4360*/  LDSM.16.MT88.4 R80, [R218+0x3900] ;  /* 0x00390000da50783b */ /* 0x000fe20000004200 */
[----:B------:R-:W-:Y:S02]  /*4370*/  FSEL R34, R72, -INF , P6 ;  /* 0xff80000048227808 */ /* 0x000fe40003000000 */
[C---:B------:R-:W-:Y:S02]  /*4380*/  ISETP.GT.AND P1, PT, R0.reuse, 0x10, PT ;  /* 0x000000100000780c */ /* 0x040fe40003f24270 */
[----:B------:R-:W-:Y:S02]  /*4390*/  ISETP.GT.AND P0, PT, R0, 0x18, PT ;  /* 0x000000180000780c */ /* 0x000fe40003f04270 */
[----:B------:R-:W-:Y:S02]  /*43a0*/  FMNMX.FTZ R6, R33, R6, !PT ;  /* 0x0000000621067209 */ /* 0x000fe40007810000 */
[----:B------:R-:W-:-:S02]  /*43b0*/  ISETP.GT.AND P6, PT, R5, 0x20, PT ;  /* 0x000000200500780c */ /* 0x000fc40003fc4270 */
[----:B------:R-:W-:Y:S02]  /*43c0*/  FSEL R36, R78, -INF , P1 ;  /* 0xff8000004e247808 */ /* 0x000fe40000800000 */
[----:B------:R-:W-:Y:S02]  /*43d0*/  FSEL R38, R74, -INF , P0 ;  /* 0xff8000004a267808 */ /* 0x000fe40000000000 */
[----:B------:R-:W-:Y:S02]  /*43e0*/  FMNMX.FTZ R6, R34, R6, !PT ;  /* 0x0000000622067209 */ /* 0x000fe40007810000 */
[----:B------:R-:W-:Y:S02]  /*43f0*/  ISETP.GT.AND P1, PT, R5, 0x21, PT ;  /* 0x000000210500780c */ /* 0x000fe40003f24270 */
[----:B------:R-:W-:Y:S02]  /*4400*/  ISETP.GT.AND P0, PT, R0, 0x21, PT ;  /* 0x000000210000780c */ /* 0x000fe40003f04270 */
[----:B------:R-:W-:-:S02]  /*4410*/  FSEL R119, R68, -INF , P6 ;  /* 0xff80000044777808 */ /* 0x000fc40003000000 */
[C---:B------:R-:W-:Y:S02]  /*4420*/  ISETP.GT.AND P6, PT, R0.reuse, 0x19, PT ;  /* 0x000000190000780c */ /* 0x040fe40003fc4270 */
[----:B------:R-:W-:Y:S02]  /*4430*/  FMNMX.FTZ R7, R13, R14, !PT ;  /* 0x0000000e0d077209 */ /* 0x000fe40007810000 */
[----:B------:R-:W-:Y:S02]  /*4440*/  FMNMX.FTZ R6, R35, R6, !PT ;  /* 0x0000000623067209 */ /* 0x000fe40007810000 */
[----:B------:R-:W-:Y:S02]  /*4450*/  FSEL R118, R69, -INF , P1 ;  /* 0xff80000045767808 */ /* 0x000fe40000800000 */
[----:B------:R-:W-:Y:S02]  /*4460*/  FSEL R123, R71, -INF , P0 ;  /* 0xff800000477b7808 */ /* 0x000fe40000000000 */
[----:B------:R-:W-:-:S02]  /*4470*/  ISETP.GT.AND P1, PT, R0, 0x20, PT ;  /* 0x000000200000780c */ /* 0x000fc40003f24270 */
[----:B------:R-:W-:Y:S02]  /*4480*/  ISETP.GT.AND P0, PT, R5, 0x29, PT ;  /* 0x000000290500780c */ /* 0x000fe40003f04270 */
[----:B------:R-:W-:Y:S02]  /*4490*/  FSEL R64, R75, -INF , P6 ;  /* 0xff8000004b407808 */ /* 0x000fe40003000000 */
[----:B------:R-:W-:Y:S02]  /*44a0*/  ISETP.GT.AND P6, PT, R5, 0x28, PT ;  /* 0x000000280500780c */ /* 0x000fe40003fc4270 */
[----:B------:R-:W-:Y:S02]  /*44b0*/  FMNMX.FTZ R7, R15, R7, !PT ;  /* 0x000000070f077209 */ /* 0x000fe40007810000 */
[----:B------:R-:W-:Y:S02]  /*44c0*/  FMNMX.FTZ R6, R119, R6, !PT ;  /* 0x0000000677067209 */ /* 0x000fe40007810000 */
[----:B------:R-:W-:-:S02]  /*44d0*/  FSEL R120, R70, -INF , P1 ;  /* 0xff80000046787808 */ /* 0x000fc40000800000 */
[----:B------:R-:W-:Y:S01]  /*44e0*/  FSEL R117, R53, -INF , P0 ;  /* 0xff80000035757808 */ /* 0x000fe20000000000 */
[----:B------:R-:W-:Y:S01]  /*44f0*/  LDSM.16.MT88.4 R68, [R218+0x3100] ;  /* 0x00310000da44783b */ /* 0x000fe20000004200 */
[C---:B------:R-:W-:Y:S02]  /*4500*/  ISETP.GT.AND P1, PT, R0.reuse, 0x28, PT ;  /* 0x000000280000780c */ /* 0x040fe40003f24270 */
[----:B------:R-:W-:Y:S02]  /*4510*/  ISETP.GT.AND P0, PT, R0, 0x29, PT ;  /* 0x000000290000780c */ /* 0x000fe40003f04270 */
[----:B------:R-:W-:Y:S02]  /*4520*/  FSEL R116, R52, -INF , P6 ;  /* 0xff80000034747808 */ /* 0x000fe40003000000 */
[----:B------:R-:W-:Y:S02]  /*4530*/  FMNMX.FTZ R7, R24, R7, !PT ;  /* 0x0000000718077209 */ /* 0x000fe40007810000 */
[----:B------:R-:W-:-:S02]  /*4540*/  FMNMX.FTZ R6, R118, R6, !PT ;  /* 0x0000000676067209 */ /* 0x000fc40007810000 */
[----:B------:R-:W-:Y:S02]  /*4550*/  FSEL R122, R54, -INF , P1 ;  /* 0xff800000367a7808 */ /* 0x000fe40000800000 */
[----:B------:R-:W-:Y:S02]  /*4560*/  FSEL R121, R55, -INF , P0 ;  /* 0xff80000037797808 */ /* 0x000fe40000000000 */
[C---:B------:R-:W-:Y:S02]  /*4570*/  ISETP.GT.AND P6, PT, R5.reuse, 0x30, PT ;  /* 0x000000300500780c */ /* 0x040fe40003fc4270 */
[----:B------:R-:W-:Y:S02]  /*4580*/  ISETP.GT.AND P0, PT, R5, 0x31, PT ;  /* 0x000000310500780c */ /* 0x000fe40003f04270 */
[----:B------:R-:W-:Y:S02]  /*4590*/  ISETP.GT.AND P1, PT, R0, 0x30, PT ;  /* 0x000000300000780c */ /* 0x000fe40003f24270 */
[----:B------:R-:W-:-:S02]  /*45a0*/  FMNMX.FTZ R7, R36, R7, !PT ;  /* 0x0000000724077209 */ /* 0x000fc40007810000 */
[----:B------:R-:W-:Y:S02]  /*45b0*/  FMNMX.FTZ R6, R116, R6, !PT ;  /* 0x0000000674067209 */ /* 0x000fe40007810000 */
[----:B------:R-:W-:Y:S02]  /*45c0*/  FSEL R193, R16, -INF , P6 ;  /* 0xff80000010c17808 */ /* 0x000fe40003000000 */
[----:B------:R-:W-:Y:S02]  /*45d0*/  FSEL R192, R17, -INF , P0 ;  /* 0xff80000011c07808 */ /* 0x000fe40000000000 */
[----:B------:R-:W-:Y:S02]  /*45e0*/  FSEL R195, R18, -INF , P1 ;  /* 0xff80000012c37808 */ /* 0x000fe40000800000 */
[----:B------:R-:W-:Y:S02]  /*45f0*/  FMNMX.FTZ R7, R37, R7, !PT ;  /* 0x0000000725077209 */ /* 0x000fe40007810000 */
[----:B------:R-:W-:-:S02]  /*4600*/  FMNMX.FTZ R6, R117, R6, !PT ;  /* 0x0000000675067209 */ /* 0x000fc40007810000 */
[----:B------:R-:W-:Y:S02]  /*4610*/  ISETP.GT.AND P0, PT, R0, 0x31, PT ;  /* 0x000000310000780c */ /* 0x000fe40003f04270 */
[----:B------:R-:W-:Y:S02]  /*4620*/  ISETP.GT.AND P1, PT, R5, 0x38, PT ;  /* 0x000000380500780c */ /* 0x000fe40003f24270 */
[----:B------:R-:W-:Y:S02]  /*4630*/  FMNMX.FTZ R7, R38, R7, !PT ;  /* 0x0000000726077209 */ /* 0x000fe40007810000 */
[----:B------:R-:W-:Y:S02]  /*4640*/  FMNMX.FTZ R6, R193, R6, !PT ;  /* 0x00000006c1067209 */ /* 0x000fe40007810000 */
[----:B------:R-:W-:Y:S02]  /*4650*/  FSEL R197, R19, -INF , P0 ;  /* 0xff80000013c57808 */ /* 0x000fe40000000000 */
[----:B------:R-:W-:Y:S01]  /*4660*/  FSEL R175, R48, -INF , P1 ;  /* 0xff80000030af7808 */ /* 0x000fe20000800000 */
[----:B------:R-:W-:Y:S01]  /*4670*/  LDSM.16.MT88.4 R16, [R217+0x100] ;  /* 0x00010000d910783b */ /* 0x000fe20000004200 */
[----:B------:R-:W-:-:S02]  /*4680*/  ISETP.GT.AND P0, PT, R5, 0x39, PT ;  /* 0x000000390500780c */ /* 0x000fc40003f04270 */
[----:B------:R-:W-:Y:S02]  /*4690*/  ISETP.GT.AND P1, PT, R0, 0x38, PT ;  /* 0x000000380000780c */ /* 0x000fe40003f24270 */
[----:B------:R-:W-:Y:S02]  /*46a0*/  FMNMX.FTZ R7, R64, R7, !PT ;  /* 0x0000000740077209 */ /* 0x000fe40007810000 */
[----:B------:R-:W-:Y:S02]  /*46b0*/  FMNMX.FTZ R6, R192, R6, !PT ;  /* 0x00000006c0067209 */ /* 0x000fe40007810000 */
[----:B------:R-:W-:Y:S02]  /*46c0*/  FSEL R174, R49, -INF , P0 ;  /* 0xff80000031ae7808 */ /* 0x000fe40000000000 */
[----:B------:R-:W-:Y:S02]  /*46d0*/  FSEL R194, R50, -INF , P1 ;  /* 0xff80000032c27808 */ /* 0x000fe40000800000 */
[----:B------:R-:W-:-:S02]  /*46e0*/  ISETP.GT.AND P0, PT, R0, 0x39, PT ;  /* 0x000000390000780c */ /* 0x000fc40003f04270 */
        /* <DEDUP_REMOVED lines=12> */
[----:B------:R-:W-:-:S02]  /*47b0*/  FMNMX.FTZ R7, R122, R7, !PT ;  /* 0x000000077a077209 */ /* 0x000fc40007810000 */
[----:B------:R-:W-:Y:S02]  /*47c0*/  FMNMX.FTZ R6, R204, R6, !PT ;  /* 0x00000006cc067209 */ /* 0x000fe40007810000 */
[C---:B------:R-:W-:Y:S02]  /*47d0*/  ISETP.GT.AND P1, PT, R5.reuse, 0x50, PT ;  /* 0x000000500500780c */ /* 0x040fe40003f24270 */
[----:B------:R-:W-:Y:S02]  /*47e0*/  ISETP.GT.AND P0, PT, R5, 0x49, PT ;  /* 0x000000490500780c */ /* 0x000fe40003f04270 */
        /* <DEDUP_REMOVED lines=8> */
[----:B------:R-:W-:-:S02]  /*4870*/  ISETP.GT.AND P0, PT, R5, 0x51, PT ;  /* 0x000000510500780c */ /* 0x000fc40003f04270 */
[C---:B------:R-:W-:Y:S02]  /*4880*/  ISETP.GT.AND P6, PT, R5.reuse, 0x58, PT ;  /* 0x000000580500780c */ /* 0x040fe40003fc4270 */
[----:B------:R-:W-:Y:S02]  /*4890*/  ISETP.GT.AND P1, PT, R5, 0x59, PT ;  /* 0x000000590500780c */ /* 0x000fe40003f24270 */
[----:B------:R-:W-:Y:S02]  /*48a0*/  FMNMX.FTZ R7, R197, R7, !PT ;  /* 0x00000007c5077209 */ /* 0x000fe40007810000 */
[----:B------:R-:W-:Y:S02]  /*48b0*/  FMNMX.FTZ R5, R205, R6, !PT ;  /* 0x00000006cd057209 */ /* 0x000fe40007810000 */
[----:B------:R-:W-:Y:S02]  /*48c0*/  FSEL R206, R21, -INF , P0 ;  /* 0xff80000015ce7808 */ /* 0x000fe40000000000 */
[----:B------:R-:W-:-:S02]  /*48d0*/  FMNMX.FTZ R7, R194, R7, !PT ;  /* 0x00000007c2077209 */ /* 0x000fc40007810000 */
[----:B------:R-:W-:Y:S02]  /*48e0*/  FMNMX.FTZ R173, R215, R5, !PT ;  /* 0x00000005d7ad7209 */ /* 0x000fe40007810000 */
[----:B------:R-:W-:Y:S02]  /*48f0*/  ISETP.GT.AND P0, PT, R0, 0x41, PT ;  /* 0x000000410000780c */ /* 0x000fe40003f04270 */
[----:B------:R-:W-:Y:S02]  /*4900*/  FSEL R213, R40, -INF , P6 ;  /* 0xff80000028d57808 */ /* 0x000fe40003000000 */
[----:B------:R-:W-:Y:S02]  /*4910*/  FMNMX.FTZ R6, R196, R7, !PT ;  /* 0x00000007c4067209 */ /* 0x000fe40007810000 */
[----:B------:R-:W-:Y:S02]  /*4920*/  FMNMX.FTZ R173, R206, R173, !PT ;  /* 0x000000adcead7209 */ /* 0x000fe40007810000 */
[----:B------:R-:W-:-:S02]  /*4930*/  FSEL R201, R31, -INF , P0 ;  /* 0xff8000001fc97808 */ /* 0x000fc40000000000 */
[C---:B------:R-:W-:Y:S01]  /*4940*/  ISETP.GT.AND P0, PT, R0.reuse, 0x48, PT ;  /* 0x000000480000780c */ /* 0x040fe20003f04270 */
[----:B------:R-:W-:Y:S01]  /*4950*/  LDSM.16.MT88.4 R28, [R219+0x100] ;  /* 0x00010000db1c783b */ /* 0x000fe20000004200 */
        /* <DEDUP_REMOVED lines=9> */
[----:B------:R-:W1:Y:S01]  /*49f0*/  SHFL.BFLY PT, R6, R173, 0x2, 0x1f ;  /* 0x0c401f00ad067f89 */ /* 0x000e6200000e0000 */
[----:B------:R-:W-:Y:S02]  /*4a00*/  FMNMX.FTZ R5, R200, R5, !PT ;  /* 0x00000005c8057209 */ /* 0x000fe40007810000 */
[----:B------:R-:W-:Y:S01]  /*4a10*/  ISETP.GT.AND P0, PT, R0, 0x51, PT ;  /* 0x000000510000780c */ /* 0x000fe20003f04270 */
[----:B------:R-:W-:Y:S01]  /*4a20*/  LDSM.16.MT88.4 R44, [R220+0x900] ;  /* 0x00090000dc2c783b */ /* 0x000fe20000004200 */
[----:B------:R-:W-:-:S02]  /*4a30*/  FSEL R211, R22, -INF , P1 ;  /* 0xff80000016d37808 */ /* 0x000fc40000800000 */
[----:B------:R-:W-:Y:S02]  /*4a40*/  FMNMX.FTZ R5, R198, R5, !PT ;  /* 0x00000005c6057209 */ /* 0x000fe40007810000 */
[----:B------:R-:W-:Y:S02]  /*4a50*/  FSEL R190, R23, -INF , P0 ;  /* 0xff80000017be7808 */ /* 0x000fe40000000000 */
[C---:B------:R-:W-:Y:S01]  /*4a60*/  ISETP.GT.AND P1, PT, R0.reuse, 0x58, PT ;  /* 0x000000580000780c */ /* 0x040fe20003f24270 */
[----:B------:R-:W-:Y:S01]  /*4a70*/  LDSM.16.MT88.4 R20, [R218+0x100] ;  /* 0x00010000da14783b */ /* 0x000fe20000004200 */
[----:B------:R-:W-:Y:S02]  /*4a80*/  FMNMX.FTZ R5, R211, R5, !PT ;  /* 0x00000005d3057209 */ /* 0x000fe40007810000 */
[----:B------:R-:W-:Y:S02]  /*4a90*/  ISETP.GT.AND P0, PT, R0, 0x59, PT ;  /* 0x000000590000780c */ /* 0x000fe40003f04270 */
[----:B------:R-:W-:-:S02]  /*4aa0*/  FSEL R207, R42, -INF , P1 ;  /* 0xff8000002acf7808 */ /* 0x000fc40000800000 */
[----:B------:R-:W-:Y:S02]  /*4ab0*/  FMNMX.FTZ R0, R190, R5, !PT ;  /* 0x00000005be007209 */ /* 0x000fe40007810000 */
[----:B------:R-:W-:Y:S02]  /*4ac0*/  FSEL R185, R43, -INF , P0 ;  /* 0xff8000002bb97808 */ /* 0x000fe40000000000 */
[----:B------:R-:W-:Y:S01]  /*4ad0*/  FMNMX.FTZ R0, R207, R0, !PT ;  /* 0x00000000cf007209 */ /* 0x000fe20007810000 */
[----:B------:R-:W-:Y:S01]  /*4ae0*/  LDSM.16.MT88.4 R40, [R219+0x900] ;  /* 0x00090000db28783b */ /* 0x000fe20000004200 */
        /* <DEDUP_REMOVED lines=10> */
[--C-:B------:R-:W-:Y:S02]  /*4b90*/  FFMA.FTZ R5, R8, c[0x0][0x2d0], -R12.reuse ;  /* 0x0000b40008057a23 */ /* 0x100fe4000001080c */
[--C-:B------:R-:W-:Y:S02]  /*4ba0*/  FFMA.FTZ R2, R32, c[0x0][0x2d0], -R12.reuse ;  /* 0x0000b40020027a23 */ /* 0x100fe4000001080c */
[----:B------:R2:W-:Y:S08]  /*4bb0*/  MUFU.EX2 R221, R5 ;  /* 0x0000000500dd7308 */ /* 0x0005f00000000800 */
[----:B------:R3:W-:Y:S01]  /*4bc0*/  MUFU.EX2 R208, R2 ;  /* 0x0000000200d07308 */ /* 0x0007e20000000800 */
[----:B-1----:R-:W-:Y:S01]  /*4bd0*/  FMNMX.FTZ R172, R0, R172, !PT ;  /* 0x000000ac00ac7209 */ /* 0x002fe20007810000 */
[----:B------:R-:W-:-:S02]  /*4be0*/  FFMA.FTZ R0, R9, c[0x0][0x2d0], -R12 ;  /* 0x0000b40009007a23 */ /* 0x000fc4000001080c */
[----:B--2---:R-:W-:Y:S01]  /*4bf0*/  FFMA.FTZ R5, R10, c[0x0][0x2d0], -R12 ;  /* 0x0000b4000a057a23 */ /* 0x004fe2000001080c */
[----:B------:R-:W-:-:S03]  /*4c00*/  FSETP.NEU.FTZ.AND P0, PT, R172, -INF , PT ;  /* 0xff800000ac00780b */ /* 0x000fc60003f1d000 */
[----:B------:R1:W2:Y:S01]  /*4c10*/  MUFU.EX2 R210, R0 ;  /* 0x0000000000d27308 */ /* 0x0002a20000000800 */
[----:B---3--:R-:W-:-:S07]  /*4c20*/  FFMA.FTZ R2, R33, c[0x0][0x2d0], -R12 ;  /* 0x0000b40021027a23 */ /* 0x008fce000001080c */
[----:B------:R3:W-:Y:S01]  /*4c30*/  MUFU.EX2 R184, R5 ;  /* 0x0000000500b87308 */ /* 0x0007e20000000800 */
[----:B-1----:R-:W-:-:S07]  /*4c40*/  FMUL.FTZ R0, R172, c[0x0][0x2d0] ;  /* 0x0000b400ac007a20 */ /* 0x002fce0000410000 */
[----:B------:R1:W-:Y:S01]  /*4c50*/  MUFU.EX2 R191, R2 ;  /* 0x0000000200bf7308 */ /* 0x0003e20000000800 */
[----:B--2---:R-:W-:Y:S02]  /*4c60*/  F2FP.BF16.PACK_AB R8, R210, R221 ;  /* 0x000000ddd208723e */ /* 0x004fe400000010ff */
[----:B------:R-:W-:Y:S01]  /*4c70*/  FSEL R0, R0, RZ, P0 ;  /* 0x000000ff00007208 */ /* 0x000fe20000000000 */
[----:B---3--:R-:W-:-:S04]  /*4c80*/  FFMA.FTZ R5, R11, c[0x0][0x2d0], -R12 ;  /* 0x0000b4000b057a23 */ /* 0x008fc8000001080c */
[--C-:B------:R-:W-:Y:S01]  /*4c90*/  FFMA.FTZ R3, R15, c[0x0][0x2d0], -R0.reuse ;  /* 0x0000b4000f037a23 */ /* 0x100fe20000010800 */
[----:B------:R2:W3:Y:S01]  /*4ca0*/  MUFU.EX2 R25, R5 ;  /* 0x0000000500197308 */ /* 0x0004e20000000800 */
[----:B------:R-:W-:Y:S02]  /*4cb0*/  FFMA.FTZ R4, R14, c[0x0][0x2d0], -R0 ;  /* 0x0000b4000e047a23 */ /* 0x000fe40000010800 */
[----:B-1----:R-:W-:-:S05]  /*4cc0*/  FFMA.FTZ R2, R34, c[0x0][0x2d0], -R12 ;  /* 0x0000b40022027a23 */ /* 0x002fca000001080c */
[----:B------:R1:W-:Y:S01]  /*4cd0*/  MUFU.EX2 R189, R3 ;  /* 0x0000000300bd7308 */ /* 0x0003e20000000800 */
[----:B--2---:R-:W-:-:S07]  /*4ce0*/  FFMA.FTZ R5, R13, c[0x0][0x2d0], -R0 ;  /* 0x0000b4000d057a23 */ /* 0x004fce0000010800 */
[----:B------:R-:W-:Y:S01]  /*4cf0*/  MUFU.EX2 R209, R4 ;  /* 0x0000000400d17308 */ /* 0x000fe20000000800 */
[----:B---3--:R-:W-:-:S05]  /*4d00*/  IMAD.MOV.U32 R14, RZ, RZ, R25 ;  /* 0x000000ffff0e7224 */ /* 0x008fca00078e0019 */
[----:B------:R-:W-:Y:S01]  /*4d10*/  F2FP.BF16.PACK_AB R10, R14, R184 ;  /* 0x000000b80e0a723e */ /* 0x000fe200000010ff */
[----:B-1----:R-:W-:Y:S01]  /*4d20*/  FFMA.FTZ R3, R24, c[0x0][0x2d0], -R0 ;  /* 0x0000b40018037a23 */ /* 0x002fe20000010800 */
[----:B------:R1:W2:Y:S01]  /*4d30*/  MUFU.EX2 R188, R5 ;  /* 0x0000000500bc7308 */ /* 0x0002a20000000800 */
[----:B------:R-:W3:Y:S07]  /*4d40*/  LDSM.16.MT88.4 R24, [R220+0x100] ;  /* 0x00010000dc18783b */ /* 0x000eee0000004200 */
[----:B------:R4:W-:Y:S01]  /*4d50*/  MUFU.EX2 R187, R2 ;  /* 0x0000000200bb7308 */ /* 0x0009e20000000800 */
[----:B-1----:R-:W1:Y:S07]  /*4d60*/  LDSM.16.MT88.4 R4, [R217+0x3100] ;  /* 0x00310000d904783b */ /* 0x002e6e0000004200 */
[----:B------:R-:W3:Y:S01]  /*4d70*/  MUFU.EX2 R214, R3 ;  /* 0x0000000300d67308 */ /* 0x000ee20000000800 */
[----:B--2---:R-:W-:Y:S01]  /*4d80*/  F2FP.BF16.PACK_AB R9, R209, R188 ;  /* 0x000000bcd109723e */ /* 0x004fe200000010ff */
[----:B----4-:R-:W-:-:S06]  /*4d90*/  FFMA.FTZ R2, R35, c[0x0][0x2d0], -R12 ;  /* 0x0000b40023027a23 */ /* 0x010fcc000001080c */
[----:B------:R2:W-:Y:S01]  /*4da0*/  MUFU.EX2 R216, R2 ;  /* 0x0000000200d87308 */ /* 0x0005e20000000800 */
[----:B---3--:R-:W-:-:S07]  /*4db0*/  F2FP.BF16.PACK_AB R11, R214, R189 ;  /* 0x000000bdd60b723e */ /* 0x008fce00000010ff */
[----:B------:R-:W-:Y:S01]  /*4dc0*/  HMMA.16816.F32.BF16 R76, R8, R20, RZ ;  /* 0x00000014084c723c */ /* 0x000fe200000418ff */
[----:B--2---:R-:W-:-:S04]  /*4dd0*/  FFMA.FTZ R2, R36, c[0x0][0x2d0], -R0 ;  /* 0x0000b40024027a23 */ /* 0x004fc80000010800 */
[----:B------:R2:W-:Y:S03]  /*4de0*/  MUFU.EX2 R222, R2 ;  /* 0x0000000200de7308 */ /* 0x0005e60000000800 */
[C---:B------:R-:W-:Y:S08]  /*4df0*/  HMMA.16816.F32.BF16 R72, R8.reuse, R22, RZ ;  /* 0x000000160848723c */ /* 0x040ff000000418ff */
[----:B------:R-:W-:Y:S01]  /*4e00*/  HMMA.16816.F32.BF16 R60, R8, R24, RZ ;  /* 0x00000018083c723c */ /* 0x000fe200000418ff */
[----:B--2---:R-:W-:-:S07]  /*4e10*/  FFMA.FTZ R2, R37, c[0x0][0x2d0], -R0 ;  /* 0x0000b40025027a23 */ /* 0x004fce0000010800 */
[C---:B------:R-:W-:Y:S01]  /*4e20*/  HMMA.16816.F32.BF16 R52, R8.reuse, R26, RZ ;  /* 0x0000001a0834723c */ /* 0x040fe200000418ff */
[----:B------:R2:W3:Y:S07]  /*4e30*/  MUFU.EX2 R252, R2 ;  /* 0x0000000200fc7308 */ /* 0x0004ee0000000800 */
[C---:B------:R-:W-:Y:S08]  /*4e40*/  HMMA.16816.F32.BF16 R32, R8.reuse, R28, RZ ;  /* 0x0000001c0820723c */ /* 0x040ff000000418ff */
[----:B-1----:R-:W-:Y:S01]  /*4e50*/  HMMA.16816.F32.BF16 R24, R8, R4, RZ ;  /* 0x000000040818723c */ /* 0x002fe200000418ff */
[----:B--2---:R-:W-:-:S02]  /*4e60*/  FFMA.FTZ R2, R38, c[0x0][0x2d0], -R0 ;  /* 0x0000b40026027a23 */ /* 0x004fc40000010800 */
[----:B------:R-:W1:Y:S02]  /*4e70*/  LDSM.16.MT88.4 R36, [R217+0x3900] ;  /* 0x00390000d924783b */ /* 0x000e640000004200 */
[----:B------:R2:W-:Y:S03]  /*4e80*/  MUFU.EX2 R186, R2 ;  /* 0x0000000200ba7308 */ /* 0x0005e60000000800 */
[----:B------:R-:W-:Y:S01]  /*4e90*/  HMMA.16816.F32.BF16 R20, R8, R6, RZ ;  /* 0x000000060814723c */ /* 0x000fe200000418ff */
[----:B------:R-:W-:Y:S02]  /*4ea0*/  F2FP.BF16.PACK_AB R4, R191, R208 ;  /* 0x000000d0bf04723e */ /* 0x000fe400000010ff */
[----:B---3--:R-:W-:-:S04]  /*4eb0*/  F2FP.BF16.PACK_AB R5, R252, R222 ;  /* 0x000000defc05723e */ /* 0x008fc800000010ff */
[----:B------:R-:W-:Y:S01]  /*4ec0*/  F2FP.BF16.PACK_AB R6, R216, R187 ;  /* 0x000000bbd806723e */ /* 0x000fe200000010ff */
[----:B------:R-:W-:Y:S01]  /*4ed0*/  HMMA.16816.F32.BF16 R28, R8, R30, RZ ;  /* 0x0000001e081c723c */ /* 0x000fe200000418ff */
[----:B--2---:R-:W-:-:S07]  /*4ee0*/  FFMA.FTZ R2, R64, c[0x0][0x2d0], -R0 ;  /* 0x0000b40040027a23 */ /* 0x004fce0000010800 */
[C---:B------:R-:W-:Y:S01]  /*4ef0*/  HMMA.16816.F32.BF16 R88, R8.reuse, R16, RZ ;  /* 0x000000100858723c */ /* 0x040fe200000418ff */
[----:B------:R-:W2:Y:S01]  /*4f00*/  LDSM.16.MT88.4 R64, [R220+0x3100] ;  /* 0x00310000dc40783b */ /* 0x000ea20000004200 */
[----:B------:R-:W3:Y:S06]  /*4f10*/  MUFU.EX2 R13, R2 ;  /* 0x00000002000d7308 */ /* 0x000eec0000000800 */
[C---:B------:R-:W-:Y:S08]  /*4f20*/  HMMA.16816.F32.BF16 R84, R8.reuse, R18, RZ ;  /* 0x000000120854723c */ /* 0x040ff000000418ff */
[----:B------:R-:W-:Y:S01]  /*4f30*/  HMMA.16816.F32.BF16 R16, R8, R68, RZ ;  /* 0x000000440810723c */ /* 0x000fe200000418ff */
[----:B---3--:R-:W-:Y:S01]  /*4f40*/  F2FP.BF16.PACK_AB R7, R13, R186 ;  /* 0x000000ba0d07723e */ /* 0x008fe200000010ff */
[----:B------:R-:W-:-:S06]  /*4f50*/  FFMA.FTZ R2, R119, c[0x0][0x2d0], -R12 ;  /* 0x0000b40077027a23 */ /* 0x000fcc000001080c */
[C---:B-1----:R-:W-:Y:S08]  /*4f60*/  HMMA.16816.F32.BF16 R156, R4.reuse, R36, R24 ;  /* 0x00000024049c723c */ /* 0x042ff00000041818 */
[C---:B------:R-:W-:Y:S01]  /*4f70*/  HMMA.16816.F32.BF16 R128, R4.reuse, R38, R20 ;  /* 0x000000260480723c */ /* 0x040fe20000041814 */
[----:B------:R-:W1:Y:S07]  /*4f80*/  LDSM.16.MT88.4 R36, [R219+0x3100] ;  /* 0x00310000db24783b */ /* 0x000e6e0000004200 */
[C---:B------:R-:W-:Y:S01]  /*4f90*/  HMMA.16816.F32.BF16 R168, R4.reuse, R44, R60 ;  /* 0x0000002c04a8723c */ /* 0x040fe2000004183c */
[----:B------:R-:W-:Y:S07]  /*4fa0*/  LDSM.16.MT88.4 R60, [R217+0x9100] ;  /* 0x00910000d93c783b */ /* 0x000fee0000004200 */
[C---:B------:R-:W-:Y:S01]  /*4fb0*/  HMMA.16816.F32.BF16 R144, R4.reuse, R46, R52 ;  /* 0x0000002e0490723c */ /* 0x040fe20000041834 */
[----:B------:R-:W-:Y:S04]  /*4fc0*/  LDSM.16.MT88.4 R44, [R220+0x6100] ;  /* 0x00610000dc2c783b */ /* 0x000fe80000004200 */
[----:B------:R-:W-:Y:S03]  /*4fd0*/  LDSM.16.MT88.4 R52, [R218+0x9100] ;  /* 0x00910000da34783b */ /* 0x000fe60000004200 */
[----:B------:R-:W-:Y:S01]  /*4fe0*/  HMMA.16816.F32.BF16 R124, R4, R42, R28 ;  /* 0x0000002a047c723c */ /* 0x000fe2000004181c */
[----:B------:R-:W3:Y:S07]  /*4ff0*/  LDSM.16.MT88.4 R28, [R220+0x3900] ;  /* 0x00390000dc1c783b */ /* 0x000eee0000004200 */
[C---:B------:R-:W-:Y:S08]  /*5000*/  HMMA.16816.F32.BF16 R24, R8.reuse, R70, RZ ;  /* 0x000000460818723c */ /* 0x040ff000000418ff */
[----:B--2---:R-:W-:Y:S08]  /*5010*/  HMMA.16816.F32.BF16 R20, R8, R64, RZ ;  /* 0x000000400814723c */ /* 0x004ff000000418ff */
[C---:B------:R-:W-:Y:S01]  /*5020*/  HMMA.16816.F32.BF16 R160, R4.reuse, R40, R32 ;  /* 0x0000002804a0723c */ /* 0x040fe20000041820 */
[----:B------:R-:W2:Y:S04]  /*5030*/  LDSM.16.MT88.4 R32, [R217+0x6100] ;  /* 0x00610000d920783b */ /* 0x000ea80000004200 */
[----:B------:R-:W4:Y:S03]  /*5040*/  LDSM.16.MT88.4 R40, [R218+0x6100] ;  /* 0x00610000da28783b */ /* 0x000f260000004200 */
[C---:B------:R-:W-:Y:S08]  /*5050*/  HMMA.16816.F32.BF16 R180, R4.reuse, R48, R76 ;  /* 0x0000003004b4723c */ /* 0x040ff0000004184c */
[C---:B------:R-:W-:Y:S01]  /*5060*/  HMMA.16816.F32.BF16 R140, R4.reuse, R50, R72 ;  /* 0x00000032048c723c */ /* 0x040fe20000041848 */
[----:B------:R-:W2:Y:S07]  /*5070*/  LDSM.16.MT88.4 R48, [R219+0x6100] ;  /* 0x00610000db30783b */ /* 0x000eae0000004200 */
[----:B------:R-:W-:Y:S08]  /*5080*/  HMMA.16816.F32.BF16 R164, R4, R80, R16 ;  /* 0x0000005004a4723c */ /* 0x000ff00000041810 */
[----:B------:R-:W-:Y:S01]  /*5090*/  HMMA.16816.F32.BF16 R16, R8, R66, RZ ;  /* 0x000000420810723c */ /* 0x000fe200000418ff */
[----:B------:R-:W2:Y:S07]  /*50a0*/  LDSM.16.MT88.4 R64, [R220+0x9100] ;  /* 0x00910000dc40783b */ /* 0x000eae0000004200 */
[----:B------:R-:W-:Y:S08]  /*50b0*/  HMMA.16816.F32.BF16 R136, R4, R82, R24 ;  /* 0x000000520488723c */ /* 0x000ff00000041818 */
[----:B-1----:R-:W-:Y:S08]  /*50c0*/  HMMA.16816.F32.BF16 R76, R8, R38, RZ ;  /* 0x00000026084c723c */ /* 0x002ff000000418ff */
[----:B---3--:R-:W-:Y:S08]  /*50d0*/  HMMA.16816.F32.BF16 R148, R4, R28, R20 ;  /* 0x0000001c0494723c */ /* 0x008ff00000041814 */
[C---:B------:R-:W-:Y:S08]  /*50e0*/  HMMA.16816.F32.BF16 R24, R8.reuse, R44, RZ ;  /* 0x0000002c0818723c */ /* 0x040ff000000418ff */
[----:B------:R-:W-:Y:S08]  /*50f0*/  HMMA.16816.F32.BF16 R20, R8, R46, RZ ;  /* 0x0000002e0814723c */ /* 0x000ff000000418ff */
[----:B------:R-:W-:Y:S01]  /*5100*/  HMMA.16816.F32.BF16 R176, R4, R56, R88 ;  /* 0x0000003804b0723c */ /* 0x000fe20000041858 */
[----:B------:R-:W1:Y:S07]  /*5110*/  LDSM.16.MT88.4 R88, [R219+0x6900] ;  /* 0x00690000db58783b */ /* 0x000e6e0000004200 */
[----:B------:R-:W-:Y:S08]  /*5120*/  HMMA.16816.F32.BF16 R80, R8, R36, RZ ;  /* 0x000000240850723c */ /* 0x000ff000000418ff */
[----:B------:R-:W-:Y:S08]  /*5130*/  HMMA.16816.F32.BF16 R152, R4, R30, R16 ;  /* 0x0000001e0498723c */ /* 0x000ff00000041810 */
[C---:B--2---:R-:W-:Y:S08]  /*5140*/  HMMA.16816.F32.BF16 R72, R8.reuse, R32, RZ ;  /* 0x000000200848723c */ /* 0x044ff000000418ff */
[C---:B------:R-:W-:Y:S08]  /*5150*/  HMMA.16816.F32.BF16 R36, R8.reuse, R34, RZ ;  /* 0x000000220824723c */ /* 0x040ff000000418ff */
[C---:B----4-:R-:W-:Y:S08]  /*5160*/  HMMA.16816.F32.BF16 R32, R8.reuse, R40, RZ ;  /* 0x000000280820723c */ /* 0x050ff000000418ff */
[C---:B------:R-:W-:Y:S08]  /*5170*/  HMMA.16816.F32.BF16 R28, R8.reuse, R42, RZ ;  /* 0x0000002a081c723c */ /* 0x040ff000000418ff */
[C---:B------:R-:W-:Y:S08]  /*5180*/  HMMA.16816.F32.BF16 R16, R8.reuse, R48, RZ ;  /* 0x000000300810723c */ /* 0x040ff000000418ff */
[----:B------:R-:W-:Y:S08]  /*5190*/  HMMA.16816.F32.BF16 R40, R8, R50, RZ ;  /* 0x000000320828723c */ /* 0x000ff000000418ff */
[----:B------:R-:W-:Y:S08]  /*51a0*/  HMMA.16816.F32.BF16 R132, R4, R58, R84 ;  /* 0x0000003a0484723c */ /* 0x000ff00000041854 */
[C---:B------:R-:W-:Y:S08]  /*51b0*/  HMMA.16816.F32.BF16 R48, R8.reuse, R64, RZ ;  /* 0x000000400830723c */ /* 0x040ff000000418ff */
[C---:B------:R-:W-:Y:S08]  /*51c0*/  HMMA.16816.F32.BF16 R44, R8.reuse, R66, RZ ;  /* 0x00000042082c723c */ /* 0x040ff000000418ff */
[C---:B------:R-:W-:Y:S08]  /*51d0*/  HMMA.16816.F32.BF16 R84, R8.reuse, R108, RZ ;  /* 0x0000006c0854723c */ /* 0x040ff000000418ff */
[----:B------:R-:W-:Y:S08]  /*51e0*/  HMMA.16816.F32.BF16 R64, R8, R110, RZ ;  /* 0x0000006e0840723c */ /* 0x000ff000000418ff */
[C---:B------:R-:W-:Y:S08]  /*51f0*/  HMMA.16816.F32.BF16 R108, R4.reuse, R106, R76 ;  /* 0x0000006a046c723c */ /* 0x040ff0000004184c */
[C---:B------:R-:W-:Y:S01]  /*5200*/  HMMA.16816.F32.BF16 R76, R4.reuse, R92, R24 ;  /* 0x0000005c044c723c */ /* 0x040fe20000041818 */
[----:B------:R-:W-:Y:S07]  /*5210*/  LDSM.16.MT88.4 R24, [R219+0x9900] ;  /* 0x00990000db18783b */ /* 0x000fee0000004200 */
[----:B------:R-:W-:Y:S01]  /*5220*/  HMMA.16816.F32.BF16 R92, R4, R94, R20 ;  /* 0x0000005e045c723c */ /* 0x000fe20000041814 */
[----:B------:R-:W2:Y:S07]  /*5230*/  LDSM.16.MT88.4 R20, [R217+0x9900] ;  /* 0x00990000d914783b */ /* 0x000eae0000004200 */
[C---:B------:R-:W-:Y:S08]  /*5240*/  HMMA.16816.F32.BF16 R68, R8.reuse, R60, RZ ;  /* 0x0000003c0844723c */ /* 0x040ff000000418ff */
[C---:B------:R-:W-:Y:S08]  /*5250*/  HMMA.16816.F32.BF16 R56, R8.reuse, R52, RZ ;  /* 0x000000340838723c */ /* 0x040ff000000418ff */
[C---:B------:R-:W-:Y:S08]  /*5260*/  HMMA.16816.F32.BF16 R60, R8.reuse, R62, RZ ;  /* 0x0000003e083c723c */ /* 0x040ff000000418ff */
[----:B------:R-:W-:Y:S01]  /*5270*/  HMMA.16816.F32.BF16 R52, R8, R54, RZ ;  /* 0x000000360834723c */ /* 0x000fe200000418ff */
[----:B------:R-:W3:Y:S07]  /*5280*/  LDSM.16.MT88.4 R8, [R220+0x9900] ;  /* 0x00990000dc08783b */ /* 0x000eee0000004200 */
[C---:B------:R-:W-:Y:S08]  /*5290*/  HMMA.16816.F32.BF16 R112, R4.reuse, R104, R80 ;  /* 0x000000680470723c */ /* 0x040ff00000041850 */
[C---:B------:R-:W-:Y:S08]  /*52a0*/  HMMA.16816.F32.BF16 R104, R4.reuse, R100, R72 ;  /* 0x000000640468723c */ /* 0x040ff00000041848 */
[C---:B-1----:R-:W-:Y:S01]  /*52b0*/  HMMA.16816.F32.BF16 R72, R4.reuse, R88, R16 ;  /* 0x000000580448723c */ /* 0x042fe20000041810 */
[----:B------:R-:W1:Y:S07]  /*52c0*/  LDSM.16.MT88.4 R16, [R218+0x9900] ;  /* 0x00990000da10783b */ /* 0x000e6e0000004200 */
[C---:B--2---:R-:W-:Y:S07]  /*52d0*/  HMMA.16816.F32.BF16 R60, R4.reuse, R22, R60 ;  /* 0x00000016043c723c */ /* 0x044fee000004183c */
[----:B------:R-:W-:Y:S01]  /*52e0*/  IMAD.MOV.U32 R22, RZ, RZ, R216 ;  /* 0x000000ffff167224 */ /* 0x000fe200078e00d8 */
[----:B------:R-:W-:Y:S01]  /*52f0*/  HMMA.16816.F32.BF16 R88, R4, R90, R40 ;  /* 0x0000005a0458723c */ /* 0x000fe20000041828 */
[----:B------:R2:W-:Y:S01]  /*5300*/  MUFU.EX2 R216, R2 ;  /* 0x0000000200d87308 */ /* 0x0005e20000000800 */
[----:B------:R-:W-:-:S06]  /*5310*/  IMAD.MOV.U32 R23, RZ, RZ, R222 ;  /* 0x000000ffff177224 */ /* 0x000fcc00078e00de */
[C---:B---3--:R-:W-:Y:S07]  /*5320*/  HMMA.16816.F32.BF16 R40, R4.reuse, R10, R44 ;  /* 0x0000000a0428723c */ /* 0x048fee000004182c */
[----:B------:R-:W-:Y:S01]  /*5330*/  IMAD.MOV.U32 R46, RZ, RZ, R189 ;  /* 0x000000ffff2e7224 */ /* 0x000fe200078e00bd */
[C---:B------:R-:W-:Y:S01]  /*5340*/  HMMA.16816.F32.BF16 R68, R4.reuse, R20, R68 ;  /* 0x000000140444723c */ /* 0x040fe20000041844 */
[--C-:B--2---:R-:W-:Y:S01]  /*5350*/  FFMA.FTZ R2, R118, c[0x0][0x2d0], -R12.reuse ;  /* 0x0000b40076027a23 */ /* 0x104fe2000001080c */
[----:B------:R-:W-:Y:S01]  /*5360*/  MOV R47, R209 ;  /* 0x000000d1002f7202 */ /* 0x000fe20000000f00 */
[----:B------:R-:W-:Y:S01]  /*5370*/  IMAD.MOV.U32 R45, RZ, RZ, R187 ;  /* 0x000000ffff2d7224 */ /* 0x000fe200078e00bb */
[----:B------:R-:W-:Y:S01]  /*5380*/  MOV R44, R186 ;  /* 0x000000ba002c7202 */ /* 0x000fe20000000f00 */
[----:B------:R2:W3:Y:S02]  /*5390*/  MUFU.EX2 R189, R2 ;  /* 0x0000000200bd7308 */ /* 0x0004e40000000800 */
[----:B------:R-:W-:Y:S01]  /*53a0*/  MOV R20, R252 ;  /* 0x000000fc00147202 */ /* 0x000fe20000000f00 */
[C---:B------:R-:W-:Y:S01]  /*53b0*/  HMMA.16816.F32.BF16 R48, R4.reuse, R8, R48 ;  /* 0x000000080430723c */ /* 0x040fe20000041830 */
[----:B------:R-:W4:Y:S07]  /*53c0*/  LDSM.16.MT88.4 R8, [R217+0x1100] ;  /* 0x00110000d908783b */ /* 0x000f2e0000004200 */
[----:B-1----:R-:W-:Y:S01]  /*53d0*/  HMMA.16816.F32.BF16 R56, R4, R16, R56 ;  /* 0x000000100438723c */ /* 0x002fe20000041838 */
[----:B--2---:R-:W-:-:S07]  /*53e0*/  FFMA.FTZ R2, R116, c[0x0][0x2d0], -R12 ;  /* 0x0000b40074027a23 */ /* 0x004fce000001080c */
[C---:B------:R-:W-:Y:S01]  /*53f0*/  HMMA.16816.F32.BF16 R52, R4.reuse, R18, R52 ;  /* 0x000000120434723c */ /* 0x040fe20000041834 */
[----:B------:R1:W-:Y:S01]  /*5400*/  MUFU.EX2 R21, R2 ;  /* 0x0000000200157308 */ /* 0x0003e20000000800 */
[----:B------:R-:W2:Y:S06]  /*5410*/  LDSM.16.MT88.4 R16, [R218+0x1100] ;  /* 0x00110000da10783b */ /* 0x000eac0000004200 */
[C---:B------:R-:W-:Y:S08]  /*5420*/  HMMA.16816.F32.BF16 R100, R4.reuse, R102, R36 ;  /* 0x000000660464723c */ /* 0x040ff00000041824 */
[----:B------:R-:W-:Y:S01]  /*5430*/  HMMA.16816.F32.BF16 R80, R4, R96, R32 ;  /* 0x000000600450723c */ /* 0x000fe20000041820 */
[----:B-1----:R-:W-:-:S04]  /*5440*/  FFMA.FTZ R2, R117, c[0x0][0x2d0], -R12 ;  /* 0x0000b40075027a23 */ /* 0x002fc8000001080c */
[----:B------:R1:W1:Y:S03]  /*5450*/  MUFU.EX2 R209, R2 ;  /* 0x0000000200d17308 */ /* 0x0002660000000800 */
[C---:B------:R-:W-:Y:S08]  /*5460*/  HMMA.16816.F32.BF16 R96, R4.reuse, R98, R28 ;  /* 0x000000620460723c */ /* 0x040ff0000004181c */
[----:B------:R-:W-:Y:S01]  /*5470*/  HMMA.16816.F32.BF16 R36, R4, R24, R84 ;  /* 0x000000180424723c */ /* 0x000fe20000041854 */
[----:B-1----:R-:W-:-:S06]  /*5480*/  FFMA.FTZ R2, R120, c[0x0][0x2d0], -R0 ;  /* 0x0000b40078027a23 */ /* 0x002fcc0000010800 */
[----:B------:R-:W-:Y:S01]  /*5490*/  IMAD.MOV.U32 R87, RZ, RZ, R185 ;  /* 0x000000ffff577224 */ /* 0x000fe200078e00b9 */
[----:B------:R-:W-:Y:S01]  /*54a0*/  HMMA.16816.F32.BF16 R32, R4, R26, R64 ;  /* 0x0000001a0420723c */ /* 0x000fe20000041840 */
[----:B------:R1:W-:Y:S01]  /*54b0*/  MUFU.EX2 R222, R2 ;  /* 0x0000000200de7308 */ /* 0x0003e20000000800 */
[----:B------:R-:W-:-:S05]  /*54c0*/  IMAD.MOV.U32 R86, RZ, RZ, R184 ;  /* 0x000000ffff567224 */ /* 0x000fca00078e00b8 */
[----:B---3--:R-:W-:Y:S02]  /*54d0*/  F2FP.BF16.PACK_AB R4, R189, R216 ;  /* 0x000000d8bd04723e */ /* 0x008fe400000010ff */
[----:B------:R-:W-:Y:S01]  /*54e0*/  F2FP.BF16.PACK_AB R6, R209, R21 ;  /* 0x00000015d106723e */ /* 0x000fe200000010ff */
[----:B-1----:R-:W-:-:S04]  /*54f0*/  FFMA.FTZ R2, R123, c[0x0][0x2d0], -R0 ;  /* 0x0000b4007b027a23 */ /* 0x002fc80000010800 */
[----:B------:R1:W3:Y:S02]  /*5500*/  MUFU.EX2 R252, R2 ;  /* 0x0000000200fc7308 */ /* 0x0002e40000000800 */
[----:B-1----:R-:W-:Y:S01]  /*5510*/  FFMA.FTZ R2, R122, c[0x0][0x2d0], -R0 ;  /* 0x0000b4007a027a23 */ /* 0x002fe20000010800 */
[----:B---3--:R-:W-:-:S05]  /*5520*/  F2FP.BF16.PACK_AB R5, R252, R222 ;  /* 0x000000defc05723e */ /* 0x008fca00000010ff */
[----:B------:R1:W-:Y:S02]  /*5530*/  MUFU.EX2 R3, R2 ;  /* 0x0000000200037308 */ /* 0x0003e40000000800 */
[----:B-1----:R-:W-:-:S06]  /*5540*/  FFMA.FTZ R2, R121, c[0x0][0x2d0], -R0 ;  /* 0x0000b40079027a23 */ /* 0x002fcc0000010800 */
[----:B------:R-:W1:Y:S02]  /*5550*/  MUFU.EX2 R15, R2 ;  /* 0x00000002000f7308 */ /* 0x000e640000000800 */
[----:B-1----:R-:W-:Y:S01]  /*5560*/  F2FP.BF16.PACK_AB R7, R15, R3 ;  /* 0x000000030f07723e */ /* 0x002fe200000010ff */
[----:B------:R-:W-:Y:S01]  /*5570*/  FFMA.FTZ R2, R193, c[0x0][0x2d0], -R12 ;  /* 0x0000b400c1027a23 */ /* 0x000fe2000001080c */
[----:B------:R-:W-:-:S04]  /*5580*/  MOV R193, R222 ;  /* 0x000000de00c17202 */ /* 0x000fc80000000f00 */
[----:B------:R1:W-:Y:S01]  /*5590*/  MUFU.EX2 R222, R2 ;  /* 0x0000000200de7308 */ /* 0x0003e20000000800 */
[C---:B----4-:R-:W-:Y:S08]  /*55a0*/  HMMA.16816.F32.BF16 R176, R4.reuse, R8, R176 ;  /* 0x0000000804b0723c */ /* 0x050ff000000418b0 */
[----:B------:R-:W-:Y:S01]  /*55b0*/  HMMA.16816.F32.BF16 R24, R4, R10, R132 ;  /* 0x0000000a0418723c */ /* 0x000fe20000041884 */
[----:B------:R-:W3:Y:S01]  /*55c0*/  LDSM.16.MT88.4 R8, [R220+0x1100] ;  /* 0x00110000dc08783b */ /* 0x000ee20000004200 */
[----:B-1----:R-:W-:-:S06]  /*55d0*/  FFMA.FTZ R2, R192, c[0x0][0x2d0], -R12 ;  /* 0x0000b400c0027a23 */ /* 0x002fcc000001080c */
[C---:B--2---:R-:W-:Y:S01]  /*55e0*/  HMMA.16816.F32.BF16 R132, R4.reuse, R16, R180 ;  /* 0x000000100484723c */ /* 0x044fe200000418b4 */
[----:B------:R1:W-:Y:S07]  /*55f0*/  MUFU.EX2 R192, R2 ;  /* 0x0000000200c07308 */ /* 0x0003ee0000000800 */
[----:B------:R-:W-:Y:S01]  /*5600*/  HMMA.16816.F32.BF16 R28, R4, R18, R140 ;  /* 0x00000012041c723c */ /* 0x000fe2000004188c */
[----:B------:R-:W2:Y:S01]  /*5610*/  LDSM.16.MT88.4 R16, [R219+0x1100] ;  /* 0x00110000db10783b */ /* 0x000ea20000004200 */
[----:B-1----:R-:W-:-:S02]  /*5620*/  FFMA.FTZ R2, R175, c[0x0][0x2d0], -R12 ;  /* 0x0000b400af027a23 */ /* 0x002fc4000001080c */
[----:B------:R-:W-:Y:S02]  /*5630*/  IMAD.MOV.U32 R175, RZ, RZ, R13 ;  /* 0x000000ffffaf7224 */ /* 0x000fe400078e000d */
[----:B------:R1:W-:Y:S02]  /*5640*/  MUFU.EX2 R13, R2 ;  /* 0x00000002000d7308 */ /* 0x0003e40000000800 */
[----:B---3--:R-:W-:Y:S01]  /*5650*/  HMMA.16816.F32.BF16 R140, R4, R8, R168 ;  /* 0x00000008048c723c */ /* 0x008fe200000418a8 */
[----:B-1----:R-:W-:-:S07]  /*5660*/  FFMA.FTZ R2, R174, c[0x0][0x2d0], -R12 ;  /* 0x0000b400ae027a23 */ /* 0x002fce000001080c */
        /* <DEDUP_REMOVED lines=16> */
[----:B------:R-:W2:Y:S06]  /*5770*/  LDSM.16.MT88.4 R16, [R218+0x7100] ;  /* 0x00710000da10783b */ /* 0x000eac0000004200 */
[----:B------:R-:W-:Y:S01]  /*5780*/  MOV R111, R86 ;  /* 0x00000056006f7202 */ /* 0x000fe20000000f00 */
[----:B------:R-:W-:Y:S01]  /*5790*/  IMAD.MOV.U32 R110, RZ, RZ, R87 ;  /* 0x000000ffff6e7224 */ /* 0x000fe200078e0057 */
[----:B------:R-:W-:Y:S01]  /*57a0*/  MOV R108, R45 ;  /* 0x0000002d006c7202 */ /* 0x000fe20000000f00 */
        /* <DEDUP_REMOVED lines=9> */
[C---:B--2---:R-:W-:Y:S01]  /*5840*/  HMMA.16816.F32.BF16 R160, R4.reuse, R16, R80 ;  /* 0x0000001004a0723c */ /* 0x044fe20000041850 */
[----:B------:R-:W2:Y:S01]  /*5850*/  LDSM.16.MT88.4 R20, [R219+0x7100] ;  /* 0x00710000db14783b */ /* 0x000ea20000004200 */
[----:B------:R-:W-:Y:S01]  /*5860*/  IMAD.MOV.U32 R102, RZ, RZ, R3 ;  /* 0x000000ffff667224 */ /* 0x000fe200078e0003 */
[----:B------:R-:W-:Y:S01]  /*5870*/  MOV R3, R190 ;  /* 0x000000be00037202 */ /* 0x000fe20000000f00 */
[----:B------:R-:W-:Y:S02]  /*5880*/  IMAD.MOV.U32 R101, RZ, RZ, R191 ;  /* 0x000000ffff657224 */ /* 0x000fe400078e00bf */
[----:B------:R-:W-:Y:S02]  /*5890*/  IMAD.MOV.U32 R100, RZ, RZ, R189 ;  /* 0x000000ffff647224 */ /* 0x000fe400078e00bd */
[----:B------:R-:W-:Y:S01]  /*58a0*/  HMMA.16816.F32.BF16 R156, R4, R18, R96 ;  /* 0x00000012049c723c */ /* 0x000fe20000041860 */
[----:B------:R-:W3:Y:S01]  /*58b0*/  LDSM.16.MT88.4 R16, [R217+0xa100] ;  /* 0x00a10000d910783b */ /* 0x000ee20000004200 */
[----:B------:R-:W-:-:S02]  /*58c0*/  IMAD.MOV.U32 R107, RZ, RZ, R46 ;  /* 0x000000ffff6b7224 */ /* 0x000fc400078e002e */
[----:B------:R-:W-:-:S04]  /*58d0*/  IMAD.MOV.U32 R174, RZ, RZ, R47 ;  /* 0x000000ffffae7224 */ /* 0x000fc800078e002f */
[C---:B-1----:R-:W-:Y:S08]  /*58e0*/  HMMA.16816.F32.BF16 R144, R4.reuse, R8, R76 ;  /* 0x000000080490723c */ /* 0x042ff0000004184c */
[C---:B------:R-:W-:Y:S01]  /*58f0*/  HMMA.16816.F32.BF16 R96, R4.reuse, R10, R92 ;  /* 0x0000000a0460723c */ /* 0x040fe2000004185c */
[----:B------:R-:W1:Y:S07]  /*5900*/  LDSM.16.MT88.4 R8, [R218+0xa100] ;  /* 0x00a10000da08783b */ /* 0x000e6e0000004200 */
[C---:B--2---:R-:W-:Y:S01]  /*5910*/  HMMA.16816.F32.BF16 R92, R4.reuse, R20, R72 ;  /* 0x00000014045c723c */ /* 0x044fe20000041848 */
[----:B------:R2:W4:Y:S06]  /*5920*/  MUFU.EX2 R20, R2 ;  /* 0x0000000200147308 */ /* 0x00052c0000000800 */
[----:B------:R-:W-:Y:S01]  /*5930*/  IMAD.MOV.U32 R75, RZ, RZ, R188 ;  /* 0x000000ffff4b7224 */ /* 0x000fe200078e00bc */
[----:B---3--:R-:W-:Y:S01]  /*5940*/  HMMA.16816.F32.BF16 R84, R4, R18, R60 ;  /* 0x000000120454723c */ /* 0x008fe2000004183c */
[----:B------:R-:W-:-:S02]  /*5950*/  IMAD.MOV.U32 R73, RZ, RZ, R252 ;  /* 0x000000ffff497224 */ /* 0x000fc400078e00fc */
[----:B------:R-:W-:-:S05]  /*5960*/  IMAD.MOV.U32 R74, RZ, RZ, R215 ;  /* 0x000000ffff4a7224 */ /* 0x000fca00078e00d7 */
[----:B------:R-:W-:Y:S01]  /*5970*/  HMMA.16816.F32.BF16 R188, R4, R16, R68 ;  /* 0x0000001004bc723c */ /* 0x000fe20000041844 */
[----:B------:R-:W3:Y:S01]  /*5980*/  LDSM.16.MT88.4 R16, [R220+0xa100] ;  /* 0x00a10000dc10783b */ /* 0x000ee20000004200 */
[----:B--2---:R-:W-:Y:S01]  /*5990*/  FFMA.FTZ R2, R195, c[0x0][0x2d0], -R0 ;  /* 0x0000b400c3027a23 */ /* 0x004fe20000010800 */
[----:B------:R-:W-:Y:S02]  /*59a0*/  MOV R195, R75 ;  /* 0x0000004b00c37202 */ /* 0x000fe40000000f00 */
[----:B------:R-:W-:-:S03]  /*59b0*/  MOV R75, R214 ;  /* 0x000000d6004b7202 */ /* 0x000fc60000000f00 */
[C---:B------:R-:W-:Y:S08]  /*59c0*/  HMMA.16816.F32.BF16 R88, R4.reuse, R22, R88 ;  /* 0x000000160458723c */ /* 0x040ff00000041858 */
[C---:B-1----:R-:W-:Y:S01]  /*59d0*/  HMMA.16816.F32.BF16 R80, R4.reuse, R8, R56 ;  /* 0x000000080450723c */ /* 0x042fe20000041838 */
[----:B------:R1:W-:Y:S07]  /*59e0*/  MUFU.EX2 R56, R2 ;  /* 0x0000000200387308 */ /* 0x0003ee0000000800 */
[----:B------:R-:W-:Y:S01]  /*59f0*/  HMMA.16816.F32.BF16 R76, R4, R10, R52 ;  /* 0x0000000a044c723c */ /* 0x000fe20000041834 */
[----:B------:R-:W2:Y:S01]  /*5a00*/  LDSM.16.MT88.4 R8, [R219+0xa100] ;  /* 0x00a10000db08783b */ /* 0x000ea20000004200 */
[----:B-1----:R-:W-:-:S02]  /*5a10*/  FFMA.FTZ R2, R197, c[0x0][0x2d0], -R0 ;  /* 0x0000b400c5027a23 */ /* 0x002fc40000010800 */
[----:B----4-:R-:W-:Y:S02]  /*5a20*/  IMAD.MOV.U32 R197, RZ, RZ, R20 ;  /* 0x000000ffffc57224 */ /* 0x010fe400078e0014 */
[----:B------:R-:W-:Y:S01]  /*5a30*/  LDSM.16.MT88.4 R20, [R217+0x1900] ;  /* 0x00190000d914783b */ /* 0x000fe20000004200 */
[----:B------:R1:W4:Y:S01]  /*5a40*/  MUFU.EX2 R214, R2 ;  /* 0x0000000200d67308 */ /* 0x0003220000000800 */
[C---:B---3--:R-:W-:Y:S08]  /*5a50*/  HMMA.16816.F32.BF16 R44, R4.reuse, R16, R48 ;  /* 0x00000010042c723c */ /* 0x048ff00000041830 */
[----:B------:R-:W-:Y:S01]  /*5a60*/  HMMA.16816.F32.BF16 R40, R4, R18, R40 ;  /* 0x000000120428723c */ /* 0x000fe20000041828 */
[----:B------:R-:W3:Y:S01]  /*5a70*/  LDSM.16.MT88.4 R16, [R218+0x1900] ;  /* 0x00190000da10783b */ /* 0x000ee20000004200 */
[----:B-1----:R-:W-:-:S02]  /*5a80*/  FFMA.FTZ R2, R194, c[0x0][0x2d0], -R0 ;  /* 0x0000b400c2027a23 */ /* 0x002fc40000010800 */
[----:B------:R-:W-:Y:S02]  /*5a90*/  IMAD.MOV.U32 R194, RZ, RZ, R101 ;  /* 0x000000ffffc27224 */ /* 0x000fe400078e0065 */
[----:B------:R1:W-:Y:S02]  /*5aa0*/  MUFU.EX2 R252, R2 ;  /* 0x0000000200fc7308 */ /* 0x0003e40000000800 */
[C---:B--2---:R-:W-:Y:S08]  /*5ab0*/  HMMA.16816.F32.BF16 R36, R4.reuse, R8, R36 ;  /* 0x000000080424723c */ /* 0x044ff00000041824 */
[----:B------:R-:W-:Y:S01]  /*5ac0*/  HMMA.16816.F32.BF16 R32, R4, R10, R32 ;  /* 0x0000000a0420723c */ /* 0x000fe20000041820 */
[----:B-1----:R-:W-:Y:S01]  /*5ad0*/  FFMA.FTZ R2, R196, c[0x0][0x2d0], -R0 ;  /* 0x0000b400c4027a23 */ /* 0x002fe20000010800 */
[----:B------:R-:W-:Y:S01]  /*5ae0*/  LDSM.16.MT88.4 R8, [R220+0x4900] ;  /* 0x00490000dc08783b */ /* 0x000fe20000004200 */
[----:B------:R-:W-:Y:S01]  /*5af0*/  MOV R196, R175 ;  /* 0x000000af00c47202 */ /* 0x000fe20000000f00 */
[----:B------:R-:W-:Y:S01]  /*5b00*/  IMAD.MOV.U32 R175, RZ, RZ, R193 ;  /* 0x000000ffffaf7224 */ /* 0x000fe200078e00c1 */
[----:B------:R-:W1:Y:S01]  /*5b10*/  MUFU.EX2 R215, R2 ;  /* 0x0000000200d77308 */ /* 0x000e620000000800 */
[----:B------:R-:W-:Y:S01]  /*5b20*/  IMAD.MOV.U32 R193, RZ, RZ, R104 ;  /* 0x000000ffffc17224 */ /* 0x000fe200078e0068 */
[----:B------:R-:W-:-:S02]  /*5b30*/  F2FP.BF16.PACK_AB R4, R192, R222 ;  /* 0x000000dec004723e */ /* 0x000fc400000010ff */
[----:B----4-:R-:W-:Y:S02]  /*5b40*/  F2FP.BF16.PACK_AB R5, R214, R56 ;  /* 0x00000038d605723e */ /* 0x010fe400000010ff */
[----:B------:R-:W-:Y:S02]  /*5b50*/  F2FP.BF16.PACK_AB R6, R197, R13 ;  /* 0x0000000dc506723e */ /* 0x000fe400000010ff */
[----:B-1----:R-:W-:Y:S01]  /*5b60*/  F2FP.BF16.PACK_AB R7, R215, R252 ;  /* 0x000000fcd707723e */ /* 0x002fe200000010ff */
[----:B------:R-:W-:-:S06]  /*5b70*/  IMAD.MOV.U32 R2, RZ, RZ, R107 ;  /* 0x000000ffff027224 */ /* 0x000fcc00078e006b */
[C---:B---3--:R-:W-:Y:S01]  /*5b80*/  HMMA.16816.F32.BF16 R52, R4.reuse, R18, R28 ;  /* 0x000000120434723c */ /* 0x048fe2000004181c */
[----:B------:R-:W1:Y:S07]  /*5b90*/  LDSM.16.MT88.4 R28, [R220+0x1900] ;  /* 0x00190000dc1c783b */ /* 0x000e6e0000004200 */
[C---:B------:R-:W-:Y:S08]  /*5ba0*/  HMMA.16816.F32.BF16 R176, R4.reuse, R20, R176 ;  /* 0x0000001404b0723c */ /* 0x040ff000000418b0 */
[C---:B------:R-:W-:Y:S01]  /*5bb0*/  HMMA.16816.F32.BF16 R48, R4.reuse, R22, R24 ;  /* 0x000000160430723c */ /* 0x040fe20000041818 */
[----:B------:R-:W2:Y:S04]  /*5bc0*/  LDSM.16.MT88.4 R20, [R217+0x4900] ;  /* 0x00490000d914783b */ /* 0x000ea80000004200 */
[----:B------:R-:W-:Y:S03]  /*5bd0*/  LDSM.16.MT88.4 R24, [R219+0x1900] ;  /* 0x00190000db18783b */ /* 0x000fe60000004200 */
[C---:B------:R-:W-:Y:S01]  /*5be0*/  HMMA.16816.F32.BF16 R132, R4.reuse, R16, R132 ;  /* 0x000000100484723c */ /* 0x040fe20000041884 */
[----:B------:R-:W3:Y:S07]  /*5bf0*/  LDSM.16.MT88.4 R16, [R218+0x4900] ;  /* 0x00490000da10783b */ /* 0x000eee0000004200 */
[C---:B-1----:R-:W-:Y:S07]  /*5c00*/  HMMA.16816.F32.BF16 R64, R4.reuse, R30, R64 ;  /* 0x0000001e0440723c */ /* 0x042fee0000041840 */
[----:B------:R-:W-:Y:S01]  /*5c10*/  IMAD.MOV.U32 R30, RZ, RZ, R56 ;  /* 0x000000ffff1e7224 */ /* 0x000fe200078e0038 */
[----:B------:R-:W-:Y:S01]  /*5c20*/  HMMA.16816.F32.BF16 R140, R4, R28, R140 ;  /* 0x0000001c048c723c */ /* 0x000fe2000004188c */
[----:B------:R-:W-:-:S06]  /*5c30*/  IMAD.MOV.U32 R31, RZ, RZ, R75 ;  /* 0x000000ffff1f7224 */ /* 0x000fcc00078e004b */
[----:B------:R-:W-:Y:S01]  /*5c40*/  IMAD.MOV.U32 R29, RZ, RZ, R73 ;  /* 0x000000ffff1d7224 */ /* 0x000fe200078e0049 */
[----:B--2---:R-:W-:Y:S01]  /*5c50*/  HMMA.16816.F32.BF16 R68, R4, R20, R124 ;  /* 0x000000140444723c */ /* 0x004fe2000004187c */
[----:B------:R-:W-:-:S06]  /*5c60*/  MOV R28, R74 ;  /* 0x0000004a001c7202 */ /* 0x000fcc0000000f00 */
[----:B------:R-:W-:Y:S01]  /*5c70*/  IMAD.MOV.U32 R126, RZ, RZ, R192 ;  /* 0x000000ffff7e7224 */ /* 0x000fe200078e00c0 */
[----:B------:R-:W-:Y:S01]  /*5c80*/  HMMA.16816.F32.BF16 R56, R4, R22, R128 ;  /* 0x000000160438723c */ /* 0x000fe20000041880 */
[----:B------:R-:W1:Y:S01]  /*5c90*/  LDSM.16.MT88.4 R20, [R217+0x7900] ;  /* 0x00790000d914783b */ /* 0x000e620000004200 */
[----:B------:R-:W-:Y:S02]  /*5ca0*/  MOV R192, R103 ;  /* 0x0000006700c07202 */ /* 0x000fe40000000f00 */
[----:B------:R-:W-:-:S03]  /*5cb0*/  MOV R127, R106 ;  /* 0x0000006a007f7202 */ /* 0x000fc60000000f00 */
[----:B------:R-:W-:Y:S01]  /*5cc0*/  IMAD.MOV.U32 R129, RZ, RZ, R195 ;  /* 0x000000ffff817224 */ /* 0x000fe200078e00c3 */
[----:B------:R-:W-:Y:S01]  /*5cd0*/  MOV R130, R197 ;  /* 0x000000c500827202 */ /* 0x000fe20000000f00 */
[----:B------:R-:W-:Y:S01]  /*5ce0*/  IMAD.MOV.U32 R128, RZ, RZ, R174 ;  /* 0x000000ffff807224 */ /* 0x000fe200078e00ae */
[----:B------:R-:W-:Y:S01]  /*5cf0*/  MOV R174, R100 ;  /* 0x0000006400ae7202 */ /* 0x000fe20000000f00 */
[----:B------:R-:W-:Y:S01]  /*5d00*/  IMAD.MOV.U32 R195, RZ, RZ, R102 ;  /* 0x000000ffffc37224 */ /* 0x000fe200078e0066 */
[----:B---3--:R-:W-:Y:S01]  /*5d10*/  HMMA.16816.F32.BF16 R164, R4, R16, R164 ;  /* 0x0000001004a4723c */ /* 0x008fe200000418a4 */
[----:B------:R-:W-:Y:S02]  /*5d20*/  IMAD.MOV.U32 R197, RZ, RZ, R105 ;  /* 0x000000ffffc57224 */ /* 0x000fe400078e0069 */
[----:B------:R-:W-:-:S05]  /*5d30*/  IMAD.MOV.U32 R131, RZ, RZ, R127 ;  /* 0x000000ffff837224 */ /* 0x000fca00078e007f */
[C---:B------:R-:W-:Y:S01]  /*5d40*/  HMMA.16816.F32.BF16 R100, R4.reuse, R18, R136 ;  /* 0x000000120464723c */ /* 0x040fe20000041888 */
[----:B------:R-:W2:Y:S06]  /*5d50*/  LDSM.16.MT88.4 R16, [R218+0x7900] ;  /* 0x00790000da10783b */ /* 0x000eac0000004200 */
[----:B------:R-:W-:Y:S01]  /*5d60*/  IMAD.MOV.U32 R139, RZ, RZ, R108 ;  /* 0x000000ffff8b7224 */ /* 0x000fe200078e006c */
[----:B------:R-:W-:Y:S01]  /*5d70*/  MOV R138, R109 ;  /* 0x0000006d008a7202 */ /* 0x000fe20000000f00 */
[----:B------:R-:W-:Y:S01]  /*5d80*/  IMAD.MOV.U32 R137, RZ, RZ, R110 ;  /* 0x000000ffff897224 */ /* 0x000fe200078e006e */
[----:B------:R-:W-:Y:S01]  /*5d90*/  HMMA.16816.F32.BF16 R104, R4, R8, R148 ;  /* 0x000000080468723c */ /* 0x000fe20000041894 */
[----:B------:R-:W-:-:S07]  /*5da0*/  IMAD.MOV.U32 R136, RZ, RZ, R111 ;  /* 0x000000ffff887224 */ /* 0x000fce00078e006f */
[C---:B------:R-:W-:Y:S01]  /*5db0*/  HMMA.16816.F32.BF16 R108, R4.reuse, R10, R152 ;  /* 0x0000000a046c723c */ /* 0x040fe20000041898 */
[----:B------:R-:W3:Y:S06]  /*5dc0*/  LDSM.16.MT88.4 R8, [R220+0x7900] ;  /* 0x00790000dc08783b */ /* 0x000eec0000004200 */
[----:B------:R-:W-:Y:S01]  /*5dd0*/  MOV R152, R30 ;  /* 0x0000001e00987202 */ /* 0x000fe20000000f00 */
[----:B------:R-:W-:Y:S01]  /*5de0*/  HMMA.16816.F32.BF16 R60, R4, R26, R120 ;  /* 0x0000001a043c723c */ /* 0x000fe20000041878 */
[----:B------:R-:W-:Y:S01]  /*5df0*/  IMAD.MOV.U32 R153, RZ, RZ, R31 ;  /* 0x000000ffff997224 */ /* 0x000fe200078e001f */
[----:B------:R-:W-:Y:S01]  /*5e00*/  MOV R155, R29 ;  /* 0x0000001d009b7202 */ /* 0x000fe20000000f00 */
[----:B------:R-:W-:-:S02]  /*5e10*/  IMAD.MOV.U32 R154, RZ, RZ, R28 ;  /* 0x000000ffff9a7224 */ /* 0x000fc400078e001c */
[----:B------:R-:W-:Y:S03]  /*5e20*/  LDSM.16.MT88.4 R28, [R219+0x7900] ;  /* 0x00790000db1c783b */ /* 0x000fe60000004200 */
[C---:B-1----:R-:W-:Y:S07]  /*5e30*/  HMMA.16816.F32.BF16 R120, R4.reuse, R20, R180 ;  /* 0x000000140478723c */ /* 0x042fee00000418b4 */
[----:B------:R-:W-:Y:S01]  /*5e40*/  IMAD.MOV.U32 R180, RZ, RZ, R126 ;  /* 0x000000ffffb47224 */ /* 0x000fe200078e007e */
[----:B------:R-:W-:Y:S01]  /*5e50*/  HMMA.16816.F32.BF16 R72, R4, R24, R116 ;  /* 0x000000180448723c */ /* 0x000fe20000041874 */
[----:B------:R-:W1:Y:S01]  /*5e60*/  LDSM.16.MT88.4 R24, [R219+0x4900] ;  /* 0x00490000db18783b */ /* 0x000e620000004200 */
[----:B------:R-:W-:Y:S01]  /*5e70*/  IMAD.MOV.U32 R182, RZ, RZ, R2 ;  /* 0x000000ffffb67224 */ /* 0x000fe200078e0002 */
[----:B------:R-:W-:Y:S01]  /*5e80*/  MOV R181, R129 ;  /* 0x0000008100b57202 */ /* 0x000fe20000000f00 */
[----:B------:R-:W-:-:S02]  /*5e90*/  FFMA.FTZ R2, R204, c[0x0][0x2d0], -R12 ;  /* 0x0000b400cc027a23 */ /* 0x000fc4000001080c */
[----:B------:R-:W-:Y:S02]  /*5ea0*/  IMAD.MOV.U32 R183, RZ, RZ, R196 ;  /* 0x000000ffffb77224 */ /* 0x000fe400078e00c4 */
[----:B------:R-:W-:Y:S01]  /*5eb0*/  HMMA.16816.F32.BF16 R124, R4, R22, R168 ;  /* 0x00000016047c723c */ /* 0x000fe200000418a8 */
[----:B------:R-:W4:Y:S01]  /*5ec0*/  LDSM.16.MT88.4 R20, [R217+0xa900] ;  /* 0x00a90000d914783b */ /* 0x000f220000004200 */
[----:B------:R-:W-:-:S05]  /*5ed0*/  IMAD.MOV.U32 R196, RZ, RZ, R212 ;  /* 0x000000ffffc47224 */ /* 0x000fca00078e00d4 */
[----:B------:R-:W-:Y:S01]  /*5ee0*/  MOV R171, R195 ;  /* 0x000000c300ab7202 */ /* 0x000fe20000000f00 */
[----:B--2---:R-:W-:Y:S01]  /*5ef0*/  HMMA.16816.F32.BF16 R160, R4, R16, R160 ;  /* 0x0000001004a0723c */ /* 0x004fe200000418a0 */
[----:B------:R-:W-:Y:S01]  /*5f00*/  IMAD.MOV.U32 R170, RZ, RZ, R192 ;  /* 0x000000ffffaa7224 */ /* 0x000fe200078e00c0 */
[----:B------:R-:W-:Y:S01]  /*5f10*/  MOV R169, R155 ;  /* 0x0000009b00a97202 */ /* 0x000fe20000000f00 */
[----:B------:R-:W-:-:S05]  /*5f20*/  IMAD.MOV.U32 R168, RZ, RZ, R136 ;  /* 0x000000ffffa87224 */ /* 0x000fca00078e0088 */
[C---:B------:R-:W-:Y:S01]  /*5f30*/  HMMA.16816.F32.BF16 R148, R4.reuse, R18, R156 ;  /* 0x000000120494723c */ /* 0x040fe2000004189c */
[----:B------:R-:W-:Y:S07]  /*5f40*/  LDSM.16.MT88.4 R16, [R218+0xa900] ;  /* 0x00a90000da10783b */ /* 0x000fee0000004200 */
[C---:B---3--:R-:W-:Y:S08]  /*5f50*/  HMMA.16816.F32.BF16 R156, R4.reuse, R8, R144 ;  /* 0x00000008049c723c */ /* 0x048ff00000041890 */
[C---:B------:R-:W-:Y:S01]  /*5f60*/  HMMA.16816.F32.BF16 R144, R4.reuse, R10, R96 ;  /* 0x0000000a0490723c */ /* 0x040fe20000041860 */
[----:B------:R-:W2:Y:S06]  /*5f70*/  LDSM.16.MT88.4 R8, [R220+0xa900] ;  /* 0x00a90000dc08783b */ /* 0x000eac0000004200 */
[----:B------:R-:W-:Y:S01]  /*5f80*/  MOV R99, R152 ;  /* 0x0000009800637202 */ /* 0x000fe20000000f00 */
[----:B-1----:R-:W-:Y:S01]  /*5f90*/  HMMA.16816.F32.BF16 R116, R4, R26, R184 ;  /* 0x0000001a0474723c */ /* 0x002fe200000418b8 */
[----:B------:R-:W-:-:S02]  /*5fa0*/  IMAD.MOV.U32 R98, RZ, RZ, R153 ;  /* 0x000000ffff627224 */ /* 0x000fc400078e0099 */
[----:B------:R-:W-:Y:S02]  /*5fb0*/  IMAD.MOV.U32 R97, RZ, RZ, R154 ;  /* 0x000000ffff617224 */ /* 0x000fe400078e009a */
[----:B------:R-:W-:Y:S02]  /*5fc0*/  IMAD.MOV.U32 R96, RZ, RZ, R137 ;  /* 0x000000ffff607224 */ /* 0x000fe400078e0089 */
[----:B------:R-:W-:Y:S01]  /*5fd0*/  MOV R187, R213 ;  /* 0x000000d500bb7202 */ /* 0x000fe20000000f00 */
[----:B----4-:R-:W-:Y:S01]  /*5fe0*/  HMMA.16816.F32.BF16 R188, R4, R20, R188 ;  /* 0x0000001404bc723c */ /* 0x010fe200000418bc */
[----:B------:R-:W-:Y:S01]  /*5ff0*/  MOV R184, R197 ;  /* 0x000000c500b87202 */ /* 0x000fe20000000f00 */
[----:B------:R-:W-:Y:S02]  /*6000*/  IMAD.MOV.U32 R197, RZ, RZ, R211 ;  /* 0x000000ffffc57224 */ /* 0x000fe400078e00d3 */
[----:B------:R-:W-:Y:S02]  /*6010*/  IMAD.MOV.U32 R185, RZ, RZ, R174 ;  /* 0x000000ffffb97224 */ /* 0x000fe400078e00ae */
[----:B------:R-:W-:-:S02]  /*6020*/  IMAD.MOV.U32 R186, RZ, RZ, R175 ;  /* 0x000000ffffba7224 */ /* 0x000fc400078e00af */
[----:B------:R-:W-:Y:S01]  /*6030*/  IMAD.MOV.U32 R21, RZ, RZ, R194 ;  /* 0x000000ffff157224 */ /* 0x000fe200078e00c2 */
[----:B------:R-:W-:Y:S01]  /*6040*/  HMMA.16816.F32.BF16 R112, R4, R24, R112 ;  /* 0x000000180470723c */ /* 0x000fe20000041870 */
[----:B------:R-:W-:Y:S01]  /*6050*/  IMAD.MOV.U32 R20, RZ, RZ, R193 ;  /* 0x000000ffff147224 */ /* 0x000fe200078e00c1 */
[----:B------:R-:W1:Y:S01]  /*6060*/  LDSM.16.MT88.4 R24, [R219+0xa900] ;  /* 0x00a90000db18783b */ /* 0x000e620000004200 */
[----:B------:R-:W-:-:S05]  /*6070*/  IMAD.MOV.U32 R204, RZ, RZ, R99 ;  /* 0x000000ffffcc7224 */ /* 0x000fca00078e0063 */
[C---:B------:R-:W-:Y:S07]  /*6080*/  HMMA.16816.F32.BF16 R192, R4.reuse, R22, R84 ;  /* 0x0000001604c0723c */ /* 0x040fee0000041854 */
[----:B------:R-:W-:Y:S01]  /*6090*/  MOV R86, R210 ;  /* 0x000000d200567202 */ /* 0x000fe20000000f00 */
[----:B------:R-:W-:Y:S01]  /*60a0*/  HMMA.16816.F32.BF16 R152, R4, R28, R92 ;  /* 0x0000001c0498723c */ /* 0x000fe2000004185c */
[----:B------:R3:W-:Y:S01]  /*60b0*/  MUFU.EX2 R210, R2 ;  /* 0x0000000200d27308 */ /* 0x0007e20000000800 */
[----:B------:R-:W-:Y:S01]  /*60c0*/  MOV R87, R131 ;  /* 0x0000008300577202 */ /* 0x000fe20000000f00 */
[----:B------:R-:W-:-:S02]  /*60d0*/  IMAD.MOV.U32 R84, RZ, RZ, R208 ;  /* 0x000000ffff547224 */ /* 0x000fc400078e00d0 */
[----:B------:R-:W-:Y:S02]  /*60e0*/  IMAD.MOV.U32 R85, RZ, RZ, R209 ;  /* 0x000000ffff557224 */ /* 0x000fe400078e00d1 */
[----:B------:R-:W-:Y:S01]  /*60f0*/  IMAD.MOV.U32 R93, RZ, RZ, R128 ;  /* 0x000000ffff5d7224 */ /* 0x000fe200078e0080 */
[----:B--2---:R-:W-:Y:S01]  /*6100*/  HMMA.16816.F32.BF16 R40, R4, R10, R40 ;  /* 0x0000000a0428723c */ /* 0x004fe20000041828 */
[----:B------:R-:W-:Y:S01]  /*6110*/  IMAD.MOV.U32 R92, RZ, RZ, R130 ;  /* 0x000000ffff5c7224 */ /* 0x000fe200078e0082 */
[----:B------:R-:W-:Y:S01]  /*6120*/  MOV R95, R138 ;  /* 0x0000008a005f7202 */ /* 0x000fe20000000f00 */
[----:B------:R-:W-:-:S05]  /*6130*/  IMAD.MOV.U32 R94, RZ, RZ, R139 ;  /* 0x000000ffff5e7224 */ /* 0x000fca00078e008b */
[----:B------:R-:W-:Y:S01]  /*6140*/  HMMA.16816.F32.BF16 R128, R4, R16, R80 ;  /* 0x000000100480723c */ /* 0x000fe20000041850 */
[----:B---3--:R-:W-:Y:S01]  /*6150*/  FFMA.FTZ R2, R203, c[0x0][0x2d0], -R12 ;  /* 0x0000b400cb027a23 */ /* 0x008fe2000001080c */
[----:B------:R-:W-:-:S03]  /*6160*/  MOV R203, R98 ;  /* 0x0000006200cb7202 */ /* 0x000fc60000000f00 */
[----:B------:R2:W3:Y:S03]  /*6170*/  MUFU.EX2 R212, R2 ;  /* 0x0000000200d47308 */ /* 0x0004e60000000800 */
[C---:B------:R-:W-:Y:S01]  /*6180*/  HMMA.16816.F32.BF16 R80, R4.reuse, R18, R76 ;  /* 0x000000120450723c */ /* 0x040fe2000004184c */
[----:B------:R-:W-:Y:S07]  /*6190*/  LDSM.16.MT88.4 R16, [R218+0x2100] ;  /* 0x00210000da10783b */ /* 0x000fee0000004200 */
[----:B------:R-:W-:Y:S01]  /*61a0*/  HMMA.16816.F32.BF16 R76, R4, R8, R44 ;  /* 0x00000008044c723c */ /* 0x000fe2000004182c */
[----:B------:R-:W4:Y:S01]  /*61b0*/  LDSM.16.MT88.4 R8, [R217+0x2100] ;  /* 0x00210000d908783b */ /* 0x000f220000004200 */
[----:B--2---:R-:W-:-:S02]  /*61c0*/  FFMA.FTZ R2, R202, c[0x0][0x2d0], -R12 ;  /* 0x0000b400ca027a23 */ /* 0x004fc4000001080c */
[----:B------:R-:W-:-:S04]  /*61d0*/  IMAD.MOV.U32 R202, RZ, RZ, R97 ;  /* 0x000000ffffca7224 */ /* 0x000fc800078e0061 */
[C---:B------:R-:W-:Y:S01]  /*61e0*/  HMMA.16816.F32.BF16 R136, R4.reuse, R30, R88 ;  /* 0x0000001e0488723c */ /* 0x040fe20000041858 */
[----:B------:R2:W-:Y:S07]  /*61f0*/  MUFU.EX2 R213, R2 ;  /* 0x0000000200d57308 */ /* 0x0005ee0000000800 */
[C---:B-1----:R-:W-:Y:S08]  /*6200*/  HMMA.16816.F32.BF16 R36, R4.reuse, R24, R36 ;  /* 0x000000180424723c */ /* 0x042ff00000041824 */
[----:B------:R-:W-:Y:S01]  /*6210*/  HMMA.16816.F32.BF16 R32, R4, R26, R32 ;  /* 0x0000001a0420723c */ /* 0x000fe20000041820 */
[----:B--2---:R-:W-:-:S02]  /*6220*/  FFMA.FTZ R2, R205, c[0x0][0x2d0], -R12 ;  /* 0x0000b400cd027a23 */ /* 0x004fc4000001080c */
[----:B------:R-:W-:Y:S02]  /*6230*/  IMAD.MOV.U32 R205, RZ, RZ, R96 ;  /* 0x000000ffffcd7224 */ /* 0x000fe400078e0060 */
[----:B------:R1:W2:Y:S02]  /*6240*/  MUFU.EX2 R211, R2 ;  /* 0x0000000200d37308 */ /* 0x0002a40000000800 */
[----:B---3--:R-:W-:Y:S01]  /*6250*/  F2FP.BF16.PACK_AB R4, R212, R210 ;  /* 0x000000d2d404723e */ /* 0x008fe200000010ff */
[--C-:B-1----:R-:W-:Y:S01]  /*6260*/  FFMA.FTZ R2, R199, c[0x0][0x2d0], -R0.reuse ;  /* 0x0000b400c7027a23 */ /* 0x102fe20000010800 */
[----:B--2---:R-:W-:Y:S02]  /*6270*/  F2FP.BF16.PACK_AB R6, R211, R213 ;  /* 0x000000d5d306723e */ /* 0x004fe400000010ff */
[----:B------:R-:W-:Y:S02]  /*6280*/  MOV R199, R95 ;  /* 0x0000005f00c77202 */ /* 0x000fe40000000f00 */
[----:B------:R1:W-:Y:S02]  /*6290*/  MUFU.EX2 R174, R2 ;  /* 0x0000000200ae7308 */ /* 0x0003e40000000800 */
[----:B-1----:R-:W-:-:S02]  /*62a0*/  FFMA.FTZ R2, R201, c[0x0][0x2d0], -R0 ;  /* 0x0000b400c9027a23 */ /* 0x002fc40000010800 */
[----:B------:R-:W-:-:S04]  /*62b0*/  IMAD.MOV.U32 R201, RZ, RZ, R94 ;  /* 0x000000ffffc97224 */ /* 0x000fc800078e005e */
[----:B------:R1:W2:Y:S02]  /*62c0*/  MUFU.EX2 R175, R2 ;  /* 0x0000000200af7308 */ /* 0x0002a40000000800 */
[----:B-1----:R-:W-:Y:S01]  /*62d0*/  FFMA.FTZ R2, R200, c[0x0][0x2d0], -R0 ;  /* 0x0000b400c8027a23 */ /* 0x002fe20000010800 */
[----:B--2---:R-:W-:Y:S01]  /*62e0*/  F2FP.BF16.PACK_AB R5, R175, R174 ;  /* 0x000000aeaf05723e */ /* 0x004fe200000010ff */
[----:B------:R-:W-:-:S04]  /*62f0*/  IMAD.MOV.U32 R200, RZ, RZ, R93 ;  /* 0x000000ffffc87224 */ /* 0x000fc800078e005d */
[----:B------:R1:W-:Y:S02]  /*6300*/  MUFU.EX2 R208, R2 ;  /* 0x0000000200d07308 */ /* 0x0003e40000000800 */
[----:B-1----:R-:W-:Y:S01]  /*6310*/  FFMA.FTZ R2, R198, c[0x0][0x2d0], -R0 ;  /* 0x0000b400c6027a23 */ /* 0x002fe20000010800 */
[----:B------:R-:W-:-:S05]  /*6320*/  MOV R198, R92 ;  /* 0x0000005c00c67202 */ /* 0x000fca0000000f00 */
[----:B------:R-:W1:Y:S02]  /*6330*/  MUFU.EX2 R209, R2 ;  /* 0x0000000200d17308 */ /* 0x000e640000000800 */
[----:B-1----:R-:W-:Y:S01]  /*6340*/  F2FP.BF16.PACK_AB R7, R209, R208 ;  /* 0x000000d0d107723e */ /* 0x002fe200000010ff */
[----:B------:R-:W-:-:S06]  /*6350*/  IMAD.MOV.U32 R2, RZ, RZ, R21 ;  /* 0x000000ffff027224 */ /* 0x000fcc00078e0015 */
[C---:B----4-:R-:W-:Y:S08]  /*6360*/  HMMA.16816.F32.BF16 R176, R4.reuse, R8, R176 ;  /* 0x0000000804b0723c */ /* 0x050ff000000418b0 */
[C---:B------:R-:W-:Y:S01]  /*6370*/  HMMA.16816.F32.BF16 R24, R4.reuse, R10, R48 ;  /* 0x0000000a0418723c */ /* 0x040fe20000041830 */
[----:B------:R-:W1:Y:S07]  /*6380*/  LDSM.16.MT88.4 R8, [R220+0x2100] ;  /* 0x00210000dc08783b */ /* 0x000e6e0000004200 */
[C---:B------:R-:W-:Y:S08]  /*6390*/  HMMA.16816.F32.BF16 R132, R4.reuse, R16, R132 ;  /* 0x000000100484723c */ /* 0x040ff00000041884 */
[C---:B------:R-:W-:Y:S01]  /*63a0*/  HMMA.16816.F32.BF16 R28, R4.reuse, R18, R52 ;  /* 0x00000012041c723c */ /* 0x040fe20000041834 */
[----:B------:R-:W2:Y:S07]  /*63b0*/  LDSM.16.MT88.4 R16, [R219+0x2100] ;  /* 0x00210000db10783b */ /* 0x000eae0000004200 */
[C---:B-1----:R-:W-:Y:S08]  /*63c0*/  HMMA.16816.F32.BF16 R140, R4.reuse, R8, R140 ;  /* 0x00000008048c723c */ /* 0x042ff0000004188c */
[C---:B------:R-:W-:Y:S01]  /*63d0*/  HMMA.16816.F32.BF16 R88, R4.reuse, R10, R64 ;  /* 0x0000000a0458723c */ /* 0x040fe20000041840 */
[----:B------:R-:W1:Y:S06]  /*63e0*/  LDSM.16.MT88.4 R8, [R217+0x5100] ;  /* 0x00510000d908783b */ /* 0x000e6c0000004200 */
[----:B------:R-:W-:Y:S01]  /*63f0*/  MOV R66, R87 ;  /* 0x0000005700427202 */ /* 0x000fe20000000f00 */
[----:B--2---:R-:W-:Y:S01]  /*6400*/  HMMA.16816.F32.BF16 R72, R4, R16, R72 ;  /* 0x000000100448723c */ /* 0x004fe20000041848 */
[----:B------:R-:W-:Y:S01]  /*6410*/  IMAD.MOV.U32 R67, RZ, RZ, R20 ;  /* 0x000000ffff437224 */ /* 0x000fe200078e0014 */
[----:B------:R-:W-:Y:S01]  /*6420*/  MOV R64, R204 ;  /* 0x000000cc00407202 */ /* 0x000fe20000000f00 */
[----:B------:R-:W-:Y:S01]  /*6430*/  LDSM.16.MT88.4 R20, [R218+0x8100] ;  /* 0x00810000da14783b */ /* 0x000fe20000004200 */
[----:B------:R-:W-:-:S02]  /*6440*/  IMAD.MOV.U32 R65, RZ, RZ, R180 ;  /* 0x000000ffff417224 */ /* 0x000fc400078e00b4 */
[----:B------:R-:W-:Y:S01]  /*6450*/  IMAD.MOV.U32 R180, RZ, RZ, R182 ;  /* 0x000000ffffb47224 */ /* 0x000fe200078e00b6 */
[----:B------:R-:W-:Y:S01]  /*6460*/  MOV R182, R184 ;  /* 0x000000b800b67202 */ /* 0x000fe20000000f00 */
[C---:B------:R-:W-:Y:S01]  /*6470*/  HMMA.16816.F32.BF16 R60, R4.reuse, R18, R60 ;  /* 0x00000012043c723c */ /* 0x040fe2000004183c */
[----:B------:R-:W2:Y:S07]  /*6480*/  LDSM.16.MT88.4 R16, [R218+0x5100] ;  /* 0x00510000da10783b */ /* 0x000eae0000004200 */
        /* <DEDUP_REMOVED lines=16> */
[C---:B------:R-:W-:Y:S07]  /*6590*/  HMMA.16816.F32.BF16 R112, R4.reuse, R22, R148 ;  /* 0x000000160470723c */ /* 0x040fee0000041894 */
[----:B------:R-:W-:Y:S01]  /*65a0*/  MOV R148, R205 ;  /* 0x000000cd00947202 */ /* 0x000fe20000000f00 */
[----:B------:R-:W-:Y:S01]  /*65b0*/  HMMA.16816.F32.BF16 R108, R4, R20, R160 ;  /* 0x00000014046c723c */ /* 0x000fe200000418a0 */
[----:B------:R-:W3:Y:S01]  /*65c0*/  LDSM.16.MT88.4 R20, [R217+0xb100] ;  /* 0x00b10000d914783b */ /* 0x000ee20000004200 */
[----:B------:R-:W-:Y:S01]  /*65d0*/  IMAD.MOV.U32 R150, RZ, RZ, R201 ;  /* 0x000000ffff967224 */ /* 0x000fe200078e00c9 */
[----:B------:R-:W-:Y:S01]  /*65e0*/  MOV R151, R200 ;  /* 0x000000c800977202 */ /* 0x000fe20000000f00 */
[----:B------:R-:W-:-:S03]  /*65f0*/  IMAD.MOV.U32 R149, RZ, RZ, R199 ;  /* 0x000000ffff957224 */ /* 0x000fc600078e00c7 */
[----:B------:R-:W-:Y:S01]  /*6600*/  IMAD.MOV.U32 R161, RZ, RZ, R2 ;  /* 0x000000ffffa17224 */ /* 0x000fe200078e0002 */
[----:B------:R-:W-:Y:S01]  /*6610*/  MOV R162, R67 ;  /* 0x0000004300a27202 */ /* 0x000fe20000000f00 */
[C---:B-1----:R-:W-:Y:S01]  /*6620*/  HMMA.16816.F32.BF16 R100, R4.reuse, R8, R120 ;  /* 0x000000080464723c */ /* 0x042fe20000041878 */
[----:B------:R-:W-:Y:S02]  /*6630*/  IMAD.MOV.U32 R160, RZ, RZ, R198 ;  /* 0x000000ffffa07224 */ /* 0x000fe400078e00c6 */
[----:B------:R-:W-:Y:S02]  /*6640*/  IMAD.MOV.U32 R163, RZ, RZ, R66 ;  /* 0x000000ffffa37224 */ /* 0x000fe400078e0042 */
[----:B------:R-:W-:Y:S02]  /*6650*/  IMAD.MOV.U32 R2, RZ, RZ, R202 ;  /* 0x000000ffff027224 */ /* 0x000fe400078e00ca */
[----:B------:R-:W-:Y:S01]  /*6660*/  IMAD.MOV.U32 R67, RZ, RZ, R185 ;  /* 0x000000ffff437224 */ /* 0x000fe200078e00b9 */
[----:B------:R-:W-:Y:S01]  /*6670*/  HMMA.16816.F32.BF16 R104, R4, R10, R124 ;  /* 0x0000000a0468723c */ /* 0x000fe2000004187c */
[----:B------:R-:W1:Y:S01]  /*6680*/  LDSM.16.MT88.4 R8, [R219+0x8100] ;  /* 0x00810000db08783b */ /* 0x000e620000004200 */
[----:B------:R-:W-:-:S02]  /*6690*/  FFMA.FTZ R2, R2, c[0x0][0x2d0], -R12 ;  /* 0x0000b40002027a23 */ /* 0x000fc4000001080c */
[----:B------:R-:W-:-:S04]  /*66a0*/  IMAD.MOV.U32 R66, RZ, RZ, R186 ;  /* 0x000000ffff427224 */ /* 0x000fc800078e00ba */
[C---:B--2---:R-:W-:Y:S07]  /*66b0*/  HMMA.16816.F32.BF16 R120, R4.reuse, R18, R144 ;  /* 0x000000120478723c */ /* 0x044fee0000041890 */
[----:B------:R-:W-:Y:S01]  /*66c0*/  IMAD.MOV.U32 R147, RZ, RZ, R206 ;  /* 0x000000ffff937224 */ /* 0x000fe200078e00ce */
[----:B------:R-:W-:Y:S01]  /*66d0*/  HMMA.16816.F32.BF16 R116, R4, R16, R156 ;  /* 0x000000100474723c */ /* 0x000fe2000004189c */
[----:B------:R-:W2:Y:S02]  /*66e0*/  LDSM.16.MT88.4 R16, [R218+0xb100] ;  /* 0x00b10000da10783b */ /* 0x000ea40000004200 */
[----:B------:R-:W-:-:S04]  /*66f0*/  IMAD.MOV.U32 R146, RZ, RZ, R147 ;  /* 0x000000ffff927224 */ /* 0x000fc800078e0093 */
        /* <DEDUP_REMOVED lines=9> */
[----:B------:R-:W-:Y:S02]  /*6790*/  IMAD.MOV.U32 R159, RZ, RZ, R148 ;  /* 0x000000ffff9f7224 */ /* 0x000fe400078e0094 */
[----:B------:R-:W-:Y:S01]  /*67a0*/  IMAD.MOV.U32 R148, RZ, RZ, R149 ;  /* 0x000000ffff947224 */ /* 0x000fe200078e0095 */
[----:B------:R-:W-:Y:S01]  /*67b0*/  MOV R149, R150 ;  /* 0x0000009600957202 */ /* 0x000fe20000000f00 */
[----:B------:R-:W-:Y:S01]  /*67c0*/  IMAD.MOV.U32 R150, RZ, RZ, R151 ;  /* 0x000000ffff967224 */ /* 0x000fe200078e0097 */
[----:B------:R-:W-:Y:S01]  /*67d0*/  HMMA.16816.F32.BF16 R192, R4, R22, R192 ;  /* 0x0000001604c0723c */ /* 0x000fe200000418c0 */
[----:B------:R-:W-:Y:S01]  /*67e0*/  IMAD.MOV.U32 R151, RZ, RZ, R160 ;  /* 0x000000ffff977224 */ /* 0x000fe200078e00a0 */
[----:B------:R-:W-:Y:S01]  /*67f0*/  MOV R160, R161 ;  /* 0x000000a100a07202 */ /* 0x000fe20000000f00 */
[----:B------:R-:W-:-:S02]  /*6800*/  IMAD.MOV.U32 R161, RZ, RZ, R162 ;  /* 0x000000ffffa17224 */ /* 0x000fc400078e00a2 */
[----:B------:R-:W-:Y:S01]  /*6810*/  IMAD.MOV.U32 R162, RZ, RZ, R163 ;  /* 0x000000ffffa27224 */ /* 0x000fe200078e00a3 */
[----:B------:R-:W-:Y:S01]  /*6820*/  MOV R163, R56 ;  /* 0x0000003800a37202 */ /* 0x000fe20000000f00 */
[----:B------:R-:W-:Y:S01]  /*6830*/  IMAD.MOV.U32 R56, RZ, RZ, R57 ;  /* 0x000000ffff387224 */ /* 0x000fe200078e0039 */
[C---:B-1----:R-:W-:Y:S01]  /*6840*/  HMMA.16816.F32.BF16 R124, R4.reuse, R8, R152 ;  /* 0x00000008047c723c */ /* 0x042fe20000041898 */
[----:B------:R-:W-:Y:S01]  /*6850*/  IMAD.MOV.U32 R57, RZ, RZ, R58 ;  /* 0x000000ffff397224 */ /* 0x000fe200078e003a */
[----:B------:R-:W-:Y:S02]  /*6860*/  MOV R58, R13 ;  /* 0x0000000d003a7202 */ /* 0x000fe40000000f00 */
[----:B------:R1:W-:Y:S04]  /*6870*/  MUFU.EX2 R13, R2 ;  /* 0x00000002000d7308 */ /* 0x0003e80000000800 */
[C---:B------:R-:W-:Y:S01]  /*6880*/  HMMA.16816.F32.BF16 R184, R4.reuse, R10, R136 ;  /* 0x0000000a04b8723c */ /* 0x040fe20000041888 */
[----:B------:R-:W3:Y:S04]  /*6890*/  LDSM.16.MT88.4 R8, [R220+0xb100] ;  /* 0x00b10000dc08783b */ /* 0x000ee80000004200 */
[----:B------:R-:W-:Y:S03]  /*68a0*/  LDSM.16.MT88.4 R136, [R218+0x2900] ;  /* 0x00290000da88783b */ /* 0x000fe60000004200 */
[----:B--2---:R-:W-:Y:S01]  /*68b0*/  HMMA.16816.F32.BF16 R196, R4, R16, R128 ;  /* 0x0000001004c4723c */ /* 0x004fe20000041880 */
[----:B-1----:R-:W-:-:S02]  /*68c0*/  FFMA.FTZ R2, R146, c[0x0][0x2d0], -R12 ;  /* 0x0000b40092027a23 */ /* 0x002fc4000001080c */
[----:B------:R-:W-:Y:S02]  /*68d0*/  IMAD.MOV.U32 R146, RZ, RZ, R147 ;  /* 0x000000ffff927224 */ /* 0x000fe400078e0093 */
[----:B------:R-:W-:Y:S01]  /*68e0*/  IMAD.MOV.U32 R147, RZ, RZ, R156 ;  /* 0x000000ffff937224 */ /* 0x000fe200078e009c */
[----:B------:R-:W-:Y:S01]  /*68f0*/  MOV R156, R157 ;  /* 0x0000009d009c7202 */ /* 0x000fe20000000f00 */
[----:B------:R-:W-:Y:S01]  /*6900*/  IMAD.MOV.U32 R157, RZ, RZ, R158 ;  /* 0x000000ffff9d7224 */ /* 0x000fe200078e009e */
[----:B------:R-:W-:Y:S01]  /*6910*/  HMMA.16816.F32.BF16 R200, R4, R18, R80 ;  /* 0x0000001204c8723c */ /* 0x000fe20000041850 */
[----:B------:R-:W-:Y:S01]  /*6920*/  IMAD.MOV.U32 R158, RZ, RZ, R159 ;  /* 0x000000ffff9e7224 */ /* 0x000fe200078e009f */
[----:B------:R-:W-:Y:S01]  /*6930*/  MOV R159, R148 ;  /* 0x00000094009f7202 */ /* 0x000fe20000000f00 */
[----:B------:R-:W-:Y:S01]  /*6940*/  IMAD.MOV.U32 R148, RZ, RZ, R149 ;  /* 0x000000ffff947224 */ /* 0x000fe200078e0095 */
[----:B------:R-:W1:Y:S01]  /*6950*/  LDSM.16.MT88.4 R16, [R219+0xb100] ;  /* 0x00b10000db10783b */ /* 0x000e620000004200 */
        /* <DEDUP_REMOVED lines=10> */
[----:B------:R-:W-:Y:S02]  /*6a00*/  MOV R59, R14 ;  /* 0x0000000e003b7202 */ /* 0x000fe40000000f00 */
[----:B------:R2:W4:Y:S01]  /*6a10*/  MUFU.EX2 R14, R2 ;  /* 0x00000002000e7308 */ /* 0x0005220000000800 */
[----:B---3--:R-:W-:Y:S01]  /*6a20*/  HMMA.16816.F32.BF16 R204, R4, R8, R76 ;  /* 0x0000000804cc723c */ /* 0x008fe2000004184c */
[----:B------:R-:W-:-:S07]  /*6a30*/  FFMA.FTZ R3, R3, c[0x0][0x2d0], -R0 ;  /* 0x0000b40003037a23 */ /* 0x000fce0000010800 */
[----:B------:R-:W-:Y:S01]  /*6a40*/  HMMA.16816.F32.BF16 R40, R4, R10, R40 ;  /* 0x0000000a0428723c */ /* 0x000fe20000041828 */
[----:B--2---:R-:W-:Y:S02]  /*6a50*/  FFMA.FTZ R2, R146, c[0x0][0x2d0], -R12 ;  /* 0x0000b40092027a23 */ /* 0x004fe4000001080c */
[----:B------:R-:W-:Y:S02]  /*6a60*/  IMAD.MOV.U32 R146, RZ, RZ, R147 ;  /* 0x000000ffff927224 */ /* 0x000fe400078e0093 */
[----:B------:R-:W-:Y:S01]  /*6a70*/  IMAD.MOV.U32 R147, RZ, RZ, R156 ;  /* 0x000000ffff937224 */ /* 0x000fe200078e009c */
[----:B------:R-:W-:Y:S01]  /*6a80*/  MOV R156, R157 ;  /* 0x0000009d009c7202 */ /* 0x000fe20000000f00 */
[----:B------:R-:W-:Y:S01]  /*6a90*/  IMAD.MOV.U32 R157, RZ, RZ, R158 ;  /* 0x000000ffff9d7224 */ /* 0x000fe200078e009e */
[----:B------:R2:W-:Y:S01]  /*6aa0*/  MUFU.EX2 R20, R2 ;  /* 0x0000000200147308 */ /* 0x0005e20000000800 */
        /* <DEDUP_REMOVED lines=12> */
[----:B--2---:R-:W-:Y:S02]  /*6b70*/  FFMA.FTZ R2, R146, c[0x0][0x2d0], -R12 ;  /* 0x0000b40092027a23 */ /* 0x004fe4000001080c */
        /* <DEDUP_REMOVED lines=26> */
[----:B------:R2:W3:Y:S01]  /*6d20*/  MUFU.EX2 R15, R2 ;  /* 0x00000002000f7308 */ /* 0x0004e20000000800 */
[----:B------:R-:W-:Y:S01]  /*6d30*/  IMAD.MOV.U32 R80, RZ, RZ, R171 ;  /* 0x000000ffff507224 */ /* 0x000fe200078e00ab */
[C---:B-1----:R-:W-:Y:S01]  /*6d40*/  HMMA.16816.F32.BF16 R36, R4.reuse, R16, R36 ;  /* 0x000000100424723c */ /* 0x042fe20000041824 */
[----:B------:R-:W1:Y:S07]  /*6d50*/  LDSM.16.MT88.4 R168, [R218+0x5900] ;  /* 0x00590000daa8783b */ /* 0x000e6e0000004200 */
[----:B------:R-:W-:Y:S01]  /*6d60*/  HMMA.16816.F32.BF16 R32, R4, R18, R32 ;  /* 0x000000120420723c */ /* 0x000fe20000041820 */
[----:B----4-:R-:W-:Y:S01]  /*6d70*/  F2FP.BF16.PACK_AB R128, R14, R13 ;  /* 0x0000000d0e80723e */ /* 0x010fe200000010ff */
[----:B------:R-:W-:Y:S01]  /*6d80*/  IMAD.MOV.U32 R76, RZ, RZ, R67 ;  /* 0x000000ffff4c7224 */ /* 0x000fe200078e0043 */
[----:B------:R-:W-:Y:S01]  /*6d90*/  UIMAD.WIDE.U32 UR6, UR15, UR4, URZ ;  /* 0x000000040f0672a5 */ /* 0x000fe2000f8e003f */
[----:B------:R4:W5:Y:S01]  /*6da0*/  LDL.LU R222, [R1+0x64] ;  /* 0x0000640001de7983 */ /* 0x0009620000300800 */
[----:B--2---:R-:W-:-:S02]  /*6db0*/  FFMA.FTZ R2, R146, c[0x0][0x2d0], -R0 ;  /* 0x0000b40092027a23 */ /* 0x004fc40000010800 */
[----:B------:R-:W-:Y:S02]  /*6dc0*/  IMAD.MOV.U32 R146, RZ, RZ, R147 ;  /* 0x000000ffff927224 */ /* 0x000fe400078e0093 */
        /* <DEDUP_REMOVED lines=42> */
[----:B------:R2:W-:Y:S01]  /*7070*/  MUFU.EX2 R12, R2 ;  /* 0x00000002000c7308 */ /* 0x0005e20000000800 */
[----:B------:R-:W-:Y:S01]  /*7080*/  IMAD.MOV.U32 R64, RZ, RZ, R183 ;  /* 0x000000ffff407224 */ /* 0x000fe200078e00b7 */
[----:B------:R-:W-:Y:S01]  /*7090*/  MOV R145, R158 ;  /* 0x0000009e00917202 */ /* 0x000fe20000000f00 */
[----:B------:R-:W-:Y:S01]  /*70a0*/  IMAD.MOV.U32 R17, RZ, RZ, R160 ;  /* 0x000000ffff117224 */ /* 0x000fe200078e00a0 */
[----:B------:R-:W1:Y:S01]  /*70b0*/  LDSM.16.MT88.4 R180, [R217+0x2900] ;  /* 0x00290000d9b4783b */ /* 0x000e620000004200 */
[----:B------:R-:W-:-:S02]  /*70c0*/  IMAD.MOV.U32 R16, RZ, RZ, R161 ;  /* 0x000000ffff107224 */ /* 0x000fc400078e00a1 */
[----:B------:R-:W-:Y:S01]  /*70d0*/  IMAD.MOV.U32 R19, RZ, RZ, R163 ;  /* 0x000000ffff137224 */ /* 0x000fe200078e00a3 */
[----:B------:R-:W4:Y:S01]  /*70e0*/  MUFU.EX2 R4, R3 ;  /* 0x0000000300047308 */ /* 0x000f220000000800 */
[----:B------:R-:W1:Y:S01]  /*70f0*/  LDSM.16.MT88.4 R160, [R217+0x5900] ;  /* 0x00590000d9a0783b */ /* 0x000e620000004200 */
[----:B------:R-:W-:Y:S02]  /*7100*/  IMAD.MOV.U32 R21, RZ, RZ, R155 ;  /* 0x000000ffff157224 */ /* 0x000fe400078e009b */
[----:B------:R-:W-:Y:S01]  /*7110*/  IMAD.MOV.U32 R152, RZ, RZ, R144 ;  /* 0x000000ffff987224 */ /* 0x000fe200078e0090 */
[----:B---3--:R-:W-:Y:S01]  /*7120*/  F2FP.BF16.PACK_AB R130, R15, R20 ;  /* 0x000000140f82723e */ /* 0x008fe200000010ff */
[----:B------:R-:W-:Y:S01]  /*7130*/  IMAD.MOV.U32 R81, RZ, RZ, R159 ;  /* 0x000000ffff517224 */ /* 0x000fe200078e009f */
[----:B------:R-:W-:Y:S01]  /*7140*/  MOV R83, R157 ;  /* 0x0000009d00537202 */ /* 0x000fe20000000f00 */
[--C-:B--2---:R-:W-:Y:S01]  /*7150*/  FFMA.FTZ R2, R153, c[0x0][0x2d0], -R0.reuse ;  /* 0x0000b40099027a23 */ /* 0x104fe20000010800 */
[----:B------:R-:W-:Y:S01]  /*7160*/  MOV R18, R66 ;  /* 0x0000004200127202 */ /* 0x000fe20000000f00 */
[----:B------:R-:W-:Y:S01]  /*7170*/  FFMA.FTZ R0, R23, c[0x0][0x2d0], -R0 ;  /* 0x0000b40017007a23 */ /* 0x000fe20000010800 */
[----:B------:R-:W-:Y:S01]  /*7180*/  @UP1 USHF.R.U32.HI UR15, URZ, UR5, UR7 ;  /* 0x000000053f0f1299 */ /* 0x000fe20008011607 */
[----:B------:R2:W-:Y:S01]  /*7190*/  MUFU.EX2 R6, R2 ;  /* 0x0000000200067308 */ /* 0x0005e20000000800 */
[----:B------:R3:W5:Y:S01]  /*71a0*/  LDL.LU R221, [R1+0x60] ;  /* 0x0000600001dd7983 */ /* 0x0007620000300800 */
[----:B------:R-:W-:-:S02]  /*71b0*/  IMAD.MOV.U32 R154, RZ, RZ, R146 ;  /* 0x000000ffff9a7224 */ /* 0x000fc400078e0092 */
[----:B------:R-:W-:Y:S01]  /*71c0*/  IMAD.MOV.U32 R158, RZ, RZ, R151 ;  /* 0x000000ffff9e7224 */ /* 0x000fe200078e0097 */
[----:B------:R-:W-:Y:S01]  /*71d0*/  MOV R153, R145 ;  /* 0x0000009100997202 */ /* 0x000fe20000000f00 */
[----:B------:R-:W-:Y:S02]  /*71e0*/  IMAD.MOV.U32 R155, RZ, RZ, R147 ;  /* 0x000000ffff9b7224 */ /* 0x000fe400078e0093 */
[----:B------:R-:W3:Y:S01]  /*71f0*/  MUFU.EX2 R5, R0 ;  /* 0x0000000000057308 */ /* 0x000ee20000000800 */
[----:B------:R-:W-:Y:S01]  /*7200*/  MOV R9, R21 ;  /* 0x0000001500097202 */ /* 0x000fe20000000f00 */
[----:B------:R-:W1:Y:S01]  /*7210*/  LDSM.16.MT88.4 R144, [R220+0x2900] ;  /* 0x00290000dc90783b */ /* 0x000e620000004200 */
[----:B------:R-:W-:Y:S01]  /*7220*/  IMAD.MOV.U32 R8, RZ, RZ, R152 ;  /* 0x000000ffff087224 */ /* 0x000fe200078e0098 */
[----:B------:R-:W-:Y:S01]  /*7230*/  MOV R21, R154 ;  /* 0x0000009a00157202 */ /* 0x000fe20000000f00 */
[----:B------:R-:W-:Y:S01]  /*7240*/  IMAD.MOV.U32 R11, RZ, RZ, R153 ;  /* 0x000000ffff0b7224 */ /* 0x000fe200078e0099 */
[----:B----4-:R-:W-:Y:S01]  /*7250*/  F2FP.BF16.PACK_AB R129, R4, R12 ;  /* 0x0000000c0481723e */ /* 0x010fe200000010ff */
[----:B------:R-:W-:-:S02]  /*7260*/  IMAD.MOV.U32 R10, RZ, RZ, R155 ;  /* 0x000000ffff0a7224 */ /* 0x000fc400078e009b */
[----:B------:R-:W4:Y:S01]  /*7270*/  LDSM.16.MT88.4 R152, [R219+0x2900] ;  /* 0x00290000db98783b */ /* 0x000f220000004200 */
[----:B------:R-:W-:Y:S02]  /*7280*/  IMAD.MOV.U32 R82, RZ, RZ, R158 ;  /* 0x000000ffff527224 */ /* 0x000fe400078e009e */
[----:B------:R-:W-:Y:S01]  /*7290*/  IMAD.MOV.U32 R151, RZ, RZ, R56 ;  /* 0x000000ffff977224 */ /* 0x000fe200078e0038 */
[----:B------:R-:W-:Y:S01]  /*72a0*/  MOV R56, R65 ;  /* 0x0000004100387202 */ /* 0x000fe20000000f00 */
[----:B--2---:R-:W-:Y:S01]  /*72b0*/  IMAD.MOV.U32 R2, RZ, RZ, R58 ;  /* 0x000000ffff027224 */ /* 0x004fe200078e003a */
[----:B---3--:R-:W-:Y:S01]  /*72c0*/  F2FP.BF16.PACK_AB R131, R5, R6 ;  /* 0x000000060583723e */ /* 0x008fe200000010ff */
[----:B------:R-:W-:Y:S01]  /*72d0*/  IMAD.MOV.U32 R65, RZ, RZ, R216 ;  /* 0x000000ffff417224 */ /* 0x000fe200078e00d8 */
[----:B------:R-:W-:Y:S01]  /*72e0*/  MOV R0, R57 ;  /* 0x0000003900007202 */ /* 0x000fe20000000f00 */
[----:B------:R-:W-:Y:S02]  /*72f0*/  IMAD.MOV.U32 R3, RZ, RZ, R56 ;  /* 0x000000ffff037224 */ /* 0x000fe400078e0038 */
[----:B------:R-:W-:Y:S01]  /*7300*/  IMAD.MOV.U32 R23, RZ, RZ, R149 ;  /* 0x000000ffff177224 */ /* 0x000fe200078e0095 */
[----:B------:R-:W-:Y:S01]  /*7310*/  UIADD3 UR15, UR15, UR12, -UR13 ;  /* 0x0000000c0f0f7290 */ /* 0x000fe2000fffe80d */
[----:B------:R-:W-:Y:S01]  /*7320*/  HMMA.16816.F32.BF16 R132, R128, R136, R132 ;  /* 0x000000888084723c */ /* 0x000fe20000041884 */
[----:B------:R2:W5:Y:S01]  /*7330*/  LDL.LU R216, [R1+0x5c] ;  /* 0x00005c0001d87983 */ /* 0x0005620000300800 */
[----:B------:R-:W-:Y:S01]  /*7340*/  IMAD.MOV.U32 R7, RZ, RZ, R65 ;  /* 0x000000ffff077224 */ /* 0x000fe200078e0041 */
[----:B------:R-:W-:-:S04]  /*7350*/  UIMAD.WIDE UR4, UR15, 0x2aaaaaab, URZ ;  /* 0x2aaaaaab0f0478a5 */ /* 0x000fc8000f8e023f */
[----:B------:R-:W-:Y:S01]  /*7360*/  USHF.R.U32.HI UR15, URZ, 0x1f, UR5 ;  /* 0x0000001f3f0f7899 */ /* 0x000fe20008011605 */
[----:B-1----:R-:W-:Y:S03]  /*7370*/  HMMA.16816.F32.BF16 R164, R128, R168, R164 ;  /* 0x000000a880a4723c */ /* 0x002fe600000418a4 */
[----:B------:R-:W-:-:S04]  /*7380*/  ULEA.HI.SX32 UR15, UR5, UR15, 0x1c ;  /* 0x0000000f050f7291 */ /* 0x000fc8000f8fe23f */
[----:B------:R-:W-:Y:S01]  /*7390*/  UISETP.LT.AND UP0, UPT, URZ, UR15, UPT ;  /* 0x0000000f3f00728c */ /* 0x000fe2000bf01270 */
[----:B------:R-:W-:Y:S03]  /*73a0*/  HMMA.16816.F32.BF16 R136, R128, R138, R28 ;  /* 0x0000008a8088723c */ /* 0x000fe6000004181c */
[----:B------:R-:W-:-:S04]  /*73b0*/  USEL UR15, URZ, UR15, !UP0 ;  /* 0x0000000f3f0f7287 */ /* 0x000fc8000c000000 */
[----:B------:R-:W-:Y:S01]  /*73c0*/  IMAD.MOV.U32 R28, RZ, RZ, R156 ;  /* 0x000000ffff1c7224 */ /* 0x000fe200078e009c */
[----:B------:R-:W-:Y:S01]  /*73d0*/  HMMA.16816.F32.BF16 R168, R128, R170, R48 ;  /* 0x000000aa80a8723c */ /* 0x000fe20000041830 */
[----:B------:R-:W-:Y:S01]  /*73e0*/  MOV R31, R148 ;  /* 0x00000094001f7202 */ /* 0x000fe20000000f00 */
[----:B------:R-:W-:-:S05]  /*73f0*/  UISETP.GE.AND UP0, UPT, UR24, UR15, UPT ;  /* 0x0000000f1800728c */ /* 0x000fca000bf06270 */
[----:B------:R-:W-:Y:S01]  /*7400*/  IMAD.MOV.U32 R50, RZ, RZ, R82 ;  /* 0x000000ffff327224 */ /* 0x000fe200078e0052 */
[----:B------:R-:W-:Y:S01]  /*7410*/  MOV R51, R83 ;  /* 0x0000005300337202 */ /* 0x000fe20000000f00 */
[----:B------:R-:W-:Y:S01]  /*7420*/  HMMA.16816.F32.BF16 R176, R128, R180, R176 ;  /* 0x000000b480b0723c */ /* 0x000fe200000418b0 */
[----:B------:R-:W-:Y:S01]  /*7430*/  PLOP3.LUT P0, PT, PT, PT, UP0, 0x80, 0x0 ;  /* 0x000000000000781c */ /* 0x000fe20003f0f008 */
[----:B------:R-:W-:Y:S02]  /*7440*/  FADD.FTZ R2, R2, R50 ;  /* 0x0000003202027221 */ /* 0x000fe40000010000 */
[----:B------:R-:W-:-:S04]  /*7450*/  FADD.FTZ R0, R0, R51 ;  /* 0x0000003300007221 */ /* 0x000fc80000010000 */
[----:B------:R-:W-:Y:S01]  /*7460*/  HMMA.16816.F32.BF16 R156, R128, R160, R68 ;  /* 0x000000a0809c723c */ /* 0x000fe20000041844 */
[----:B------:R-:W-:-:S07]  /*7470*/  FADD.FTZ R3, R3, R0 ;  /* 0x0000000003037221 */ /* 0x000fce0000010000 */
[C---:B------:R-:W-:Y:S07]  /*7480*/  HMMA.16816.F32.BF16 R180, R128.reuse, R182, R24 ;  /* 0x000000b680b4723c */ /* 0x040fee0000041818 */
[----:B------:R-:W-:Y:S01]  /*7490*/  MOV R25, R151 ;  /* 0x0000009700197202 */ /* 0x000fe20000000f00 */
[C---:B------:R-:W-:Y:S01]  /*74a0*/  HMMA.16816.F32.BF16 R160, R128.reuse, R162, R44 ;  /* 0x000000a280a0723c */ /* 0x040fe2000004182c */
[----:B------:R-:W-:Y:S01]  /*74b0*/  IMAD.MOV.U32 R24, RZ, RZ, R150 ;  /* 0x000000ffff187224 */ /* 0x000fe200078e0096 */
[----:B------:R-:W-:Y:S01]  /*74c0*/  MOV R27, R64 ;  /* 0x00000040001b7202 */ /* 0x000fe20000000f00 */
[----:B------:R-:W-:Y:S01]  /*74d0*/  IMAD.MOV.U32 R26, RZ, RZ, R59 ;  /* 0x000000ffff1a7224 */ /* 0x000fe200078e003b */
[----:B------:R-:W1:Y:S02]  /*74e0*/  LDSM.16.MT88.4 R64, [R219+0x5900] ;  /* 0x00590000db40783b */ /* 0x000e640000004200 */
[----:B------:R-:W-:Y:S01]  /*74f0*/  MOV R30, R27 ;  /* 0x0000001b001e7202 */ /* 0x000fe20000000f00 */
[----:B------:R-:W-:Y:S01]  /*7500*/  IMAD.MOV.U32 R46, RZ, RZ, R24 ;  /* 0x000000ffff2e7224 */ /* 0x000fe200078e0018 */
[----:B------:R-:W-:Y:S01]  /*7510*/  MOV R44, R77 ;  /* 0x0000004d002c7202 */ /* 0x000fe20000000f00 */
[----:B------:R-:W-:Y:S01]  /*7520*/  IMAD.MOV.U32 R29, RZ, RZ, R26 ;  /* 0x000000ffff1d7224 */ /* 0x000fe200078e001a */
[----:B------:R-:W-:Y:S01]  /*7530*/  MOV R45, R25 ;  /* 0x00000019002d7202 */ /* 0x000fe20000000f00 */
[C---:B------:R-:W-:Y:S01]  /*7540*/  HMMA.16816.F32.BF16 R140, R128.reuse, R144, R140 ;  /* 0x00000090808c723c */ /* 0x040fe2000004188c */
[----:B------:R-:W-:Y:S01]  /*7550*/  MOV R47, R31 ;  /* 0x0000001f002f7202 */ /* 0x000fe20000000f00 */
[----:B------:R-:W-:Y:S01]  /*7560*/  FADD.FTZ R2, R44, R2 ;  /* 0x000000022c027221 */ /* 0x000fe20000010000 */
[----:B------:R-:W-:Y:S01]  /*7570*/  MOV R24, R18 ;  /* 0x0000001200187202 */ /* 0x000fe20000000f00 */
[----:B------:R-:W-:Y:S01]  /*7580*/  IMAD.MOV.U32 R31, RZ, RZ, R7 ;  /* 0x000000ffff1f7224 */ /* 0x000fe200078e0007 */
[----:B------:R-:W3:Y:S01]  /*7590*/  LDSM.16.MT88.4 R56, [R220+0x5900] ;  /* 0x00590000dc38783b */ /* 0x000ee20000004200 */
[----:B------:R-:W-:Y:S01]  /*75a0*/  FADD.FTZ R0, R45, R2 ;  /* 0x000000022d007221 */ /* 0x000fe20000010000 */
[----:B------:R-:W-:Y:S01]  /*75b0*/  MOV R18, R81 ;  /* 0x0000005100127202 */ /* 0x000fe20000000f00 */
[----:B------:R-:W-:Y:S01]  /*75c0*/  FADD.FTZ R2, R46, R3 ;  /* 0x000000032e027221 */ /* 0x000fe20000010000 */
[----:B------:R-:W-:Y:S01]  /*75d0*/  HMMA.16816.F32.BF16 R144, R128, R146, R88 ;  /* 0x000000928090723c */ /* 0x000fe20000041858 */
[----:B------:R-:W-:Y:S01]  /*75e0*/  FADD.FTZ R0, R47, R0 ;  /* 0x000000002f007221 */ /* 0x000fe20000010000 */
[----:B------:R-:W-:Y:S01]  /*75f0*/  LDSM.16.MT88.4 R88, [R220+0x8900] ;  /* 0x00890000dc58783b */ /* 0x000fe20000004200 */
[----:B------:R-:W-:Y:S01]  /*7600*/  FADD.FTZ R2, R28, R2 ;  /* 0x000000021c027221 */ /* 0x000fe20000010000 */
[----:B------:R-:W-:Y:S01]  /*7610*/  MOV R27, R79 ;  /* 0x0000004f001b7202 */ /* 0x000fe20000000f00 */
[----:B------:R-:W-:-:S02]  /*7620*/  FADD.FTZ R0, R10, R0 ;  /* 0x000000000a007221 */ /* 0x000fc40000010000 */
[----:B------:R-:W-:Y:S01]  /*7630*/  FADD.FTZ R2, R11, R2 ;  /* 0x000000020b027221 */ /* 0x000fe20000010000 */
[C---:B----4-:R-:W-:Y:S01]  /*7640*/  HMMA.16816.F32.BF16 R148, R128.reuse, R152, R72 ;  /* 0x000000988094723c */ /* 0x050fe20000041848 */
[----:B------:R-:W-:Y:S01]  /*7650*/  FADD.FTZ R0, R8, R0 ;  /* 0x0000000008007221 */ /* 0x000fe20000010000 */
[----:B------:R-:W4:Y:S01]  /*7660*/  LDSM.16.MT88.4 R72, [R217+0x8900] ;  /* 0x00890000d948783b */ /* 0x000f220000004200 */
[----:B------:R-:W-:Y:S02]  /*7670*/  FADD.FTZ R2, R9, R2 ;  /* 0x0000000209027221 */ /* 0x000fe40000010000 */
[----:B------:R-:W-:Y:S01]  /*7680*/  FADD.FTZ R0, R29, R0 ;  /* 0x000000001d007221 */ /* 0x000fe20000010000 */
[----:B------:R-:W-:Y:S01]  /*7690*/  LDSM.16.MT88.4 R8, [R219+0xb900] ;  /* 0x00b90000db08783b */ /* 0x000fe20000004200 */
[----:B------:R-:W-:Y:S01]  /*76a0*/  FADD.FTZ R2, R30, R2 ;  /* 0x000000021e027221 */ /* 0x000fe20000010000 */
[----:B------:R-:W-:Y:S01]  /*76b0*/  HMMA.16816.F32.BF16 R152, R128, R154, R60 ;  /* 0x0000009a8098723c */ /* 0x000fe2000004183c */
[----:B------:R-:W-:-:S02]  /*76c0*/  IMAD.MOV.U32 R7, RZ, RZ, R80 ;  /* 0x000000ffff077224 */ /* 0x000fc400078e0050 */
[----:B------:R-:W-:Y:S01]  /*76d0*/  IMAD.MOV.U32 R25, RZ, RZ, R76 ;  /* 0x000000ffff197224 */ /* 0x000fe200078e004c */
[----:B------:R-:W2:Y:S01]  /*76e0*/  LDSM.16.MT88.4 R80, [R218+0x8900] ;  /* 0x00890000da50783b */ /* 0x000ea20000004200 */
[----:B------:R-:W-:Y:S02]  /*76f0*/  FADD.FTZ R0, R31, R0 ;  /* 0x000000001f007221 */ /* 0x000fe40000010000 */
[----:B------:R-:W-:Y:S01]  /*7700*/  IMAD.MOV.U32 R26, RZ, RZ, R78 ;  /* 0x000000ffff1a7224 */ /* 0x000fe200078e004e */
[----:B-1----:R-:W-:Y:S01]  /*7710*/  HMMA.16816.F32.BF16 R60, R128, R64, R92 ;  /* 0x00000040803c723c */ /* 0x002fe2000004185c */
[----:B------:R-:W-:Y:S02]  /*7720*/  FADD.FTZ R2, R24, R2 ;  /* 0x0000000218027221 */ /* 0x000fe40000010000 */
[----:B------:R-:W-:Y:S02]  /*7730*/  FADD.FTZ R0, R25, R0 ;  /* 0x0000000019007221 */ /* 0x000fe40000010000 */
[----:B------:R-:W-:-:S02]  /*7740*/  FADD.FTZ R2, R26, R2 ;  /* 0x000000021a027221 */ /* 0x000fc40000010000 */
[----:B------:R-:W-:Y:S01]  /*7750*/  FADD.FTZ R0, R27, R0 ;  /* 0x000000001b007221 */ /* 0x000fe20000010000 */
[C---:B------:R-:W-:Y:S01]  /*7760*/  HMMA.16816.F32.BF16 R64, R128.reuse, R66, R96 ;  /* 0x000000428040723c */ /* 0x040fe20000041860 */
[----:B------:R-:W-:Y:S01]  /*7770*/  FADD.FTZ R2, R7, R2 ;  /* 0x0000000207027221 */ /* 0x000fe20000010000 */
[----:B------:R-:W1:Y:S01]  /*7780*/  LDSM.16.MT88.4 R96, [R219+0x8900] ;  /* 0x00890000db60783b */ /* 0x000e620000004200 */
[----:B------:R-:W-:Y:S02]  /*7790*/  FADD.FTZ R0, R18, R0 ;  /* 0x0000000012007221 */ /* 0x000fe40000010000 */
[----:B------:R-:W-:Y:S02]  /*77a0*/  FADD.FTZ R2, R19, R2 ;  /* 0x0000000213027221 */ /* 0x000fe40000010000 */
[----:B------:R-:W-:Y:S01]  /*77b0*/  FADD.FTZ R0, R16, R0 ;  /* 0x0000000010007221 */ /* 0x000fe20000010000 */
[----:B---3--:R-:W-:Y:S01]  /*77c0*/  HMMA.16816.F32.BF16 R52, R128, R56, R52 ;  /* 0x000000388034723c */ /* 0x008fe20000041834 */
[----:B------:R-:W-:-:S02]  /*77d0*/  FADD.FTZ R2, R17, R2 ;  /* 0x0000000211027221 */ /* 0x000fc40000010000 */
[----:B------:R-:W-:Y:S02]  /*77e0*/  FADD.FTZ R0, R22, R0 ;  /* 0x0000000016007221 */ /* 0x000fe40000010000 */
[----:B------:R-:W-:Y:S02]  /*77f0*/  FADD.FTZ R2, R214, R2 ;  /* 0x00000002d6027221 */ /* 0x000fe40000010000 */
[----:B------:R-:W-:Y:S01]  /*7800*/  FADD.FTZ R0, R23, R0 ;  /* 0x0000000017007221 */ /* 0x000fe20000010000 */
[----:B------:R-:W-:Y:S01]  /*7810*/  HMMA.16816.F32.BF16 R56, R128, R58, R84 ;  /* 0x0000003a8038723c */ /* 0x000fe20000041854 */
[----:B------:R-:W-:Y:S02]  /*7820*/  FADD.FTZ R2, R252, R2 ;  /* 0x00000002fc027221 */ /* 0x000fe40000010000 */
[----:B------:R-:W-:Y:S02]  /*7830*/  FADD.FTZ R0, R21, R0 ;  /* 0x0000000015007221 */ /* 0x000fe40000010000 */
[----:B------:R-:W-:-:S02]  /*7840*/  FADD.FTZ R2, R215, R2 ;  /* 0x00000002d7027221 */ /* 0x000fc40000010000 */
[----:B------:R-:W-:Y:S01]  /*7850*/  FADD.FTZ R0, R210, R0 ;  /* 0x00000000d2007221 */ /* 0x000fe20000010000 */
[C---:B----4-:R-:W-:Y:S01]  /*7860*/  HMMA.16816.F32.BF16 R68, R128.reuse, R72, R100 ;  /* 0x000000488044723c */ /* 0x050fe20000041864 */
[----:B------:R-:W-:Y:S02]  /*7870*/  FADD.FTZ R3, R174, R2 ;  /* 0x00000002ae037221 */ /* 0x000fe40000010000 */
[----:B------:R-:W-:Y:S02]  /*7880*/  FADD.FTZ R2, R212, R0 ;  /* 0x00000000d4027221 */ /* 0x000fe40000010000 */
[----:B------:R-:W-:Y:S02]  /*7890*/  FADD.FTZ R0, R175, R3 ;  /* 0x00000003af007221 */ /* 0x000fe40000010000 */
[----:B------:R-:W-:Y:S01]  /*78a0*/  FADD.FTZ R3, R213, R2 ;  /* 0x00000002d5037221 */ /* 0x000fe20000010000 */
[----:B--2---:R-:W-:Y:S01]  /*78b0*/  HMMA.16816.F32.BF16 R76, R128, R80, R108 ;  /* 0x00000050804c723c */ /* 0x004fe2000004186c */
        /* <DEDUP_REMOVED lines=9> */
[C---:B------:R-:W-:Y:S01]  /*7950*/  HMMA.16816.F32.BF16 R72, R128.reuse, R74, R104 ;  /* 0x0000004a8048723c */ /* 0x040fe20000041868 */
[----:B------:R-:W2:Y:S01]  /*7960*/  LDSM.16.MT88.4 R104, [R217+0xb900] ;  /* 0x00b90000d968783b */ /* 0x000ea20000004200 */
[----:B------:R-:W-:Y:S02]  /*7970*/  FADD.FTZ R2, R6, R2 ;  /* 0x0000000206027221 */ /* 0x000fe40000010000 */
[----:B------:R-:W-:Y:S02]  /*7980*/  FADD.FTZ R3, R15, R0 ;  /* 0x000000000f037221 */ /* 0x000fe40000010000 */
[----:B------:R-:W-:Y:S02]  /*7990*/  FADD.FTZ R0, R5, R2 ;  /* 0x0000000205007221 */ /* 0x000fe40000010000 */
[C---:B------:R-:W-:Y:S01]  /*79a0*/  HMMA.16816.F32.BF16 R80, R128.reuse, R82, R112 ;  /* 0x000000528050723c */ /* 0x040fe20000041870 */
[----:B------:R-:W3:Y:S04]  /*79b0*/  LDSM.16.MT88.4 R112, [R218+0xb900] ;  /* 0x00b90000da70783b */ /* 0x000ee80000004200 */
[----:B------:R-:W-:Y:S03]  /*79c0*/  STL [R1+0x24], R0 ;  /* 0x0000240001007387 */ /* 0x000fe60000100800 */
[C---:B------:R-:W-:Y:S01]  /*79d0*/  HMMA.16816.F32.BF16 R88, R128.reuse, R90, R120 ;  /* 0x0000005a8058723c */ /* 0x040fe20000041878 */
[----:B------:R-:W4:Y:S04]  /*79e0*/  LDSM.16.MT88.4 R120, [R220+0xb900] ;  /* 0x00b90000dc78783b */ /* 0x000f280000004200 */
[----:B------:R2:W-:Y:S03]  /*79f0*/  STL [R1+0x20], R3 ;  /* 0x0000200301007387 */ /* 0x0005e60000100800 */
[C---:B-1----:R-:W-:Y:S08]  /*7a00*/  HMMA.16816.F32.BF16 R92, R128.reuse, R96, R124 ;  /* 0x00000060805c723c */ /* 0x042ff0000004187c */
[C---:B------:R-:W-:Y:S08]  /*7a10*/  HMMA.16816.F32.BF16 R96, R128.reuse, R98, R184 ;  /* 0x000000628060723c */ /* 0x040ff000000418b8 */
[C---:B------:R-:W-:Y:S08]  /*7a20*/  HMMA.16816.F32.BF16 R124, R128.reuse, R8, R36 ;  /* 0x00000008807c723c */ /* 0x040ff00000041824 */
[C---:B--2---:R-:W-:Y:S08]  /*7a30*/  HMMA.16816.F32.BF16 R100, R128.reuse, R104, R188 ;  /* 0x000000688064723c */ /* 0x044ff000000418bc */
[C---:B---3--:R-:W-:Y:S08]  /*7a40*/  HMMA.16816.F32.BF16 R108, R128.reuse, R112, R196 ;  /* 0x00000070806c723c */ /* 0x048ff000000418c4 */
[C---:B----4-:R-:W-:Y:S08]  /*7a50*/  HMMA.16816.F32.BF16 R116, R128.reuse, R120, R204 ;  /* 0x000000788074723c */ /* 0x050ff000000418cc */
[C---:B------:R-:W-:Y:S08]  /*7a60*/  HMMA.16816.F32.BF16 R104, R128.reuse, R106, R192 ;  /* 0x0000006a8068723c */ /* 0x040ff000000418c0 */
[C---:B------:R-:W-:Y:S08]  /*7a70*/  HMMA.16816.F32.BF16 R112, R128.reuse, R114, R200 ;  /* 0x000000728070723c */ /* 0x040ff000000418c8 */
[C---:B------:R-:W-:Y:S08]  /*7a80*/  HMMA.16816.F32.BF16 R120, R128.reuse, R122, R40 ;  /* 0x0000007a8078723c */ /* 0x040ff00000041828 */
[----:B------:R-:W-:Y:S01]  /*7a90*/  HMMA.16816.F32.BF16 R128, R128, R10, R32 ;  /* 0x0000000a8080723c */ /* 0x000fe20000041820 */
[----:B------:R-:W-:Y:S07]  /*7aa0*/  @!P0 BRA `(.L_x_1356) ;  /* 0x0000564000008947 */ /* 0x000fee0003800000 */
[----:B------:R-:W2:Y:S01]  /*7ab0*/  LDL R21, [R1+0x2c] ;  /* 0x00002c0001157983 */ /* 0x000ea20000100800 */
[----:B------:R-:W-:Y:S01]  /*7ac0*/  PLOP3.LUT P1, PT, PT, PT, UP1, 0x80, 0x0 ;  /* 0x000000000000781c */ /* 0x000fe20003f2f018 */
[----:B------:R-:W-:Y:S01]  /*7ad0*/  IMAD.MOV.U32 R174, RZ, RZ, R172 ;  /* 0x000000ffffae7224 */ /* 0x000fe200078e00ac */
[----:B------:R-:W-:Y:S01]  /*7ae0*/  PLOP3.LUT P0, PT, PT, PT, UP1, 0x80, 0x0 ;  /* 0x000000000000781c */ /* 0x000fe20003f0f018 */
[----:B------:R-:W-:Y:S01]  /*7af0*/  IMAD.MOV.U32 R3, RZ, RZ, R173 ;  /* 0x000000ffff037224 */ /* 0x000fe200078e00ad */
[----:B------:R-:W-:-:S02]  /*7b00*/  UMOV UR16, UR24 ;  /* 0x0000001800107c82 */ /* 0x000fc40008000000 */
[----:B------:R-:W-:Y:S02]  /*7b10*/  ULDC.64 UR6, c[0x0][0x208] ;  /* 0x0000820000067ab9 */ /* 0x000fe40000000a00 */
[----:B------:R-:W-:-:S05]  /*7b20*/  ULDC.64 UR4, c[0x0][0x1e0] ;  /* 0x0000780000047ab9 */ /* 0x000fca0000000a00 */
[----:B--2---:R-:W-:-:S05]  /*7b30*/  @P1 IMAD.HI.U32 R0, R21, c[0x0][0x2c8], RZ ;  /* 0x0000b20015001a27 */ /* 0x004fca00078e00ff */
[----:B------:R-:W-:-:S05]  /*7b40*/  @P0 SHF.R.U32.HI R0, RZ, c[0x0][0x2cc], R0 ;  /* 0x0000b300ff000a19 */ /* 0x000fca0000011600 */
[----:B------:R1:W-:Y:S02]  /*7b50*/  @P0 STL [R1+0x28], R0 ;  /* 0x0000280001000387 */ /* 0x0003e40000100800 */
.L_x_1357:
[----:B------:R-:W2:Y:S01]  /*7b60*/  LDL.64 R6, [R1+0x48] ;  /* 0x0000480001067983 */ /* 0x000ea20000100a00 */
[----:B------:R-:W-:Y:S01]  /*7b70*/  UISETP.GE.AND UP0, UPT, UR16, URZ, UPT ;  /* 0x0000003f1000728c */ /* 0x000fe2000bf06270 */
[----:B------:R-:W-:Y:S04]  /*7b80*/  DEPBAR.LE SB0, 0x0 ;  /* 0x000080000000791a */ /* 0x000fe80000000000 */
[----:B------:R-:W2:Y:S06]  /*7b90*/  LDL.64 R4, [R1+0x50] ;  /* 0x0000500001047983 */ /* 0x000eac0000100a00 */
[----:B------:R-:W-:Y:S01]  /*7ba0*/  BAR.SYNC.DEFER_BLOCKING 0x0 ;  /* 0x0000000000007b1d */ /* 0x000fe20000010000 */
[----:B------:R-:W-:Y:S01]  /*7bb0*/  PLOP3.LUT P1, PT, PT, PT, UP0, 0x80, 0x0 ;  /* 0x000000000000781c */ /* 0x000fe20003f2f008 */
[----:B------:R-:W-:Y:S01]  /*7bc0*/  @UP0 USHF.R.S32.HI UR17, URZ, 0x1f, UR16 ;  /* 0x0000001f3f110899 */ /* 0x000fe20008011410 */
[----:B------:R-:W-:Y:S01]  /*7bd0*/  PLOP3.LUT P6, PT, PT, PT, UP0, 0x80, 0x0 ;  /* 0x000000000000781c */ /* 0x000fe20003fcf008 */
[----:B------:R-:W-:Y:S01]  /*7be0*/  @UP0 UIMAD.WIDE.U32 UR18, UR16, UR6, URZ ;  /* 0x00000006101202a5 */ /* 0x000fe2000f8e003f */
[----:B------:R-:W-:Y:S01]  /*7bf0*/  PLOP3.LUT P0, PT, PT, PT, UP0, 0x80, 0x0 ;  /* 0x000000000000781c */ /* 0x000fe20003f0f008 */
[----:B------:R-:W-:Y:S01]  /*7c00*/  @UP0 UIMAD UR17, UR17, UR6, URZ ;  /* 0x00000006111102a4 */ /* 0x000fe2000f8e023f */
[----:B------:R-:W-:Y:S01]  /*7c10*/  IMAD.U32 R175, RZ, RZ, UR13 ;  /* 0x0000000dffaf7e24 */ /* 0x000fe2000f8e00ff */
[----:B------:R-:W-:Y:S02]  /*7c20*/  UIADD3 UR24, UR16, -0x1, URZ ;  /* 0xffffffff10187890 */ /* 0x000fe4000fffe03f */
[----:B------:R-:W-:Y:S01]  /*7c30*/  @UP0 UIMAD UR17, UR16, UR7, UR17 ;  /* 0x00000007101102a4 */ /* 0x000fe2000f8e0211 */
[----:B-1----:R-:W-:Y:S03]  /*7c40*/  IMAD.U32 R0, RZ, RZ, UR18 ;  /* 0x00000012ff007e24 */ /* 0x002fe6000f8e00ff */
[----:B------:R-:W-:Y:S04]  /*7c50*/  @UP0 UIADD3 UR17, UR19, UR17, URZ ;  /* 0x0000001113110290 */ /* 0x000fe8000fffe03f */
[----:B------:R-:W-:Y:S01]  /*7c60*/  @UP0 UIMAD UR17, UR17, 0x60, URZ ;  /* 0x00000060111108a4 */ /* 0x000fe2000f8e023f */
[----:B------:R-:W-:Y:S08]  /*7c70*/  LDSM.16.M88.4 R48, [R223+0x18100] ;  /* 0x01810000df30783b */ /* 0x000ff00000000200 */
[----:B-----5:R-:W1:Y:S08]  /*7c80*/  LDSM.16.M88.4 R8, [R216+0xc100] ;  /* 0x00c10000d808783b */ /* 0x020e700000000200 */
[----:B------:R-:W3:Y:S08]  /*7c90*/  LDSM.16.M88.4 R16, [R216+0xc900] ;  /* 0x00c90000d810783b */ /* 0x000ef00000000200 */
[----:B------:R-:W4:Y:S08]  /*7ca0*/  LDSM.16.M88.4 R24, [R216+0xd100] ;  /* 0x00d10000d818783b */ /* 0x000f300000000200 */
[----:B------:R-:W1:Y:S08]  /*7cb0*/  LDSM.16.M88.4 R32, [R216+0xd900] ;  /* 0x00d90000d820783b */ /* 0x000e700000000200 */
[----:B------:R-:W1:Y:S08]  /*7cc0*/  LDSM.16.M88.4 R40, [R216+0xe100] ;  /* 0x00e10000d828783b */ /* 0x000e700000000200 */
[----:B------:R-:W1:Y:S08]  /*7cd0*/  LDSM.16.M88.4 R184, [R216+0xe900] ;  /* 0x00e90000d8b8783b */ /* 0x000e700000000200 */
[----:B------:R-:W-:Y:S08]  /*7ce0*/  LDSM.16.M88.4 R188, [R224+0x18100] ;  /* 0x01810000e0bc783b */ /* 0x000ff00000000200 */
[----:B------:R-:W1:Y:S08]  /*7cf0*/  LDSM.16.M88.4 R192, [R227] ;  /* 0x00000000e3c0783b */ /* 0x000e700000000200 */
[----:B------:R-:W1:Y:S08]  /*7d00*/  LDSM.16.M88.4 R196, [R250] ;  /* 0x00000000fac4783b */ /* 0x000e700000000200 */
[----:B------:R-:W1:Y:S08]  /*7d10*/  LDSM.16.M88.4 R200, [R249] ;  /* 0x00000000f9c8783b */ /* 0x000e700000000200 */
[----:B------:R-:W1:Y:S08]  /*7d20*/  LDSM.16.M88.4 R204, [R248] ;  /* 0x00000000f8cc783b */ /* 0x000e700000000200 */
[----:B------:R-:W1:Y:S08]  /*7d30*/  LDSM.16.M88.4 R208, [R247] ;  /* 0x00000000f7d0783b */ /* 0x000e700000000200 */
[----:B------:R-:W1:Y:S01]  /*7d40*/  LDSM.16.M88.4 R212, [R246] ;  /* 0x00000000f6d4783b */ /* 0x000e620000000200 */
[----:B--2---:R-:W-:Y:S01]  /*7d50*/  @P1 IMAD.MOV.U32 R5, RZ, RZ, R7 ;  /* 0x000000ffff051224 */ /* 0x004fe200078e0007 */
[----:B------:R-:W-:Y:S03]  /*7d60*/  PLOP3.LUT P1, PT, PT, PT, UP0, 0x80, 0x0 ;  /* 0x000000000000781c */ /* 0x000fe60003f2f008 */
[----:B------:R-:W-:Y:S01]  /*7d70*/  @P6 IMAD.WIDE.U32 R4, R0, 0x60, R4 ;  /* 0x0000006000046825 */ /* 0x000fe200078e0004 */
[----:B------:R-:W-:Y:S03]  /*7d80*/  PLOP3.LUT P6, PT, PT, PT, UP0, 0x80, 0x0 ;  /* 0x000000000000781c */ /* 0x000fe60003fcf008 */
[----:B------:R-:W-:Y:S01]  /*7d90*/  @P0 IMAD.SHL.U32 R2, R4, 0x2, RZ ;  /* 0x0000000204020824 */ /* 0x000fe200078e00ff */
[----:B------:R-:W-:Y:S05]  /*7da0*/  PLOP3.LUT P0, PT, PT, PT, UP0, 0x80, 0x0 ;  /* 0x000000000000781c */ /* 0x000fea0003f0f008 */
[----:B------:R-:W-:Y:S02]  /*7db0*/  @P1 IADD3 R0, R5, UR17, RZ ;  /* 0x0000001105001c10 */ /* 0x000fe4000fffe0ff */
[----:B------:R-:W-:Y:S02]  /*7dc0*/  PLOP3.LUT P1, PT, PT, PT, UP0, 0x80, 0x0 ;  /* 0x000000000000781c */ /* 0x000fe40003f2f008 */
[----:B------:R-:W-:Y:S04]  /*7dd0*/  @P6 IADD3 R5, P6, R2, 0x80, RZ ;  /* 0x0000008002056810 */ /* 0x000fe80007fde0ff */
[----:B------:R-:W-:Y:S02]  /*7de0*/  @P0 SHF.L.U64.HI R0, R4, 0x1, R0 ;  /* 0x0000000104000819 */ /* 0x000fe40000010200 */
[----:B------:R-:W-:Y:S05]  /*7df0*/  PLOP3.LUT P0, PT, PT, PT, UP0, 0x80, 0x0 ;  /* 0x000000000000781c */ /* 0x000fea0003f0f008 */
[----:B------:R-:W-:Y:S11]  /*7e00*/  @P1 IADD3 R12, P1, R5, c[0x0][0x1f8], RZ ;  /* 0x00007e00050c1a10 */ /* 0x000ff60007f3e0ff */
[----:B------:R-:W-:Y:S02]  /*7e10*/  @!UPT UIADD3 URZ, URZ, URZ, URZ ;  /* 0x0000003f3f3ff290 */ /* 0x000fe4000fffe03f */
[--C-:B------:R-:W-:Y:S02]  /*7e20*/  @P0 IADD3.X R13, RZ, c[0x0][0x1fc], R0.reuse, P1, P6 ;  /* 0x00007f00ff0d0a10 */ /* 0x100fe40000fec400 */
[----:B------:R-:W-:Y:S02]  /*7e30*/  PLOP3.LUT P6, PT, PT, PT, UP0, 0x80, 0x0 ;  /* 0x000000000000781c */ /* 0x000fe40003fcf008 */
[----:B------:R-:W-:Y:S02]  /*7e40*/  PLOP3.LUT P1, PT, PT, PT, UP0, 0x80, 0x0 ;  /* 0x000000000000781c */ /* 0x000fe40003f2f008 */
[----:B------:R-:W-:Y:S09]  /*7e50*/  PLOP3.LUT P0, PT, PT, PT, UP0, 0x80, 0x0 ;  /* 0x000000000000781c */ /* 0x000ff20003f0f008 */
[----:B------:R-:W-:Y:S04]  /*7e60*/  @P6 IADD3 R4, P6, R2, 0x100, RZ ;  /* 0x0000010002046810 */ /* 0x000fe80007fde0ff */
        /* <DEDUP_REMOVED lines=9> */
[----:B------:R-:W-:Y:S02]  /*7f00*/  @P0 IADD3.X R5, RZ, c[0x0][0x1fc], R0, P1, P6 ;  /* 0x00007f00ff050a10 */ /* 0x000fe40000fec400 */
[----:B------:R-:W-:Y:S02]  /*7f10*/  PLOP3.LUT P1, PT, PT, PT, UP0, 0x80, 0x0 ;  /* 0x000000000000781c */ /* 0x000fe40003f2f008 */
[----:B------:R-:W-:Y:S02]  /*7f20*/  PLOP3.LUT P0, PT, PT, PT, UP0, 0x80, 0x0 ;  /* 0x000000000000781c */ /* 0x000fe40003f0f008 */
[----:B------:R-:W-:Y:S09]  /*7f30*/  PLOP3.LUT P6, PT, PT, PT, UP0, 0x80, 0x0 ;  /* 0x000000000000781c */ /* 0x000ff20003fcf008 */
[----:B------:R-:W-:Y:S04]  /*7f40*/  @P1 IADD3 R2, P1, R2, c[0x0][0x1f8], RZ ;  /* 0x00007e0002021a10 */ /* 0x000fe80007f3e0ff */
[----:B------:R-:W-:Y:S09]  /*7f50*/  @P6 IADD3 R20, P6, R2, UR9, RZ ;  /* 0x0000000902146c10 */ /* 0x000ff2000ffde0ff */
[----:B------:R-:W-:Y:S02]  /*7f60*/  @P0 IADD3.X R0, R0, c[0x0][0x1fc], RZ, P1, !PT ;  /* 0x00007f0000000a10 */ /* 0x000fe40000ffe4ff */
[----:B------:R-:W-:Y:S02]  /*7f70*/  PLOP3.LUT P0, PT, PT, PT, UP0, 0x80, 0x0 ;  /* 0x000000000000781c */ /* 0x000fe40003f0f008 */
[----:B------:R-:W-:Y:S11]  /*7f80*/  PLOP3.LUT P1, PT, PT, PT, UP0, 0x80, 0x0 ;  /* 0x000000000000781c */ /* 0x000ff60003f2f008 */
[----:B------:R-:W-:Y:S02]  /*7f90*/  @P0 IADD3.X R21, R0, UR8, RZ, P6, !PT ;  /* 0x0000000800150c10 */ /* 0x000fe4000b7fe4ff */
[----:B------:R-:W-:Y:S02]  /*7fa0*/  @P1 IADD3 R36, P1, R20, UR9, RZ ;  /* 0x0000000914241c10 */ /* 0x000fe4000ff3e0ff */
[----:B------:R-:W-:Y:S02]  /*7fb0*/  PLOP3.LUT P0, PT, PT, PT, UP0, 0x80, 0x0 ;  /* 0x000000000000781c */ /* 0x000fe40003f0f008 */
[----:B------:R-:W-:Y:S11]  /*7fc0*/  PLOP3.LUT P6, PT, PT, PT, UP0, 0x80, 0x0 ;  /* 0x000000000000781c */ /* 0x000ff60003fcf008 */
[----:B------:R-:W-:Y:S02]  /*7fd0*/  @P0 IADD3.X R37, R21, UR8, RZ, P1, !PT ;  /* 0x0000000815250c10 */ /* 0x000fe40008ffe4ff */
[----:B------:R-:W-:Y:S01]  /*7fe0*/  PLOP3.LUT P1, PT, PT, PT, UP0, 0x80, 0x0 ;  /* 0x000000000000781c */ /* 0x000fe20003f2f008 */
[----:B------:R-:W-:Y:S01]  /*7ff0*/  @P6 IMAD.MOV.U32 R15, RZ, RZ, R0 ;  /* 0x000000ffff0f6224 */ /* 0x000fe200078e0000 */
[----:B------:R-:W-:Y:S01]  /*8000*/  @P6 MOV R14, R2 ;  /* 0x00000002000e6202 */ /* 0x000fe20000000f00 */
[----:B------:R4:W4:Y:S01]  /*8010*/  LDL R0, [R1+0x2c] ;  /* 0x00002c0001007983 */ /* 0x0009220000100800 */
[----:B------:R-:W-:Y:S02]  /*8020*/  PLOP3.LUT P6, PT, PT, PT, UP0, 0x80, 0x0 ;  /* 0x000000000000781c */ /* 0x000fe40003fcf008 */
[----:B------:R-:W-:Y:S02]  /*8030*/  PLOP3.LUT P0, PT, PT, PT, UP0, 0x80, 0x0 ;  /* 0x000000000000781c */ /* 0x000fe40003f0f008 */
[----:B------:R-:W-:Y:S05]  /*8040*/  PLOP3.LUT P0, PT, PT, PT, UP0, 0x80, 0x0 ;  /* 0x000000000000781c */ /* 0x000fea0003f0f008 */
[----:B------:R-:W-:Y:S01]  /*8050*/  @!PT LDS RZ, [RZ] ;  /* 0x00000000fffff984 */ /* 0x000fe20000000800 */
[----:B------:R-:W-:Y:S01]  /*8060*/  @!PT LDS RZ, [RZ] ;  /* 0x00000000fffff984 */ /* 0x000fe20000000800 */
[----:B------:R-:W-:Y:S01]  /*8070*/  @!PT LDS RZ, [RZ] ;  /* 0x00000000fffff984 */ /* 0x000fe20000000800 */
[----:B------:R3:W-:Y:S01]  /*8080*/  @P1 LDGSTS.E.BYPASS.LTC128B.128 [R251+0x100], [R14.64], !P5 ;  /* 0x001000000efb1fae */ /* 0x0007e2000e901d5e */
[----:B------:R-:W-:Y:S02]  /*8090*/  PLOP3.LUT P1, PT, PT, PT, UP0, 0x80, 0x0 ;  /* 0x000000000000781c */ /* 0x000fe40003f2f008 */
[----:B------:R-:W-:Y:S05]  /*80a0*/  PLOP3.LUT P1, PT, PT, PT, UP0, 0x80, 0x0 ;  /* 0x000000000000781c */ /* 0x000fea0003f2f008 */
[----:B------:R3:W-:Y:S01]  /*80b0*/  @P6 LDGSTS.E.BYPASS.LTC128B.128 [R251+0x3100], [R12.64], !P4 ;  /* 0x031000000cfb6fae */ /* 0x0007e2000e101d5e */
[----:B------:R-:W-:Y:S02]  /*80c0*/  PLOP3.LUT P6, PT, PT, PT, UP0, 0x80, 0x0 ;  /* 0x000000000000781c */ /* 0x000fe40003fcf008 */
[----:B------:R-:W-:Y:S05]  /*80d0*/  PLOP3.LUT P6, PT, PT, PT, UP0, 0x80, 0x0 ;  /* 0x000000000000781c */ /* 0x000fea0003fcf008 */
[----:B------:R1:W-:Y:S01]  /*80e0*/  @P0 LDGSTS.E.BYPASS.LTC128B.128 [R251+0x6100], [R6.64], !P3 ;  /* 0x0610000006fb0fae */ /* 0x0003e2000d901d5e */
[----:B------:R-:W-:Y:S02]  /*80f0*/  PLOP3.LUT P0, PT, PT, PT, UP0, 0x80, 0x0 ;  /* 0x000000000000781c */ /* 0x000fe40003f0f008 */
[----:B------:R-:W-:Y:S05]  /*8100*/  PLOP3.LUT P0, PT, PT, PT, UP0, 0x80, 0x0 ;  /* 0x000000000000781c */ /* 0x000fea0003f0f008 */
[----:B------:R1:W-:Y:S01]  /*8110*/  @P1 LDGSTS.E.BYPASS.LTC128B.128 [R251+0x9100], [R4.64], !P2 ;  /* 0x0910000004fb1fae */ /* 0x0003e2000d101d5e */
[----:B------:R-:W-:Y:S07]  /*8120*/  PLOP3.LUT P1, PT, PT, PT, UP0, 0x80, 0x0 ;  /* 0x000000000000781c */ /* 0x000fee0003f2f008 */
[----:B------:R4:W-:Y:S01]  /*8130*/  @P6 LDGSTS.E.BYPASS.LTC128B.128 [R251+0x1100], [R20.64], !P5 ;  /* 0x0110000014fb6fae */ /* 0x0009e2000e901d5e */
[----:B------:R-:W-:Y:S07]  /*8140*/  PLOP3.LUT P6, PT, PT, PT, UP0, 0x80, 0x0 ;  /* 0x000000000000781c */ /* 0x000fee0003fcf008 */
[----:B------:R4:W-:Y:S01]  /*8150*/  @P1 LDGSTS.E.BYPASS.LTC128B.128 [R251+0x4100], [R20.64+0x80], !P4 ;  /* 0x0410008014fb1fae */ /* 0x0009e2000e101d5e */
[----:B------:R-:W-:Y:S02]  /*8160*/  PLOP3.LUT P1, PT, PT, PT, UP0, 0x80, 0x0 ;  /* 0x000000000000781c */ /* 0x000fe40003f2f008 */
[----:B------:R-:W-:Y:S05]  /*8170*/  PLOP3.LUT P1, PT, PT, PT, UP0, 0x80, 0x0 ;  /* 0x000000000000781c */ /* 0x000fea0003f2f008 */
[----:B------:R4:W-:Y:S01]  /*8180*/  @P0 LDGSTS.E.BYPASS.LTC128B.128 [R251+0x7100], [R20.64+0x100], !P3 ;  /* 0x0710010014fb0fae */ /* 0x0009e2000d901d5e */
[----:B------:R-:W-:Y:S01]  /*8190*/  PLOP3.LUT P0, PT, PT, PT, UP0, 0x80, 0x0 ;  /* 0x000000000000781c */ /* 0x000fe20003f0f008 */
[C---:B-1----:R-:W-:Y:S06]  /*81a0*/  HMMA.16816.F32.BF16 R4, R48.reuse, R8, RZ ;  /* 0x000000083004723c */ /* 0x042fec00000418ff */
[----:B------:R4:W-:Y:S01]  /*81b0*/  @P6 LDGSTS.E.BYPASS.LTC128B.128 [R251+0xa100], [R20.64+0x180], !P2 ;  /* 0x0a10018014fb6fae */ /* 0x0009e2000d101d5e */
[----:B------:R-:W-:Y:S01]  /*81c0*/  PLOP3.LUT P6, PT, PT, PT, UP0, 0x80, 0x0 ;  /* 0x000000000000781c */ /* 0x000fe20003fcf008 */
[C---:B------:R-:W-:Y:S06]  /*81d0*/  HMMA.16816.F32.BF16 R8, R48.reuse, R10, RZ ;  /* 0x0000000a3008723c */ /* 0x040fec00000418ff */
[----:B------:R1:W-:Y:S01]  /*81e0*/  @P0 LDGSTS.E.BYPASS.LTC128B.128 [R251+0x2100], [R36.64], !P5 ;  /* 0x0210000024fb0fae */ /* 0x0003e2000e901d5e */
[----:B------:R-:W-:Y:S01]  /*81f0*/  PLOP3.LUT P0, PT, PT, PT, UP0, 0x80, 0x0 ;  /* 0x000000000000781c */ /* 0x000fe20003f0f008 */
[----:B------:R-:W-:Y:S01]  /*8200*/  UISETP.GE.AND UP0, UPT, UR16, 0x1, UPT ;  /* 0x000000011000788c */ /* 0x000fe2000bf06270 */
[C---:B---3--:R-:W-:Y:S05]  /*8210*/  HMMA.16816.F32.BF16 R12, R48.reuse, R16, RZ ;  /* 0x00000010300c723c */ /* 0x048fea00000418ff */
[----:B------:R1:W-:Y:S01]  /*8220*/  @P6 LDGSTS.E.BYPASS.LTC128B.128 [R251+0x5100], [R36.64+0x80], !P4 ;  /* 0x0510008024fb6fae */ /* 0x0003e2000e101d5e */
[----:B------:R-:W-:Y:S02]  /*8230*/  PLOP3.LUT P6, PT, PT, PT, UP0, 0x80, 0x0 ;  /* 0x000000000000781c */ /* 0x000fe40003fcf008 */
[C---:B------:R-:W-:Y:S02]  /*8240*/  HMMA.16816.F32.BF16 R16, R48.reuse, R18, RZ ;  /* 0x000000123010723c */ /* 0x040fe400000418ff */
[----:B------:R-:W-:Y:S02]  /*8250*/  @UP0 UIMAD.WIDE.U32 UR18, UR24, UR4, URZ ;  /* 0x00000004181202a5 */ /* 0x000fe4000f8e003f */
[----:B------:R-:W-:Y:S01]  /*8260*/  @UP0 USHF.R.S32.HI UR17, URZ, 0x1f, UR24 ;  /* 0x0000001f3f110899 */ /* 0x000fe20008011418 */
[----:B------:R1:W-:Y:S01]  /*8270*/  @P1 LDGSTS.E.BYPASS.LTC128B.128 [R251+0x8100], [R36.64+0x100], !P3 ;  /* 0x0810010024fb1fae */ /* 0x0003e2000d901d5e */
[----:B------:R-:W-:Y:S02]  /*8280*/  PLOP3.LUT P1, PT, PT, PT, UP0, 0x80, 0x0 ;  /* 0x000000000000781c */ /* 0x000fe40003f2f008 */
[C---:B----4-:R-:W-:Y:S01]  /*8290*/  HMMA.16816.F32.BF16 R20, R48.reuse, R24, RZ ;  /* 0x000000183014723c */ /* 0x050fe200000418ff */
[----:B------:R-:W-:Y:S01]  /*82a0*/  IMAD.U32 R172, RZ, RZ, UR18 ;  /* 0x00000012ffac7e24 */ /* 0x000fe2000f8e00ff */
[----:B------:R-:W-:Y:S02]  /*82b0*/  @UP0 USHF.L.U64.HI UR18, UR4, 0x6, UR5 ;  /* 0x0000000604120899 */ /* 0x000fe40008010205 */
[----:B------:R-:W-:Y:S01]  /*82c0*/  IMAD.U32 R173, RZ, RZ, UR19 ;  /* 0x00000013ffad7e24 */ /* 0x000fe2000f8e00ff */
[----:B------:R1:W-:Y:S01]  /*82d0*/  @P0 LDGSTS.E.BYPASS.LTC128B.128 [R251+0xb100], [R36.64+0x180], !P2 ;  /* 0x0b10018024fb0fae */ /* 0x0003e2000d101d5e */
[----:B------:R-:W-:Y:S01]  /*82e0*/  PLOP3.LUT P0, PT, PT, PT, UP0, 0x80, 0x0 ;  /* 0x000000000000781c */ /* 0x000fe20003f0f008 */
[----:B------:R-:W-:Y:S01]  /*82f0*/  @UP0 UIMAD UR17, UR17, UR4, URZ ;  /* 0x00000004111102a4 */ /* 0x000fe2000f8e023f */
[C---:B------:R-:W-:Y:S03]  /*8300*/  HMMA.16816.F32.BF16 R24, R48.reuse, R26, RZ ;  /* 0x0000001a3018723c */ /* 0x040fe600000418ff */
[----:B------:R-:W-:Y:S02]  /*8310*/  @UP0 UIMAD UR17, UR24, UR5, UR17 ;  /* 0x00000005181102a4 */ /* 0x000fe4000f8e0211 */
[----:B------:R-:W0:Y:S02]  /*8320*/  LDGDEPBAR ;  /* 0x00000000000079af */ /* 0x000e240000000000 */
[----:B------:R-:W-:Y:S01]  /*8330*/  @UP0 UIADD3 UR17, UR19, UR17, URZ ;  /* 0x0000001113110290 */ /* 0x000fe2000fffe03f */
[C---:B------:R-:W-:Y:S03]  /*8340*/  HMMA.16816.F32.BF16 R28, R48.reuse, R32, RZ ;  /* 0x00000020301c723c */ /* 0x040fe600000418ff */
[----:B------:R-:W-:Y:S05]  /*8350*/  @UP0 UIMAD UR17, UR17, 0x60, URZ ;  /* 0x00000060111108a4 */ /* 0x000fea000f8e023f */
[C---:B------:R-:W-:Y:S08]  /*8360*/  HMMA.16816.F32.BF16 R32, R48.reuse, R34, RZ ;  /* 0x000000223020723c */ /* 0x040ff000000418ff */
[C---:B-1----:R-:W-:Y:S08]  /*8370*/  HMMA.16816.F32.BF16 R36, R48.reuse, R40, RZ ;  /* 0x000000283024723c */ /* 0x042ff000000418ff */
[C---:B------:R-:W-:Y:S08]  /*8380*/  HMMA.16816.F32.BF16 R40, R48.reuse, R42, RZ ;  /* 0x0000002a3028723c */ /* 0x040ff000000418ff */
[C---:B------:R-:W-:Y:S08]  /*8390*/  HMMA.16816.F32.BF16 R44, R48.reuse, R184, RZ ;  /* 0x000000b8302c723c */ /* 0x040ff000000418ff */
[----:B------:R-:W-:Y:S01]  /*83a0*/  HMMA.16816.F32.BF16 R48, R48, R186, RZ ;  /* 0x000000ba3030723c */ /* 0x000fe200000418ff */
[----:B------:R-:W-:Y:S07]  /*83b0*/  LDSM.16.M88.4 R184, [R226+0x18100] ;  /* 0x01810000e2b8783b */ /* 0x000fee0000000200 */
[C---:B------:R-:W-:Y:S08]  /*83c0*/  HMMA.16816.F32.BF16 R4, R188.reuse, R192, R4 ;  /* 0x000000c0bc04723c */ /* 0x040ff00000041804 */
[C---:B------:R-:W-:Y:S01]  /*83d0*/  HMMA.16816.F32.BF16 R8, R188.reuse, R194, R8 ;  /* 0x000000c2bc08723c */ /* 0x040fe20000041808 */
[----:B------:R-:W1:Y:S07]  /*83e0*/  LDSM.16.M88.4 R192, [R222+0xc100] ;  /* 0x00c10000dec0783b */ /* 0x000e6e0000000200 */
[C---:B------:R-:W-:Y:S08]  /*83f0*/  HMMA.16816.F32.BF16 R12, R188.reuse, R196, R12 ;  /* 0x000000c4bc0c723c */ /* 0x040ff0000004180c */
[C---:B------:R-:W-:Y:S01]  /*8400*/  HMMA.16816.F32.BF16 R16, R188.reuse, R198, R16 ;  /* 0x000000c6bc10723c */ /* 0x040fe20000041810 */
[----:B------:R-:W3:Y:S07]  /*8410*/  LDSM.16.M88.4 R196, [R222+0xc900] ;  /* 0x00c90000dec4783b */ /* 0x000eee0000000200 */
[C---:B------:R-:W-:Y:S08]  /*8420*/  HMMA.16816.F32.BF16 R20, R188.reuse, R200, R20 ;  /* 0x000000c8bc14723c */ /* 0x040ff00000041814 */
[C---:B------:R-:W-:Y:S01]  /*8430*/  HMMA.16816.F32.BF16 R24, R188.reuse, R202, R24 ;  /* 0x000000cabc18723c */ /* 0x040fe20000041818 */
[----:B------:R-:W4:Y:S07]  /*8440*/  LDSM.16.M88.4 R200, [R222+0xd100] ;  /* 0x00d10000dec8783b */ /* 0x000f2e0000000200 */
[C---:B------:R-:W-:Y:S08]  /*8450*/  HMMA.16816.F32.BF16 R28, R188.reuse, R204, R28 ;  /* 0x000000ccbc1c723c */ /* 0x040ff0000004181c */
[C---:B------:R-:W-:Y:S01]  /*8460*/  HMMA.16816.F32.BF16 R32, R188.reuse, R206, R32 ;  /* 0x000000cebc20723c */ /* 0x040fe20000041820 */
[----:B------:R-:W4:Y:S07]  /*8470*/  LDSM.16.M88.4 R204, [R222+0xd900] ;  /* 0x00d90000decc783b */ /* 0x000f2e0000000200 */
[C---:B------:R-:W-:Y:S08]  /*8480*/  HMMA.16816.F32.BF16 R36, R188.reuse, R208, R36 ;  /* 0x000000d0bc24723c */ /* 0x040ff00000041824 */
[C---:B------:R-:W-:Y:S01]  /*8490*/  HMMA.16816.F32.BF16 R40, R188.reuse, R210, R40 ;  /* 0x000000d2bc28723c */ /* 0x040fe20000041828 */
[----:B------:R-:W-:Y:S07]  /*84a0*/  LDSM.16.M88.4 R208, [R222+0xe900] ;  /* 0x00e90000ded0783b */ /* 0x000fee0000000200 */
[C---:B------:R-:W-:Y:S01]  /*84b0*/  HMMA.16816.F32.BF16 R44, R188.reuse, R212, R44 ;  /* 0x000000d4bc2c723c */ /* 0x040fe2000004182c */
[----:B------:R-:W2:Y:S07]  /*84c0*/  LDL.64 R212, [R1+0x40] ;  /* 0x0000400001d47983 */ /* 0x000eae0000100a00 */
[----:B------:R-:W-:Y:S01]  /*84d0*/  HMMA.16816.F32.BF16 R48, R188, R214, R48 ;  /* 0x000000d6bc30723c */ /* 0x000fe20000041830 */
[----:B------:R-:W4:Y:S07]  /*84e0*/  LDSM.16.M88.4 R188, [R222+0xe100] ;  /* 0x00e10000debc783b */ /* 0x000f2e0000000200 */
[C---:B-1----:R-:W-:Y:S01]  /*84f0*/  HMMA.16816.F32.BF16 R4, R184.reuse, R192, R4 ;  /* 0x000000c0b804723c */ /* 0x042fe20000041804 */
[----:B------:R-:W2:Y:S07]  /*8500*/  LDL.64 R214, [R1+0x38] ;  /* 0x0000380001d67983 */ /* 0x000eae0000100a00 */
[C---:B------:R-:W-:Y:S01]  /*8510*/  HMMA.16816.F32.BF16 R8, R184.reuse, R194, R8 ;  /* 0x000000c2b808723c */ /* 0x040fe20000041808 */
[----:B------:R-:W-:Y:S07]  /*8520*/  LDSM.16.M88.4 R192, [R221] ;  /* 0x00000000ddc0783b */ /* 0x000fee0000000200 */
[C---:B---3--:R-:W-:Y:S08]  /*8530*/  HMMA.16816.F32.BF16 R12, R184.reuse, R196, R12 ;  /* 0x000000c4b80c723c */ /* 0x048ff0000004180c */
        /* <DEDUP_REMOVED lines=13> */
[----:B------:R-:W3:Y:S08]  /*8610*/  LDSM.16.M88.4 R184, [R221+0x2000] ;  /* 0x00200000ddb8783b */ /* 0x000ef00000000200 */
        /* <DEDUP_REMOVED lines=18> */
[----:B------:R-:W3:Y:S08]  /*8740*/  LDSM.16.M88.4 R188, [R216+0x11100] ;  /* 0x01110000d8bc783b */ /* 0x000ef00000000200 */
        /* <DEDUP_REMOVED lines=18> */
[----:B------:R-:W3:Y:S08]  /*8870*/  LDSM.16.M88.4 R184, [R241] ;  /* 0x00000000f1b8783b */ /* 0x000ef00000000200 */
        /* <DEDUP_REMOVED lines=177> */
[----:B------:R-:W1:Y:S07]  /*9390*/  LDSM.16.M88.4 R196, [R221+0x9000] ;  /* 0x00900000ddc4783b */ /* 0x000e6e0000000200 */
[C---:B------:R-:W-:Y:S07]  /*93a0*/  HMMA.16816.F32.BF16 R20, R184.reuse, R200, R20 ;  /* 0x000000c8b814723c */ /* 0x040fee0000041814 */
[----:B--2---:R-:W-:Y:S01]  /*93b0*/  @P1 MOV R200, R212 ;  /* 0x000000d400c81202 */ /* 0x004fe20000000f00 */
[C---:B------:R-:W-:Y:S04]  /*93c0*/  HMMA.16816.F32.BF16 R24, R184.reuse, R202, R24 ;  /* 0x000000cab818723c */ /* 0x040fe80000041818 */
[----:B------:R-:W-:Y:S01]  /*93d0*/  @P1 IMAD.MOV.U32 R201, RZ, RZ, R215 ;  /* 0x000000ffffc91224 */ /* 0x000fe200078e00d7 */
[----:B------:R-:W-:Y:S03]  /*93e0*/  PLOP3.LUT P1, PT, PT, PT, UP0, 0x80, 0x0 ;  /* 0x000000000000781c */ /* 0x000fe60003f2f008 */
[C---:B------:R-:W-:Y:S04]  /*93f0*/  HMMA.16816.F32.BF16 R28, R184.reuse, R204, R28 ;  /* 0x000000ccb81c723c */ /* 0x040fe8000004181c */
[----:B------:R-:W-:Y:S01]  /*9400*/  @P0 IMAD.WIDE.U32 R200, R172, 0x60, R200 ;  /* 0x00000060acc80825 */ /* 0x000fe200078e00c8 */
[----:B------:R-:W-:Y:S03]  /*9410*/  PLOP3.LUT P0, PT, PT, PT, UP0, 0x80, 0x0 ;  /* 0x000000000000781c */ /* 0x000fe60003f0f008 */
[C---:B------:R-:W-:Y:S04]  /*9420*/  HMMA.16816.F32.BF16 R32, R184.reuse, R206, R32 ;  /* 0x000000ceb820723c */ /* 0x040fe80000041820 */
[----:B------:R-:W-:Y:S01]  /*9430*/  @P6 IMAD.SHL.U32 R172, R200, 0x2, RZ ;  /* 0x00000002c8ac6824 */ /* 0x000fe200078e00ff */
[----:B------:R-:W-:Y:S03]  /*9440*/  PLOP3.LUT P6, PT, PT, PT, UP0, 0x80, 0x0 ;  /* 0x000000000000781c */ /* 0x000fe60003fcf008 */
[C---:B---3--:R-:W-:Y:S04]  /*9450*/  HMMA.16816.F32.BF16 R36, R184.reuse, R188, R36 ;  /* 0x000000bcb824723c */ /* 0x048fe80000041824 */
[----:B------:R-:W-:Y:S01]  /*9460*/  @P0 IADD3 R173, R201, UR17, RZ ;  /* 0x00000011c9ad0c10 */ /* 0x000fe2000fffe0ff */
[----:B------:R-:W-:Y:S01]  /*9470*/  UIMAD UR17, UR16, -0x60, URZ ;  /* 0xffffffa0101178a4 */ /* 0x000fe2000f8e023f */
[----:B------:R-:W-:Y:S02]  /*9480*/  @P1 IADD3 R205, P1, R172, c[0x0][0x1c8], RZ ;  /* 0x00007200accd1a10 */ /* 0x000fe40007f3e0ff */
[C---:B------:R-:W-:Y:S01]  /*9490*/  HMMA.16816.F32.BF16 R40, R184.reuse, R190, R40 ;  /* 0x000000beb828723c */ /* 0x040fe20000041828 */
[----:B------:R-:W2:Y:S01]  /*94a0*/  LDSM.16.M88.4 R188, [R221+0x9800] ;  /* 0x00980000ddbc783b */ /* 0x000ea20000000200 */
[----:B------:R-:W-:Y:S02]  /*94b0*/  PLOP3.LUT P0, PT, PT, PT, UP0, 0x80, 0x0 ;  /* 0x000000000000781c */ /* 0x000fe40003f0f008 */
[----:B------:R-:W-:Y:S01]  /*94c0*/  @P6 SHF.L.U64.HI R173, R200, 0x1, R173 ;  /* 0x00000001c8ad6819 */ /* 0x000fe200000102ad */
[----:B------:R-:W-:Y:S01]  /*94d0*/  IMAD.U32 R2, RZ, RZ, UR17 ;  /* 0x00000011ff027e24 */ /* 0x000fe2000f8e00ff */
[----:B------:R-:W-:Y:S01]  /*94e0*/  PLOP3.LUT P6, PT, PT, PT, UP0, 0x80, 0x0 ;  /* 0x000000000000781c */ /* 0x000fe20003fcf008 */
[----:B------:R-:W-:Y:S01]  /*94f0*/  @UP0 USHF.L.U32 UR17, UR4, 0x6, URZ ;  /* 0x0000000604110899 */ /* 0x000fe2000800063f */
[C---:B----4-:R-:W-:Y:S01]  /*9500*/  HMMA.16816.F32.BF16 R44, R184.reuse, R208, R44 ;  /* 0x000000d0b82c723c */ /* 0x050fe2000004182c */
[----:B------:R-:W3:Y:S04]  /*9510*/  LDL R208, [R1+0x30] ;  /* 0x0000300001d07983 */ /* 0x000ee80000100800 */
[----:B------:R-:W4:Y:S02]  /*9520*/  LDL R209, [R1+0x28] ;  /* 0x0000280001d17983 */ /* 0x000f240000100800 */
[----:B------:R-:W-:Y:S01]  /*9530*/  @P0 IADD3.X R204, R173, c[0x0][0x1cc], RZ, P1, !PT ;  /* 0x00007300adcc0a10 */ /* 0x000fe20000ffe4ff */
[----:B------:R-:W-:Y:S01]  /*9540*/  HMMA.16816.F32.BF16 R48, R184, R210, R48 ;  /* 0x000000d2b830723c */ /* 0x000fe20000041830 */
[----:B------:R-:W2:Y:S01]  /*9550*/  LDSM.16.M88.4 R184, [R221+0xa000] ;  /* 0x00a00000ddb8783b */ /* 0x000ea20000000200 */
[----:B------:R-:W-:Y:S02]  /*9560*/  PLOP3.LUT P1, PT, PT, PT, UP0, 0x80, 0x0 ;  /* 0x000000000000781c */ /* 0x000fe40003f2f008 */
[----:B------:R-:W-:Y:S01]  /*9570*/  @P6 IMAD.MOV.U32 R206, RZ, RZ, R205 ;  /* 0x000000ffffce6224 */ /* 0x000fe200078e00cd */
[----:B------:R-:W-:Y:S02]  /*9580*/  @P6 MOV R207, R204 ;  /* 0x000000cc00cf6202 */ /* 0x000fe40000000f00 */
[----:B------:R-:W-:Y:S01]  /*9590*/  PLOP3.LUT P0, PT, PT, PT, UP1, 0x80, 0x0 ;  /* 0x000000000000781c */ /* 0x000fe20003f0f018 */
[C---:B-1----:R-:W-:Y:S01]  /*95a0*/  HMMA.16816.F32.BF16 R4, R192.reuse, R196, R4 ;  /* 0x000000c4c004723c */ /* 0x042fe20000041804 */
[----:B------:R-:W-:Y:S07]  /*95b0*/  LDSM.16.M88.4 R200, [R221+0xb800] ;  /* 0x00b80000ddc8783b */ /* 0x000fee0000000200 */
[C---:B------:R-:W-:Y:S01]  /*95c0*/  HMMA.16816.F32.BF16 R8, R192.reuse, R198, R8 ;  /* 0x000000c6c008723c */ /* 0x040fe20000041808 */
[----:B------:R-:W-:Y:S07]  /*95d0*/  LDSM.16.M88.4 R196, [R221+0xb000] ;  /* 0x00b00000ddc4783b */ /* 0x000fee0000000200 */
[C---:B--2---:R-:W-:Y:S08]  /*95e0*/  HMMA.16816.F32.BF16 R12, R192.reuse, R188, R12 ;  /* 0x000000bcc00c723c */ /* 0x044ff0000004180c */
[C---:B------:R-:W-:Y:S01]  /*95f0*/  HMMA.16816.F32.BF16 R16, R192.reuse, R190, R16 ;  /* 0x000000bec010723c */ /* 0x040fe20000041810 */
[----:B------:R-:W1:Y:S01]  /*9600*/  LDSM.16.M88.4 R188, [R221+0xa800] ;  /* 0x00a80000ddbc783b */ /* 0x000e620000000200 */
[----:B------:R-:W-:Y:S06]  /*9610*/  DEPBAR.LE SB0, 0x0 ;  /* 0x000080000000791a */ /* 0x000fec0000000000 */
[C---:B------:R-:W-:Y:S01]  /*9620*/  HMMA.16816.F32.BF16 R20, R192.reuse, R184, R20 ;  /* 0x000000b8c014723c */ /* 0x040fe20000041814 */
[----:B------:R-:W-:Y:S07]  /*9630*/  BAR.SYNC.DEFER_BLOCKING 0x0 ;  /* 0x0000000000007b1d */ /* 0x000fee0000010000 */
[C---:B------:R-:W-:Y:S01]  /*9640*/  HMMA.16816.F32.BF16 R24, R192.reuse, R186, R24 ;  /* 0x000000bac018723c */ /* 0x040fe20000041818 */
[----:B------:R-:W-:Y:S01]  /*9650*/  @!PT LDS RZ, [RZ] ;  /* 0x00000000fffff984 */ /* 0x000fe20000000800 */
[----:B------:R-:W-:Y:S01]  /*9660*/  @!PT LDS RZ, [RZ] ;  /* 0x00000000fffff984 */ /* 0x000fe20000000800 */
[----:B------:R-:W-:Y:S01]  /*9670*/  @!PT LDS RZ, [RZ] ;  /* 0x00000000fffff984 */ /* 0x000fe20000000800 */
[----:B------:R2:W-:Y:S07]  /*9680*/  @P1 LDGSTS.E.BYPASS.LTC128B.128 [R251+0xc100], [R206.64], !P5 ;  /* 0x0c100000cefb1fae */ /* 0x0005ee000e901d5e */
[C---:B-1----:R-:W-:Y:S08]  /*9690*/  HMMA.16816.F32.BF16 R28, R192.reuse, R188, R28 ;  /* 0x000000bcc01c723c */ /* 0x042ff0000004181c */
[C---:B------:R-:W-:Y:S08]  /*96a0*/  HMMA.16816.F32.BF16 R32, R192.reuse, R190, R32 ;  /* 0x000000bec020723c */ /* 0x040ff00000041820 */
[C---:B------:R-:W-:Y:S08]  /*96b0*/  HMMA.16816.F32.BF16 R36, R192.reuse, R196, R36 ;  /* 0x000000c4c024723c */ /* 0x040ff00000041824 */
[C---:B------:R-:W-:Y:S08]  /*96c0*/  HMMA.16816.F32.BF16 R40, R192.reuse, R198, R40 ;  /* 0x000000c6c028723c */ /* 0x040ff00000041828 */
[C---:B------:R-:W-:Y:S08]  /*96d0*/  HMMA.16816.F32.BF16 R44, R192.reuse, R200, R44 ;  /* 0x000000c8c02c723c */ /* 0x040ff0000004182c */
[----:B------:R-:W-:Y:S04]  /*96e0*/  HMMA.16816.F32.BF16 R48, R192, R202, R48 ;  /* 0x000000cac030723c */ /* 0x000fe80000041830 */
[----:B---3--:R-:W-:Y:S01]  /*96f0*/  IADD3 R2, -R208, 0x1, R2 ;  /* 0x00000001d0027810 */ /* 0x008fe20007ffe102 */
[----:B----4-:R-:W-:Y:S03]  /*9700*/  @P0 IMAD.MOV.U32 R0, RZ, RZ, R209 ;  /* 0x000000ffff000224 */ /* 0x010fe600078e00d1 */
[----:B------:R-:W-:Y:S02]  /*9710*/  IADD3 R175, -R175, UR12, R2 ;  /* 0x0000000cafaf7c10 */ /* 0x000fe4000fffe102 */
[----:B------:R-:W1:Y:S08]  /*9720*/  SHFL.IDX PT, R2, R0, RZ, 0x1c1f ;  /* 0x001c1fff00027589 */ /* 0x000e7000000e0000 */
[----:B------:R-:W3:Y:S01]  /*9730*/  SHFL.IDX PT, R0, R0, 0x1, 0x1c1f ;  /* 0x003c1f0000007f89 */ /* 0x000ee200000e0000 */
[C---:B-1----:R-:W-:Y:S04]  /*9740*/  IADD3 R2, R175.reuse, R2, RZ ;  /* 0x00000002af027210 */ /* 0x042fe80007ffe0ff */
[C---:B------:R-:W-:Y:S02]  /*9750*/  ISETP.GT.AND P0, PT, R2.reuse, RZ, PT ;  /* 0x000000ff0200720c */ /* 0x040fe40003f04270 */
[----:B------:R-:W-:Y:S01]  /*9760*/  ISETP.GT.AND P6, PT, R2, 0x1, PT ;  /* 0x000000010200780c */ /* 0x000fe20003fc4270 */
[----:B---3--:R-:W-:Y:S01]  /*9770*/  IMAD.IADD R0, R175, 0x1, R0 ;  /* 0x00000001af007824 */ /* 0x008fe200078e0200 */
[----:B--2---:R-:W-:Y:S02]  /*9780*/  FSEL R206, R4, -INF , P0 ;  /* 0xff80000004ce7808 */ /* 0x004fe40000000000 */
[----:B------:R-:W-:Y:S02]  /*9790*/  FSEL R207, R5, -INF , P6 ;  /* 0xff80000005cf7808 */ /* 0x000fe40003000000 */
[C---:B------:R-:W-:Y:S02]  /*97a0*/  ISETP.GT.AND P0, PT, R0.reuse, 0x1, PT ;  /* 0x000000010000780c */ /* 0x040fe40003f04270 */
[----:B------:R-:W-:Y:S02]  /*97b0*/  ISETP.GT.AND P1, PT, R0, RZ, PT ;  /* 0x000000ff0000720c */ /* 0x000fe40003f24270 */
        /* <DEDUP_REMOVED lines=9> */
[----:B------:R-:W-:Y:S02]  /*9850*/  ISETP.GT.AND P6, PT, R2, 0x9, PT ;  /* 0x000000090200780c */ /* 0x000fe40003fc4270 */
[----:B------:R-:W-:Y:S02]  /*9860*/  ISETP.GT.AND P1, PT, R0, 0x10, PT ;  /* 0x000000100000780c */ /* 0x000fe40003f24270 */
[----:B------:R-:W-:Y:S02]  /*9870*/  FSEL R210, R12, -INF , P0 ;  /* 0xff8000000cd27808 */ /* 0x000fe40000000000 */
[----:B------:R-:W-:Y:S02]  /*9880*/  ISETP.GT.AND P0, PT, R0, 0x11, PT ;  /* 0x000000110000780c */ /* 0x000fe40003f04270 */
[----:B------:R-:W-:Y:S02]  /*9890*/  FSEL R212, R14, -INF , P1 ;  /* 0xff8000000ed47808 */ /* 0x000fe40000800000 */
[C---:B------:R-:W-:Y:S02]  /*98a0*/  ISETP.GT.AND P1, PT, R2.reuse, 0x19, PT ;  /* 0x000000190200780c */ /* 0x040fe40003f24270 */
[----:B------:R-:W-:Y:S02]  /*98b0*/  FSEL R9, R9, -INF , P6 ;  /* 0xff80000009097808 */ /* 0x000fe40003000000 */
[C---:B------:R-:W-:Y:S02]  /*98c0*/  ISETP.GT.AND P6, PT, R2.reuse, 0x11, PT ;  /* 0x000000110200780c */ /* 0x040fe40003fc4270 */
[----:B------:R-:W-:Y:S02]  /*98d0*/  FSEL R213, R15, -INF , P0 ;  /* 0xff8000000fd57808 */ /* 0x000fe40000000000 */
[C---:B------:R-:W-:Y:S02]  /*98e0*/  ISETP.GT.AND P0, PT, R2.reuse, 0x18, PT ;  /* 0x000000180200780c */ /* 0x040fe40003f04270 */
[----:B------:R-:W-:Y:S02]  /*98f0*/  FSEL R211, R13, -INF , P6 ;  /* 0xff8000000dd37808 */ /* 0x000fe40003000000 */
[----:B------:R-:W-:Y:S02]  /*9900*/  FSEL R215, R17, -INF , P1 ;  /* 0xff80000011d77808 */ /* 0x000fe40000800000 */
[----:B------:R-:W-:Y:S02]  /*9910*/  ISETP.GT.AND P1, PT, R2, 0x20, PT ;  /* 0x000000200200780c */ /* 0x000fe40003f24270 */
        /* <DEDUP_REMOVED lines=12> */
[----:B------:R-:W-:Y:S02]  /*99e0*/  ISETP.GT.AND P1, PT, R0, 0x28, PT ;  /* 0x000000280000780c */ /* 0x000fe40003f24270 */
[----:B------:R-:W-:Y:S02]  /*99f0*/  FSEL R16, R21, -INF , P0 ;  /* 0xff80000015107808 */ /* 0x000fe40000000000 */
[----:B------:R-:W-:Y:S02]  /*9a00*/  ISETP.GT.AND P0, PT, R2, 0x28, PT ;  /* 0x000000280200780c */ /* 0x000fe40003f04270 */
[----:B------:R-:W-:Y:S02]  /*9a10*/  FSEL R17, R26, -INF , P1 ;  /* 0xff8000001a117808 */ /* 0x000fe40000800000 */
[----:B------:R-:W-:Y:S02]  /*9a20*/  ISETP.GT.AND P1, PT, R2, 0x30, PT ;  /* 0x000000300200780c */ /* 0x000fe40003f24270 */
[----:B------:R-:W-:Y:S01]  /*9a30*/  FSEL R175, R25, -INF , P6 ;  /* 0xff80000019af7808 */ /* 0x000fe20003000000 */
[----:B------:R-:W-:Y:S01]  /*9a40*/  IMAD.MOV.U32 R25, RZ, RZ, R4 ;  /* 0x000000ffff197224 */ /* 0x000fe200078e0004 */
[----:B------:R-:W-:Y:S02]  /*9a50*/  PLOP3.LUT P6, PT, PT, PT, UP0, 0x80, 0x0 ;  /* 0x000000000000781c */ /* 0x000fe40003fcf008 */
[----:B------:R-:W-:Y:S01]  /*9a60*/  FSEL R5, R24, -INF , P0 ;  /* 0xff80000018057808 */ /* 0x000fe20000000000 */
[----:B------:R-:W-:Y:S01]  /*9a70*/  IMAD.MOV.U32 R26, RZ, RZ, R175 ;  /* 0x000000ffff1a7224 */ /* 0x000fe200078e00af */
[----:B------:R-:W-:Y:S02]  /*9a80*/  ISETP.GT.AND P0, PT, R0, 0x29, PT ;  /* 0x000000290000780c */ /* 0x000fe40003f04270 */
[----:B------:R-:W-:Y:S02]  /*9a90*/  FSEL R14, R28, -INF , P1 ;  /* 0xff8000001c0e7808 */ /* 0x000fe40000800000 */
[----:B------:R-:W-:Y:S02]  /*9aa0*/  PLOP3.LUT P1, PT, PT, PT, UP0, 0x80, 0x0 ;  /* 0x000000000000781c */ /* 0x000fe40003f2f008 */
[----:B------:R-:W-:Y:S01]  /*9ab0*/  FSEL R19, R27, -INF , P0 ;  /* 0xff8000001b137808 */ /* 0x000fe20000000000 */
[----:B------:R-:W-:Y:S01]  /*9ac0*/  IMAD.MOV.U32 R27, RZ, RZ, R5 ;  /* 0x000000ffff1b7224 */ /* 0x000fe200078e0005 */
[----:B------:R-:W-:Y:S02]  /*9ad0*/  ISETP.GT.AND P0, PT, R2, 0x31, PT ;  /* 0x000000310200780c */ /* 0x000fe40003f04270 */
[----:B------:R-:W-:Y:S02]  /*9ae0*/  @P6 IADD3 R6, P6, R172, 0x80, RZ ;  /* 0x00000080ac066810 */ /* 0x000fe40007fde0ff */
[----:B------:R-:W-:Y:S02]  /*9af0*/  FSEL R22, R29, -INF , P0 ;  /* 0xff8000001d167808 */ /* 0x000fe40000000000 */
[----:B------:R-:W-:Y:S02]  /*9b00*/  ISETP.GT.AND P0, PT, R0, 0x30, PT ;  /* 0x000000300000780c */ /* 0x000fe40003f04270 */
[----:B------:R-:W-:Y:S02]  /*9b10*/  FMNMX.FTZ R5, R208, R174, !PT ;  /* 0x000000aed0057209 */ /* 0x000fe40007810000 */
[----:B------:R-:W-:Y:S02]  /*9b20*/  FSEL R190, R30, -INF , P0 ;  /* 0xff8000001ebe7808 */ /* 0x000fe40000000000 */
[----:B------:R-:W-:Y:S02]  /*9b30*/  ISETP.GT.AND P0, PT, R0, 0x31, PT ;  /* 0x000000310000780c */ /* 0x000fe40003f04270 */
[----:B------:R-:W-:Y:S02]  /*9b40*/  @P1 IADD3 R6, P1, R6, c[0x0][0x1c8], RZ ;  /* 0x0000720006061a10 */ /* 0x000fe40007f3e0ff */
[----:B------:R-:W-:Y:S02]  /*9b50*/  FSEL R191, R31, -INF , P0 ;  /* 0xff8000001fbf7808 */ /* 0x000fe40000000000 */
[----:B------:R-:W-:Y:S02]  /*9b60*/  PLOP3.LUT P0, PT, PT, PT, UP0, 0x80, 0x0 ;  /* 0x000000000000781c */ /* 0x000fe40003f0f008 */
[----:B------:R-:W-:Y:S04]  /*9b70*/  FMNMX.FTZ R5, R209, R5, !PT ;  /* 0x00000005d1057209 */ /* 0x000fe80007810000 */
[----:B------:R-:W-:Y:S07]  /*9b80*/  FMNMX.FTZ R5, R185, R5, !PT ;  /* 0x00000005b9057209 */ /* 0x000fee0007810000 */
[--C-:B------:R-:W-:Y:S02]  /*9b90*/  @P0 IADD3.X R7, RZ, c[0x0][0x1cc], R173.reuse, P1, P6 ;  /* 0x00007300ff070a10 */ /* 0x100fe40000fec4ad */
[----:B------:R-:W-:Y:S02]  /*9ba0*/  ISETP.GT.AND P1, PT, R2, 0x38, PT ;  /* 0x000000380200780c */ /* 0x000fe40003f24270 */
[----:B------:R-:W-:Y:S02]  /*9bb0*/  PLOP3.LUT P6, PT, PT, PT, UP0, 0x80, 0x0 ;  /* 0x000000000000781c */ /* 0x000fe40003fcf008 */
[----:B------:R-:W-:Y:S02]  /*9bc0*/  FSEL R21, R32, -INF , P1 ;  /* 0xff80000020157808 */ /* 0x000fe40000800000 */
[----:B------:R-:W-:Y:S02]  /*9bd0*/  PLOP3.LUT P1, PT, PT, PT, UP0, 0x80, 0x0 ;  /* 0x000000000000781c */ /* 0x000fe40003f2f008 */
[----:B------:R-:W-:Y:S04]  /*9be0*/  ISETP.GT.AND P0, PT, R2, 0x39, PT ;  /* 0x000000390200780c */ /* 0x000fe80003f04270 */
[----:B------:R-:W-:Y:S02]  /*9bf0*/  FSEL R20, R33, -INF , P0 ;  /* 0xff80000021147808 */ /* 0x000fe40000000000 */
[----:B------:R-:W-:Y:S02]  /*9c00*/  ISETP.GT.AND P0, PT, R0, 0x38, PT ;  /* 0x000000380000780c */ /* 0x000fe40003f04270 */
[----:B------:R-:W-:Y:S02]  /*9c10*/  @P6 IADD3 R4, P6, R172, 0x100, RZ ;  /* 0x00000100ac046810 */ /* 0x000fe40007fde0ff */
[----:B------:R-:W-:Y:S02]  /*9c20*/  FSEL R33, R34, -INF , P0 ;  /* 0xff80000022217808 */ /* 0x000fe40000000000 */
[----:B------:R-:W-:Y:S02]  /*9c30*/  @P1 IADD3 R13, P1, R4, c[0x0][0x1c8], RZ ;  /* 0x00007200040d1a10 */ /* 0x000fe40007f3e0ff */
[----:B------:R-:W-:Y:S02]  /*9c40*/  FMNMX.FTZ R4, R206, R3, !PT ;  /* 0x00000003ce047209 */ /* 0x000fe40007810000 */
[----:B------:R-:W-:Y:S02]  /*9c50*/  ISETP.GT.AND P0, PT, R0, 0x39, PT ;  /* 0x000000390000780c */ /* 0x000fe40003f04270 */
[----:B------:R-:W-:Y:S02]  /*9c60*/  FMNMX.FTZ R4, R207, R4, !PT ;  /* 0x00000004cf047209 */ /* 0x000fe40007810000 */
[----:B------:R-:W-:Y:S01]  /*9c70*/  FSEL R196, R35, -INF , P0 ;  /* 0xff80000023c47808 */ /* 0x000fe20000000000 */
[----:B------:R-:W-:Y:S01]  /*9c80*/  IMAD.MOV.U32 R35, RZ, RZ, R8 ;  /* 0x000000ffff237224 */ /* 0x000fe200078e0008 */
[----:B------:R-:W-:Y:S02]  /*9c90*/  FMNMX.FTZ R4, R184, R4, !PT ;  /* 0x00000004b8047209 */ /* 0x000fe40007810000 */
[----:B------:R-:W-:Y:S02]  /*9ca0*/  PLOP3.LUT P0, PT, PT, PT, UP0, 0x80, 0x0 ;  /* 0x000000000000781c */ /* 0x000fe40003f0f008 */
[----:B------:R-:W-:Y:S02]  /*9cb0*/  FMNMX.FTZ R4, R9, R4, !PT ;  /* 0x0000000409047209 */ /* 0x000fe40007810000 */
[----:B------:R-:W-:Y:S02]  /*9cc0*/  MOV R34, R23 ;  /* 0x0000001700227202 */ /* 0x000fe40000000f00 */
[----:B------:R-:W-:Y:S04]  /*9cd0*/  FMNMX.FTZ R4, R210, R4, !PT ;  /* 0x00000004d2047209 */ /* 0x000fe80007810000 */
[----:B------:R-:W-:Y:S03]  /*9ce0*/  FMNMX.FTZ R4, R211, R4, !PT ;  /* 0x00000004d3047209 */ /* 0x000fe60007810000 */
[--C-:B------:R-:W-:Y:S02]  /*9cf0*/  @P0 IADD3.X R12, RZ, c[0x0][0x1cc], R173.reuse, P1, P6 ;  /* 0x00007300ff0c0a10 */ /* 0x100fe40000fec4ad */
[----:B------:R-:W-:Y:S02]  /*9d00*/  FMNMX.FTZ R4, R214, R4, !PT ;  /* 0x00000004d6047209 */ /* 0x000fe40007810000 */
[C---:B------:R-:W-:Y:S02]  /*9d10*/  ISETP.GT.AND P1, PT, R2.reuse, 0x41, PT ;  /* 0x000000410200780c */ /* 0x040fe40003f24270 */
[----:B------:R-:W-:Y:S02]  /*9d20*/  FMNMX.FTZ R4, R215, R4, !PT ;  /* 0x00000004d7047209 */ /* 0x000fe40007810000 */
[----:B------:R-:W-:Y:S02]  /*9d30*/  PLOP3.LUT P6, PT, PT, PT, UP0, 0x80, 0x0 ;  /* 0x000000000000781c */ /* 0x000fe40003fcf008 */
[----:B------:R-:W-:Y:S02]  /*9d40*/  FMNMX.FTZ R4, R25, R4, !PT ;  /* 0x0000000419047209 */ /* 0x000fe40007810000 */
[----:B------:R-:W-:Y:S02]  /*9d50*/  FSEL R8, R37, -INF , P1 ;  /* 0xff80000025087808 */ /* 0x000fe40000800000 */
[----:B------:R-:W-:Y:S02]  /*9d60*/  PLOP3.LUT P1, PT, PT, PT, UP0, 0x80, 0x0 ;  /* 0x000000000000781c */ /* 0x000fe40003f2f008 */
[----:B------:R-:W-:Y:S01]  /*9d70*/  ISETP.GT.AND P0, PT, R2, 0x40, PT ;  /* 0x000000400200780c */ /* 0x000fe20003f04270 */
[----:B------:R-:W-:Y:S01]  /*9d80*/  IMAD.MOV.U32 R201, RZ, RZ, R8 ;  /* 0x000000ffffc97224 */ /* 0x000fe200078e0008 */
[----:B------:R-:W-:Y:S02]  /*9d90*/  FMNMX.FTZ R4, R16, R4, !PT ;  /* 0x0000000410047209 */ /* 0x000fe40007810000 */
[----:B------:R-:W-:Y:S02]  /*9da0*/  FSEL R197, R36, -INF , P0 ;  /* 0xff80000024c57808 */ /* 0x000fe40000000000 */
[----:B------:R-:W-:Y:S02]  /*9db0*/  ISETP.GT.AND P0, PT, R0, 0x40, PT ;  /* 0x000000400000780c */ /* 0x000fe40003f04270 */
[----:B------:R-:W-:Y:S02]  /*9dc0*/  FMNMX.FTZ R4, R27, R4, !PT ;  /* 0x000000041b047209 */ /* 0x000fe40007810000 */
[----:B------:R-:W-:Y:S02]  /*9dd0*/  FMNMX.FTZ R8, R11, R5, !PT ;  /* 0x000000050b087209 */ /* 0x000fe40007810000 */
[----:B------:R-:W-:Y:S02]  /*9de0*/  FSEL R10, R38, -INF , P0 ;  /* 0xff800000260a7808 */ /* 0x000fe40000000000 */
[----:B------:R-:W-:Y:S02]  /*9df0*/  ISETP.GT.AND P0, PT, R0, 0x41, PT ;  /* 0x000000410000780c */ /* 0x000fe40003f04270 */
[----:B------:R-:W-:Y:S02]  /*9e00*/  @P6 IADD3 R172, P6, R172, 0x180, RZ ;  /* 0x00000180acac6810 */ /* 0x000fe40007fde0ff */
[----:B------:R-:W-:Y:S02]  /*9e10*/  FMNMX.FTZ R5, R26, R4, !PT ;  /* 0x000000041a057209 */ /* 0x000fe40007810000 */
[----:B------:R-:W-:Y:S02]  /*9e20*/  FMNMX.FTZ R4, R212, R8, !PT ;  /* 0x00000008d4047209 */ /* 0x000fe40007810000 */
[----:B------:R-:W-:Y:S02]  /*9e30*/  FSEL R198, R39, -INF , P0 ;  /* 0xff80000027c67808 */ /* 0x000fe40000000000 */
[----:B------:R-:W-:Y:S02]  /*9e40*/  @P1 IADD3 R172, P1, R172, c[0x0][0x1c8], RZ ;  /* 0x00007200acac1a10 */ /* 0x000fe40007f3e0ff */
[----:B------:R-:W-:Y:S02]  /*9e50*/  PLOP3.LUT P0, PT, PT, PT, UP0, 0x80, 0x0 ;  /* 0x000000000000781c */ /* 0x000fe40003f0f008 */
[----:B------:R-:W-:Y:S02]  /*9e60*/  FMNMX.FTZ R4, R213, R4, !PT ;  /* 0x00000004d5047209 */ /* 0x000fe40007810000 */
[----:B------:R-:W-:Y:S02]  /*9e70*/  MOV R203, R10 ;  /* 0x0000000a00cb7202 */ /* 0x000fe40000000f00 */
[----:B------:R-:W-:Y:S04]  /*9e80*/  FMNMX.FTZ R4, R252, R4, !PT ;  /* 0x00000004fc047209 */ /* 0x000fe80007810000 */
[----:B------:R-:W-:Y:S03]  /*9e90*/  FMNMX.FTZ R4, R35, R4, !PT ;  /* 0x0000000423047209 */ /* 0x000fe60007810000 */
[----:B------:R-:W-:Y:S02]  /*9ea0*/  @P0 IADD3.X R10, RZ, c[0x0][0x1cc], R173, P1, P6 ;  /* 0x00007300ff0a0a10 */ /* 0x000fe40000fec4ad */
[----:B------:R-:W-:Y:S02]  /*9eb0*/  PLOP3.LUT P1, PT, PT, PT, UP0, 0x80, 0x0 ;  /* 0x000000000000781c */ /* 0x000fe40003f2f008 */
[----:B------:R-:W-:Y:S02]  /*9ec0*/  FMNMX.FTZ R4, R18, R4, !PT ;  /* 0x0000000412047209 */ /* 0x000fe40007810000 */
[C---:B------:R-:W-:Y:S02]  /*9ed0*/  ISETP.GT.AND P6, PT, R2.reuse, 0x48, PT ;  /* 0x000000480200780c */ /* 0x040fe40003fc4270 */
[----:B------:R-:W-:Y:S02]  /*9ee0*/  ISETP.GT.AND P0, PT, R2, 0x49, PT ;  /* 0x000000490200780c */ /* 0x000fe40003f04270 */
[----:B------:R-:W-:Y:S02]  /*9ef0*/  FSEL R192, R40, -INF , P6 ;  /* 0xff80000028c07808 */ /* 0x000fe40003000000 */
[----:B------:R-:W-:Y:S02]  /*9f00*/  FMNMX.FTZ R4, R34, R4, !PT ;  /* 0x0000000422047209 */ /* 0x000fe40007810000 */
[----:B------:R-:W-:Y:S02]  /*9f10*/  ISETP.GT.AND P6, PT, R0, 0x48, PT ;  /* 0x000000480000780c */ /* 0x000fe40003fc4270 */
[----:B------:R-:W-:Y:S02]  /*9f20*/  FSEL R194, R41, -INF , P0 ;  /* 0xff80000029c27808 */ /* 0x000fe40000000000 */
[----:B------:R-:W-:Y:S02]  /*9f30*/  ISETP.GT.AND P0, PT, R2, 0x50, PT ;  /* 0x000000500200780c */ /* 0x000fe40003f04270 */
[----:B------:R-:W-:Y:S02]  /*9f40*/  FMNMX.FTZ R4, R17, R4, !PT ;  /* 0x0000000411047209 */ /* 0x000fe40007810000 */
[----:B------:R-:W-:Y:S02]  /*9f50*/  FSEL R199, R44, -INF , P0 ;  /* 0xff8000002cc77808 */ /* 0x000fe40000000000 */
[----:B------:R-:W-:Y:S02]  /*9f60*/  FSEL R195, R42, -INF , P6 ;  /* 0xff8000002ac37808 */ /* 0x000fe40003000000 */
[C---:B------:R-:W-:Y:S02]  /*9f70*/  ISETP.GT.AND P6, PT, R2.reuse, 0x51, PT ;  /* 0x000000510200780c */ /* 0x040fe40003fc4270 */
[----:B------:R-:W-:Y:S02]  /*9f80*/  ISETP.GT.AND P0, PT, R2, 0x58, PT ;  /* 0x000000580200780c */ /* 0x000fe40003f04270 */
[----:B------:R-:W-:Y:S02]  /*9f90*/  FSEL R32, R45, -INF , P6 ;  /* 0xff8000002d207808 */ /* 0x000fe40003000000 */
[----:B------:R-:W-:Y:S02]  /*9fa0*/  FSEL R23, R48, -INF , P0 ;  /* 0xff80000030177808 */ /* 0x000fe40000000000 */
[----:B------:R-:W-:Y:S02]  /*9fb0*/  PLOP3.LUT P0, PT, PT, PT, UP0, 0x80, 0x0 ;  /* 0x000000000000781c */ /* 0x000fe40003f0f008 */
[----:B------:R-:W-:Y:S02]  /*9fc0*/  ISETP.GT.AND P6, PT, R2, 0x59, PT ;  /* 0x000000590200780c */ /* 0x000fe40003fc4270 */
[----:B------:R-:W-:Y:S02]  /*9fd0*/  FMNMX.FTZ R2, R19, R4, !PT ;  /* 0x0000000413027209 */ /* 0x000fe40007810000 */
[----:B------:R-:W-:Y:S01]  /*9fe0*/  @P1 IADD3 R4, P1, R205, UR17, RZ ;  /* 0x00000011cd041c10 */ /* 0x000fe2000ff3e0ff */
[----:B------:R-:W-:Y:S01]  /*9ff0*/  IMAD.MOV.U32 R205, RZ, RZ, R20 ;  /* 0x000000ffffcd7224 */ /* 0x000fe200078e0014 */
[----:B------:R-:W-:Y:S02]  /*a000*/  FMNMX.FTZ R173, R14, R5, !PT ;  /* 0x000000050ead7209 */ /* 0x000fe40007810000 */
[----:B------:R-:W-:Y:S02]  /*a010*/  FSEL R15, R49, -INF , P6 ;  /* 0xff800000310f7808 */ /* 0x000fe40003000000 */
[----:B------:R-:W-:Y:S02]  /*a020*/  FMNMX.FTZ R173, R22, R173, !PT ;  /* 0x000000ad16ad7209 */ /* 0x000fe40007810000 */
[----:B------:R-:W-:Y:S02]  /*a030*/  ISETP.GT.AND P6, PT, R0, 0x49, PT ;  /* 0x000000490000780c */ /* 0x000fe40003fc4270 */
[----:B------:R-:W-:Y:S02]  /*a040*/  FMNMX.FTZ R173, R21, R173, !PT ;  /* 0x000000ad15ad7209 */ /* 0x000fe40007810000 */
[----:B------:R-:W-:Y:S02]  /*a050*/  FMNMX.FTZ R2, R190, R2, !PT ;  /* 0x00000002be027209 */ /* 0x000fe40007810000 */
[----:B------:R-:W-:Y:S02]  /*a060*/  @P0 IADD3.X R5, R204, UR18, RZ, P1, !PT ;  /* 0x00000012cc050c10 */ /* 0x000fe40008ffe4ff */
[C---:B------:R-:W-:Y:S02]  /*a070*/  ISETP.GT.AND P0, PT, R0.reuse, 0x50, PT ;  /* 0x000000500000780c */ /* 0x040fe40003f04270 */
[----:B------:R-:W-:Y:S02]  /*a080*/  ISETP.GT.AND P1, PT, R0, 0x51, PT ;  /* 0x000000510000780c */ /* 0x000fe40003f24270 */
[----:B------:R-:W-:Y:S02]  /*a090*/  FSEL R40, R46, -INF , P0 ;  /* 0xff8000002e287808 */ /* 0x000fe40000000000 */
[----:B------:R-:W-:Y:S02]  /*a0a0*/  ISETP.GT.AND P0, PT, R0, 0x58, PT ;  /* 0x000000580000780c */ /* 0x000fe40003f04270 */
[----:B------:R-:W-:Y:S02]  /*a0b0*/  FSEL R42, R47, -INF , P1 ;  /* 0xff8000002f2a7808 */ /* 0x000fe40000800000 */
[----:B------:R-:W-:Y:S01]  /*a0c0*/  FSEL R202, R50, -INF , P0 ;  /* 0xff80000032ca7808 */ /* 0x000fe20000000000 */
[----:B------:R-:W-:Y:S01]  /*a0d0*/  IMAD.MOV.U32 R50, RZ, RZ, R23 ;  /* 0x000000ffff327224 */ /* 0x000fe200078e0017 */
[----:B------:R-:W-:Y:S02]  /*a0e0*/  PLOP3.LUT P0, PT, PT, PT, UP0, 0x80, 0x0 ;  /* 0x000000000000781c */ /* 0x000fe40003f0f008 */
[----:B------:R-:W-:Y:S02]  /*a0f0*/  ISETP.GT.AND P1, PT, R0, 0x59, PT ;  /* 0x000000590000780c */ /* 0x000fe40003f24270 */
[----:B------:R-:W-:Y:S02]  /*a100*/  FMNMX.FTZ R173, R20, R173, !PT ;  /* 0x000000ad14ad7209 */ /* 0x000fe40007810000 */
[----:B------:R-:W-:Y:S02]  /*a110*/  FSEL R175, R51, -INF , P1 ;  /* 0xff80000033af7808 */ /* 0x000fe40000800000 */
[----:B------:R-:W-:Y:S02]  /*a120*/  PLOP3.LUT P1, PT, PT, PT, UP0, 0x80, 0x0 ;  /* 0x000000000000781c */ /* 0x000fe40003f2f008 */
[----:B------:R-:W-:Y:S02]  /*a130*/  FMNMX.FTZ R173, R197, R173, !PT ;  /* 0x000000adc5ad7209 */ /* 0x000fe40007810000 */
[----:B------:R-:W-:Y:S01]  /*a140*/  FSEL R193, R43, -INF , P6 ;  /* 0xff8000002bc17808 */ /* 0x000fe20003000000 */
[----:B------:R1:W-:Y:S01]  /*a150*/  @P0 LDGSTS.E.BYPASS.LTC128B.128 [R251+0xf100], [R6.64], !P4 ;  /* 0x0f10000006fb0fae */ /* 0x0003e2000e101d5e */
        /* <DEDUP_REMOVED lines=12> */
[----:B------:R-:W-:Y:S01]  /*a220*/  FMNMX.FTZ R2, R195, R2, !PT ;  /* 0x00000002c3027209 */ /* 0x000fe20007810000 */
[----:B-1----:R-:W-:Y:S01]  /*a230*/  @P1 IMAD.MOV.U32 R6, RZ, RZ, R13 ;  /* 0x000000ffff061224 */ /* 0x002fe200078e000d */
[----:B------:R-:W-:Y:S01]  /*a240*/  FMNMX.FTZ R173, R23, R173, !PT ;  /* 0x000000ad17ad7209 */ /* 0x000fe20007810000 */
[----:B------:R-:W-:Y:S01]  /*a250*/  @P1 IMAD.MOV.U32 R7, RZ, RZ, R12 ;  /* 0x000000ffff071224 */ /* 0x000fe200078e000c */
[----:B------:R-:W-:Y:S02]  /*a260*/  FMNMX.FTZ R0, R193, R2, !PT ;  /* 0x00000002c1007209 */ /* 0x000fe40007810000 */
[----:B------:R-:W-:Y:S02]  /*a270*/  FMNMX.FTZ R173, R15, R173, !PT ;  /* 0x000000ad0fad7209 */ /* 0x000fe40007810000 */
[----:B------:R1:W-:Y:S01]  /*a280*/  @P6 LDGSTS.E.BYPASS.LTC128B.128 [R251+0x12100], [R6.64], !P3 ;  /* 0x1210000006fb6fae */ /* 0x0003e2000d901d5e */
[----:B------:R-:W-:Y:S02]  /*a290*/  PLOP3.LUT P0, PT, PT, PT, UP0, 0x80, 0x0 ;  /* 0x000000000000781c */ /* 0x000fe40003f0f008 */
[----:B------:R-:W-:Y:S02]  /*a2a0*/  FMNMX.FTZ R0, R40, R0, !PT ;  /* 0x0000000028007209 */ /* 0x000fe40007810000 */
[----:B------:R-:W-:Y:S02]  /*a2b0*/  PLOP3.LUT P1, PT, PT, PT, UP0, 0x80, 0x0 ;  /* 0x000000000000781c */ /* 0x000fe40003f2f008 */
[----:B------:R-:W-:Y:S01]  /*a2c0*/  FMNMX.FTZ R0, R42, R0, !PT ;  /* 0x000000002a007209 */ /* 0x000fe20007810000 */
[----:B------:R-:W2:Y:S01]  /*a2d0*/  SHFL.BFLY PT, R8, R173, 0x2, 0x1f ;  /* 0x0c401f00ad087f89 */ /* 0x000ea200000e0000 */
[----:B------:R-:W-:Y:S02]  /*a2e0*/  PLOP3.LUT P6, PT, PT, PT, UP0, 0x80, 0x0 ;  /* 0x000000000000781c */ /* 0x000fe40003fcf008 */
[----:B------:R-:W-:Y:S02]  /*a2f0*/  FMNMX.FTZ R0, R202, R0, !PT ;  /* 0x00000000ca007209 */ /* 0x000fe40007810000 */
[----:B------:R-:W-:Y:S02]  /*a300*/  PLOP3.LUT P6, PT, PT, PT, UP0, 0x80, 0x0 ;  /* 0x000000000000781c */ /* 0x000fe40003fcf008 */
[----:B------:R-:W-:Y:S02]  /*a310*/  FMNMX.FTZ R0, R175, R0, !PT ;  /* 0x00000000af007209 */ /* 0x000fe40007810000 */
[----:B------:R-:W-:Y:S02]  /*a320*/  MOV R204, R15 ;  /* 0x0000000f00cc7202 */ /* 0x000fe40000000f00 */
[----:B------:R-:W-:Y:S01]  /*a330*/  MOV R51, R22 ;  /* 0x0000001600337202 */ /* 0x000fe20000000f00 */
[----:B------:R-:W3:Y:S01]  /*a340*/  SHFL.BFLY PT, R2, R0, 0x2, 0x1f ;  /* 0x0c401f0000027f89 */ /* 0x000ee200000e0000 */
[----:B-1----:R-:W-:Y:S01]  /*a350*/  @P0 MOV R7, R10 ;  /* 0x0000000a00070202 */ /* 0x002fe20000000f00 */
[----:B------:R-:W-:Y:S01]  /*a360*/  @P0 IMAD.MOV.U32 R6, RZ, RZ, R172 ;  /* 0x000000ffff060224 */ /* 0x000fe200078e00ac */
[----:B------:R-:W-:Y:S02]  /*a370*/  PLOP3.LUT P0, PT, PT, PT, UP0, 0x80, 0x0 ;  /* 0x000000000000781c */ /* 0x000fe40003f0f008 */
[----:B--2---:R-:W-:Y:S03]  /*a380*/  FMNMX.FTZ R173, R173, R8, !PT ;  /* 0x00000008adad7209 */ /* 0x004fe60007810000 */
[----:B------:R1:W-:Y:S01]  /*a390*/  @P1 LDGSTS.E.BYPASS.LTC128B.128 [R251+0x15100], [R6.64], !P2 ;  /* 0x1510000006fb1fae */ /* 0x0003e2000d101d5e */
[----:B------:R-:W-:Y:S07]  /*a3a0*/  PLOP3.LUT P1, PT, PT, PT, UP0, 0x80, 0x0 ;  /* 0x000000000000781c */ /* 0x000fee0003f2f008 */
[----:B------:R-:W2:Y:S01]  /*a3b0*/  SHFL.BFLY PT, R8, R173, 0x1, 0x1f ;  /* 0x0c201f00ad087f89 */ /* 0x000ea200000e0000 */
[----:B---3--:R-:W-:Y:S07]  /*a3c0*/  FMNMX.FTZ R0, R0, R2, !PT ;  /* 0x0000000200007209 */ /* 0x008fee0007810000 */
[----:B------:R3:W-:Y:S01]  /*a3d0*/  @P0 LDGSTS.E.BYPASS.LTC128B.128 [R251+0xd100], [R4.64], !P5 ;  /* 0x0d10000004fb0fae */ /* 0x0007e2000e901d5e */
[----:B------:R-:W-:Y:S07]  /*a3e0*/  PLOP3.LUT P0, PT, PT, PT, UP0, 0x80, 0x0 ;  /* 0x000000000000781c */ /* 0x000fee0003f0f008 */
[----:B------:R3:W-:Y:S08]  /*a3f0*/  @P1 LDGSTS.E.BYPASS.LTC128B.128 [R251+0x10100], [R4.64+0x80], !P4 ;  /* 0x1010008004fb1fae */ /* 0x0007f0000e101d5e */
[----:B------:R3:W-:Y:S01]  /*a400*/  @P6 LDGSTS.E.BYPASS.LTC128B.128 [R251+0x13100], [R4.64+0x100], !P3 ;  /* 0x1310010004fb6fae */ /* 0x0007e2000d901d5e */
[----:B--2---:R-:W-:Y:S02]  /*a410*/  FMNMX.FTZ R173, R173, R8, !PT ;  /* 0x00000008adad7209 */ /* 0x004fe40007810000 */
[----:B------:R-:W-:Y:S02]  /*a420*/  PLOP3.LUT P6, PT, PT, PT, UP0, 0x80, 0x0 ;  /* 0x000000000000781c */ /* 0x000fe40003fcf008 */
[C---:B------:R-:W-:Y:S01]  /*a430*/  FSETP.NEU.FTZ.AND P1, PT, R173.reuse, -INF , PT ;  /* 0xff800000ad00780b */ /* 0x040fe20003f3d000 */
[----:B------:R-:W-:Y:S02]  /*a440*/  FMUL.FTZ R188, R173, c[0x0][0x2d0] ;  /* 0x0000b400adbc7a20 */ /* 0x000fe40000410000 */
[----:B------:R-:W2:Y:S03]  /*a450*/  SHFL.BFLY PT, R2, R0, 0x1, 0x1f ;  /* 0x0c201f0000027f89 */ /* 0x000ea600000e0000 */
[----:B------:R-:W-:Y:S05]  /*a460*/  FSEL R188, R188, RZ, P1 ;  /* 0x000000ffbcbc7208 */ /* 0x000fea0000800000 */
[----:B------:R3:W-:Y:S01]  /*a470*/  @P0 LDGSTS.E.BYPASS.LTC128B.128 [R251+0x16100], [R4.64+0x180], !P2 ;  /* 0x1610018004fb0fae */ /* 0x0007e2000d101d5e */
[----:B------:R-:W-:Y:S01]  /*a480*/  PLOP3.LUT P0, PT, PT, PT, UP0, 0x80, 0x0 ;  /* 0x000000000000781c */ /* 0x000fe20003f0f008 */
[--C-:B-1----:R-:W-:Y:S02]  /*a490*/  FFMA.FTZ R6, R206, c[0x0][0x2d0], -R188.reuse ;  /* 0x0000b400ce067a23 */ /* 0x102fe400000108bc */
[----:B------:R-:W-:Y:S02]  /*a4a0*/  IMAD.MOV.U32 R206, RZ, RZ, R21 ;  /* 0x000000ffffce7224 */ /* 0x000fe400078e0015 */
[----:B------:R1:W-:Y:S01]  /*a4b0*/  MUFU.EX2 R41, R6 ;  /* 0x0000000600297308 */ /* 0x0003e20000000800 */
[----:B--2---:R-:W-:Y:S01]  /*a4c0*/  FMNMX.FTZ R172, R0, R2, !PT ;  /* 0x0000000200ac7209 */ /* 0x004fe20007810000 */
[--C-:B------:R-:W-:Y:S08]  /*a4d0*/  FFMA.FTZ R0, R9, c[0x0][0x2d0], -R188.reuse ;  /* 0x0000b40009007a23 */ /* 0x100ff000000108bc */
[----:B------:R2:W-:Y:S01]  /*a4e0*/  MUFU.EX2 R48, R0 ;  /* 0x0000000000307308 */ /* 0x0005e20000000800 */
[----:B------:R-:W-:Y:S01]  /*a4f0*/  FMUL.FTZ R189, R172, c[0x0][0x2d0] ;  /* 0x0000b400acbd7a20 */ /* 0x000fe20000410000 */
[----:B---3--:R-:W-:Y:S01]  /*a500*/  @P6 IADD3 R4, P6, R4, UR17, RZ ;  /* 0x0000001104046c10 */ /* 0x008fe2000ffde0ff */
[--C-:B-1----:R-:W-:Y:S02]  /*a510*/  FFMA.FTZ R6, R207, c[0x0][0x2d0], -R188.reuse ;  /* 0x0000b400cf067a23 */ /* 0x102fe400000108bc */
[----:B------:R-:W-:Y:S05]  /*a520*/  IMAD.MOV.U32 R207, RZ, RZ, R19 ;  /* 0x000000ffffcf7224 */ /* 0x000fea00078e0013 */
[----:B------:R1:W3:Y:S05]  /*a530*/  MUFU.EX2 R28, R6 ;  /* 0x00000006001c7308 */ /* 0x0002ea0000000800 */
[----:B------:R-:W-:Y:S02]  /*a540*/  @P0 IADD3.X R5, R5, UR18, RZ, P6, !PT ;  /* 0x0000001205050c10 */ /* 0x000fe4000b7fe4ff */
[C---:B------:R-:W-:Y:S02]  /*a550*/  FSETP.NEU.FTZ.AND P0, PT, R172.reuse, -INF , PT ;  /* 0xff800000ac00780b */ /* 0x040fe40003f1d000 */
[----:B------:R-:W-:Y:S02]  /*a560*/  PLOP3.LUT P6, PT, PT, PT, UP0, 0x80, 0x0 ;  /* 0x000000000000781c */ /* 0x000fe40003fcf008 */
[----:B------:R-:W-:Y:S02]  /*a570*/  FSEL R189, R189, RZ, P0 ;  /* 0x000000ffbdbd7208 */ /* 0x000fe40000000000 */
[----:B------:R-:W-:Y:S02]  /*a580*/  PLOP3.LUT P6, PT, PT, PT, UP0, 0x80, 0x0 ;  /* 0x000000000000781c */ /* 0x000fe40003fcf008 */
[----:B------:R-:W-:Y:S01]  /*a590*/  FSEL R2, R172, RZ, P0 ;  /* 0x000000ffac027208 */ /* 0x000fe20000000000 */
[--C-:B--2---:R-:W-:Y:S01]  /*a5a0*/  FFMA.FTZ R0, R208, c[0x0][0x2d0], -R189.reuse ;  /* 0x0000b400d0007a23 */ /* 0x104fe200000108bd */
[----:B------:R-:W-:Y:S03]  /*a5b0*/  PLOP3.LUT P0, PT, PT, PT, UP0, 0x80, 0x0 ;  /* 0x000000000000781c */ /* 0x000fe60003f0f008 */
[----:B------:R2:W-:Y:S01]  /*a5c0*/  MUFU.EX2 R49, R0 ;  /* 0x0000000000317308 */ /* 0x0005e20000000800 */
[----:B-1----:R-:W-:Y:S02]  /*a5d0*/  FFMA.FTZ R6, R184, c[0x0][0x2d0], -R188 ;  /* 0x0000b400b8067a23 */ /* 0x002fe400000108bc */
[----:B---3--:R-:W-:Y:S03]  /*a5e0*/  IMAD.MOV.U32 R208, RZ, RZ, R28 ;  /* 0x000000ffffd07224 */ /* 0x008fe600078e001c */
[----:B------:R1:W-:Y:S01]  /*a5f0*/  @P6 LDGSTS.E.BYPASS.LTC128B.128 [R251+0xe100], [R4.64], !P5 ;  /* 0x0e10000004fb6fae */ /* 0x0003e2000e901d5e */
[----:B------:R-:W-:Y:S03]  /*a600*/  PLOP3.LUT P6, PT, PT, PT, UP0, 0x80, 0x0 ;  /* 0x000000000000781c */ /* 0x000fe60003fcf008 */
[----:B------:R3:W-:Y:S01]  /*a610*/  MUFU.EX2 R24, R6 ;  /* 0x0000000600187308 */ /* 0x0007e20000000800 */
[----:B------:R-:W-:Y:S09]  /*a620*/  F2FP.BF16.PACK_AB R184, R208, R41 ;  /* 0x00000029d0b8723e */ /* 0x000ff200000010ff */
[----:B------:R1:W-:Y:S01]  /*a630*/  @P6 LDGSTS.E.BYPASS.LTC128B.128 [R251+0x11100], [R4.64+0x80], !P4 ;  /* 0x1110008004fb6fae */ /* 0x0003e2000e101d5e */
[--C-:B--2---:R-:W-:Y:S04]  /*a640*/  FFMA.FTZ R0, R209, c[0x0][0x2d0], -R189.reuse ;  /* 0x0000b400d1007a23 */ /* 0x104fe800000108bd */
[----:B------:R2:W4:Y:S01]  /*a650*/  MUFU.EX2 R209, R0 ;  /* 0x0000000000d17308 */ /* 0x0005220000000800 */
[--C-:B---3--:R-:W-:Y:S09]  /*a660*/  FFMA.FTZ R6, R11, c[0x0][0x2d0], -R189.reuse ;  /* 0x0000b4000b067a23 */ /* 0x108ff200000108bd */
[----:B------:R-:W-:Y:S01]  /*a670*/  MUFU.EX2 R43, R6 ;  /* 0x00000006002b7308 */ /* 0x000fe20000000800 */
[----:B--2---:R-:W-:Y:S01]  /*a680*/  FFMA.FTZ R0, R185, c[0x0][0x2d0], -R189 ;  /* 0x0000b400b9007a23 */ /* 0x004fe200000108bd */
[----:B----4-:R-:W-:Y:S08]  /*a690*/  F2FP.BF16.PACK_AB R185, R209, R49 ;  /* 0x00000031d1b9723e */ /* 0x010ff000000010ff */
[----:B------:R2:W3:Y:S02]  /*a6a0*/  MUFU.EX2 R200, R0 ;  /* 0x0000000000c87308 */ /* 0x0004e40000000800 */
[----:B--2---:R-:W-:Y:S02]  /*a6b0*/  FSEL R0, R173, RZ, P1 ;  /* 0x000000ffad007208 */ /* 0x004fe40000800000 */
[----:B------:R-:W-:Y:S01]  /*a6c0*/  PLOP3.LUT P1, PT, PT, PT, UP0, 0x80, 0x0 ;  /* 0x000000000000781c */ /* 0x000fe20003f2f008 */
[----:B------:R-:W-:Y:S01]  /*a6d0*/  UISETP.GT.AND UP0, UPT, UR16, UR15, UPT ;  /* 0x0000000f1000728c */ /* 0x000fe2000bf04270 */
[----:B---3--:R-:W-:Y:S01]  /*a6e0*/  F2FP.BF16.PACK_AB R187, R43, R200 ;  /* 0x000000c82bbb723e */ /* 0x008fe200000010ff */
[----:B------:R-:W-:Y:S01]  /*a6f0*/  FADD.FTZ R0, -R0, R3 ;  /* 0x0000000300007221 */ /* 0x000fe20000010100 */
[----:B------:R-:W-:Y:S03]  /*a700*/  UMOV UR16, UR24 ;  /* 0x0000001800107c82 */ /* 0x000fe60008000000 */
[----:B------:R-:W-:Y:S04]  /*a710*/  FMUL.FTZ R0, R0, c[0x0][0x2d0] ;  /* 0x0000b40000007a20 */ /* 0x000fe80000410000 */
[----:B------:R2:W3:Y:S02]  /*a720*/  MUFU.EX2 R3, R0 ;  /* 0x0000000000037308 */ /* 0x0004e40000000800 */
[----:B------:R1:W-:Y:S08]  /*a730*/  @P1 LDGSTS.E.BYPASS.LTC128B.128 [R251+0x14100], [R4.64+0x100], !P3 ;  /* 0x1410010004fb1fae */ /* 0x0003f0000d901d5e */
[----:B------:R1:W-:Y:S01]  /*a740*/  @P0 LDGSTS.E.BYPASS.LTC128B.128 [R251+0x17100], [R4.64+0x180], !P2 ;  /* 0x1710018004fb0fae */ /* 0x0003e2000d101d5e */
[----:B------:R-:W-:Y:S07]  /*a750*/  PLOP3.LUT P0, PT, PT, PT, UP0, 0x80, 0x0 ;  /* 0x000000000000781c */ /* 0x000fee0003f0f008 */
[----:B------:R-:W-:Y:S01]  /*a760*/  LDSM.16.MT88.4 R20, [R218+0x100] ;  /* 0x00010000da14783b */ /* 0x000fe20000004200 */
[----:B--2---:R-:W-:Y:S02]  /*a770*/  FADD.FTZ R0, -R2, R174 ;  /* 0x000000ae02007221 */ /* 0x004fe40000010100 */
[----:B------:R-:W-:Y:S05]  /*a780*/  IMAD.MOV.U32 R2, RZ, RZ, R14 ;  /* 0x000000ffff027224 */ /* 0x000fea00078e000e */
[----:B------:R-:W-:Y:S01]  /*a790*/  LDSM.16.MT88.4 R28, [R220+0x100] ;  /* 0x00010000dc1c783b */ /* 0x000fe20000004200 */
[----:B------:R-:W-:Y:S02]  /*a7a0*/  FMUL.FTZ R0, R0, c[0x0][0x2d0] ;  /* 0x0000b40000007a20 */ /* 0x000fe40000410000 */
[----:B------:R-:W-:Y:S02]  /*a7b0*/  IMAD.MOV.U32 R174, RZ, RZ, R24 ;  /* 0x000000ffffae7224 */ /* 0x000fe400078e0018 */
[C---:B---3--:R-:W-:Y:S02]  /*a7c0*/  FMUL.FTZ R8, R3.reuse, R180 ;  /* 0x000000b403087220 */ /* 0x048fe40000410000 */
[----:B------:R-:W2:Y:S01]  /*a7d0*/  MUFU.EX2 R0, R0 ;  /* 0x0000000000007308 */ /* 0x000ea20000000800 */
[----:B------:R-:W3:Y:S01]  /*a7e0*/  LDSM.16.MT88.4 R12, [R217+0x100] ;  /* 0x00010000d90c783b */ /* 0x000ee20000004200 */
[----:B------:R-:W-:Y:S01]  /*a7f0*/  F2FP.BF16.PACK_AB R186, R48, R174 ;  /* 0x000000ae30ba723e */ /* 0x000fe200000010ff */
[C---:B-1----:R-:W-:Y:S02]  /*a800*/  FMUL.FTZ R4, R3.reuse, R176 ;  /* 0x000000b003047220 */ /* 0x042fe40000410000 */
[C---:B------:R-:W-:Y:S02]  /*a810*/  FMUL.FTZ R5, R3.reuse, R177 ;  /* 0x000000b103057220 */ /* 0x040fe40000410000 */
[C---:B------:R-:W-:Y:S02]  /*a820*/  FMUL.FTZ R9, R3.reuse, R181 ;  /* 0x000000b503097220 */ /* 0x040fe40000410000 */
[----:B------:R-:W-:Y:S01]  /*a830*/  IMAD.MOV.U32 R176, RZ, RZ, R18 ;  /* 0x000000ffffb07224 */ /* 0x000fe200078e0012 */
[----:B------:R-:W1:Y:S01]  /*a840*/  LDSM.16.MT88.4 R36, [R219+0x100] ;  /* 0x00010000db24783b */ /* 0x000e620000004200 */
[----:B------:R-:W-:Y:S02]  /*a850*/  IMAD.MOV.U32 R177, RZ, RZ, R17 ;  /* 0x000000ffffb17224 */ /* 0x000fe400078e0011 */
[C---:B------:R-:W-:Y:S02]  /*a860*/  FMUL.FTZ R17, R3.reuse, R137 ;  /* 0x0000008903117220 */ /* 0x040fe40000410000 */
[C---:B------:R-:W-:Y:S02]  /*a870*/  FMUL.FTZ R24, R3.reuse, R144 ;  /* 0x0000009003187220 */ /* 0x040fe40000410000 */
[----:B------:R-:W-:Y:S01]  /*a880*/  IMAD.MOV.U32 R144, RZ, RZ, R25 ;  /* 0x000000ffff907224 */ /* 0x000fe200078e0019 */
[----:B------:R-:W4:Y:S01]  /*a890*/  LDSM.16.MT88.4 R44, [R217+0x3100] ;  /* 0x00310000d92c783b */ /* 0x000f220000004200 */
[C---:B------:R-:W-:Y:S02]  /*a8a0*/  FMUL.FTZ R25, R3.reuse, R145 ;  /* 0x0000009103197220 */ /* 0x040fe40000410000 */
[----:B------:R-:W-:Y:S02]  /*a8b0*/  IMAD.MOV.U32 R145, RZ, RZ, R26 ;  /* 0x000000ffff917224 */ /* 0x000fe400078e001a */
[----:B------:R-:W-:Y:S02]  /*a8c0*/  IMAD.MOV.U32 R180, RZ, RZ, R32 ;  /* 0x000000ffffb47224 */ /* 0x000fe400078e0020 */
[C---:B--2---:R-:W-:Y:S01]  /*a8d0*/  FMUL.FTZ R6, R0.reuse, R178 ;  /* 0x000000b200067220 */ /* 0x044fe20000410000 */
[----:B------:R-:W-:Y:S01]  /*a8e0*/  MOV R178, R16 ;  /* 0x0000001000b27202 */ /* 0x000fe20000000f00 */
[C---:B------:R-:W-:Y:S01]  /*a8f0*/  FMUL.FTZ R7, R0.reuse, R179 ;  /* 0x000000b300077220 */ /* 0x040fe20000410000 */
[----:B------:R-:W0:Y:S01]  /*a900*/  LDGDEPBAR ;  /* 0x00000000000079af */ /* 0x000e220000000000 */
[C---:B------:R-:W-:Y:S01]  /*a910*/  FMUL.FTZ R16, R3.reuse, R136 ;  /* 0x0000008803107220 */ /* 0x040fe20000410000 */
[----:B------:R-:W-:Y:S01]  /*a920*/  MOV R179, R48 ;  /* 0x0000003000b37202 */ /* 0x000fe20000000f00 */
[C---:B------:R-:W-:Y:S02]  /*a930*/  FMUL.FTZ R18, R0.reuse, R138 ;  /* 0x0000008a00127220 */ /* 0x040fe40000410000 */
[C---:B------:R-:W-:Y:S02]  /*a940*/  FMUL.FTZ R19, R0.reuse, R139 ;  /* 0x0000008b00137220 */ /* 0x040fe40000410000 */
[C---:B------:R-:W-:Y:S01]  /*a950*/  FMUL.FTZ R26, R0.reuse, R146 ;  /* 0x00000092001a7220 */ /* 0x040fe20000410000 */
[----:B------:R-:W-:Y:S01]  /*a960*/  LDSM.16.MT88.4 R136, [R220+0x3100] ;  /* 0x00310000dc88783b */ /* 0x000fe20000004200 */
[----:B------:R-:W-:Y:S02]  /*a970*/  IMAD.MOV.U32 R146, RZ, RZ, R27 ;  /* 0x000000ffff927224 */ /* 0x000fe400078e001b */
[C---:B------:R-:W-:Y:S01]  /*a980*/  FMUL.FTZ R27, R0.reuse, R147 ;  /* 0x00000093001b7220 */ /* 0x040fe20000410000 */
[----:B------:R-:W-:Y:S01]  /*a990*/  MOV R147, R178 ;  /* 0x000000b200937202 */ /* 0x000fe20000000f00 */
[C---:B---3--:R-:W-:Y:S05]  /*a9a0*/  HMMA.16816.F32.BF16 R4, R184.reuse, R12, R4 ;  /* 0x0000000cb804723c */ /* 0x048fea0000041804 */
[C---:B------:R-:W-:Y:S02]  /*a9b0*/  FMUL.FTZ R10, R0.reuse, R182 ;  /* 0x000000b6000a7220 */ /* 0x040fe40000410000 */
[C---:B------:R-:W-:Y:S01]  /*a9c0*/  FMUL.FTZ R11, R0.reuse, R183 ;  /* 0x000000b7000b7220 */ /* 0x040fe20000410000 */
[----:B------:R-:W-:Y:S01]  /*a9d0*/  MOV R183, R40 ;  /* 0x0000002800b77202 */ /* 0x000fe20000000f00 */
[C---:B------:R-:W-:Y:S03]  /*a9e0*/  FMUL.FTZ R12, R3.reuse, R132 ;  /* 0x00000084030c7220 */ /* 0x040fe60000410000 */
[C---:B------:R-:W-:Y:S02]  /*a9f0*/  FMUL.FTZ R13, R3.reuse, R133 ;  /* 0x00000085030d7220 */ /* 0x040fe40000410000 */
[C---:B------:R-:W-:Y:S03]  /*aa00*/  HMMA.16816.F32.BF16 R8, R184.reuse, R14, R8 ;  /* 0x0000000eb808723c */ /* 0x040fe60000041808 */
[C---:B------:R-:W-:Y:S02]  /*aa10*/  FMUL.FTZ R32, R3.reuse, R152 ;  /* 0x0000009803207220 */ /* 0x040fe40000410000 */
[----:B------:R-:W-:Y:S02]  /*aa20*/  IMAD.MOV.U32 R152, RZ, RZ, R33 ;  /* 0x000000ffff987224 */ /* 0x000fe400078e0021 */
[C---:B------:R-:W-:Y:S02]  /*aa30*/  FMUL.FTZ R14, R0.reuse, R134 ;  /* 0x00000086000e7220 */ /* 0x040fe40000410000 */
[C---:B------:R-:W-:Y:S02]  /*aa40*/  FMUL.FTZ R15, R0.reuse, R135 ;  /* 0x00000087000f7220 */ /* 0x040fe40000410000 */
[----:B------:R-:W2:Y:S01]  /*aa50*/  LDSM.16.MT88.4 R132, [R218+0x3100] ;  /* 0x00310000da84783b */ /* 0x000ea20000004200 */
[C---:B------:R-:W-:Y:S02]  /*aa60*/  FMUL.FTZ R33, R3.reuse, R153 ;  /* 0x0000009903217220 */ /* 0x040fe40000410000 */
[----:B------:R-:W-:Y:S02]  /*aa70*/  IMAD.MOV.U32 R153, RZ, RZ, R34 ;  /* 0x000000ffff997224 */ /* 0x000fe400078e0022 */
[C---:B------:R-:W-:Y:S03]  /*aa80*/  HMMA.16816.F32.BF16 R12, R184.reuse, R20, R12 ;  /* 0x00000014b80c723c */ /* 0x040fe6000004180c */
[C---:B------:R-:W-:Y:S01]  /*aa90*/  FMUL.FTZ R34, R0.reuse, R154 ;  /* 0x0000009a00227220 */ /* 0x040fe20000410000 */
[----:B------:R-:W-:Y:S01]  /*aaa0*/  MOV R154, R35 ;  /* 0x00000023009a7202 */ /* 0x000fe20000000f00 */
[C---:B------:R-:W-:Y:S02]  /*aab0*/  FMUL.FTZ R35, R0.reuse, R155 ;  /* 0x0000009b00237220 */ /* 0x040fe40000410000 */
[C---:B------:R-:W-:Y:S01]  /*aac0*/  FMUL.FTZ R20, R3.reuse, R140 ;  /* 0x0000008c03147220 */ /* 0x040fe20000410000 */
[C---:B------:R-:W-:Y:S04]  /*aad0*/  HMMA.16816.F32.BF16 R16, R184.reuse, R22, R16 ;  /* 0x00000016b810723c */ /* 0x040fe80000041810 */
[C---:B------:R-:W-:Y:S02]  /*aae0*/  FMUL.FTZ R21, R3.reuse, R141 ;  /* 0x0000008d03157220 */ /* 0x040fe40000410000 */
[C---:B------:R-:W-:Y:S02]  /*aaf0*/  FMUL.FTZ R40, R3.reuse, R160 ;  /* 0x000000a003287220 */ /* 0x040fe40000410000 */
[C---:B------:R-:W-:Y:S04]  /*ab00*/  FMUL.FTZ R22, R0.reuse, R142 ;  /* 0x0000008e00167220 */ /* 0x040fe80000410000 */
[C---:B------:R-:W-:Y:S02]  /*ab10*/  FMUL.FTZ R23, R0.reuse, R143 ;  /* 0x0000008f00177220 */ /* 0x040fe40000410000 */
[----:B------:R-:W3:Y:S01]  /*ab20*/  LDSM.16.MT88.4 R140, [R219+0x3100] ;  /* 0x00310000db8c783b */ /* 0x000ee20000004200 */
        /* <DEDUP_REMOVED lines=8> */
[----:B------:R-:W-:Y:S02]  /*abb0*/  IMAD.MOV.U32 R178, RZ, RZ, R43 ;  /* 0x000000ffffb27224 */ /* 0x000fe400078e002b */
[C---:B------:R-:W-:Y:S04]  /*abc0*/  FMUL.FTZ R30, R0.reuse, R150 ;  /* 0x00000096001e7220 */ /* 0x040fe80000410000 */
[----:B------:R-:W-:Y:S01]  /*abd0*/  FMUL.FTZ R31, R0, R151 ;  /* 0x00000097001f7220 */ /* 0x000fe20000410000 */
[----:B------:R-:W-:Y:S01]  /*abe0*/  MOV R151, R207 ;  /* 0x000000cf00977202 */ /* 0x000fe20000000f00 */
[----:B------:R-:W-:Y:S02]  /*abf0*/  IMAD.MOV.U32 R150, RZ, RZ, R2 ;  /* 0x000000ffff967224 */ /* 0x000fe400078e0002 */
[----:B------:R-:W-:Y:S02]  /*ac00*/  IMAD.MOV.U32 R148, RZ, RZ, R177 ;  /* 0x000000ffff947224 */ /* 0x000fe400078e00b1 */
[----:B------:R-:W-:Y:S01]  /*ac10*/  IMAD.MOV.U32 R149, RZ, RZ, R176 ;  /* 0x000000ffff957224 */ /* 0x000fe200078e00b0 */
[C---:B-1----:R-:W-:Y:S03]  /*ac20*/  HMMA.16816.F32.BF16 R28, R184.reuse, R36, R28 ;  /* 0x00000024b81c723c */ /* 0x042fe6000004181c */
[----:B------:R-:W-:Y:S02]  /*ac30*/  FFMA.FTZ R2, R210, c[0x0][0x2d0], -R188 ;  /* 0x0000b400d2027a23 */ /* 0x000fe400000108bc */
[----:B------:R-:W-:Y:S02]  /*ac40*/  IMAD.MOV.U32 R210, RZ, RZ, R153 ;  /* 0x000000ffffd27224 */ /* 0x000fe400078e0099 */
[C---:B------:R-:W-:Y:S01]  /*ac50*/  FMUL.FTZ R43, R0.reuse, R163 ;  /* 0x000000a3002b7220 */ /* 0x040fe20000410000 */
[C---:B------:R-:W-:Y:S04]  /*ac60*/  HMMA.16816.F32.BF16 R32, R184.reuse, R38, R32 ;  /* 0x00000026b820723c */ /* 0x040fe80000041820 */
[C---:B------:R-:W-:Y:S01]  /*ac70*/  FMUL.FTZ R36, R3.reuse, R156 ;  /* 0x0000009c03247220 */ /* 0x040fe20000410000 */
[----:B------:R-:W-:Y:S01]  /*ac80*/  MOV R163, R150 ;  /* 0x0000009600a37202 */ /* 0x000fe20000000f00 */
[C---:B------:R-:W-:Y:S02]  /*ac90*/  FMUL.FTZ R37, R3.reuse, R157 ;  /* 0x0000009d03257220 */ /* 0x040fe40000410000 */
[C---:B------:R-:W-:Y:S02]  /*aca0*/  FMUL.FTZ R38, R0.reuse, R158 ;  /* 0x0000009e00267220 */ /* 0x040fe40000410000 */
[----:B------:R1:W-:Y:S02]  /*acb0*/  MUFU.EX2 R158, R2 ;  /* 0x00000002009e7308 */ /* 0x0003e40000000800 */
[C---:B------:R-:W-:Y:S02]  /*acc0*/  FMUL.FTZ R39, R0.reuse, R159 ;  /* 0x0000009f00277220 */ /* 0x040fe40000410000 */
[C---:B------:R-:W-:Y:S02]  /*acd0*/  FMUL.FTZ R55, R0.reuse, R55 ;  /* 0x0000003700377220 */ /* 0x040fe40000410000 */
[C---:B------:R-:W-:Y:S02]  /*ace0*/  FMUL.FTZ R56, R3.reuse, R56 ;  /* 0x0000003803387220 */ /* 0x040fe40000410000 */
[C---:B------:R-:W-:Y:S01]  /*acf0*/  FMUL.FTZ R57, R3.reuse, R57 ;  /* 0x0000003903397220 */ /* 0x040fe20000410000 */
[C---:B----4-:R-:W-:Y:S03]  /*ad00*/  HMMA.16816.F32.BF16 R36, R184.reuse, R44, R36 ;  /* 0x0000002cb824723c */ /* 0x050fe60000041824 */
[----:B------:R-:W-:Y:S02]  /*ad10*/  IMAD.MOV.U32 R181, RZ, RZ, R42 ;  /* 0x000000ffffb57224 */ /* 0x000fe400078e002a */
[C---:B------:R-:W-:Y:S02]  /*ad20*/  FMUL.FTZ R42, R0.reuse, R162 ;  /* 0x000000a2002a7220 */ /* 0x040fe40000410000 */
[----:B------:R-:W-:Y:S02]  /*ad30*/  IMAD.MOV.U32 R182, RZ, RZ, R41 ;  /* 0x000000ffffb67224 */ /* 0x000fe400078e0029 */
[C---:B------:R-:W-:Y:S03]  /*ad40*/  FMUL.FTZ R41, R3.reuse, R161 ;  /* 0x000000a103297220 */ /* 0x040fe60000410000 */
[----:B------:R-:W-:Y:S02]  /*ad50*/  IMAD.MOV.U32 R162, RZ, RZ, R152 ;  /* 0x000000ffffa27224 */ /* 0x000fe400078e0098 */
[----:B------:R-:W-:Y:S01]  /*ad60*/  FMUL.FTZ R44, R3, R164 ;  /* 0x000000a4032c7220 */ /* 0x000fe20000410000 */
[----:B------:R-:W-:Y:S01]  /*ad70*/  MOV R164, R146 ;  /* 0x0000009200a47202 */ /* 0x000fe20000000f00 */
[C---:B------:R-:W-:Y:S03]  /*ad80*/  HMMA.16816.F32.BF16 R40, R184.reuse, R46, R40 ;  /* 0x0000002eb828723c */ /* 0x040fe60000041828 */
[----:B-1----:R-:W-:Y:S02]  /*ad90*/  FFMA.FTZ R2, R211, c[0x0][0x2d0], -R188 ;  /* 0x0000b400d3027a23 */ /* 0x002fe400000108bc */
[C---:B------:R-:W-:Y:S02]  /*ada0*/  FMUL.FTZ R45, R3.reuse, R165 ;  /* 0x000000a5032d7220 */ /* 0x040fe40000410000 */
[----:B------:R1:W4:Y:S01]  /*adb0*/  MUFU.EX2 R156, R2 ;  /* 0x00000002009c7308 */ /* 0x0003220000000800 */
[C---:B------:R-:W-:Y:S04]  /*adc0*/  FMUL.FTZ R46, R0.reuse, R166 ;  /* 0x000000a6002e7220 */ /* 0x040fe80000410000 */
[C---:B------:R-:W-:Y:S02]  /*add0*/  FMUL.FTZ R47, R0.reuse, R167 ;  /* 0x000000a7002f7220 */ /* 0x040fe40000410000 */
[----:B------:R-:W-:Y:S02]  /*ade0*/  IMAD.MOV.U32 R167, RZ, RZ, R147 ;  /* 0x000000ffffa77224 */ /* 0x000fe400078e0093 */
[----:B------:R-:W-:Y:S02]  /*adf0*/  IMAD.MOV.U32 R166, RZ, RZ, R151 ;  /* 0x000000ffffa67224 */ /* 0x000fe400078e0097 */
[----:B------:R-:W-:Y:S01]  /*ae00*/  IMAD.MOV.U32 R211, RZ, RZ, R149 ;  /* 0x000000ffffd37224 */ /* 0x000fe200078e0095 */
[C---:B--2---:R-:W-:Y:S03]  /*ae10*/  HMMA.16816.F32.BF16 R44, R184.reuse, R132, R44 ;  /* 0x00000084b82c723c */ /* 0x044fe6000004182c */
[----:B------:R-:W-:Y:S02]  /*ae20*/  IMAD.MOV.U32 R207, RZ, RZ, R51 ;  /* 0x000000ffffcf7224 */ /* 0x000fe400078e0033 */
[C---:B------:R-:W-:Y:S02]  /*ae30*/  FMUL.FTZ R51, R0.reuse, R171 ;  /* 0x000000ab00337220 */ /* 0x040fe40000410000 */
[----:B------:R-:W-:Y:S02]  /*ae40*/  IMAD.MOV.U32 R176, RZ, RZ, R50 ;  /* 0x000000ffffb07224 */ /* 0x000fe400078e0032 */
[----:B------:R-:W-:Y:S03]  /*ae50*/  FMUL.FTZ R50, R0, R170 ;  /* 0x000000aa00327220 */ /* 0x000fe60000410000 */
[----:B------:R-:W-:Y:S02]  /*ae60*/  IMAD.MOV.U32 R177, RZ, RZ, R49 ;  /* 0x000000ffffb17224 */ /* 0x000fe400078e0031 */
[C---:B------:R-:W-:Y:S02]  /*ae70*/  FMUL.FTZ R49, R3.reuse, R169 ;  /* 0x000000a903317220 */ /* 0x040fe40000410000 */
[----:B-1----:R-:W-:Y:S02]  /*ae80*/  FFMA.FTZ R2, R212, c[0x0][0x2d0], -R189 ;  /* 0x0000b400d4027a23 */ /* 0x002fe400000108bd */
[----:B------:R-:W-:Y:S02]  /*ae90*/  IMAD.MOV.U32 R170, RZ, RZ, R145 ;  /* 0x000000ffffaa7224 */ /* 0x000fe400078e0091 */
[----:B------:R1:W-:Y:S01]  /*aea0*/  MUFU.EX2 R157, R2 ;  /* 0x00000002009d7308 */ /* 0x0003e20000000800 */
[C---:B------:R-:W-:Y:S01]  /*aeb0*/  HMMA.16816.F32.BF16 R48, R184.reuse, R134, R48 ;  /* 0x00000086b830723c */ /* 0x040fe20000041830 */
[----:B------:R-:W2:Y:S02]  /*aec0*/  LDSM.16.MT88.4 R132, [R217+0x6100] ;  /* 0x00610000d984783b */ /* 0x000ea40000004200 */
[----:B------:R-:W-:Y:S02]  /*aed0*/  IMAD.MOV.U32 R171, RZ, RZ, R144 ;  /* 0x000000ffffab7224 */ /* 0x000fe400078e0090 */
[----:B------:R-:W-:Y:S02]  /*aee0*/  IMAD.MOV.U32 R165, RZ, RZ, R148 ;  /* 0x000000ffffa57224 */ /* 0x000fe400078e0094 */
[C---:B------:R-:W-:Y:S01]  /*aef0*/  FMUL.FTZ R58, R0.reuse, R58 ;  /* 0x0000003a003a7220 */ /* 0x040fe20000410000 */
[C---:B------:R-:W-:Y:S01]  /*af00*/  HMMA.16816.F32.BF16 R52, R184.reuse, R136, R52 ;  /* 0x00000088b834723c */ /* 0x040fe20000041834 */
[----:B------:R-:W-:Y:S03]  /*af10*/  LDSM.16.MT88.4 R144, [R218+0x900] ;  /* 0x00090000da90783b */ /* 0x000fe60000004200 */
[C---:B------:R-:W-:Y:S02]  /*af20*/  FMUL.FTZ R59, R0.reuse, R59 ;  /* 0x0000003b003b7220 */ /* 0x040fe40000410000 */
[C---:B------:R-:W-:Y:S02]  /*af30*/  FMUL.FTZ R60, R3.reuse, R60 ;  /* 0x0000003c033c7220 */ /* 0x040fe40000410000 */
[----:B------:R-:W-:Y:S01]  /*af40*/  FMUL.FTZ R61, R3, R61 ;  /* 0x0000003d033d7220 */ /* 0x000fe20000410000 */
[----:B------:R-:W-:Y:S02]  /*af50*/  LDSM.16.MT88.4 R148, [R220+0x900] ;  /* 0x00090000dc94783b */ /* 0x000fe40000004200 */
[C---:B------:R-:W-:Y:S03]  /*af60*/  HMMA.16816.F32.BF16 R56, R184.reuse, R138, R56 ;  /* 0x0000008ab838723c */ /* 0x040fe60000041838 */
[C---:B------:R-:W-:Y:S02]  /*af70*/  FMUL.FTZ R62, R0.reuse, R62 ;  /* 0x0000003e003e7220 */ /* 0x040fe40000410000 */
[C---:B------:R-:W-:Y:S01]  /*af80*/  FMUL.FTZ R63, R0.reuse, R63 ;  /* 0x0000003f003f7220 */ /* 0x040fe20000410000 */
[----:B------:R-:W4:Y:S01]  /*af90*/  LDSM.16.MT88.4 R136, [R218+0x6100] ;  /* 0x00610000da88783b */ /* 0x000f220000004200 */
[--C-:B-1----:R-:W-:Y:S02]  /*afa0*/  FFMA.FTZ R2, R213, c[0x0][0x2d0], -R189.reuse ;  /* 0x0000b400d5027a23 */ /* 0x102fe400000108bd */
[C---:B------:R-:W-:Y:S02]  /*afb0*/  FMUL.FTZ R64, R3.reuse, R64 ;  /* 0x0000004003407220 */ /* 0x040fe40000410000 */
[----:B------:R1:W1:Y:S01]  /*afc0*/  MUFU.EX2 R159, R2 ;  /* 0x00000002009f7308 */ /* 0x0002620000000800 */
[C---:B---3--:R-:W-:Y:S03]  /*afd0*/  HMMA.16816.F32.BF16 R60, R184.reuse, R140, R60 ;  /* 0x0000008cb83c723c */ /* 0x048fe6000004183c */
[C---:B------:R-:W-:Y:S02]  /*afe0*/  FMUL.FTZ R65, R3.reuse, R65 ;  /* 0x0000004103417220 */ /* 0x040fe40000410000 */
[C---:B------:R-:W-:Y:S02]  /*aff0*/  FMUL.FTZ R66, R0.reuse, R66 ;  /* 0x0000004200427220 */ /* 0x040fe40000410000 */
[C---:B------:R-:W-:Y:S02]  /*b000*/  FMUL.FTZ R67, R0.reuse, R67 ;  /* 0x0000004300437220 */ /* 0x040fe40000410000 */
[C---:B------:R-:W-:Y:S03]  /*b010*/  FMUL.FTZ R68, R3.reuse, R68 ;  /* 0x0000004403447220 */ /* 0x040fe60000410000 */
[C---:B------:R-:W-:Y:S02]  /*b020*/  FMUL.FTZ R69, R3.reuse, R69 ;  /* 0x0000004503457220 */ /* 0x040fe40000410000 */
[C---:B------:R-:W-:Y:S01]  /*b030*/  HMMA.16816.F32.BF16 R64, R184.reuse, R142, R64 ;  /* 0x0000008eb840723c */ /* 0x040fe20000041840 */
[----:B------:R-:W3:Y:S02]  /*b040*/  LDSM.16.MT88.4 R140, [R220+0x6100] ;  /* 0x00610000dc8c783b */ /* 0x000ee40000004200 */
        /* <DEDUP_REMOVED lines=12> */
[----:B------:R-:W-:Y:S02]  /*b110*/  FMUL.FTZ R79, R0, R79 ;  /* 0x0000004f004f7220 */ /* 0x000fe40000410000 */
[--C-:B-1----:R-:W-:Y:S02]  /*b120*/  FFMA.FTZ R2, R214, c[0x0][0x2d0], -R188.reuse ;  /* 0x0000b400d6027a23 */ /* 0x102fe400000108bc */
[C---:B------:R-:W-:Y:S02]  /*b130*/  FMUL.FTZ R80, R3.reuse, R80 ;  /* 0x0000005003507220 */ /* 0x040fe40000410000 */
[----:B------:R1:W-:Y:S01]  /*b140*/  MUFU.EX2 R168, R2 ;  /* 0x0000000200a87308 */ /* 0x0003e20000000800 */
[C---:B----4-:R-:W-:Y:S03]  /*b150*/  HMMA.16816.F32.BF16 R76, R184.reuse, R136, R76 ;  /* 0x00000088b84c723c */ /* 0x050fe6000004184c */
[C---:B------:R-:W-:Y:S02]  /*b160*/  FMUL.FTZ R81, R3.reuse, R81 ;  /* 0x0000005103517220 */ /* 0x040fe40000410000 */
[C---:B------:R-:W-:Y:S02]  /*b170*/  FMUL.FTZ R82, R0.reuse, R82 ;  /* 0x0000005200527220 */ /* 0x040fe40000410000 */
[C---:B------:R-:W-:Y:S02]  /*b180*/  FMUL.FTZ R83, R0.reuse, R83 ;  /* 0x0000005300537220 */ /* 0x040fe40000410000 */
[C---:B------:R-:W-:Y:S03]  /*b190*/  FMUL.FTZ R84, R3.reuse, R84 ;  /* 0x0000005403547220 */ /* 0x040fe60000410000 */
[C---:B------:R-:W-:Y:S02]  /*b1a0*/  FMUL.FTZ R85, R3.reuse, R85 ;  /* 0x0000005503557220 */ /* 0x040fe40000410000 */
[C---:B------:R-:W-:Y:S01]  /*b1b0*/  HMMA.16816.F32.BF16 R80, R184.reuse, R138, R80 ;  /* 0x0000008ab850723c */ /* 0x040fe20000041850 */
[----:B------:R-:W4:Y:S02]  /*b1c0*/  LDSM.16.MT88.4 R136, [R217+0x9100] ;  /* 0x00910000d988783b */ /* 0x000f240000004200 */
[C---:B------:R-:W-:Y:S02]  /*b1d0*/  FMUL.FTZ R86, R0.reuse, R86 ;  /* 0x0000005600567220 */ /* 0x040fe40000410000 */
[C---:B------:R-:W-:Y:S02]  /*b1e0*/  FMUL.FTZ R87, R0.reuse, R87 ;  /* 0x0000005700577220 */ /* 0x040fe40000410000 */
[C---:B------:R-:W-:Y:S02]  /*b1f0*/  FMUL.FTZ R88, R3.reuse, R88 ;  /* 0x0000005803587220 */ /* 0x040fe40000410000 */
[----:B------:R-:W-:Y:S03]  /*b200*/  FMUL.FTZ R89, R3, R89 ;  /* 0x0000005903597220 */ /* 0x000fe60000410000 */
[C---:B---3--:R-:W-:Y:S03]  /*b210*/  HMMA.16816.F32.BF16 R84, R184.reuse, R140, R84 ;  /* 0x0000008cb854723c */ /* 0x048fe60000041854 */
[C---:B------:R-:W-:Y:S02]  /*b220*/  FMUL.FTZ R90, R0.reuse, R90 ;  /* 0x0000005a005a7220 */ /* 0x040fe40000410000 */
[C---:B------:R-:W-:Y:S02]  /*b230*/  FMUL.FTZ R91, R0.reuse, R91 ;  /* 0x0000005b005b7220 */ /* 0x040fe40000410000 */
[--C-:B-1----:R-:W-:Y:S02]  /*b240*/  FFMA.FTZ R2, R215, c[0x0][0x2d0], -R188.reuse ;  /* 0x0000b400d7027a23 */ /* 0x102fe400000108bc */
[C---:B------:R-:W-:Y:S02]  /*b250*/  FMUL.FTZ R92, R3.reuse, R92 ;  /* 0x0000005c035c7220 */ /* 0x040fe40000410000 */
[----:B------:R1:W3:Y:S01]  /*b260*/  MUFU.EX2 R160, R2 ;  /* 0x0000000200a07308 */ /* 0x0002e20000000800 */
[C---:B------:R-:W-:Y:S01]  /*b270*/  HMMA.16816.F32.BF16 R88, R184.reuse, R142, R88 ;  /* 0x0000008eb858723c */ /* 0x040fe20000041858 */
[----:B------:R-:W1:Y:S02]  /*b280*/  LDSM.16.MT88.4 R140, [R218+0x9100] ;  /* 0x00910000da8c783b */ /* 0x000e640000004200 */
[C---:B------:R-:W-:Y:S02]  /*b290*/  FMUL.FTZ R93, R3.reuse, R93 ;  /* 0x0000005d035d7220 */ /* 0x040fe40000410000 */
[C---:B------:R-:W-:Y:S02]  /*b2a0*/  FMUL.FTZ R94, R0.reuse, R94 ;  /* 0x0000005e005e7220 */ /* 0x040fe40000410000 */
[C---:B------:R-:W-:Y:S02]  /*b2b0*/  FMUL.FTZ R95, R0.reuse, R95 ;  /* 0x0000005f005f7220 */ /* 0x040fe40000410000 */
[C---:B------:R-:W-:Y:S03]  /*b2c0*/  FMUL.FTZ R96, R3.reuse, R96 ;  /* 0x0000006003607220 */ /* 0x040fe60000410000 */
[C---:B------:R-:W-:Y:S02]  /*b2d0*/  FMUL.FTZ R97, R3.reuse, R97 ;  /* 0x0000006103617220 */ /* 0x040fe40000410000 */
        /* <DEDUP_REMOVED lines=11> */
[C---:B----4-:R-:W-:Y:S03]  /*b390*/  HMMA.16816.F32.BF16 R100, R184.reuse, R136, R100 ;  /* 0x00000088b864723c */ /* 0x050fe60000041864 */
[C---:B------:R-:W-:Y:S02]  /*b3a0*/  FMUL.FTZ R106, R0.reuse, R106 ;  /* 0x0000006a006a7220 */ /* 0x040fe40000410000 */
[----:B------:R-:W-:Y:S02]  /*b3b0*/  FMUL.FTZ R107, R0, R107 ;  /* 0x0000006b006b7220 */ /* 0x000fe40000410000 */
[--C-:B-1----:R-:W-:Y:S02]  /*b3c0*/  FFMA.FTZ R2, R252, c[0x0][0x2d0], -R189.reuse ;  /* 0x0000b400fc027a23 */ /* 0x102fe400000108bd */
[C---:B------:R-:W-:Y:S02]  /*b3d0*/  FMUL.FTZ R108, R3.reuse, R108 ;  /* 0x0000006c036c7220 */ /* 0x040fe40000410000 */
[----:B------:R1:W-:Y:S01]  /*b3e0*/  MUFU.EX2 R169, R2 ;  /* 0x0000000200a97308 */ /* 0x0003e20000000800 */
[C---:B------:R-:W-:Y:S01]  /*b3f0*/  HMMA.16816.F32.BF16 R104, R184.reuse, R138, R104 ;  /* 0x0000008ab868723c */ /* 0x040fe20000041868 */
[----:B------:R-:W4:Y:S02]  /*b400*/  LDSM.16.MT88.4 R136, [R219+0x9100] ;  /* 0x00910000db88783b */ /* 0x000f240000004200 */
[C---:B------:R-:W-:Y:S02]  /*b410*/  FMUL.FTZ R109, R3.reuse, R109 ;  /* 0x0000006d036d7220 */ /* 0x040fe40000410000 */
[C---:B------:R-:W-:Y:S02]  /*b420*/  FMUL.FTZ R110, R0.reuse, R110 ;  /* 0x0000006e006e7220 */ /* 0x040fe40000410000 */
[C---:B------:R-:W-:Y:S02]  /*b430*/  FMUL.FTZ R111, R0.reuse, R111 ;  /* 0x0000006f006f7220 */ /* 0x040fe40000410000 */
[C---:B------:R-:W-:Y:S03]  /*b440*/  FMUL.FTZ R112, R3.reuse, R112 ;  /* 0x0000007003707220 */ /* 0x040fe60000410000 */
[C---:B------:R-:W-:Y:S02]  /*b450*/  FMUL.FTZ R113, R3.reuse, R113 ;  /* 0x0000007103717220 */ /* 0x040fe40000410000 */
[C---:B------:R-:W-:Y:S03]  /*b460*/  HMMA.16816.F32.BF16 R108, R184.reuse, R140, R108 ;  /* 0x0000008cb86c723c */ /* 0x040fe6000004186c */
[C---:B------:R-:W-:Y:S02]  /*b470*/  FMUL.FTZ R114, R0.reuse, R114 ;  /* 0x0000007200727220 */ /* 0x040fe40000410000 */
[----:B------:R-:W-:Y:S02]  /*b480*/  FMUL.FTZ R115, R0, R115 ;  /* 0x0000007300737220 */ /* 0x000fe40000410000 */
[C---:B------:R-:W-:Y:S02]  /*b490*/  FMUL.FTZ R124, R3.reuse, R124 ;  /* 0x0000007c037c7220 */ /* 0x040fe40000410000 */
[--C-:B-1----:R-:W-:Y:S02]  /*b4a0*/  FFMA.FTZ R2, R154, c[0x0][0x2d0], -R189.reuse ;  /* 0x0000b4009a027a23 */ /* 0x102fe400000108bd */
[----:B------:R-:W-:Y:S01]  /*b4b0*/  LDSM.16.MT88.4 R152, [R218+0x3900] ;  /* 0x00390000da98783b */ /* 0x000fe20000004200 */
[C---:B------:R-:W-:Y:S01]  /*b4c0*/  HMMA.16816.F32.BF16 R112, R184.reuse, R142, R112 ;  /* 0x0000008eb870723c */ /* 0x040fe20000041870 */
[----:B------:R-:W1:Y:S02]  /*b4d0*/  MUFU.EX2 R161, R2 ;  /* 0x0000000200a17308 */ /* 0x000e640000000800 */
[C---:B------:R-:W-:Y:S02]  /*b4e0*/  FMUL.FTZ R116, R3.reuse, R116 ;  /* 0x0000007403747220 */ /* 0x040fe40000410000 */
[C---:B------:R-:W-:Y:S02]  /*b4f0*/  FMUL.FTZ R117, R3.reuse, R117 ;  /* 0x0000007503757220 */ /* 0x040fe40000410000 */
[----:B------:R-:W1:Y:S01]  /*b500*/  LDSM.16.MT88.4 R140, [R217+0x900] ;  /* 0x00090000d98c783b */ /* 0x000e620000004200 */
[C---:B------:R-:W-:Y:S04]  /*b510*/  FMUL.FTZ R118, R0.reuse, R118 ;  /* 0x0000007600767220 */ /* 0x040fe80000410000 */
[C---:B------:R-:W-:Y:S02]  /*b520*/  FMUL.FTZ R119, R0.reuse, R119 ;  /* 0x0000007700777220 */ /* 0x040fe40000410000 */
[C---:B------:R-:W-:Y:S02]  /*b530*/  FMUL.FTZ R125, R3.reuse, R125 ;  /* 0x0000007d037d7220 */ /* 0x040fe40000410000 */
[C---:B------:R-:W-:Y:S02]  /*b540*/  FMUL.FTZ R126, R0.reuse, R126 ;  /* 0x0000007e007e7220 */ /* 0x040fe40000410000 */
[C---:B------:R-:W-:Y:S01]  /*b550*/  FMUL.FTZ R127, R0.reuse, R127 ;  /* 0x0000007f007f7220 */ /* 0x040fe20000410000 */
[C---:B--2---:R-:W-:Y:S03]  /*b560*/  HMMA.16816.F32.BF16 R116, R184.reuse, R132, R116 ;  /* 0x00000084b874723c */ /* 0x044fe60000041874 */
[C---:B------:R-:W-:Y:S02]  /*b570*/  FMUL.FTZ R120, R3.reuse, R120 ;  /* 0x0000007803787220 */ /* 0x040fe40000410000 */
[C---:B------:R-:W-:Y:S02]  /*b580*/  FMUL.FTZ R121, R3.reuse, R121 ;  /* 0x0000007903797220 */ /* 0x040fe40000410000 */
[----:B------:R-:W-:Y:S01]  /*b590*/  FMUL.FTZ R122, R0, R122 ;  /* 0x0000007a007a7220 */ /* 0x000fe20000410000 */
[----:B------:R-:W-:Y:S01]  /*b5a0*/  F2FP.BF16.PACK_AB R132, R156, R158 ;  /* 0x0000009e9c84723e */ /* 0x000fe200000010ff */
[C---:B------:R-:W-:Y:S03]  /*b5b0*/  FMUL.FTZ R123, R0.reuse, R123 ;  /* 0x0000007b007b7220 */ /* 0x040fe60000410000 */
[----:B------:R-:W-:Y:S01]  /*b5c0*/  FMUL.FTZ R128, R3, R128 ;  /* 0x0000008003807220 */ /* 0x000fe20000410000 */
[----:B------:R-:W-:Y:S01]  /*b5d0*/  F2FP.BF16.PACK_AB R133, R159, R157 ;  /* 0x0000009d9f85723e */ /* 0x000fe200000010ff */
[----:B------:R-:W-:Y:S02]  /*b5e0*/  FMUL.FTZ R129, R3, R129 ;  /* 0x0000008103817220 */ /* 0x000fe40000410000 */
[C---:B------:R-:W-:Y:S03]  /*b5f0*/  HMMA.16816.F32.BF16 R120, R184.reuse, R134, R120 ;  /* 0x00000086b878723c */ /* 0x040fe60000041878 */
[C---:B------:R-:W-:Y:S02]  /*b600*/  FMUL.FTZ R130, R0.reuse, R130 ;  /* 0x0000008200827220 */ /* 0x040fe40000410000 */
[----:B------:R-:W-:Y:S02]  /*b610*/  FMUL.FTZ R131, R0, R131 ;  /* 0x0000008300837220 */ /* 0x000fe40000410000 */
[----:B---3--:R-:W-:Y:S01]  /*b620*/  F2FP.BF16.PACK_AB R134, R160, R168 ;  /* 0x000000a8a086723e */ /* 0x008fe200000010ff */
[C---:B----4-:R-:W-:Y:S04]  /*b630*/  HMMA.16816.F32.BF16 R124, R184.reuse, R136, R124 ;  /* 0x00000088b87c723c */ /* 0x050fe8000004187c */
[----:B-1----:R-:W-:Y:S01]  /*b640*/  F2FP.BF16.PACK_AB R135, R161, R169 ;  /* 0x000000a9a187723e */ /* 0x002fe200000010ff */
[----:B------:R-:W-:Y:S02]  /*b650*/  FFMA.FTZ R2, R171, c[0x0][0x2d0], -R188 ;  /* 0x0000b400ab027a23 */ /* 0x000fe400000108bc */
[----:B------:R-:W-:Y:S01]  /*b660*/  IMAD.MOV.U32 R171, RZ, RZ, R164 ;  /* 0x000000ffffab7224 */ /* 0x000fe200078e00a4 */
[----:B------:R-:W-:Y:S01]  /*b670*/  HMMA.16816.F32.BF16 R128, R184, R138, R128 ;  /* 0x0000008ab880723c */ /* 0x000fe20000041880 */
[----:B------:R-:W1:Y:S01]  /*b680*/  LDSM.16.MT88.4 R136, [R219+0x900] ;  /* 0x00090000db88783b */ /* 0x000e620000004200 */
[----:B------:R2:W-:Y:S06]  /*b690*/  MUFU.EX2 R164, R2 ;  /* 0x0000000200a47308 */ /* 0x0005ec0000000800 */
[C---:B------:R-:W-:Y:S08]  /*b6a0*/  HMMA.16816.F32.BF16 R4, R132.reuse, R140, R4 ;  /* 0x0000008c8404723c */ /* 0x040ff00000041804 */
[C---:B------:R-:W-:Y:S01]  /*b6b0*/  HMMA.16816.F32.BF16 R8, R132.reuse, R142, R8 ;  /* 0x0000008e8408723c */ /* 0x040fe20000041808 */
[----:B------:R-:W3:Y:S07]  /*b6c0*/  LDSM.16.MT88.4 R140, [R217+0x3900] ;  /* 0x00390000d98c783b */ /* 0x000eee0000004200 */
[C---:B------:R-:W-:Y:S04]  /*b6d0*/  HMMA.16816.F32.BF16 R12, R132.reuse, R144, R12 ;  /* 0x00000090840c723c */ /* 0x040fe8000004180c */
[--C-:B--2---:R-:W-:Y:S01]  /*b6e0*/  FFMA.FTZ R2, R167, c[0x0][0x2d0], -R188.reuse ;  /* 0x0000b400a7027a23 */ /* 0x104fe200000108bc */
[----:B------:R-:W-:Y:S03]  /*b6f0*/  MOV R167, R165 ;  /* 0x000000a500a77202 */ /* 0x000fe60000000f00 */
[C---:B------:R-:W-:Y:S01]  /*b700*/  HMMA.16816.F32.BF16 R16, R132.reuse, R146, R16 ;  /* 0x000000928410723c */ /* 0x040fe20000041810 */
[----:B------:R2:W4:Y:S01]  /*b710*/  MUFU.EX2 R165, R2 ;  /* 0x0000000200a57308 */ /* 0x0005220000000800 */
[----:B------:R-:W4:Y:S06]  /*b720*/  LDSM.16.MT88.4 R144, [R220+0x3900] ;  /* 0x00390000dc90783b */ /* 0x000f2c0000004200 */
[C---:B------:R-:W-:Y:S08]  /*b730*/  HMMA.16816.F32.BF16 R20, R132.reuse, R148, R20 ;  /* 0x000000948414723c */ /* 0x040ff00000041814 */
[C---:B------:R-:W-:Y:S01]  /*b740*/  HMMA.16816.F32.BF16 R24, R132.reuse, R150, R24 ;  /* 0x000000968418723c */ /* 0x040fe20000041818 */
[----:B------:R-:W4:Y:S07]  /*b750*/  LDSM.16.MT88.4 R148, [R219+0x3900] ;  /* 0x00390000db94783b */ /* 0x000f2e0000004200 */
[C---:B-1----:R-:W-:Y:S04]  /*b760*/  HMMA.16816.F32.BF16 R28, R132.reuse, R136, R28 ;  /* 0x00000088841c723c */ /* 0x042fe8000004181c */
[--C-:B--2---:R-:W-:Y:S04]  /*b770*/  FFMA.FTZ R2, R211, c[0x0][0x2d0], -R189.reuse ;  /* 0x0000b400d3027a23 */ /* 0x104fe800000108bd */
[C---:B------:R-:W-:Y:S01]  /*b780*/  HMMA.16816.F32.BF16 R32, R132.reuse, R138, R32 ;  /* 0x0000008a8420723c */ /* 0x040fe20000041820 */
[----:B------:R1:W-:Y:S01]  /*b790*/  MUFU.EX2 R215, R2 ;  /* 0x0000000200d77308 */ /* 0x0003e20000000800 */
[----:B------:R-:W2:Y:S06]  /*b7a0*/  LDSM.16.MT88.4 R136, [R217+0x6900] ;  /* 0x00690000d988783b */ /* 0x000eac0000004200 */
[C---:B---3--:R-:W-:Y:S08]  /*b7b0*/  HMMA.16816.F32.BF16 R36, R132.reuse, R140, R36 ;  /* 0x0000008c8424723c */ /* 0x048ff00000041824 */
[C---:B------:R-:W-:Y:S01]  /*b7c0*/  HMMA.16816.F32.BF16 R40, R132.reuse, R142, R40 ;  /* 0x0000008e8428723c */ /* 0x040fe20000041828 */
[----:B------:R-:W3:Y:S07]  /*b7d0*/  LDSM.16.MT88.4 R140, [R218+0x6900] ;  /* 0x00690000da8c783b */ /* 0x000eee0000004200 */
[C---:B------:R-:W-:Y:S04]  /*b7e0*/  HMMA.16816.F32.BF16 R44, R132.reuse, R152, R44 ;  /* 0x00000098842c723c */ /* 0x040fe8000004182c */
[----:B-1----:R-:W-:Y:S04]  /*b7f0*/  FFMA.FTZ R2, R210, c[0x0][0x2d0], -R189 ;  /* 0x0000b400d2027a23 */ /* 0x002fe800000108bd */
[C---:B------:R-:W-:Y:S01]  /*b800*/  HMMA.16816.F32.BF16 R48, R132.reuse, R154, R48 ;  /* 0x0000009a8430723c */ /* 0x040fe20000041830 */
[----:B------:R1:W1:Y:S01]  /*b810*/  MUFU.EX2 R252, R2 ;  /* 0x0000000200fc7308 */ /* 0x0002620000000800 */
[----:B------:R-:W3:Y:S06]  /*b820*/  LDSM.16.MT88.4 R152, [R220+0x6900] ;  /* 0x00690000dc98783b */ /* 0x000eec0000004200 */
[C---:B----4-:R-:W-:Y:S08]  /*b830*/  HMMA.16816.F32.BF16 R52, R132.reuse, R144, R52 ;  /* 0x000000908434723c */ /* 0x050ff00000041834 */
[C---:B------:R-:W-:Y:S01]  /*b840*/  HMMA.16816.F32.BF16 R56, R132.reuse, R146, R56 ;  /* 0x000000928438723c */ /* 0x040fe20000041838 */
[----:B------:R-:W4:Y:S07]  /*b850*/  LDSM.16.MT88.4 R144, [R219+0x6900] ;  /* 0x00690000db90783b */ /* 0x000f2e0000004200 */
[C---:B------:R-:W-:Y:S04]  /*b860*/  HMMA.16816.F32.BF16 R60, R132.reuse, R148, R60 ;  /* 0x00000094843c723c */ /* 0x040fe8000004183c */
[--C-:B-1----:R-:W-:Y:S02]  /*b870*/  FFMA.FTZ R2, R171, c[0x0][0x2d0], -R188.reuse ;  /* 0x0000b400ab027a23 */ /* 0x102fe400000108bc */
[----:B------:R-:W-:Y:S02]  /*b880*/  IMAD.MOV.U32 R171, RZ, RZ, R199 ;  /* 0x000000ffffab7224 */ /* 0x000fe400078e00c7 */
[C---:B------:R-:W-:Y:S01]  /*b890*/  HMMA.16816.F32.BF16 R64, R132.reuse, R150, R64 ;  /* 0x000000968440723c */ /* 0x040fe20000041840 */
[----:B------:R1:W-:Y:S01]  /*b8a0*/  MUFU.EX2 R214, R2 ;  /* 0x0000000200d67308 */ /* 0x0003e20000000800 */
[----:B------:R-:W-:Y:S06]  /*b8b0*/  LDSM.16.MT88.4 R148, [R220+0x9900] ;  /* 0x00990000dc94783b */ /* 0x000fec0000004200 */
[C---:B--2---:R-:W-:Y:S08]  /*b8c0*/  HMMA.16816.F32.BF16 R68, R132.reuse, R136, R68 ;  /* 0x000000888444723c */ /* 0x044ff00000041844 */
[C---:B------:R-:W-:Y:S01]  /*b8d0*/  HMMA.16816.F32.BF16 R72, R132.reuse, R138, R72 ;  /* 0x0000008a8448723c */ /* 0x040fe20000041848 */
[----:B------:R-:W2:Y:S07]  /*b8e0*/  LDSM.16.MT88.4 R136, [R217+0x9900] ;  /* 0x00990000d988783b */ /* 0x000eae0000004200 */
[C---:B---3--:R-:W-:Y:S04]  /*b8f0*/  HMMA.16816.F32.BF16 R76, R132.reuse, R140, R76 ;  /* 0x0000008c844c723c */ /* 0x048fe8000004184c */
[----:B-1----:R-:W-:Y:S01]  /*b900*/  FFMA.FTZ R2, R170, c[0x0][0x2d0], -R188 ;  /* 0x0000b400aa027a23 */ /* 0x002fe200000108bc */
[----:B------:R-:W-:Y:S03]  /*b910*/  MOV R170, R203 ;  /* 0x000000cb00aa7202 */ /* 0x000fe60000000f00 */
[C---:B------:R-:W-:Y:S01]  /*b920*/  HMMA.16816.F32.BF16 R80, R132.reuse, R142, R80 ;  /* 0x0000008e8450723c */ /* 0x040fe20000041850 */
[----:B------:R1:W3:Y:S01]  /*b930*/  MUFU.EX2 R213, R2 ;  /* 0x0000000200d57308 */ /* 0x0002e20000000800 */
[----:B------:R-:W3:Y:S06]  /*b940*/  LDSM.16.MT88.4 R140, [R218+0x9900] ;  /* 0x00990000da8c783b */ /* 0x000eec0000004200 */
[C---:B------:R-:W-:Y:S08]  /*b950*/  HMMA.16816.F32.BF16 R84, R132.reuse, R152, R84 ;  /* 0x000000988454723c */ /* 0x040ff00000041854 */
[C---:B------:R-:W-:Y:S01]  /*b960*/  HMMA.16816.F32.BF16 R88, R132.reuse, R154, R88 ;  /* 0x0000009a8458723c */ /* 0x040fe20000041858 */
[----:B------:R-:W3:Y:S07]  /*b970*/  LDSM.16.MT88.4 R152, [R219+0x9900] ;  /* 0x00990000db98783b */ /* 0x000eee0000004200 */
[C---:B----4-:R-:W-:Y:S04]  /*b980*/  HMMA.16816.F32.BF16 R92, R132.reuse, R144, R92 ;  /* 0x00000090845c723c */ /* 0x050fe8000004185c */
[--C-:B-1----:R-:W-:Y:S04]  /*b990*/  FFMA.FTZ R2, R167, c[0x0][0x2d0], -R189.reuse ;  /* 0x0000b400a7027a23 */ /* 0x102fe800000108bd */
[C---:B------:R-:W-:Y:S01]  /*b9a0*/  HMMA.16816.F32.BF16 R96, R132.reuse, R146, R96 ;  /* 0x000000928460723c */ /* 0x040fe20000041860 */
[----:B------:R1:W-:Y:S01]  /*b9b0*/  MUFU.EX2 R212, R2 ;  /* 0x0000000200d47308 */ /* 0x0003e20000000800 */
[----:B------:R-:W-:Y:S06]  /*b9c0*/  LDSM.16.MT88.4 R144, [R218+0x1100] ;  /* 0x00110000da90783b */ /* 0x000fec0000004200 */
[C---:B--2---:R-:W-:Y:S08]  /*b9d0*/  HMMA.16816.F32.BF16 R100, R132.reuse, R136, R100 ;  /* 0x000000888464723c */ /* 0x044ff00000041864 */
[C---:B------:R-:W-:Y:S01]  /*b9e0*/  HMMA.16816.F32.BF16 R104, R132.reuse, R138, R104 ;  /* 0x0000008a8468723c */ /* 0x040fe20000041868 */
[----:B------:R-:W2:Y:S07]  /*b9f0*/  LDSM.16.MT88.4 R136, [R217+0x1100] ;  /* 0x00110000d988783b */ /* 0x000eae0000004200 */
[C---:B---3--:R-:W-:Y:S04]  /*ba00*/  HMMA.16816.F32.BF16 R108, R132.reuse, R140, R108 ;  /* 0x0000008c846c723c */ /* 0x048fe8000004186c */
[----:B-1----:R-:W-:Y:S02]  /*ba10*/  FFMA.FTZ R2, R166, c[0x0][0x2d0], -R189 ;  /* 0x0000b400a6027a23 */ /* 0x002fe400000108bd */
[----:B------:R-:W-:Y:S02]  /*ba20*/  IMAD.MOV.U32 R166, RZ, RZ, R162 ;  /* 0x000000ffffa67224 */ /* 0x000fe400078e00a2 */
[C---:B------:R-:W-:Y:S01]  /*ba30*/  HMMA.16816.F32.BF16 R112, R132.reuse, R142, R112 ;  /* 0x0000008e8470723c */ /* 0x040fe20000041870 */
[----:B------:R1:W3:Y:S01]  /*ba40*/  MUFU.EX2 R211, R2 ;  /* 0x0000000200d37308 */ /* 0x0002e20000000800 */
[----:B------:R-:W4:Y:S02]  /*ba50*/  LDSM.16.MT88.4 R140, [R220+0x1100] ;  /* 0x00110000dc8c783b */ /* 0x000f240000004200 */
[----:B------:R-:W-:Y:S02]  /*ba60*/  IMAD.MOV.U32 R162, RZ, RZ, R182 ;  /* 0x000000ffffa27224 */ /* 0x000fe400078e00b6 */
[----:B------:R-:W-:Y:S02]  /*ba70*/  IMAD.MOV.U32 R182, RZ, RZ, R177 ;  /* 0x000000ffffb67224 */ /* 0x000fe400078e00b1 */
[C---:B------:R-:W-:Y:S04]  /*ba80*/  HMMA.16816.F32.BF16 R116, R132.reuse, R148, R116 ;  /* 0x000000948474723c */ /* 0x040fe80000041874 */
[----:B------:R-:W-:Y:S04]  /*ba90*/  IMAD.MOV.U32 R177, RZ, RZ, R209 ;  /* 0x000000ffffb17224 */ /* 0x000fe800078e00d1 */
[C---:B------:R-:W-:Y:S01]  /*baa0*/  HMMA.16816.F32.BF16 R120, R132.reuse, R150, R120 ;  /* 0x000000968478723c */ /* 0x040fe20000041878 */
[----:B------:R-:W4:Y:S07]  /*bab0*/  LDSM.16.MT88.4 R148, [R219+0x1100] ;  /* 0x00110000db94783b */ /* 0x000f2e0000004200 */
[C---:B------:R-:W-:Y:S04]  /*bac0*/  HMMA.16816.F32.BF16 R124, R132.reuse, R152, R124 ;  /* 0x00000098847c723c */ /* 0x040fe8000004187c */
[----:B-1----:R-:W-:Y:S02]  /*bad0*/  FFMA.FTZ R2, R163, c[0x0][0x2d0], -R188 ;  /* 0x0000b400a3027a23 */ /* 0x002fe400000108bc */
[----:B------:R-:W-:Y:S01]  /*bae0*/  IMAD.MOV.U32 R163, RZ, RZ, R183 ;  /* 0x000000ffffa37224 */ /* 0x000fe200078e00b7 */
[----:B------:R-:W-:Y:S01]  /*baf0*/  MOV R183, R181 ;  /* 0x000000b500b77202 */ /* 0x000fe20000000f00 */
[----:B------:R-:W-:Y:S01]  /*bb00*/  HMMA.16816.F32.BF16 R128, R132, R154, R128 ;  /* 0x0000009a8480723c */ /* 0x000fe20000041880 */
[----:B------:R1:W-:Y:S01]  /*bb10*/  MUFU.EX2 R210, R2 ;  /* 0x0000000200d27308 */ /* 0x0003e20000000800 */
[----:B------:R-:W-:Y:S02]  /*bb20*/  LDSM.16.MT88.4 R152, [R218+0x4100] ;  /* 0x00410000da98783b */ /* 0x000fe40000004200 */
[----:B------:R-:W-:Y:S01]  /*bb30*/  IMAD.MOV.U32 R181, RZ, RZ, R176 ;  /* 0x000000ffffb57224 */ /* 0x000fe200078e00b0 */
[----:B------:R-:W-:Y:S01]  /*bb40*/  MOV R176, R208 ;  /* 0x000000d000b07202 */ /* 0x000fe20000000f00 */
[----:B------:R-:W-:Y:S01]  /*bb50*/  IMAD.MOV.U32 R167, RZ, RZ, R163 ;  /* 0x000000ffffa77224 */ /* 0x000fe200078e00a3 */
[----:B------:R-:W-:Y:S01]  /*bb60*/  F2FP.BF16.PACK_AB R132, R165, R164 ;  /* 0x000000a4a584723e */ /* 0x000fe200000010ff */
[----:B------:R-:W-:Y:S01]  /*bb70*/  IMAD.MOV.U32 R163, RZ, RZ, R162 ;  /* 0x000000ffffa37224 */ /* 0x000fe200078e00a2 */
[----:B------:R-:W-:Y:S03]  /*bb80*/  F2FP.BF16.PACK_AB R133, R252, R215 ;  /* 0x000000d7fc85723e */ /* 0x000fe600000010ff */
[----:B------:R-:W-:Y:S02]  /*bb90*/  F2FP.BF16.PACK_AB R134, R213, R214 ;  /* 0x000000d6d586723e */ /* 0x000fe400000010ff */
[----:B---3--:R-:W-:Y:S02]  /*bba0*/  F2FP.BF16.PACK_AB R135, R211, R212 ;  /* 0x000000d4d387723e */ /* 0x008fe400000010ff */
[----:B------:R-:W-:Y:S01]  /*bbb0*/  MOV R162, R182 ;  /* 0x000000b600a27202 */ /* 0x000fe20000000f00 */
[----:B------:R-:W-:Y:S04]  /*bbc0*/  IMAD.MOV.U32 R182, RZ, RZ, R204 ;  /* 0x000000ffffb67224 */ /* 0x000fe800078e00cc */
[C---:B--2---:R-:W-:Y:S03]  /*bbd0*/  HMMA.16816.F32.BF16 R4, R132.reuse, R136, R4 ;  /* 0x000000888404723c */ /* 0x044fe60000041804 */
[--C-:B-1----:R-:W-:Y:S05]  /*bbe0*/  FFMA.FTZ R2, R207, c[0x0][0x2d0], -R188.reuse ;  /* 0x0000b400cf027a23 */ /* 0x102fea00000108bc */
[C---:B------:R-:W-:Y:S01]  /*bbf0*/  HMMA.16816.F32.BF16 R8, R132.reuse, R138, R8 ;  /* 0x0000008a8408723c */ /* 0x040fe20000041808 */
[----:B------:R1:W2:Y:S01]  /*bc00*/  MUFU.EX2 R209, R2 ;  /* 0x0000000200d17308 */ /* 0x0002a20000000800 */
[----:B------:R-:W3:Y:S06]  /*bc10*/  LDSM.16.MT88.4 R136, [R217+0x4100] ;  /* 0x00410000d988783b */ /* 0x000eec0000004200 */
[C---:B------:R-:W-:Y:S08]  /*bc20*/  HMMA.16816.F32.BF16 R12, R132.reuse, R144, R12 ;  /* 0x00000090840c723c */ /* 0x040ff0000004180c */
[C---:B------:R-:W-:Y:S01]  /*bc30*/  HMMA.16816.F32.BF16 R16, R132.reuse, R146, R16 ;  /* 0x000000928410723c */ /* 0x040fe20000041810 */
[----:B------:R-:W2:Y:S07]  /*bc40*/  LDSM.16.MT88.4 R144, [R220+0x4100] ;  /* 0x00410000dc90783b */ /* 0x000eae0000004200 */
[C---:B----4-:R-:W-:Y:S04]  /*bc50*/  HMMA.16816.F32.BF16 R20, R132.reuse, R140, R20 ;  /* 0x0000008c8414723c */ /* 0x050fe80000041814 */
[--C-:B-1----:R-:W-:Y:S04]  /*bc60*/  FFMA.FTZ R2, R190, c[0x0][0x2d0], -R189.reuse ;  /* 0x0000b400be027a23 */ /* 0x102fe800000108bd */
[C---:B------:R-:W-:Y:S01]  /*bc70*/  HMMA.16816.F32.BF16 R24, R132.reuse, R142, R24 ;  /* 0x0000008e8418723c */ /* 0x040fe20000041818 */
[----:B------:R1:W-:Y:S01]  /*bc80*/  MUFU.EX2 R208, R2 ;  /* 0x0000000200d07308 */ /* 0x0003e20000000800 */
[----:B------:R-:W4:Y:S06]  /*bc90*/  LDSM.16.MT88.4 R140, [R219+0x4100] ;  /* 0x00410000db8c783b */ /* 0x000f2c0000004200 */
[C---:B------:R-:W-:Y:S08]  /*bca0*/  HMMA.16816.F32.BF16 R28, R132.reuse, R148, R28 ;  /* 0x00000094841c723c */ /* 0x040ff0000004181c */
[C---:B------:R-:W-:Y:S01]  /*bcb0*/  HMMA.16816.F32.BF16 R32, R132.reuse, R150, R32 ;  /* 0x000000968420723c */ /* 0x040fe20000041820 */
[----:B------:R-:W-:Y:S07]  /*bcc0*/  LDSM.16.MT88.4 R148, [R218+0x7100] ;  /* 0x00710000da94783b */ /* 0x000fee0000004200 */
[C---:B---3--:R-:W-:Y:S04]  /*bcd0*/  HMMA.16816.F32.BF16 R36, R132.reuse, R136, R36 ;  /* 0x000000888424723c */ /* 0x048fe80000041824 */
[--C-:B-1----:R-:W-:Y:S04]  /*bce0*/  FFMA.FTZ R2, R191, c[0x0][0x2d0], -R189.reuse ;  /* 0x0000b400bf027a23 */ /* 0x102fe800000108bd */
[C---:B------:R-:W-:Y:S01]  /*bcf0*/  HMMA.16816.F32.BF16 R40, R132.reuse, R138, R40 ;  /* 0x0000008a8428723c */ /* 0x040fe20000041828 */
[----:B------:R1:W3:Y:S01]  /*bd00*/  MUFU.EX2 R207, R2 ;  /* 0x0000000200cf7308 */ /* 0x0002e20000000800 */
[----:B------:R-:W3:Y:S06]  /*bd10*/  LDSM.16.MT88.4 R136, [R217+0x7100] ;  /* 0x00710000d988783b */ /* 0x000eec0000004200 */
[C---:B------:R-:W-:Y:S08]  /*bd20*/  HMMA.16816.F32.BF16 R44, R132.reuse, R152, R44 ;  /* 0x00000098842c723c */ /* 0x040ff0000004182c */
[C---:B------:R-:W-:Y:S01]  /*bd30*/  HMMA.16816.F32.BF16 R48, R132.reuse, R154, R48 ;  /* 0x0000009a8430723c */ /* 0x040fe20000041830 */
[----:B------:R-:W3:Y:S07]  /*bd40*/  LDSM.16.MT88.4 R152, [R220+0x7100] ;  /* 0x00710000dc98783b */ /* 0x000eee0000004200 */
[C---:B--2---:R-:W-:Y:S04]  /*bd50*/  HMMA.16816.F32.BF16 R52, R132.reuse, R144, R52 ;  /* 0x000000908434723c */ /* 0x044fe80000041834 */
[--C-:B-1----:R-:W-:Y:S04]  /*bd60*/  FFMA.FTZ R2, R206, c[0x0][0x2d0], -R188.reuse ;  /* 0x0000b400ce027a23 */ /* 0x102fe800000108bc */
[C---:B------:R-:W-:Y:S01]  /*bd70*/  HMMA.16816.F32.BF16 R56, R132.reuse, R146, R56 ;  /* 0x000000928438723c */ /* 0x040fe20000041838 */
[----:B------:R1:W-:Y:S01]  /*bd80*/  MUFU.EX2 R206, R2 ;  /* 0x0000000200ce7308 */ /* 0x0003e20000000800 */
[----:B------:R-:W2:Y:S06]  /*bd90*/  LDSM.16.MT88.4 R144, [R219+0x7100] ;  /* 0x00710000db90783b */ /* 0x000eac0000004200 */
[C---:B----4-:R-:W-:Y:S08]  /*bda0*/  HMMA.16816.F32.BF16 R60, R132.reuse, R140, R60 ;  /* 0x0000008c843c723c */ /* 0x050ff0000004183c */
[C---:B------:R-:W-:Y:S01]  /*bdb0*/  HMMA.16816.F32.BF16 R64, R132.reuse, R142, R64 ;  /* 0x0000008e8440723c */ /* 0x040fe20000041840 */
[----:B------:R-:W-:Y:S07]  /*bdc0*/  LDSM.16.MT88.4 R140, [R218+0xa100] ;  /* 0x00a10000da8c783b */ /* 0x000fee0000004200 */
[C---:B---3--:R-:W-:Y:S04]  /*bdd0*/  HMMA.16816.F32.BF16 R68, R132.reuse, R136, R68 ;  /* 0x000000888444723c */ /* 0x048fe80000041844 */
[----:B-1----:R-:W-:Y:S04]  /*bde0*/  FFMA.FTZ R2, R205, c[0x0][0x2d0], -R188 ;  /* 0x0000b400cd027a23 */ /* 0x002fe800000108bc */
[C---:B------:R-:W-:Y:S01]  /*bdf0*/  HMMA.16816.F32.BF16 R72, R132.reuse, R138, R72 ;  /* 0x0000008a8448723c */ /* 0x040fe20000041848 */
[----:B------:R1:W3:Y:S01]  /*be00*/  MUFU.EX2 R205, R2 ;  /* 0x0000000200cd7308 */ /* 0x0002e20000000800 */
[----:B------:R-:W4:Y:S06]  /*be10*/  LDSM.16.MT88.4 R136, [R217+0xa100] ;  /* 0x00a10000d988783b */ /* 0x000f2c0000004200 */
[C---:B------:R-:W-:Y:S08]  /*be20*/  HMMA.16816.F32.BF16 R76, R132.reuse, R148, R76 ;  /* 0x00000094844c723c */ /* 0x040ff0000004184c */
[C---:B------:R-:W-:Y:S01]  /*be30*/  HMMA.16816.F32.BF16 R80, R132.reuse, R150, R80 ;  /* 0x000000968450723c */ /* 0x040fe20000041850 */
[----:B------:R-:W3:Y:S07]  /*be40*/  LDSM.16.MT88.4 R148, [R220+0xa100] ;  /* 0x00a10000dc94783b */ /* 0x000eee0000004200 */
[C---:B------:R-:W-:Y:S04]  /*be50*/  HMMA.16816.F32.BF16 R84, R132.reuse, R152, R84 ;  /* 0x000000988454723c */ /* 0x040fe80000041854 */
[----:B-1----:R-:W-:Y:S02]  /*be60*/  FFMA.FTZ R2, R166, c[0x0][0x2d0], -R189 ;  /* 0x0000b400a6027a23 */ /* 0x002fe400000108bd */
[----:B------:R-:W-:Y:S02]  /*be70*/  IMAD.MOV.U32 R166, RZ, RZ, R183 ;  /* 0x000000ffffa67224 */ /* 0x000fe400078e00b7 */
[C---:B------:R-:W-:Y:S01]  /*be80*/  HMMA.16816.F32.BF16 R88, R132.reuse, R154, R88 ;  /* 0x0000009a8458723c */ /* 0x040fe20000041858 */
[----:B------:R1:W-:Y:S01]  /*be90*/  MUFU.EX2 R204, R2 ;  /* 0x0000000200cc7308 */ /* 0x0003e20000000800 */
[----:B------:R-:W-:Y:S02]  /*bea0*/  LDSM.16.MT88.4 R152, [R218+0x1900] ;  /* 0x00190000da98783b */ /* 0x000fe40000004200 */
[----:B------:R-:W-:Y:S02]  /*beb0*/  IMAD.MOV.U32 R183, RZ, RZ, R181 ;  /* 0x000000ffffb77224 */ /* 0x000fe400078e00b5 */
[----:B------:R-:W-:Y:S02]  /*bec0*/  IMAD.MOV.U32 R181, RZ, RZ, R202 ;  /* 0x000000ffffb57224 */ /* 0x000fe400078e00ca */
[C---:B--2---:R-:W-:Y:S08]  /*bed0*/  HMMA.16816.F32.BF16 R92, R132.reuse, R144, R92 ;  /* 0x00000090845c723c */ /* 0x044ff0000004185c */
[C---:B------:R-:W-:Y:S01]  /*bee0*/  HMMA.16816.F32.BF16 R96, R132.reuse, R146, R96 ;  /* 0x000000928460723c */ /* 0x040fe20000041860 */
[----:B------:R-:W2:Y:S07]  /*bef0*/  LDSM.16.MT88.4 R144, [R219+0xa100] ;  /* 0x00a10000db90783b */ /* 0x000eae0000004200 */
[C---:B----4-:R-:W-:Y:S04]  /*bf00*/  HMMA.16816.F32.BF16 R100, R132.reuse, R136, R100 ;  /* 0x000000888464723c */ /* 0x050fe80000041864 */
[--C-:B-1----:R-:W-:Y:S04]  /*bf10*/  FFMA.FTZ R2, R196, c[0x0][0x2d0], -R189.reuse ;  /* 0x0000b400c4027a23 */ /* 0x102fe800000108bd */
[C---:B------:R-:W-:Y:S01]  /*bf20*/  HMMA.16816.F32.BF16 R104, R132.reuse, R138, R104 ;  /* 0x0000008a8468723c */ /* 0x040fe20000041868 */
[----:B------:R1:W4:Y:S01]  /*bf30*/  MUFU.EX2 R203, R2 ;  /* 0x0000000200cb7308 */ /* 0x0003220000000800 */
[----:B------:R-:W4:Y:S06]  /*bf40*/  LDSM.16.MT88.4 R136, [R217+0x1900] ;  /* 0x00190000d988783b */ /* 0x000f2c0000004200 */
[C---:B------:R-:W-:Y:S08]  /*bf50*/  HMMA.16816.F32.BF16 R108, R132.reuse, R140, R108 ;  /* 0x0000008c846c723c */ /* 0x040ff0000004186c */
[C---:B------:R-:W-:Y:S01]  /*bf60*/  HMMA.16816.F32.BF16 R112, R132.reuse, R142, R112 ;  /* 0x0000008e8470723c */ /* 0x040fe20000041870 */
[----:B------:R-:W4:Y:S07]  /*bf70*/  LDSM.16.MT88.4 R140, [R220+0x1900] ;  /* 0x00190000dc8c783b */ /* 0x000f2e0000004200 */
[C---:B---3--:R-:W-:Y:S04]  /*bf80*/  HMMA.16816.F32.BF16 R116, R132.reuse, R148, R116 ;  /* 0x000000948474723c */ /* 0x048fe80000041874 */
[--C-:B-1----:R-:W-:Y:S04]  /*bf90*/  FFMA.FTZ R2, R197, c[0x0][0x2d0], -R188.reuse ;  /* 0x0000b400c5027a23 */ /* 0x102fe800000108bc */
[C---:B------:R-:W-:Y:S01]  /*bfa0*/  HMMA.16816.F32.BF16 R120, R132.reuse, R150, R120 ;  /* 0x000000968478723c */ /* 0x040fe20000041878 */
[----:B------:R1:W-:Y:S01]  /*bfb0*/  MUFU.EX2 R202, R2 ;  /* 0x0000000200ca7308 */ /* 0x0003e20000000800 */
[----:B------:R-:W-:Y:S06]  /*bfc0*/  LDSM.16.MT88.4 R148, [R218+0x4900] ;  /* 0x00490000da94783b */ /* 0x000fec0000004200 */
[C---:B--2---:R-:W-:Y:S08]  /*bfd0*/  HMMA.16816.F32.BF16 R124, R132.reuse, R144, R124 ;  /* 0x00000090847c723c */ /* 0x044ff0000004187c */
[----:B------:R-:W-:Y:S01]  /*bfe0*/  HMMA.16816.F32.BF16 R128, R132, R146, R128 ;  /* 0x000000928480723c */ /* 0x000fe20000041880 */
[----:B------:R-:W2:Y:S06]  /*bff0*/  LDSM.16.MT88.4 R144, [R219+0x1900] ;  /* 0x00190000db90783b */ /* 0x000eac0000004200 */
[----:B------:R-:W-:Y:S01]  /*c000*/  F2FP.BF16.PACK_AB R132, R209, R210 ;  /* 0x000000d2d184723e */ /* 0x000fe200000010ff */
[----:B-1----:R-:W-:Y:S01]  /*c010*/  FFMA.FTZ R2, R201, c[0x0][0x2d0], -R188 ;  /* 0x0000b400c9027a23 */ /* 0x002fe200000108bc */
[----:B------:R-:W-:Y:S03]  /*c020*/  F2FP.BF16.PACK_AB R133, R207, R208 ;  /* 0x000000d0cf85723e */ /* 0x000fe600000010ff */
[----:B------:R1:W3:Y:S01]  /*c030*/  MUFU.EX2 R201, R2 ;  /* 0x0000000200c97308 */ /* 0x0002e20000000800 */
[----:B------:R-:W-:Y:S02]  /*c040*/  F2FP.BF16.PACK_AB R134, R205, R206 ;  /* 0x000000cecd86723e */ /* 0x000fe400000010ff */
[----:B----4-:R-:W-:Y:S07]  /*c050*/  F2FP.BF16.PACK_AB R135, R203, R204 ;  /* 0x000000cccb87723e */ /* 0x010fee00000010ff */
[C---:B------:R-:W-:Y:S08]  /*c060*/  HMMA.16816.F32.BF16 R4, R132.reuse, R136, R4 ;  /* 0x000000888404723c */ /* 0x040ff00000041804 */
[C---:B------:R-:W-:Y:S01]  /*c070*/  HMMA.16816.F32.BF16 R8, R132.reuse, R138, R8 ;  /* 0x0000008a8408723c */ /* 0x040fe20000041808 */
[----:B------:R-:W4:Y:S03]  /*c080*/  LDSM.16.MT88.4 R136, [R217+0x4900] ;  /* 0x00490000d988783b */ /* 0x000f260000004200 */
[--C-:B-1----:R-:W-:Y:S04]  /*c090*/  FFMA.FTZ R2, R170, c[0x0][0x2d0], -R189.reuse ;  /* 0x0000b400aa027a23 */ /* 0x102fe800000108bd */
[C---:B------:R-:W-:Y:S04]  /*c0a0*/  HMMA.16816.F32.BF16 R12, R132.reuse, R152, R12 ;  /* 0x00000098840c723c */ /* 0x040fe8000004180c */
[----:B------:R-:W-:Y:S02]  /*c0b0*/  IMAD.MOV.U32 R170, RZ, RZ, R180 ;  /* 0x000000ffffaa7224 */ /* 0x000fe400078e00b4 */
[----:B------:R-:W-:Y:S02]  /*c0c0*/  IMAD.MOV.U32 R180, RZ, RZ, R200 ;  /* 0x000000ffffb47224 */ /* 0x000fe400078e00c8 */
[C---:B------:R-:W-:Y:S01]  /*c0d0*/  HMMA.16816.F32.BF16 R16, R132.reuse, R154, R16 ;  /* 0x0000009a8410723c */ /* 0x040fe20000041810 */
[----:B------:R1:W-:Y:S01]  /*c0e0*/  MUFU.EX2 R200, R2 ;  /* 0x0000000200c87308 */ /* 0x0003e20000000800 */
[----:B------:R-:W3:Y:S06]  /*c0f0*/  LDSM.16.MT88.4 R152, [R220+0x4900] ;  /* 0x00490000dc98783b */ /* 0x000eec0000004200 */
[C---:B------:R-:W-:Y:S08]  /*c100*/  HMMA.16816.F32.BF16 R20, R132.reuse, R140, R20 ;  /* 0x0000008c8414723c */ /* 0x040ff00000041814 */
[C---:B------:R-:W-:Y:S01]  /*c110*/  HMMA.16816.F32.BF16 R24, R132.reuse, R142, R24 ;  /* 0x0000008e8418723c */ /* 0x040fe20000041818 */
[----:B------:R-:W3:Y:S07]  /*c120*/  LDSM.16.MT88.4 R140, [R219+0x4900] ;  /* 0x00490000db8c783b */ /* 0x000eee0000004200 */
[C---:B--2---:R-:W-:Y:S04]  /*c130*/  HMMA.16816.F32.BF16 R28, R132.reuse, R144, R28 ;  /* 0x00000090841c723c */ /* 0x044fe8000004181c */
[--C-:B-1----:R-:W-:Y:S04]  /*c140*/  FFMA.FTZ R2, R198, c[0x0][0x2d0], -R189.reuse ;  /* 0x0000b400c6027a23 */ /* 0x102fe800000108bd */
[C---:B------:R-:W-:Y:S01]  /*c150*/  HMMA.16816.F32.BF16 R32, R132.reuse, R146, R32 ;  /* 0x000000928420723c */ /* 0x040fe20000041820 */
[----:B------:R1:W2:Y:S01]  /*c160*/  MUFU.EX2 R199, R2 ;  /* 0x0000000200c77308 */ /* 0x0002a20000000800 */
[----:B------:R-:W-:Y:S06]  /*c170*/  LDSM.16.MT88.4 R144, [R218+0x7900] ;  /* 0x00790000da90783b */ /* 0x000fec0000004200 */
[C---:B----4-:R-:W-:Y:S08]  /*c180*/  HMMA.16816.F32.BF16 R36, R132.reuse, R136, R36 ;  /* 0x000000888424723c */ /* 0x050ff00000041824 */
[C---:B------:R-:W-:Y:S01]  /*c190*/  HMMA.16816.F32.BF16 R40, R132.reuse, R138, R40 ;  /* 0x0000008a8428723c */ /* 0x040fe20000041828 */
[----:B------:R-:W4:Y:S07]  /*c1a0*/  LDSM.16.MT88.4 R136, [R217+0x7900] ;  /* 0x00790000d988783b */ /* 0x000f2e0000004200 */
[C---:B------:R-:W-:Y:S04]  /*c1b0*/  HMMA.16816.F32.BF16 R44, R132.reuse, R148, R44 ;  /* 0x00000094842c723c */ /* 0x040fe8000004182c */
[--C-:B-1----:R-:W-:Y:S04]  /*c1c0*/  FFMA.FTZ R2, R192, c[0x0][0x2d0], -R188.reuse ;  /* 0x0000b400c0027a23 */ /* 0x102fe800000108bc */
[C---:B------:R-:W-:Y:S01]  /*c1d0*/  HMMA.16816.F32.BF16 R48, R132.reuse, R150, R48 ;  /* 0x000000968430723c */ /* 0x040fe20000041830 */
[----:B------:R1:W-:Y:S01]  /*c1e0*/  MUFU.EX2 R198, R2 ;  /* 0x0000000200c67308 */ /* 0x0003e20000000800 */
[----:B------:R-:W2:Y:S06]  /*c1f0*/  LDSM.16.MT88.4 R148, [R220+0x7900] ;  /* 0x00790000dc94783b */ /* 0x000eac0000004200 */
[C---:B---3--:R-:W-:Y:S08]  /*c200*/  HMMA.16816.F32.BF16 R52, R132.reuse, R152, R52 ;  /* 0x000000988434723c */ /* 0x048ff00000041834 */
[C---:B------:R-:W-:Y:S01]  /*c210*/  HMMA.16816.F32.BF16 R56, R132.reuse, R154, R56 ;  /* 0x0000009a8438723c */ /* 0x040fe20000041838 */
[----:B------:R-:W3:Y:S07]  /*c220*/  LDSM.16.MT88.4 R152, [R219+0x7900] ;  /* 0x00790000db98783b */ /* 0x000eee0000004200 */
[C---:B------:R-:W-:Y:S04]  /*c230*/  HMMA.16816.F32.BF16 R60, R132.reuse, R140, R60 ;  /* 0x0000008c843c723c */ /* 0x040fe8000004183c */
[--C-:B-1----:R-:W-:Y:S04]  /*c240*/  FFMA.FTZ R2, R194, c[0x0][0x2d0], -R188.reuse ;  /* 0x0000b400c2027a23 */ /* 0x102fe800000108bc */
[C---:B------:R-:W-:Y:S01]  /*c250*/  HMMA.16816.F32.BF16 R64, R132.reuse, R142, R64 ;  /* 0x0000008e8440723c */ /* 0x040fe20000041840 */
[----:B------:R1:W1:Y:S01]  /*c260*/  MUFU.EX2 R197, R2 ;  /* 0x0000000200c57308 */ /* 0x0002620000000800 */
        /* <DEDUP_REMOVED lines=8> */
[----:B------:R-:W4:Y:S06]  /*c2f0*/  LDSM.16.MT88.4 R144, [R220+0xa900] ;  /* 0x00a90000dc90783b */ /* 0x000f2c0000004200 */
[C---:B--2---:R-:W-:Y:S08]  /*c300*/  HMMA.16816.F32.BF16 R84, R132.reuse, R148, R84 ;  /* 0x000000948454723c */ /* 0x044ff00000041854 */
[C---:B------:R-:W-:Y:S01]  /*c310*/  HMMA.16816.F32.BF16 R88, R132.reuse, R150, R88 ;  /* 0x000000968458723c */ /* 0x040fe20000041858 */
[----:B------:R-:W2:Y:S07]  /*c320*/  LDSM.16.MT88.4 R148, [R219+0xa900] ;  /* 0x00a90000db94783b */ /* 0x000eae0000004200 */
[C---:B---3--:R-:W-:Y:S04]  /*c330*/  HMMA.16816.F32.BF16 R92, R132.reuse, R152, R92 ;  /* 0x00000098845c723c */ /* 0x048fe8000004185c */
[--C-:B-1----:R-:W-:Y:S04]  /*c340*/  FFMA.FTZ R2, R193, c[0x0][0x2d0], -R189.reuse ;  /* 0x0000b400c1027a23 */ /* 0x102fe800000108bd */
[C---:B------:R-:W-:Y:S01]  /*c350*/  HMMA.16816.F32.BF16 R96, R132.reuse, R154, R96 ;  /* 0x0000009a8460723c */ /* 0x040fe20000041860 */
[----:B------:R1:W3:Y:S01]  /*c360*/  MUFU.EX2 R195, R2 ;  /* 0x0000000200c37308 */ /* 0x0002e20000000800 */
        /* <DEDUP_REMOVED lines=8> */
[----:B------:R-:W3:Y:S06]  /*c3f0*/  LDSM.16.MT88.4 R140, [R218+0x2100] ;  /* 0x00210000da8c783b */ /* 0x000eec0000004200 */
[C---:B------:R-:W-:Y:S08]  /*c400*/  HMMA.16816.F32.BF16 R116, R132.reuse, R144, R116 ;  /* 0x000000908474723c */ /* 0x040ff00000041874 */
[C---:B------:R-:W-:Y:S01]  /*c410*/  HMMA.16816.F32.BF16 R120, R132.reuse, R146, R120 ;  /* 0x000000928478723c */ /* 0x040fe20000041878 */
[----:B------:R-:W4:Y:S07]  /*c420*/  LDSM.16.MT88.4 R144, [R219+0x2100] ;  /* 0x00210000db90783b */ /* 0x000f2e0000004200 */
[C---:B--2---:R-:W-:Y:S04]  /*c430*/  HMMA.16816.F32.BF16 R124, R132.reuse, R148, R124 ;  /* 0x00000094847c723c */ /* 0x044fe8000004187c */
[--C-:B-1----:R-:W-:Y:S04]  /*c440*/  FFMA.FTZ R2, R170, c[0x0][0x2d0], -R188.reuse ;  /* 0x0000b400aa027a23 */ /* 0x102fe800000108bc */
[----:B------:R-:W-:Y:S01]  /*c450*/  HMMA.16816.F32.BF16 R128, R132, R150, R128 ;  /* 0x000000968480723c */ /* 0x000fe20000041880 */
[----:B------:R1:W2:Y:S01]  /*c460*/  MUFU.EX2 R193, R2 ;  /* 0x0000000200c17308 */ /* 0x0002a20000000800 */
[----:B------:R-:W2:Y:S05]  /*c470*/  LDSM.16.MT88.4 R148, [R217+0x5100] ;  /* 0x00510000d994783b */ /* 0x000eaa0000004200 */
[----:B------:R-:W-:Y:S02]  /*c480*/  F2FP.BF16.PACK_AB R132, R201, R202 ;  /* 0x000000cac984723e */ /* 0x000fe400000010ff */
[----:B------:R-:W-:Y:S03]  /*c490*/  F2FP.BF16.PACK_AB R133, R199, R200 ;  /* 0x000000c8c785723e */ /* 0x000fe600000010ff */
[----:B------:R-:W-:Y:S02]  /*c4a0*/  F2FP.BF16.PACK_AB R134, R197, R198 ;  /* 0x000000c6c586723e */ /* 0x000fe400000010ff */
[----:B---3--:R-:W-:Y:S07]  /*c4b0*/  F2FP.BF16.PACK_AB R135, R195, R196 ;  /* 0x000000c4c387723e */ /* 0x008fee00000010ff */
[C---:B----4-:R-:W-:Y:S03]  /*c4c0*/  HMMA.16816.F32.BF16 R4, R132.reuse, R136, R4 ;  /* 0x000000888404723c */ /* 0x050fe60000041804 */
[--C-:B-1----:R-:W-:Y:S01]  /*c4d0*/  FFMA.FTZ R2, R167, c[0x0][0x2d0], -R189.reuse ;  /* 0x0000b400a7027a23 */ /* 0x102fe200000108bd */
[----:B------:R-:W-:Y:S02]  /*c4e0*/  MOV R167, R162 ;  /* 0x000000a200a77202 */ /* 0x000fe40000000f00 */
[----:B------:R-:W3:Y:S02]  /*c4f0*/  LDL.LU R162, [R1+0x20] ;  /* 0x0000200001a27983 */ /* 0x000ee40000300800 */
[C---:B------:R-:W-:Y:S01]  /*c500*/  HMMA.16816.F32.BF16 R8, R132.reuse, R138, R8 ;  /* 0x0000008a8408723c */ /* 0x040fe20000041808 */
[----:B------:R1:W-:Y:S01]  /*c510*/  MUFU.EX2 R192, R2 ;  /* 0x0000000200c07308 */ /* 0x0003e20000000800 */
[----:B------:R-:W4:Y:S02]  /*c520*/  LDSM.16.MT88.4 R136, [R218+0x5100] ;  /* 0x00510000da88783b */ /* 0x000f240000004200 */
[----:B--2---:R-:W-:Y:S04]  /*c530*/  F2FP.BF16.PACK_AB R184, R193, R194 ;  /* 0x000000c2c1b8723e */ /* 0x004fe800000010ff */
[C---:B------:R-:W-:Y:S08]  /*c540*/  HMMA.16816.F32.BF16 R12, R132.reuse, R140, R12 ;  /* 0x0000008c840c723c */ /* 0x040ff0000004180c */
[C---:B------:R-:W-:Y:S01]  /*c550*/  HMMA.16816.F32.BF16 R16, R132.reuse, R142, R16 ;  /* 0x0000008e8410723c */ /* 0x040fe20000041810 */
[----:B------:R-:W2:Y:S07]  /*c560*/  LDSM.16.MT88.4 R140, [R220+0x5100] ;  /* 0x00510000dc8c783b */ /* 0x000eae0000004200 */
[C---:B------:R-:W-:Y:S04]  /*c570*/  HMMA.16816.F32.BF16 R20, R132.reuse, R152, R20 ;  /* 0x000000988414723c */ /* 0x040fe80000041814 */
[--C-:B-1----:R-:W-:Y:S02]  /*c580*/  FFMA.FTZ R2, R166, c[0x0][0x2d0], -R189.reuse ;  /* 0x0000b400a6027a23 */ /* 0x102fe400000108bd */
[----:B------:R-:W3:Y:S02]  /*c590*/  LDL.LU R166, [R1+0x24] ;  /* 0x0000240001a67983 */ /* 0x000ee40000300800 */
[C---:B------:R-:W-:Y:S01]  /*c5a0*/  HMMA.16816.F32.BF16 R24, R132.reuse, R154, R24 ;  /* 0x0000009a8418723c */ /* 0x040fe20000041818 */
[----:B------:R1:W1:Y:S01]  /*c5b0*/  MUFU.EX2 R191, R2 ;  /* 0x0000000200bf7308 */ /* 0x0002620000000800 */
[----:B------:R-:W2:Y:S06]  /*c5c0*/  LDSM.16.MT88.4 R152, [R219+0x5100] ;  /* 0x00510000db98783b */ /* 0x000eac0000004200 */
[C---:B------:R-:W-:Y:S08]  /*c5d0*/  HMMA.16816.F32.BF16 R28, R132.reuse, R144, R28 ;  /* 0x00000090841c723c */ /* 0x040ff0000004181c */
[C---:B------:R-:W-:Y:S01]  /*c5e0*/  HMMA.16816.F32.BF16 R32, R132.reuse, R146, R32 ;  /* 0x000000928420723c */ /* 0x040fe20000041820 */
[----:B------:R-:W2:Y:S07]  /*c5f0*/  LDSM.16.MT88.4 R144, [R217+0x8100] ;  /* 0x00810000d990783b */ /* 0x000eae0000004200 */
[C---:B------:R-:W-:Y:S04]  /*c600*/  HMMA.16816.F32.BF16 R36, R132.reuse, R148, R36 ;  /* 0x000000948424723c */ /* 0x040fe80000041824 */
[--C-:B-1----:R-:W-:Y:S01]  /*c610*/  FFMA.FTZ R2, R183, c[0x0][0x2d0], -R188.reuse ;  /* 0x0000b400b7027a23 */ /* 0x102fe200000108bc */
[----:B------:R-:W-:Y:S01]  /*c620*/  F2FP.BF16.PACK_AB R185, R191, R192 ;  /* 0x000000c0bfb9723e */ /* 0x000fe200000010ff */
[----:B------:R-:W-:Y:S02]  /*c630*/  FFMA.FTZ R188, R182, c[0x0][0x2d0], -R188 ;  /* 0x0000b400b6bc7a23 */ /* 0x000fe400000108bc */
[C---:B------:R-:W-:Y:S01]  /*c640*/  HMMA.16816.F32.BF16 R40, R132.reuse, R150, R40 ;  /* 0x000000968428723c */ /* 0x040fe20000041828 */
[----:B------:R-:W-:Y:S01]  /*c650*/  LDSM.16.MT88.4 R148, [R220+0x8100] ;  /* 0x00810000dc94783b */ /* 0x000fe20000004200 */
[----:B------:R1:W-:Y:S06]  /*c660*/  MUFU.EX2 R190, R2 ;  /* 0x0000000200be7308 */ /* 0x0003ec0000000800 */
[C---:B----4-:R-:W-:Y:S04]  /*c670*/  HMMA.16816.F32.BF16 R44, R132.reuse, R136, R44 ;  /* 0x00000088842c723c */ /* 0x050fe8000004182c */
[----:B------:R-:W4:Y:S04]  /*c680*/  MUFU.EX2 R188, R188 ;  /* 0x000000bc00bc7308 */ /* 0x000f280000000800 */
[C---:B------:R-:W-:Y:S01]  /*c690*/  HMMA.16816.F32.BF16 R48, R132.reuse, R138, R48 ;  /* 0x0000008a8430723c */ /* 0x040fe20000041830 */
[----:B------:R-:W4:Y:S07]  /*c6a0*/  LDSM.16.MT88.4 R136, [R218+0x8100] ;  /* 0x00810000da88783b */ /* 0x000f2e0000004200 */
[C---:B--2---:R-:W-:Y:S04]  /*c6b0*/  HMMA.16816.F32.BF16 R52, R132.reuse, R140, R52 ;  /* 0x0000008c8434723c */ /* 0x044fe80000041834 */
[--C-:B-1----:R-:W-:Y:S02]  /*c6c0*/  FFMA.FTZ R2, R181, c[0x0][0x2d0], -R189.reuse ;  /* 0x0000b400b5027a23 */ /* 0x102fe400000108bd */
[----:B------:R-:W-:Y:S02]  /*c6d0*/  FFMA.FTZ R189, R175, c[0x0][0x2d0], -R189 ;  /* 0x0000b400afbd7a23 */ /* 0x000fe400000108bd */
[C---:B------:R-:W-:Y:S01]  /*c6e0*/  HMMA.16816.F32.BF16 R56, R132.reuse, R142, R56 ;  /* 0x0000008e8438723c */ /* 0x040fe20000041838 */
[----:B------:R-:W1:Y:S03]  /*c6f0*/  LDSM.16.MT88.4 R140, [R219+0x8100] ;  /* 0x00810000db8c783b */ /* 0x000e660000004200 */
[----:B------:R-:W-:Y:S01]  /*c700*/  MUFU.EX2 R189, R189 ;  /* 0x000000bd00bd7308 */ /* 0x000fe20000000800 */
[----:B----4-:R-:W-:Y:S01]  /*c710*/  F2FP.BF16.PACK_AB R186, R188, R190 ;  /* 0x000000bebcba723e */ /* 0x010fe200000010ff */
[----:B------:R-:W-:Y:S01]  /*c720*/  IMAD.MOV.U32 R175, RZ, RZ, R165 ;  /* 0x000000ffffaf7224 */ /* 0x000fe200078e00a5 */
[----:B------:R-:W-:Y:S01]  /*c730*/  MOV R165, R176 ;  /* 0x000000b000a57202 */ /* 0x000fe20000000f00 */
        /* <DEDUP_REMOVED lines=17> */
[----:B------:R-:W-:Y:S07]  /*c850*/  LDSM.16.MT88.4 R152, [R219+0x2900] ;  /* 0x00290000db98783b */ /* 0x000fee0000004200 */
[C---:B----4-:R-:W-:Y:S08]  /*c860*/  HMMA.16816.F32.BF16 R108, R132.reuse, R136, R108 ;  /* 0x00000088846c723c */ /* 0x050ff0000004186c */
[C---:B------:R-:W-:Y:S01]  /*c870*/  HMMA.16816.F32.BF16 R112, R132.reuse, R138, R112 ;  /* 0x0000008a8470723c */ /* 0x040fe20000041870 */
[----:B------:R-:W-:Y:S07]  /*c880*/  LDSM.16.MT88.4 R136, [R218+0x2900] ;  /* 0x00290000da88783b */ /* 0x000fee0000004200 */
[C---:B------:R-:W-:Y:S07]  /*c890*/  HMMA.16816.F32.BF16 R116, R132.reuse, R144, R116 ;  /* 0x000000908474723c */ /* 0x040fee0000041874 */
[----:B------:R-:W-:Y:S01]  /*c8a0*/  IMAD.MOV.U32 R145, RZ, RZ, R180 ;  /* 0x000000ffff917224 */ /* 0x000fe200078e00b4 */
[C---:B------:R-:W-:Y:S01]  /*c8b0*/  HMMA.16816.F32.BF16 R120, R132.reuse, R146, R120 ;  /* 0x000000928478723c */ /* 0x040fe20000041878 */
[----:B------:R-:W2:Y:S03]  /*c8c0*/  LDSM.16.MT88.4 R180, [R217+0x2900] ;  /* 0x00290000d9b4783b */ /* 0x000ea60000004200 */
[----:B------:R-:W-:Y:S02]  /*c8d0*/  IMAD.MOV.U32 R144, RZ, RZ, R174 ;  /* 0x000000ffff907224 */ /* 0x000fe400078e00ae */
[----:B------:R-:W4:Y:S01]  /*c8e0*/  MUFU.EX2 R174, R2 ;  /* 0x0000000200ae7308 */ /* 0x000f220000000800 */
[----:B------:R-:W-:Y:S01]  /*c8f0*/  MOV R146, R169 ;  /* 0x000000a900927202 */ /* 0x000fe20000000f00 */
[C---:B-1----:R-:W-:Y:S04]  /*c900*/  HMMA.16816.F32.BF16 R124, R132.reuse, R140, R124 ;  /* 0x0000008c847c723c */ /* 0x042fe8000004187c */
[----:B------:R-:W-:Y:S02]  /*c910*/  IMAD.MOV.U32 R147, RZ, RZ, R168 ;  /* 0x000000ffff937224 */ /* 0x000fe400078e00a8 */
[----:B------:R-:W-:Y:S01]  /*c920*/  LDSM.16.MT88.4 R168, [R218+0x5900] ;  /* 0x00590000daa8783b */ /* 0x000fe20000004200 */
[----:B------:R-:W-:Y:S01]  /*c930*/  IMAD.MOV.U32 R140, RZ, RZ, R161 ;  /* 0x000000ffff8c7224 */ /* 0x000fe200078e00a1 */
[----:B------:R-:W-:Y:S04]  /*c940*/  HMMA.16816.F32.BF16 R128, R132, R142, R128 ;  /* 0x0000008e8480723c */ /* 0x000fe80000041880 */
[----:B------:R-:W-:Y:S02]  /*c950*/  MOV R141, R160 ;  /* 0x000000a0008d7202 */ /* 0x000fe40000000f00 */
[----:B----4-:R-:W-:Y:S01]  /*c960*/  F2FP.BF16.PACK_AB R187, R189, R174 ;  /* 0x000000aebdbb723e */ /* 0x010fe200000010ff */
[----:B---3--:R-:W-:Y:S02]  /*c970*/  FFMA.FTZ R2, R3, R162, R163 ;  /* 0x000000a203027223 */ /* 0x008fe400000100a3 */
[----:B------:R-:W-:Y:S01]  /*c980*/  IMAD.MOV.U32 R3, RZ, RZ, R164 ;  /* 0x000000ffff037224 */ /* 0x000fe200078e00a4 */
[----:B------:R-:W1:Y:S02]  /*c990*/  LDSM.16.MT88.4 R160, [R217+0x5900] ;  /* 0x00590000d9a0783b */ /* 0x000e640000004200 */
[----:B------:R-:W-:Y:S02]  /*c9a0*/  IMAD.MOV.U32 R164, RZ, RZ, R177 ;  /* 0x000000ffffa47224 */ /* 0x000fe400078e00b1 */
[----:B------:R-:W-:Y:S01]  /*c9b0*/  FFMA.FTZ R0, R0, R166, R167 ;  /* 0x000000a600007223 */ /* 0x000fe200000100a7 */
[----:B------:R-:W-:Y:S01]  /*c9c0*/  MOV R166, R178 ;  /* 0x000000b200a67202 */ /* 0x000fe20000000f00 */
[----:B------:R-:W-:Y:S02]  /*c9d0*/  IMAD.MOV.U32 R167, RZ, RZ, R179 ;  /* 0x000000ffffa77224 */ /* 0x000fe400078e00b3 */
[C---:B--2---:R-:W-:Y:S07]  /*c9e0*/  HMMA.16816.F32.BF16 R176, R184.reuse, R180, R4 ;  /* 0x000000b4b8b0723c */ /* 0x044fee0000041804 */
[----:B------:R-:W-:Y:S01]  /*c9f0*/  IMAD.MOV.U32 R4, RZ, RZ, R140 ;  /* 0x000000ffff047224 */ /* 0x000fe200078e008c */
[C---:B------:R-:W-:Y:S04]  /*ca00*/  HMMA.16816.F32.BF16 R180, R184.reuse, R182, R8 ;  /* 0x000000b6b8b4723c */ /* 0x040fe80000041808 */
[----:B------:R-:W-:Y:S01]  /*ca10*/  IMAD.MOV.U32 R5, RZ, RZ, R141 ;  /* 0x000000ffff057224 */ /* 0x000fe200078e008d */
[----:B------:R-:W-:Y:S01]  /*ca20*/  MOV R6, R146 ;  /* 0x0000009200067202 */ /* 0x000fe20000000f00 */
[----:B------:R-:W-:Y:S01]  /*ca30*/  IMAD.MOV.U32 R7, RZ, RZ, R147 ;  /* 0x000000ffff077224 */ /* 0x000fe200078e0093 */
[----:B------:R-:W-:Y:S01]  /*ca40*/  MOV R11, R145 ;  /* 0x00000091000b7202 */ /* 0x000fe20000000f00 */
[C---:B------:R-:W-:Y:S01]  /*ca50*/  HMMA.16816.F32.BF16 R132, R184.reuse, R136, R12 ;  /* 0x00000088b884723c */ /* 0x040fe2000004180c */
[----:B------:R-:W-:Y:S03]  /*ca60*/  LDSM.16.MT88.4 R12, [R217+0x8900] ;  /* 0x00890000d90c783b */ /* 0x000fe60000004200 */
[----:B------:R-:W-:Y:S04]  /*ca70*/  IMAD.MOV.U32 R10, RZ, RZ, R144 ;  /* 0x000000ffff0a7224 */ /* 0x000fe800078e0090 */
[C---:B------:R-:W-:Y:S01]  /*ca80*/  HMMA.16816.F32.BF16 R136, R184.reuse, R138, R16 ;  /* 0x0000008ab888723c */ /* 0x040fe20000041810 */
[----:B------:R-:W-:Y:S07]  /*ca90*/  LDSM.16.MT88.4 R16, [R218+0x8900] ;  /* 0x00890000da10783b */ /* 0x000fee0000004200 */
[C---:B------:R-:W-:Y:S01]  /*caa0*/  HMMA.16816.F32.BF16 R140, R184.reuse, R148, R20 ;  /* 0x00000094b88c723c */ /* 0x040fe20000041814 */
[----:B------:R-:W-:Y:S07]  /*cab0*/  LDSM.16.MT88.4 R20, [R220+0x8900] ;  /* 0x00890000dc14783b */ /* 0x000fee0000004200 */
[C---:B------:R-:W-:Y:S01]  /*cac0*/  HMMA.16816.F32.BF16 R144, R184.reuse, R150, R24 ;  /* 0x00000096b890723c */ /* 0x040fe20000041818 */
[----:B------:R-:W-:Y:S07]  /*cad0*/  LDSM.16.MT88.4 R24, [R219+0x8900] ;  /* 0x00890000db18783b */ /* 0x000fee0000004200 */
[C---:B------:R-:W-:Y:S07]  /*cae0*/  HMMA.16816.F32.BF16 R148, R184.reuse, R152, R28 ;  /* 0x00000098b894723c */ /* 0x040fee000004181c */
[----:B------:R-:W-:Y:S01]  /*caf0*/  IMAD.MOV.U32 R31, RZ, RZ, R4 ;  /* 0x000000ffff1f7224 */ /* 0x000fe200078e0004 */
[C---:B------:R-:W-:Y:S04]  /*cb00*/  HMMA.16816.F32.BF16 R152, R184.reuse, R154, R32 ;  /* 0x0000009ab898723c */ /* 0x040fe80000041820 */
[----:B------:R-:W-:Y:S01]  /*cb10*/  IMAD.MOV.U32 R30, RZ, RZ, R5 ;  /* 0x000000ffff1e7224 */ /* 0x000fe200078e0005 */
[----:B------:R-:W-:Y:S01]  /*cb20*/  MOV R29, R6 ;  /* 0x00000006001d7202 */ /* 0x000fe20000000f00 */
[----:B------:R-:W-:Y:S01]  /*cb30*/  IMAD.MOV.U32 R28, RZ, RZ, R7 ;  /* 0x000000ffff1c7224 */ /* 0x000fe200078e0007 */
[----:B------:R-:W-:Y:S01]  /*cb40*/  MOV R32, R158 ;  /* 0x0000009e00207202 */ /* 0x000fe20000000f00 */
[----:B------:R-:W2:Y:S01]  /*cb50*/  LDSM.16.MT88.4 R4, [R220+0x5900] ;  /* 0x00590000dc04783b */ /* 0x000ea20000004200 */
[----:B------:R-:W-:Y:S03]  /*cb60*/  IMAD.MOV.U32 R35, RZ, RZ, R159 ;  /* 0x000000ffff237224 */ /* 0x000fe600078e009f */
[----:B------:R-:W-:Y:S02]  /*cb70*/  IMAD.MOV.U32 R33, RZ, RZ, R157 ;  /* 0x000000ffff217224 */ /* 0x000fe400078e009d */
[----:B------:R-:W-:Y:S02]  /*cb80*/  IMAD.MOV.U32 R34, RZ, RZ, R156 ;  /* 0x000000ffff227224 */ /* 0x000fe400078e009c */
[C---:B-1----:R-:W-:Y:S07]  /*cb90*/  HMMA.16816.F32.BF16 R156, R184.reuse, R160, R36 ;  /* 0x000000a0b89c723c */ /* 0x042fee0000041824 */
[----:B------:R-:W-:Y:S01]  /*cba0*/  MOV R36, R10 ;  /* 0x0000000a00247202 */ /* 0x000fe20000000f00 */
[C---:B------:R-:W-:Y:S04]  /*cbb0*/  HMMA.16816.F32.BF16 R160, R184.reuse, R162, R40 ;  /* 0x000000a2b8a0723c */ /* 0x040fe80000041828 */
[----:B------:R-:W-:Y:S01]  /*cbc0*/  IMAD.MOV.U32 R37, RZ, RZ, R11 ;  /* 0x000000ffff257224 */ /* 0x000fe200078e000b */
[----:B------:R-:W-:Y:S01]  /*cbd0*/  MOV R39, R166 ;  /* 0x000000a600277202 */ /* 0x000fe20000000f00 */
[----:B------:R-:W1:Y:S01]  /*cbe0*/  LDSM.16.MT88.4 R8, [R219+0x5900] ;  /* 0x00590000db08783b */ /* 0x000e620000004200 */
[----:B------:R-:W-:Y:S02]  /*cbf0*/  IMAD.MOV.U32 R38, RZ, RZ, R167 ;  /* 0x000000ffff267224 */ /* 0x000fe400078e00a7 */
[----:B------:R-:W-:Y:S03]  /*cc00*/  IMAD.MOV.U32 R42, RZ, RZ, R165 ;  /* 0x000000ffff2a7224 */ /* 0x000fe600078e00a5 */
[----:B------:R-:W-:Y:S02]  /*cc10*/  IMAD.MOV.U32 R43, RZ, RZ, R164 ;  /* 0x000000ffff2b7224 */ /* 0x000fe400078e00a4 */
[C---:B------:R-:W-:Y:S03]  /*cc20*/  HMMA.16816.F32.BF16 R164, R184.reuse, R168, R44 ;  /* 0x000000a8b8a4723c */ /* 0x040fe6000004182c */
[----:B------:R-:W-:Y:S02]  /*cc30*/  FADD.FTZ R2, R42, R2 ;  /* 0x000000022a027221 */ /* 0x000fe40000010000 */
[----:B------:R-:W-:Y:S02]  /*cc40*/  FADD.FTZ R0, R43, R0 ;  /* 0x000000002b007221 */ /* 0x000fe40000010000 */
[----:B------:R-:W-:Y:S01]  /*cc50*/  FADD.FTZ R2, R36, R2 ;  /* 0x0000000224027221 */ /* 0x000fe20000010000 */
[C---:B------:R-:W-:Y:S04]  /*cc60*/  HMMA.16816.F32.BF16 R168, R184.reuse, R170, R48 ;  /* 0x000000aab8a8723c */ /* 0x040fe80000041830 */
        /* <DEDUP_REMOVED lines=51> */
[C---:B------:R-:W-:Y:S04]  /*cfa0*/  HMMA.16816.F32.BF16 R112, R184.reuse, R10, R112 ;  /* 0x0000000ab870723c */ /* 0x040fe80000041870 */
[----:B------:R-:W-:Y:S02]  /*cfb0*/  FADD.FTZ R2, R197, R2 ;  /* 0x00000002c5027221 */ /* 0x000fe40000010000 */
[----:B------:R-:W-:Y:S02]  /*cfc0*/  FADD.FTZ R0, R196, R0 ;  /* 0x00000000c4007221 */ /* 0x000fe40000010000 */
[C---:B---3--:R-:W-:Y:S04]  /*cfd0*/  HMMA.16816.F32.BF16 R116, R184.reuse, R12, R116 ;  /* 0x0000000cb874723c */ /* 0x048fe80000041874 */
[----:B------:R-:W-:Y:S02]  /*cfe0*/  FADD.FTZ R2, R194, R2 ;  /* 0x00000002c2027221 */ /* 0x000fe40000010000 */
[----:B------:R-:W-:Y:S02]  /*cff0*/  FADD.FTZ R0, R195, R0 ;  /* 0x00000000c3007221 */ /* 0x000fe40000010000 */
[C---:B------:R-:W-:Y:S04]  /*d000*/  HMMA.16816.F32.BF16 R120, R184.reuse, R14, R120 ;  /* 0x0000000eb878723c */ /* 0x040fe80000041878 */
[----:B------:R-:W-:Y:S02]  /*d010*/  FADD.FTZ R3, R192, R0 ;  /* 0x00000000c0037221 */ /* 0x000fe40000010000 */
[----:B------:R-:W-:Y:S02]  /*d020*/  FADD.FTZ R0, R193, R2 ;  /* 0x00000002c1007221 */ /* 0x000fe40000010000 */
[----:B------:R-:W-:Y:S01]  /*d030*/  FADD.FTZ R3, R191, R3 ;  /* 0x00000003bf037221 */ /* 0x000fe20000010000 */
[C---:B--2---:R-:W-:Y:S03]  /*d040*/  HMMA.16816.F32.BF16 R124, R184.reuse, R4, R124 ;  /* 0x00000004b87c723c */ /* 0x044fe6000004187c */
[----:B------:R-:W-:Y:S02]  /*d050*/  FADD.FTZ R2, R190, R0 ;  /* 0x00000000be027221 */ /* 0x000fe40000010000 */
[----:B------:R-:W-:Y:S01]  /*d060*/  FADD.FTZ R0, R174, R3 ;  /* 0x00000003ae007221 */ /* 0x000fe20000010000 */
[----:B------:R-:W-:Y:S01]  /*d070*/  MOV R174, R172 ;  /* 0x000000ac00ae7202 */ /* 0x000fe20000000f00 */
[----:B------:R-:W-:Y:S01]  /*d080*/  FADD.FTZ R2, R188, R2 ;  /* 0x00000002bc027221 */ /* 0x000fe20000010000 */
[----:B------:R-:W-:Y:S04]  /*d090*/  HMMA.16816.F32.BF16 R128, R184, R6, R128 ;  /* 0x00000006b880723c */ /* 0x000fe80000041880 */
[----:B------:R1:W-:Y:S01]  /*d0a0*/  STL [R1+0x20], R2 ;  /* 0x0000200201007387 */ /* 0x0003e20000100800 */
[----:B------:R-:W-:Y:S02]  /*d0b0*/  FADD.FTZ R0, R189, R0 ;  /* 0x00000000bd007221 */ /* 0x000fe40000010000 */
[----:B------:R-:W-:Y:S03]  /*d0c0*/  IMAD.MOV.U32 R3, RZ, RZ, R173 ;  /* 0x000000ffff037224 */ /* 0x000fe600078e00ad */
[----:B------:R1:W-:Y:S01]  /*d0d0*/  STL [R1+0x24], R0 ;  /* 0x0000240001007387 */ /* 0x0003e20000100800 */
[----:B------:R-:W-:-:S05]  /*d0e0*/  @P0 BRA `(.L_x_1357) ;  /* 0xffffaa7000000947 */ /* 0x000fca000383ffff */
.L_x_1356:
[----:B------:R-:W-:-:S13]  /*d0f0*/  ISETP.LE.AND P0, PT, RZ, UR24, PT ;  /* 0x00000018ff007c0c */ /* 0x000fda000bf03270 */
[----:B------:R-:W-:Y:S05]  /*d100*/  @!P0 BRA `(.L_x_1358) ;  /* 0x0000452000008947 */ /* 0x000fea0003800000 */
[----:B------:R-:W2:Y:S01]  /*d110*/  LDL.64 R4, [R1+0x50] ;  /* 0x0000500001047983 */ /* 0x000ea20000100a00 */
[----:B------:R-:W-:-:S03]  /*d120*/  ULDC.64 UR4, c[0x0][0x208] ;  /* 0x0000820000047ab9 */ /* 0x000fc60000000a00 */
[----:B------:R-:W3:Y:S01]  /*d130*/  LDL.64 R6, [R1+0x48] ;  /* 0x0000480001067983 */ /* 0x000ee20000100a00 */
[----:B------:R-:W-:Y:S02]  /*d140*/  UIADD3 UR11, UP5, UR10, 0x80, URZ ;  /* 0x000000800a0b7890 */ /* 0x000fe4000ffbe03f */
[----:B------:R-:W-:Y:S01]  /*d150*/  UIADD3 UR13, UP4, UR10, 0x100, URZ ;  /* 0x000001000a0d7890 */ /* 0x000fe2000ff9e03f */
[----:B------:R-:W-:Y:S01]  /*d160*/  IMAD.MOV.U32 R175, RZ, RZ, R172 ;  /* 0x000000ffffaf7224 */ /* 0x000fe200078e00ac */
[----:B------:R-:W-:Y:S01]  /*d170*/  UIMAD.WIDE.U32 UR28, UR4, 0x60, URZ ;  /* 0x00000060041c78a5 */ /* 0x000fe2000f8e003f */
[----:B------:R-:W-:Y:S01]  /*d180*/  IMAD.MOV.U32 R174, RZ, RZ, R173 ;  /* 0x000000ffffae7224 */ /* 0x000fe200078e00ad */
[----:B------:R-:W-:Y:S02]  /*d190*/  UIMAD UR22, UR5, 0x60, URZ ;  /* 0x00000060051678a4 */ /* 0x000fe4000f8e023f */
[----:B------:R-:W-:Y:S02]  /*d1a0*/  UIADD3 UR15, UP3, UR10, 0x180, URZ ;  /* 0x000001800a0f7890 */ /* 0x000fe4000ff7e03f */
[----:B------:R-:W-:-:S02]  /*d1b0*/  UIADD3 UR17, UP2, UR9, 0x80, URZ ;  /* 0x0000008009117890 */ /* 0x000fc4000ff5e03f */
[----:B------:R-:W-:Y:S02]  /*d1c0*/  UIADD3 UR19, UP1, UR9, 0x100, URZ ;  /* 0x0000010009137890 */ /* 0x000fe4000ff3e03f */
[----:B------:R-:W-:Y:S02]  /*d1d0*/  UIADD3 UR21, UP0, UR9, 0x180, URZ ;  /* 0x0000018009157890 */ /* 0x000fe4000ff1e03f */
[----:B------:R-:W-:Y:S02]  /*d1e0*/  ULDC.64 UR6, c[0x0][0x1e0] ;  /* 0x0000780000067ab9 */ /* 0x000fe40000000a00 */
[----:B------:R-:W-:Y:S02]  /*d1f0*/  USHF.L.U64.HI UR7, UR6, 0x6, UR7 ;  /* 0x0000000606077899 */ /* 0x000fe40008010207 */
[----:B------:R-:W-:Y:S02]  /*d200*/  UIADD3.X UR10, URZ, UR14, URZ, UP5, !UPT ;  /* 0x0000000e3f0a7290 */ /* 0x000fe4000affe43f */
[----:B------:R-:W-:-:S02]  /*d210*/  UIADD3.X UR12, URZ, UR14, URZ, UP4, !UPT ;  /* 0x0000000e3f0c7290 */ /* 0x000fc4000a7fe43f */
[----:B------:R-:W-:Y:S02]  /*d220*/  USHF.L.U32 UR6, UR6, 0x6, URZ ;  /* 0x0000000606067899 */ /* 0x000fe4000800063f */
[----:B------:R-:W-:Y:S02]  /*d230*/  UIADD3.X UR14, URZ, UR14, URZ, UP3, !UPT ;  /* 0x0000000e3f0e7290 */ /* 0x000fe40009ffe43f */
[----:B------:R-:W-:Y:S02]  /*d240*/  UIADD3.X UR16, URZ, UR8, URZ, UP2, !UPT ;  /* 0x000000083f107290 */ /* 0x000fe400097fe43f */
[----:B------:R-:W-:Y:S02]  /*d250*/  UIADD3.X UR18, URZ, UR8, URZ, UP1, !UPT ;  /* 0x000000083f127290 */ /* 0x000fe40008ffe43f */
[----:B------:R-:W-:Y:S02]  /*d260*/  UIADD3.X UR20, URZ, UR8, URZ, UP0, !UPT ;  /* 0x000000083f147290 */ /* 0x000fe400087fe43f */
[----:B------:R-:W-:Y:S01]  /*d270*/  UIADD3 UR22, UR29, UR22, URZ ;  /* 0x000000161d167290 */ /* 0x000fe2000fffe03f */
[----:B-12---:R-:W-:-:S02]  /*d280*/  IADD3 R2, P0, R4, 0xc0, RZ ;  /* 0x000000c004027810 */ /* 0x006fc40007f1e0ff */
[C---:B------:R-:W-:Y:S02]  /*d290*/  IADD3 R10, P6, R4.reuse, 0x40, RZ ;  /* 0x00000040040a7810 */ /* 0x040fe40007fde0ff */
[----:B------:R-:W-:Y:S02]  /*d2a0*/  IADD3 R8, P1, R4, 0x80, RZ ;  /* 0x0000008004087810 */ /* 0x000fe40007f3e0ff */
[-C--:B---3--:R-:W-:Y:S02]  /*d2b0*/  IADD3.X R3, RZ, R7.reuse, RZ, P0, !PT ;  /* 0x00000007ff037210 */ /* 0x088fe400007fe4ff */
[-C--:B------:R-:W-:Y:S01]  /*d2c0*/  IADD3.X R11, RZ, R7.reuse, RZ, P6, !PT ;  /* 0x00000007ff0b7210 */ /* 0x080fe200037fe4ff */
[----:B------:R-:W-:Y:S02]  /*d2d0*/  IMAD.X R9, RZ, RZ, R7, P1 ;  /* 0x000000ffff097224 */ /* 0x000fe400008e0607 */
[----:B------:R1:W-:Y:S04]  /*d2e0*/  STL.64 [R1], R2 ;  /* 0x0000000201007387 */ /* 0x0003e80000100a00 */
[----:B------:R2:W-:Y:S04]  /*d2f0*/  STL.64 [R1+0x10], R10 ;  /* 0x0000100a01007387 */ /* 0x0005e80000100a00 */
[----:B------:R2:W-:Y:S01]  /*d300*/  STL.64 [R1+0x8], R8 ;  /* 0x0000080801007387 */ /* 0x0005e20000100a00 */
[----:B-1----:R-:W-:Y:S01]  /*d310*/  IMAD.MOV.U32 R2, RZ, RZ, R4 ;  /* 0x000000ffff027224 */ /* 0x002fe200078e0004 */
[----:B------:R-:W-:-:S05]  /*d320*/  MOV R3, R7 ;  /* 0x0000000700037202 */ /* 0x000fca0000000f00 */
[----:B------:R2:W-:Y:S02]  /*d330*/  STL.64 [R1+0x18], R2 ;  /* 0x0000180201007387 */ /* 0x0005e40000100a00 */
.L_x_1359:
[----:B--2---:R-:W2:Y:S01]  /*d340*/  LDL.64 R2, [R1+0x18] ;  /* 0x0000180001027983 */ /* 0x004ea20000100a00 */
[----:B------:R-:W-:Y:S04]  /*d350*/  DEPBAR.LE SB0, 0x0 ;  /* 0x000080000000791a */ /* 0x000fe80000000000 */
[----:B------:R-:W-:Y:S01]  /*d360*/  USHF.R.S32.HI UR5, URZ, 0x1f, UR24 ;  /* 0x0000001f3f057899 */ /* 0x000fe20008011418 */
[----:B------:R-:W3:Y:S01]  /*d370*/  LDL.64 R210, [R1+0x10] ;  /* 0x0000100001d27983 */ /* 0x000ee20000100a00 */
[----:B------:R-:W-:Y:S01]  /*d380*/  UIMAD UR4, UR22, UR24, URZ ;  /* 0x00000018160472a4 */ /* 0x000fe2000f8e023f */
[----:B------:R-:W-:Y:S01]  /*d390*/  MOV R204, UR28 ;  /* 0x0000001c00cc7c02 */ /* 0x000fe20008000f00 */
[----:B------:R-:W-:Y:S01]  /*d3a0*/  UISETP.GT.AND UP0, UPT, UR24, URZ, UPT ;  /* 0x0000003f1800728c */ /* 0x000fe2000bf04270 */
[----:B------:R-:W-:Y:S01]  /*d3b0*/  MOV R205, UR29 ;  /* 0x0000001d00cd7c02 */ /* 0x000fe20008000f00 */
[----:B------:R-:W-:Y:S01]  /*d3c0*/  UIMAD UR4, UR5, UR28, UR4 ;  /* 0x0000001c050472a4 */ /* 0x000fe2000f8e0204 */
[----:B------:R-:W4:Y:S06]  /*d3d0*/  LDL.64 R208, [R1+0x8] ;  /* 0x0000080001d07983 */ /* 0x000f2c0000100a00 */
[----:B------:R-:W4:Y:S06]  /*d3e0*/  LDL.64 R206, [R1] ;  /* 0x0000000001ce7983 */ /* 0x000f2c0000100a00 */
[----:B------:R-:W-:Y:S06]  /*d3f0*/  BAR.SYNC.DEFER_BLOCKING 0x0 ;  /* 0x0000000000007b1d */ /* 0x000fec0000010000 */
[----:B------:R-:W-:Y:S06]  /*d400*/  LDSM.16.M88.4 R48, [R223+0x18100] ;  /* 0x01810000df30783b */ /* 0x000fec0000000200 */
[----:B-----5:R-:W1:Y:S06]  /*d410*/  LDSM.16.M88.4 R8, [R216+0xc100] ;  /* 0x00c10000d808783b */ /* 0x020e6c0000000200 */
[----:B------:R-:W1:Y:S06]  /*d420*/  LDSM.16.M88.4 R16, [R216+0xc900] ;  /* 0x00c90000d810783b */ /* 0x000e6c0000000200 */
[----:B------:R-:W1:Y:S06]  /*d430*/  LDSM.16.M88.4 R24, [R216+0xd100] ;  /* 0x00d10000d818783b */ /* 0x000e6c0000000200 */
[----:B------:R-:W1:Y:S06]  /*d440*/  LDSM.16.M88.4 R32, [R216+0xd900] ;  /* 0x00d90000d820783b */ /* 0x000e6c0000000200 */
[----:B------:R-:W1:Y:S06]  /*d450*/  LDSM.16.M88.4 R40, [R216+0xe100] ;  /* 0x00e10000d828783b */ /* 0x000e6c0000000200 */
[----:B------:R-:W1:Y:S06]  /*d460*/  LDSM.16.M88.4 R184, [R216+0xe900] ;  /* 0x00e90000d8b8783b */ /* 0x000e6c0000000200 */
[----:B------:R-:W-:Y:S01]  /*d470*/  LDSM.16.M88.4 R188, [R224+0x18100] ;  /* 0x01810000e0bc783b */ /* 0x000fe20000000200 */
[C---:B-1----:R-:W-:Y:S05]  /*d480*/  HMMA.16816.F32.BF16 R4, R48.reuse, R8, RZ ;  /* 0x000000083004723c */ /* 0x042fea00000418ff */
[----:B------:R-:W1:Y:S03]  /*d490*/  LDSM.16.M88.4 R192, [R227] ;  /* 0x00000000e3c0783b */ /* 0x000e660000000200 */
[C---:B------:R-:W-:Y:S03]  /*d4a0*/  HMMA.16816.F32.BF16 R8, R48.reuse, R10, RZ ;  /* 0x0000000a3008723c */ /* 0x040fe600000418ff */
[----:B------:R-:W1:Y:S06]  /*d4b0*/  LDSM.16.M88.4 R196, [R250] ;  /* 0x00000000fac4783b */ /* 0x000e6c0000000200 */
[----:B------:R-:W1:Y:S01]  /*d4c0*/  LDSM.16.M88.4 R200, [R249] ;  /* 0x00000000f9c8783b */ /* 0x000e620000000200 */
        /* <DEDUP_REMOVED lines=9> */
[----:B------:R-:W-:Y:S01]  /*d560*/  HMMA.16816.F32.BF16 R48, R48, R186, RZ ;  /* 0x000000ba3030723c */ /* 0x000fe200000418ff */
[----:B------:R-:W1:Y:S07]  /*d570*/  LDSM.16.M88.4 R184, [R248] ;  /* 0x00000000f8b8783b */ /* 0x000e6e0000000200 */
[C---:B-1----:R-:W-:Y:S08]  /*d580*/  HMMA.16816.F32.BF16 R4, R188.reuse, R192, R4 ;  /* 0x000000c0bc04723c */ /* 0x042ff00000041804 */
[C---:B------:R-:W-:Y:S01]  /*d590*/  HMMA.16816.F32.BF16 R8, R188.reuse, R194, R8 ;  /* 0x000000c2bc08723c */ /* 0x040fe20000041808 */
[----:B------:R-:W1:Y:S07]  /*d5a0*/  LDSM.16.M88.4 R192, [R247] ;  /* 0x00000000f7c0783b */ /* 0x000e6e0000000200 */
[C---:B------:R-:W-:Y:S08]  /*d5b0*/  HMMA.16816.F32.BF16 R12, R188.reuse, R196, R12 ;  /* 0x000000c4bc0c723c */ /* 0x040ff0000004180c */
[C---:B------:R-:W-:Y:S01]  /*d5c0*/  HMMA.16816.F32.BF16 R16, R188.reuse, R198, R16 ;  /* 0x000000c6bc10723c */ /* 0x040fe20000041810 */
[----:B------:R-:W1:Y:S07]  /*d5d0*/  LDSM.16.M88.4 R196, [R246] ;  /* 0x00000000f6c4783b */ /* 0x000e6e0000000200 */
[C---:B------:R-:W-:Y:S08]  /*d5e0*/  HMMA.16816.F32.BF16 R20, R188.reuse, R200, R20 ;  /* 0x000000c8bc14723c */ /* 0x040ff00000041814 */
[C---:B------:R-:W-:Y:S08]  /*d5f0*/  HMMA.16816.F32.BF16 R24, R188.reuse, R202, R24 ;  /* 0x000000cabc18723c */ /* 0x040ff00000041818 */
[C---:B------:R-:W-:Y:S08]  /*d600*/  HMMA.16816.F32.BF16 R28, R188.reuse, R184, R28 ;  /* 0x000000b8bc1c723c */ /* 0x040ff0000004181c */
[C---:B------:R-:W-:Y:S08]  /*d610*/  HMMA.16816.F32.BF16 R32, R188.reuse, R186, R32 ;  /* 0x000000babc20723c */ /* 0x040ff00000041820 */
[C---:B-1----:R-:W-:Y:S08]  /*d620*/  HMMA.16816.F32.BF16 R36, R188.reuse, R192, R36 ;  /* 0x000000c0bc24723c */ /* 0x042ff00000041824 */
[C---:B------:R-:W-:Y:S08]  /*d630*/  HMMA.16816.F32.BF16 R40, R188.reuse, R194, R40 ;  /* 0x000000c2bc28723c */ /* 0x040ff00000041828 */
[C---:B------:R-:W-:Y:S08]  /*d640*/  HMMA.16816.F32.BF16 R44, R188.reuse, R196, R44 ;  /* 0x000000c4bc2c723c */ /* 0x040ff0000004182c */
[----:B------:R-:W-:Y:S04]  /*d650*/  HMMA.16816.F32.BF16 R48, R188, R198, R48 ;  /* 0x000000c6bc30723c */ /* 0x000fe80000041830 */
[----:B--2---:R-:W-:Y:S05]  /*d660*/  IMAD.WIDE.U32 R172, R204, UR24, R2 ;  /* 0x00000018ccac7c25 */ /* 0x004fea000f8e0002 */
[----:B------:R-:W-:Y:S03]  /*d670*/  IADD3 R0, R173, UR4, RZ ;  /* 0x00000004ad007c10 */ /* 0x000fe6000fffe0ff */
[C---:B------:R-:W-:Y:S04]  /*d680*/  LEA R2, P0, R172.reuse, c[0x0][0x1f8], 0x1 ;  /* 0x00007e00ac027a11 */ /* 0x040fe800078008ff */
[----:B------:R-:W-:Y:S01]  /*d690*/  LEA.HI.X R3, R172, c[0x0][0x1fc], R0, 0x1, P0 ;  /* 0x00007f00ac037a11 */ /* 0x000fe200000f0c00 */
[C---:B---3--:R-:W-:Y:S04]  /*d6a0*/  IMAD.WIDE.U32 R172, R204.reuse, UR24, R210 ;  /* 0x00000018ccac7c25 */ /* 0x048fe8000f8e00d2 */
[----:B------:R-:W-:Y:S01]  /*d6b0*/  @!PT LDS RZ, [RZ] ;  /* 0x00000000fffff984 */ /* 0x000fe20000000800 */
[----:B------:R-:W-:Y:S01]  /*d6c0*/  @!PT LDS RZ, [RZ] ;  /* 0x00000000fffff984 */ /* 0x000fe20000000800 */
[----:B------:R-:W-:Y:S01]  /*d6d0*/  @!PT LDS RZ, [RZ] ;  /* 0x00000000fffff984 */ /* 0x000fe20000000800 */
[----:B------:R1:W-:Y:S01]  /*d6e0*/  LDGSTS.E.BYPASS.LTC128B.128 [R251+0x100], [R2.64], !P5 ;  /* 0x0010000002fb7fae */ /* 0x0003e2000e901d5e */
[----:B------:R-:W-:Y:S01]  /*d6f0*/  IADD3 R0, R173, UR4, RZ ;  /* 0x00000004ad007c10 */ /* 0x000fe2000fffe0ff */
[----:B----4-:R-:W-:Y:S01]  /*d700*/  IMAD.WIDE.U32 R184, R204, UR24, R208 ;  /* 0x00000018ccb87c25 */ /* 0x010fe2000f8e00d0 */
[C---:B------:R-:W-:Y:S03]  /*d710*/  LEA R186, P0, R172.reuse, c[0x0][0x1f8], 0x1 ;  /* 0x00007e00acba7a11 */ /* 0x040fe600078008ff */
[----:B------:R-:W2:Y:S01]  /*d720*/  LDL.64 R208, [R1+0x38] ;  /* 0x0000380001d07983 */ /* 0x000ea20000100a00 */
[----:B------:R-:W-:Y:S01]  /*d730*/  LEA.HI.X R187, R172, c[0x0][0x1fc], R0, 0x1, P0 ;  /* 0x00007f00acbb7a11 */ /* 0x000fe200000f0c00 */
[----:B------:R-:W-:Y:S01]  /*d740*/  IMAD.WIDE.U32 R172, R204, UR24, R206 ;  /* 0x00000018ccac7c25 */ /* 0x000fe2000f8e00ce */
[----:B------:R-:W-:Y:S01]  /*d750*/  IADD3 R0, R185, UR4, RZ ;  /* 0x00000004b9007c10 */ /* 0x000fe2000fffe0ff */
[----:B------:R-:W-:Y:S02]  /*d760*/  UIADD3 UR24, UR24, -0x1, URZ ;  /* 0xffffffff18187890 */ /* 0x000fe4000fffe03f */
[----:B------:R3:W-:Y:S02]  /*d770*/  LDGSTS.E.BYPASS.LTC128B.128 [R251+0x3100], [R186.64], !P4 ;  /* 0x03100000bafb7fae */ /* 0x0007e4000e101d5e */
[----:B------:R-:W-:Y:S04]  /*d780*/  @UP0 USHF.R.S32.HI UR23, URZ, 0x1f, UR24 ;  /* 0x0000001f3f170899 */ /* 0x000fe80008011418 */
[----:B------:R-:W4:Y:S01]  /*d790*/  LDL.64 R206, [R1+0x40] ;  /* 0x0000400001ce7983 */ /* 0x000f220000100a00 */
[C---:B---3--:R-:W-:Y:S04]  /*d7a0*/  LEA R186, P0, R184.reuse, c[0x0][0x1f8], 0x1 ;  /* 0x00007e00b8ba7a11 */ /* 0x048fe800078008ff */
[----:B------:R-:W-:Y:S02]  /*d7b0*/  LEA.HI.X R187, R184, c[0x0][0x1fc], R0, 0x1, P0 ;  /* 0x00007f00b8bb7a11 */ /* 0x000fe400000f0c00 */
[----:B------:R-:W-:Y:S01]  /*d7c0*/  IADD3 R0, R173, UR4, RZ ;  /* 0x00000004ad007c10 */ /* 0x000fe2000fffe0ff */
[----:B------:R-:W-:Y:S01]  /*d7d0*/  ULDC.64 UR4, c[0x0][0x1e0] ;  /* 0x0000780000047ab9 */ /* 0x000fe20000000a00 */
[C---:B------:R-:W-:Y:S01]  /*d7e0*/  LEA R184, P0, R172.reuse, c[0x0][0x1f8], 0x1 ;  /* 0x00007e00acb87a11 */ /* 0x040fe200078008ff */
[----:B------:R3:W-:Y:S01]  /*d7f0*/  LDGSTS.E.BYPASS.LTC128B.128 [R251+0x6100], [R186.64], !P3 ;  /* 0x06100000bafb7fae */ /* 0x0007e2000d901d5e */
[----:B------:R-:W-:Y:S02]  /*d800*/  @UP0 UIMAD.WIDE.U32 UR26, UR24, UR4, URZ ;  /* 0x00000004181a02a5 */ /* 0x000fe4000f8e003f */
[----:B------:R-:W-:Y:S01]  /*d810*/  LEA.HI.X R185, R172, c[0x0][0x1fc], R0, 0x1, P0 ;  /* 0x00007f00acb97a11 */ /* 0x000fe200000f0c00 */
[----:B------:R-:W-:Y:S01]  /*d820*/  @UP0 UIMAD UR23, UR23, UR4, URZ ;  /* 0x00000004171702a4 */ /* 0x000fe2000f8e023f */
[----:B-1----:R-:W-:Y:S03]  /*d830*/  IADD3 R2, P0, R2, UR9, RZ ;  /* 0x0000000902027c10 */ /* 0x002fe6000ff1e0ff */
[----:B------:R1:W-:Y:S01]  /*d840*/  LDGSTS.E.BYPASS.LTC128B.128 [R251+0x9100], [R184.64], !P2 ;  /* 0x09100000b8fb7fae */ /* 0x0003e2000d101d5e */
[----:B------:R-:W-:Y:S01]  /*d850*/  IADD3.X R3, R3, UR8, RZ, P0, !PT ;  /* 0x0000000803037c10 */ /* 0x000fe200087fe4ff */
[----:B------:R-:W-:Y:S01]  /*d860*/  @UP0 UIMAD UR23, UR24, UR5, UR23 ;  /* 0x00000005181702a4 */ /* 0x000fe2000f8e0217 */
[C---:B------:R-:W-:Y:S03]  /*d870*/  IADD3 R172, P1, R2.reuse, UR19, RZ ;  /* 0x0000001302ac7c10 */ /* 0x040fe6000ff3e0ff */
[----:B------:R1:W-:Y:S01]  /*d880*/  LDGSTS.E.BYPASS.LTC128B.128 [R251+0x1100], [R2.64], !P5 ;  /* 0x0110000002fb7fae */ /* 0x0003e2000e901d5e */
[C---:B------:R-:W-:Y:S01]  /*d890*/  IADD3.X R173, R3.reuse, UR18, RZ, P1, !PT ;  /* 0x0000001203ad7c10 */ /* 0x040fe20008ffe4ff */
[----:B------:R-:W-:Y:S04]  /*d8a0*/  @UP0 UIADD3 UR4, UR27, UR23, URZ ;  /* 0x000000171b040290 */ /* 0x000fe8000fffe03f */
[----:B------:R1:W-:Y:S01]  /*d8b0*/  LDGSTS.E.BYPASS.LTC128B.128 [R251+0x4100], [R2.64+0x80], !P4 ;  /* 0x0410008002fb7fae */ /* 0x0003e2000e101d5e */
[----:B------:R-:W-:Y:S05]  /*d8c0*/  @UP0 UIMAD UR4, UR4, 0x60, URZ ;  /* 0x00000060040408a4 */ /* 0x000fea000f8e023f */
[----:B------:R1:W-:Y:S01]  /*d8d0*/  LDGSTS.E.BYPASS.LTC128B.128 [R251+0x7100], [R2.64+0x100], !P3 ;  /* 0x0710010002fb7fae */ /* 0x0003e2000d901d5e */
[C---:B---3--:R-:W-:Y:S04]  /*d8e0*/  IADD3 R186, P0, R2.reuse, UR9, RZ ;  /* 0x0000000902ba7c10 */ /* 0x048fe8000ff1e0ff */
[C---:B------:R-:W-:Y:S01]  /*d8f0*/  IADD3.X R187, R3.reuse, UR8, RZ, P0, !PT ;  /* 0x0000000803bb7c10 */ /* 0x040fe200087fe4ff */
[----:B------:R3:W-:Y:S01]  /*d900*/  LDGSTS.E.BYPASS.LTC128B.128 [R251+0xa100], [R2.64+0x180], !P2 ;  /* 0x0a10018002fb7fae */ /* 0x0007e2000d101d5e */
[C---:B-1----:R-:W-:Y:S05]  /*d910*/  IADD3 R184, P6, R2.reuse, UR17, RZ ;  /* 0x0000001102b87c10 */ /* 0x042fea000ffde0ff */
[----:B------:R1:W-:Y:S01]  /*d920*/  LDGSTS.E.BYPASS.LTC128B.128 [R251+0x2100], [R186.64], !P5 ;  /* 0x02100000bafb7fae */ /* 0x0003e2000e901d5e */
[C---:B------:R-:W-:Y:S05]  /*d930*/  IADD3.X R185, R3.reuse, UR16, RZ, P6, !PT ;  /* 0x0000001003b97c10 */ /* 0x040fea000b7fe4ff */
[----:B------:R1:W-:Y:S06]  /*d940*/  LDGSTS.E.BYPASS.LTC128B.128 [R251+0x5100], [R184.64], !P4 ;  /* 0x05100000b8fb7fae */ /* 0x0003ec000e101d5e */
[----:B------:R2:W-:Y:S01]  /*d950*/  LDGSTS.E.BYPASS.LTC128B.128 [R251+0x8100], [R172.64], !P3 ;  /* 0x08100000acfb7fae */ /* 0x0005e2000d901d5e */
[----:B---3--:R-:W-:Y:S04]  /*d960*/  IADD3 R2, P0, R2, UR21, RZ ;  /* 0x0000001502027c10 */ /* 0x008fe8000ff1e0ff */
[----:B------:R-:W-:Y:S02]  /*d970*/  IADD3.X R3, R3, UR20, RZ, P0, !PT ;  /* 0x0000001403037c10 */ /* 0x000fe400087fe4ff */
[----:B------:R-:W-:Y:S03]  /*d980*/  PLOP3.LUT P0, PT, PT, PT, UP0, 0x80, 0x0 ;  /* 0x000000000000781c */ /* 0x000fe60003f0f008 */
[----:B------:R3:W-:Y:S06]  /*d990*/  LDGSTS.E.BYPASS.LTC128B.128 [R251+0xb100], [R2.64], !P2 ;  /* 0x0b10000002fb7fae */ /* 0x0007ec000d101d5e */
[----:B-1----:R-:W-:Y:S06]  /*d9a0*/  LDSM.16.M88.4 R184, [R226+0x18100] ;  /* 0x01810000e2b8783b */ /* 0x002fec0000000200 */
[----:B------:R-:W1:Y:S06]  /*d9b0*/  LDSM.16.M88.4 R192, [R222+0xc100] ;  /* 0x00c10000dec0783b */ /* 0x000e6c0000000200 */
[----:B------:R-:W3:Y:S06]  /*d9c0*/  LDSM.16.M88.4 R200, [R222+0xc900] ;  /* 0x00c90000dec8783b */ /* 0x000eec0000000200 */
[----:B------:R-:W3:Y:S06]  /*d9d0*/  LDSM.16.M88.4 R188, [R222+0xd100] ;  /* 0x00d10000debc783b */ /* 0x000eec0000000200 */
[----:B------:R-:W0:Y:S06]  /*d9e0*/  LDGDEPBAR ;  /* 0x00000000000079af */ /* 0x000e2c0000000000 */
[----:B------:R-:W3:Y:S01]  /*d9f0*/  LDSM.16.M88.4 R196, [R222+0xd900] ;  /* 0x00d90000dec4783b */ /* 0x000ee20000000200 */
[C---:B-1----:R-:W-:Y:S08]  /*da00*/  HMMA.16816.F32.BF16 R4, R184.reuse, R192, R4 ;  /* 0x000000c0b804723c */ /* 0x042ff00000041804 */
[C---:B------:R-:W-:Y:S01]  /*da10*/  HMMA.16816.F32.BF16 R8, R184.reuse, R194, R8 ;  /* 0x000000c2b808723c */ /* 0x040fe20000041808 */
[----:B------:R-:W-:Y:S07]  /*da20*/  LDSM.16.M88.4 R192, [R222+0xe900] ;  /* 0x00e90000dec0783b */ /* 0x000fee0000000200 */
[C---:B---3--:R-:W-:Y:S08]  /*da30*/  HMMA.16816.F32.BF16 R12, R184.reuse, R200, R12 ;  /* 0x000000c8b80c723c */ /* 0x048ff0000004180c */
[C---:B------:R-:W-:Y:S01]  /*da40*/  HMMA.16816.F32.BF16 R16, R184.reuse, R202, R16 ;  /* 0x000000cab810723c */ /* 0x040fe20000041810 */
[----:B------:R-:W-:Y:S07]  /*da50*/  LDSM.16.M88.4 R200, [R221] ;  /* 0x00000000ddc8783b */ /* 0x000fee0000000200 */
[C---:B------:R-:W-:Y:S08]  /*da60*/  HMMA.16816.F32.BF16 R20, R184.reuse, R188, R20 ;  /* 0x000000bcb814723c */ /* 0x040ff00000041814 */
[C---:B------:R-:W-:Y:S01]  /*da70*/  HMMA.16816.F32.BF16 R24, R184.reuse, R190, R24 ;  /* 0x000000beb818723c */ /* 0x040fe20000041818 */
[----:B------:R-:W1:Y:S07]  /*da80*/  LDSM.16.M88.4 R188, [R222+0xe100] ;  /* 0x00e10000debc783b */ /* 0x000e6e0000000200 */
        /* <DEDUP_REMOVED lines=8> */
[----:B------:R-:W1:Y:S06]  /*db10*/  LDSM.16.M88.4 R184, [R221+0x800] ;  /* 0x00080000ddb8783b */ /* 0x000e6c0000000200 */
[----:B------:R-:W2:Y:S01]  /*db20*/  LDSM.16.M88.4 R192, [R221+0x1800] ;  /* 0x00180000ddc0783b */ /* 0x000ea20000000200 */
[C---:B---3--:R-:W-:Y:S08]  /*db30*/  HMMA.16816.F32.BF16 R4, R196.reuse, R200, R4 ;  /* 0x000000c8c404723c */ /* 0x048ff00000041804 */
[C---:B------:R-:W-:Y:S01]  /*db40*/  HMMA.16816.F32.BF16 R8, R196.reuse, R202, R8 ;  /* 0x000000cac408723c */ /* 0x040fe20000041808 */
[----:B------:R-:W3:Y:S07]  /*db50*/  LDSM.16.M88.4 R200, [R221+0x2000] ;  /* 0x00200000ddc8783b */ /* 0x000eee0000000200 */
[C---:B-1----:R-:W-:Y:S08]  /*db60*/  HMMA.16816.F32.BF16 R12, R196.reuse, R184, R12 ;  /* 0x000000b8c40c723c */ /* 0x042ff0000004180c */
[C---:B------:R-:W-:Y:S01]  /*db70*/  HMMA.16816.F32.BF16 R16, R196.reuse, R186, R16 ;  /* 0x000000bac410723c */ /* 0x040fe20000041810 */
[----:B------:R-:W1:Y:S07]  /*db80*/  LDSM.16.M88.4 R184, [R221+0x2800] ;  /* 0x00280000ddb8783b */ /* 0x000e6e0000000200 */
[C---:B------:R-:W-:Y:S08]  /*db90*/  HMMA.16816.F32.BF16 R20, R196.reuse, R188, R20 ;  /* 0x000000bcc414723c */ /* 0x040ff00000041814 */
[C---:B------:R-:W-:Y:S01]  /*dba0*/  HMMA.16816.F32.BF16 R24, R196.reuse, R190, R24 ;  /* 0x000000bec418723c */ /* 0x040fe20000041818 */
[----:B------:R-:W-:Y:S07]  /*dbb0*/  LDSM.16.M88.4 R188, [R223+0x1c100] ;  /* 0x01c10000dfbc783b */ /* 0x000fee0000000200 */
[C---:B--2---:R-:W-:Y:S08]  /*dbc0*/  HMMA.16816.F32.BF16 R28, R196.reuse, R192, R28 ;  /* 0x000000c0c41c723c */ /* 0x044ff0000004181c */
[C---:B------:R-:W-:Y:S01]  /*dbd0*/  HMMA.16816.F32.BF16 R32, R196.reuse, R194, R32 ;  /* 0x000000c2c420723c */ /* 0x040fe20000041820 */
[----:B------:R-:W2:Y:S07]  /*dbe0*/  LDSM.16.M88.4 R192, [R216+0xf100] ;  /* 0x00f10000d8c0783b */ /* 0x000eae0000000200 */
[C---:B---3--:R-:W-:Y:S08]  /*dbf0*/  HMMA.16816.F32.BF16 R36, R196.reuse, R200, R36 ;  /* 0x000000c8c424723c */ /* 0x048ff00000041824 */
[C---:B------:R-:W-:Y:S01]  /*dc00*/  HMMA.16816.F32.BF16 R40, R196.reuse, R202, R40 ;  /* 0x000000cac428723c */ /* 0x040fe20000041828 */
[----:B------:R-:W3:Y:S07]  /*dc10*/  LDSM.16.M88.4 R200, [R216+0xf900] ;  /* 0x00f90000d8c8783b */ /* 0x000eee0000000200 */
[C---:B-1----:R-:W-:Y:S08]  /*dc20*/  HMMA.16816.F32.BF16 R44, R196.reuse, R184, R44 ;  /* 0x000000b8c42c723c */ /* 0x042ff0000004182c */
[----:B------:R-:W-:Y:S01]  /*dc30*/  HMMA.16816.F32.BF16 R48, R196, R186, R48 ;  /* 0x000000bac430723c */ /* 0x000fe20000041830 */
[----:B------:R-:W1:Y:S06]  /*dc40*/  LDSM.16.M88.4 R184, [R216+0x10100] ;  /* 0x01010000d8b8783b */ /* 0x000e6c0000000200 */
[----:B------:R-:W-:Y:S01]  /*dc50*/  LDSM.16.M88.4 R196, [R216+0x11100] ;  /* 0x01110000d8c4783b */ /* 0x000fe20000000200 */
        /* <DEDUP_REMOVED lines=8> */
[----:B------:R-:W-:Y:S07]  /*dce0*/  LDSM.16.M88.4 R184, [R224+0x1c100] ;  /* 0x01c10000e0b8783b */ /* 0x000fee0000000200 */
[C---:B--2---:R-:W-:Y:S08]  /*dcf0*/  HMMA.16816.F32.BF16 R28, R188.reuse, R192, R28 ;  /* 0x000000c0bc1c723c */ /* 0x044ff0000004181c */
[C---:B------:R-:W-:Y:S01]  /*dd00*/  HMMA.16816.F32.BF16 R32, R188.reuse, R194, R32 ;  /* 0x000000c2bc20723c */ /* 0x040fe20000041820 */
[----:B------:R-:W1:Y:S07]  /*dd10*/  LDSM.16.M88.4 R192, [R245] ;  /* 0x00000000f5c0783b */ /* 0x000e6e0000000200 */
[C---:B------:R-:W-:Y:S08]  /*dd20*/  HMMA.16816.F32.BF16 R36, R188.reuse, R196, R36 ;  /* 0x000000c4bc24723c */ /* 0x040ff00000041824 */
[C---:B------:R-:W-:Y:S01]  /*dd30*/  HMMA.16816.F32.BF16 R40, R188.reuse, R198, R40 ;  /* 0x000000c6bc28723c */ /* 0x040fe20000041828 */
[----:B------:R-:W2:Y:S07]  /*dd40*/  LDSM.16.M88.4 R196, [R244] ;  /* 0x00000000f4c4783b */ /* 0x000eae0000000200 */
[C---:B---3--:R-:W-:Y:S08]  /*dd50*/  HMMA.16816.F32.BF16 R44, R188.reuse, R200, R44 ;  /* 0x000000c8bc2c723c */ /* 0x048ff0000004182c */
[----:B------:R-:W-:Y:S01]  /*dd60*/  HMMA.16816.F32.BF16 R48, R188, R202, R48 ;  /* 0x000000cabc30723c */ /* 0x000fe20000041830 */
[----:B------:R-:W3:Y:S06]  /*dd70*/  LDSM.16.M88.4 R188, [R243] ;  /* 0x00000000f3bc783b */ /* 0x000eec0000000200 */
[----:B------:R-:W4:Y:S01]  /*dd80*/  LDSM.16.M88.4 R200, [R242] ;  /* 0x00000000f2c8783b */ /* 0x000f220000000200 */
        /* <DEDUP_REMOVED lines=8> */
[----:B------:R-:W1:Y:S07]  /*de10*/  LDSM.16.M88.4 R188, [R241] ;  /* 0x00000000f1bc783b */ /* 0x000e6e0000000200 */
[C---:B----4-:R-:W-:Y:S08]  /*de20*/  HMMA.16816.F32.BF16 R28, R184.reuse, R200, R28 ;  /* 0x000000c8b81c723c */ /* 0x050ff0000004181c */
[C---:B------:R-:W-:Y:S01]  /*de30*/  HMMA.16816.F32.BF16 R32, R184.reuse, R202, R32 ;  /* 0x000000cab820723c */ /* 0x040fe20000041820 */
[----:B------:R-:W2:Y:S07]  /*de40*/  LDSM.16.M88.4 R200, [R222+0xf100] ;  /* 0x00f10000dec8783b */ /* 0x000eae0000000200 */
[C---:B-1----:R-:W-:Y:S08]  /*de50*/  HMMA.16816.F32.BF16 R36, R184.reuse, R188, R36 ;  /* 0x000000bcb824723c */ /* 0x042ff00000041824 */
[C---:B------:R-:W-:Y:S01]  /*de60*/  HMMA.16816.F32.BF16 R40, R184.reuse, R190, R40 ;  /* 0x000000beb828723c */ /* 0x040fe20000041828 */
[----:B------:R-:W-:Y:S07]  /*de70*/  LDSM.16.M88.4 R188, [R222+0x10100] ;  /* 0x01010000debc783b */ /* 0x000fee0000000200 */
[C---:B------:R-:W-:Y:S08]  /*de80*/  HMMA.16816.F32.BF16 R44, R184.reuse, R192, R44 ;  /* 0x000000c0b82c723c */ /* 0x040ff0000004182c */
[----:B------:R-:W-:Y:S01]  /*de90*/  HMMA.16816.F32.BF16 R48, R184, R194, R48 ;  /* 0x000000c2b830723c */ /* 0x000fe20000041830 */
[----:B------:R-:W1:Y:S06]  /*dea0*/  LDSM.16.M88.4 R184, [R222+0xf900] ;  /* 0x00f90000deb8783b */ /* 0x000e6c0000000200 */
[----:B------:R-:W3:Y:S01]  /*deb0*/  LDSM.16.M88.4 R192, [R222+0x10900] ;  /* 0x01090000dec0783b */ /* 0x000ee20000000200 */
        /* <DEDUP_REMOVED lines=15> */
[C---:B-1----:R-:W-:Y:S08]  /*dfb0*/  HMMA.16816.F32.BF16 R44, R196.reuse, R184, R44 ;  /* 0x000000b8c42c723c */ /* 0x042ff0000004182c */
[----:B------:R-:W-:Y:S01]  /*dfc0*/  HMMA.16816.F32.BF16 R48, R196, R186, R48 ;  /* 0x000000bac430723c */ /* 0x000fe20000041830 */
[----:B------:R-:W1:Y:S06]  /*dfd0*/  LDSM.16.M88.4 R184, [R221+0x4000] ;  /* 0x00400000ddb8783b */ /* 0x000e6c0000000200 */
[----:B------:R-:W-:Y:S01]  /*dfe0*/  LDSM.16.M88.4 R196, [R221+0x5000] ;  /* 0x00500000ddc4783b */ /* 0x000fe20000000200 */
[C---:B---3--:R-:W-:Y:S08]  /*dff0*/  HMMA.16816.F32.BF16 R4, R188.reuse, R192, R4 ;  /* 0x000000c0bc04723c */ /* 0x048ff00000041804 */
[C---:B------:R-:W-:Y:S01]  /*e000*/  HMMA.16816.F32.BF16 R8, R188.reuse, R194, R8 ;  /* 0x000000c2bc08723c */ /* 0x040fe20000041808 */
[----:B------:R-:W3:Y:S07]  /*e010*/  LDSM.16.M88.4 R192, [R221+0x4800] ;  /* 0x00480000ddc0783b */ /* 0x000eee0000000200 */
[C---:B--2---:R-:W-:Y:S08]  /*e020*/  HMMA.16816.F32.BF16 R12, R188.reuse, R200, R12 ;  /* 0x000000c8bc0c723c */ /* 0x044ff0000004180c */
[C---:B------:R-:W-:Y:S01]  /*e030*/  HMMA.16816.F32.BF16 R16, R188.reuse, R202, R16 ;  /* 0x000000cabc10723c */ /* 0x040fe20000041810 */
[----:B------:R-:W2:Y:S07]  /*e040*/  LDSM.16.M88.4 R200, [R221+0x5800] ;  /* 0x00580000ddc8783b */ /* 0x000eae0000000200 */
[C---:B-1----:R-:W-:Y:S08]  /*e050*/  HMMA.16816.F32.BF16 R20, R188.reuse, R184, R20 ;  /* 0x000000b8bc14723c */ /* 0x042ff00000041814 */
[C---:B------:R-:W-:Y:S01]  /*e060*/  HMMA.16816.F32.BF16 R24, R188.reuse, R186, R24 ;  /* 0x000000babc18723c */ /* 0x040fe20000041818 */
[----:B------:R-:W-:Y:S07]  /*e070*/  LDSM.16.M88.4 R184, [R223+0x20100] ;  /* 0x02010000dfb8783b */ /* 0x000fee0000000200 */
[C---:B---3--:R-:W-:Y:S08]  /*e080*/  HMMA.16816.F32.BF16 R28, R188.reuse, R192, R28 ;  /* 0x000000c0bc1c723c */ /* 0x048ff0000004181c */
[C---:B------:R-:W-:Y:S01]  /*e090*/  HMMA.16816.F32.BF16 R32, R188.reuse, R194, R32 ;  /* 0x000000c2bc20723c */ /* 0x040fe20000041820 */
[----:B------:R-:W1:Y:S07]  /*e0a0*/  LDSM.16.M88.4 R192, [R216+0x12100] ;  /* 0x01210000d8c0783b */ /* 0x000e6e0000000200 */
[C---:B------:R-:W-:Y:S08]  /*e0b0*/  HMMA.16816.F32.BF16 R36, R188.reuse, R196, R36 ;  /* 0x000000c4bc24723c */ /* 0x040ff00000041824 */
[C---:B------:R-:W-:Y:S01]  /*e0c0*/  HMMA.16816.F32.BF16 R40, R188.reuse, R198, R40 ;  /* 0x000000c6bc28723c */ /* 0x040fe20000041828 */
[----:B------:R-:W3:Y:S07]  /*e0d0*/  LDSM.16.M88.4 R196, [R216+0x12900] ;  /* 0x01290000d8c4783b */ /* 0x000eee0000000200 */
[C---:B--2---:R-:W-:Y:S08]  /*e0e0*/  HMMA.16816.F32.BF16 R44, R188.reuse, R200, R44 ;  /* 0x000000c8bc2c723c */ /* 0x044ff0000004182c */
[----:B------:R-:W-:Y:S01]  /*e0f0*/  HMMA.16816.F32.BF16 R48, R188, R202, R48 ;  /* 0x000000cabc30723c */ /* 0x000fe20000041830 */
[----:B------:R-:W2:Y:S06]  /*e100*/  LDSM.16.M88.4 R188, [R216+0x13100] ;  /* 0x01310000d8bc783b */ /* 0x000eac0000000200 */
[----:B------:R-:W4:Y:S01]  /*e110*/  LDSM.16.M88.4 R200, [R216+0x13900] ;  /* 0x01390000d8c8783b */ /* 0x000f220000000200 */
[C---:B-1----:R-:W-:Y:S08]  /*e120*/  HMMA.16816.F32.BF16 R4, R184.reuse, R192, R4 ;  /* 0x000000c0b804723c */ /* 0x042ff00000041804 */
[C---:B------:R-:W-:Y:S01]  /*e130*/  HMMA.16816.F32.BF16 R8, R184.reuse, R194, R8 ;  /* 0x000000c2b808723c */ /* 0x040fe20000041808 */
[----:B------:R-:W-:Y:S07]  /*e140*/  LDSM.16.M88.4 R192, [R216+0x14900] ;  /* 0x01490000d8c0783b */ /* 0x000fee0000000200 */
[C---:B---3--:R-:W-:Y:S08]  /*e150*/  HMMA.16816.F32.BF16 R12, R184.reuse, R196, R12 ;  /* 0x000000c4b80c723c */ /* 0x048ff0000004180c */
[C---:B------:R-:W-:Y:S01]  /*e160*/  HMMA.16816.F32.BF16 R16, R184.reuse, R198, R16 ;  /* 0x000000c6b810723c */ /* 0x040fe20000041810 */
[----:B------:R-:W-:Y:S07]  /*e170*/  LDSM.16.M88.4 R196, [R224+0x20100] ;  /* 0x02010000e0c4783b */ /* 0x000fee0000000200 */
[C---:B--2---:R-:W-:Y:S08]  /*e180*/  HMMA.16816.F32.BF16 R20, R184.reuse, R188, R20 ;  /* 0x000000bcb814723c */ /* 0x044ff00000041814 */
[C---:B------:R-:W-:Y:S01]  /*e190*/  HMMA.16816.F32.BF16 R24, R184.reuse, R190, R24 ;  /* 0x000000beb818723c */ /* 0x040fe20000041818 */
[----:B------:R-:W1:Y:S07]  /*e1a0*/  LDSM.16.M88.4 R188, [R216+0x14100] ;  /* 0x01410000d8bc783b */ /* 0x000e6e0000000200 */
[C---:B----4-:R-:W-:Y:S08]  /*e1b0*/  HMMA.16816.F32.BF16 R28, R184.reuse, R200, R28 ;  /* 0x000000c8b81c723c */ /* 0x050ff0000004181c */
[C---:B------:R-:W-:Y:S01]  /*e1c0*/  HMMA.16816.F32.BF16 R32, R184.reuse, R202, R32 ;  /* 0x000000cab820723c */ /* 0x040fe20000041820 */
[----:B------:R-:W2:Y:S07]  /*e1d0*/  LDSM.16.M88.4 R200, [R239] ;  /* 0x00000000efc8783b */ /* 0x000eae0000000200 */
[C---:B-1----:R-:W-:Y:S08]  /*e1e0*/  HMMA.16816.F32.BF16 R36, R184.reuse, R188, R36 ;  /* 0x000000bcb824723c */ /* 0x042ff00000041824 */
[C---:B------:R-:W-:Y:S01]  /*e1f0*/  HMMA.16816.F32.BF16 R40, R184.reuse, R190, R40 ;  /* 0x000000beb828723c */ /* 0x040fe20000041828 */
[----:B------:R-:W-:Y:S07]  /*e200*/  LDSM.16.M88.4 R188, [R237] ;  /* 0x00000000edbc783b */ /* 0x000fee0000000200 */
[C---:B------:R-:W-:Y:S08]  /*e210*/  HMMA.16816.F32.BF16 R44, R184.reuse, R192, R44 ;  /* 0x000000c0b82c723c */ /* 0x040ff0000004182c */
[----:B------:R-:W-:Y:S01]  /*e220*/  HMMA.16816.F32.BF16 R48, R184, R194, R48 ;  /* 0x000000c2b830723c */ /* 0x000fe20000041830 */
[----:B------:R-:W1:Y:S06]  /*e230*/  LDSM.16.M88.4 R184, [R238] ;  /* 0x00000000eeb8783b */ /* 0x000e6c0000000200 */
[----:B------:R-:W3:Y:S01]  /*e240*/  LDSM.16.M88.4 R192, [R236] ;  /* 0x00000000ecc0783b */ /* 0x000ee20000000200 */
[C---:B--2---:R-:W-:Y:S08]  /*e250*/  HMMA.16816.F32.BF16 R4, R196.reuse, R200, R4 ;  /* 0x000000c8c404723c */ /* 0x044ff00000041804 */
[C---:B------:R-:W-:Y:S01]  /*e260*/  HMMA.16816.F32.BF16 R8, R196.reuse, R202, R8 ;  /* 0x000000cac408723c */ /* 0x040fe20000041808 */
[----:B------:R-:W2:Y:S07]  /*e270*/  LDSM.16.M88.4 R200, [R235] ;  /* 0x00000000ebc8783b */ /* 0x000eae0000000200 */
[C---:B-1----:R-:W-:Y:S08]  /*e280*/  HMMA.16816.F32.BF16 R12, R196.reuse, R184, R12 ;  /* 0x000000b8c40c723c */ /* 0x042ff0000004180c */
[C---:B------:R-:W-:Y:S01]  /*e290*/  HMMA.16816.F32.BF16 R16, R196.reuse, R186, R16 ;  /* 0x000000bac410723c */ /* 0x040fe20000041810 */
[----:B------:R-:W1:Y:S07]  /*e2a0*/  LDSM.16.M88.4 R184, [R234] ;  /* 0x00000000eab8783b */ /* 0x000e6e0000000200 */
        /* <DEDUP_REMOVED lines=34> */
[----:B------:R-:W1:Y:S07]  /*e4d0*/  LDSM.16.M88.4 R192, [R221+0x8000] ;  /* 0x00800000ddc0783b */ /* 0x000e6e0000000200 */
[C---:B---3--:R-:W-:Y:S08]  /*e4e0*/  HMMA.16816.F32.BF16 R12, R184.reuse, R196, R12 ;  /* 0x000000c4b80c723c */ /* 0x048ff0000004180c */
[C---:B------:R-:W-:Y:S01]  /*e4f0*/  HMMA.16816.F32.BF16 R16, R184.reuse, R198, R16 ;  /* 0x000000c6b810723c */ /* 0x040fe20000041810 */
[----:B------:R-:W-:Y:S07]  /*e500*/  LDSM.16.M88.4 R196, [R223+0x24100] ;  /* 0x02410000dfc4783b */ /* 0x000fee0000000200 */
[C---:B--2---:R-:W-:Y:S08]  /*e510*/  HMMA.16816.F32.BF16 R20, R184.reuse, R188, R20 ;  /* 0x000000bcb814723c */ /* 0x044ff00000041814 */
[C---:B------:R-:W-:Y:S01]  /*e520*/  HMMA.16816.F32.BF16 R24, R184.reuse, R190, R24 ;  /* 0x000000beb818723c */ /* 0x040fe20000041818 */
[----:B------:R-:W2:Y:S07]  /*e530*/  LDSM.16.M88.4 R188, [R221+0x8800] ;  /* 0x00880000ddbc783b */ /* 0x000eae0000000200 */
[C---:B----4-:R-:W-:Y:S08]  /*e540*/  HMMA.16816.F32.BF16 R28, R184.reuse, R200, R28 ;  /* 0x000000c8b81c723c */ /* 0x050ff0000004181c */
[C---:B------:R-:W-:Y:S01]  /*e550*/  HMMA.16816.F32.BF16 R32, R184.reuse, R202, R32 ;  /* 0x000000cab820723c */ /* 0x040fe20000041820 */
[----:B------:R-:W3:Y:S07]  /*e560*/  LDSM.16.M88.4 R200, [R216+0x15100] ;  /* 0x01510000d8c8783b */ /* 0x000eee0000000200 */
[C---:B-1----:R-:W-:Y:S08]  /*e570*/  HMMA.16816.F32.BF16 R36, R184.reuse, R192, R36 ;  /* 0x000000c0b824723c */ /* 0x042ff00000041824 */
[C---:B------:R-:W-:Y:S01]  /*e580*/  HMMA.16816.F32.BF16 R40, R184.reuse, R194, R40 ;  /* 0x000000c2b828723c */ /* 0x040fe20000041828 */
[----:B------:R-:W1:Y:S07]  /*e590*/  LDSM.16.M88.4 R192, [R216+0x15900] ;  /* 0x01590000d8c0783b */ /* 0x000e6e0000000200 */
[C---:B--2---:R-:W-:Y:S08]  /*e5a0*/  HMMA.16816.F32.BF16 R44, R184.reuse, R188, R44 ;  /* 0x000000bcb82c723c */ /* 0x044ff0000004182c */
[----:B------:R-:W-:Y:S01]  /*e5b0*/  HMMA.16816.F32.BF16 R48, R184, R190, R48 ;  /* 0x000000beb830723c */ /* 0x000fe20000041830 */
[----:B------:R-:W2:Y:S06]  /*e5c0*/  LDSM.16.M88.4 R184, [R216+0x16100] ;  /* 0x01610000d8b8783b */ /* 0x000eac0000000200 */
[----:B------:R-:W4:Y:S01]  /*e5d0*/  LDSM.16.M88.4 R188, [R216+0x16900] ;  /* 0x01690000d8bc783b */ /* 0x000f220000000200 */
[C---:B---3--:R-:W-:Y:S08]  /*e5e0*/  HMMA.16816.F32.BF16 R4, R196.reuse, R200, R4 ;  /* 0x000000c8c404723c */ /* 0x048ff00000041804 */
[C---:B------:R-:W-:Y:S01]  /*e5f0*/  HMMA.16816.F32.BF16 R8, R196.reuse, R202, R8 ;  /* 0x000000cac408723c */ /* 0x040fe20000041808 */
[----:B------:R-:W3:Y:S07]  /*e600*/  LDSM.16.M88.4 R200, [R216+0x17100] ;  /* 0x01710000d8c8783b */ /* 0x000eee0000000200 */
[C---:B-1----:R-:W-:Y:S08]  /*e610*/  HMMA.16816.F32.BF16 R12, R196.reuse, R192, R12 ;  /* 0x000000c0c40c723c */ /* 0x042ff0000004180c */
[C---:B------:R-:W-:Y:S01]  /*e620*/  HMMA.16816.F32.BF16 R16, R196.reuse, R194, R16 ;  /* 0x000000c2c410723c */ /* 0x040fe20000041810 */
[----:B------:R-:W1:Y:S07]  /*e630*/  LDSM.16.M88.4 R192, [R216+0x17900] ;  /* 0x01790000d8c0783b */ /* 0x000e6e0000000200 */
[C---:B--2---:R-:W-:Y:S08]  /*e640*/  HMMA.16816.F32.BF16 R20, R196.reuse, R184, R20 ;  /* 0x000000b8c414723c */ /* 0x044ff00000041814 */
[C---:B------:R-:W-:Y:S01]  /*e650*/  HMMA.16816.F32.BF16 R24, R196.reuse, R186, R24 ;  /* 0x000000bac418723c */ /* 0x040fe20000041818 */
[----:B------:R-:W-:Y:S07]  /*e660*/  LDSM.16.M88.4 R184, [R224+0x24100] ;  /* 0x02410000e0b8783b */ /* 0x000fee0000000200 */
[C---:B----4-:R-:W-:Y:S08]  /*e670*/  HMMA.16816.F32.BF16 R28, R196.reuse, R188, R28 ;  /* 0x000000bcc41c723c */ /* 0x050ff0000004181c */
[C---:B------:R-:W-:Y:S01]  /*e680*/  HMMA.16816.F32.BF16 R32, R196.reuse, R190, R32 ;  /* 0x000000bec420723c */ /* 0x040fe20000041820 */
[----:B------:R-:W2:Y:S07]  /*e690*/  LDSM.16.M88.4 R188, [R233] ;  /* 0x00000000e9bc783b */ /* 0x000eae0000000200 */
[C---:B---3--:R-:W-:Y:S08]  /*e6a0*/  HMMA.16816.F32.BF16 R36, R196.reuse, R200, R36 ;  /* 0x000000c8c424723c */ /* 0x048ff00000041824 */
[C---:B------:R-:W-:Y:S01]  /*e6b0*/  HMMA.16816.F32.BF16 R40, R196.reuse, R202, R40 ;  /* 0x000000cac428723c */ /* 0x040fe20000041828 */
[----:B------:R-:W3:Y:S07]  /*e6c0*/  LDSM.16.M88.4 R200, [R232] ;  /* 0x00000000e8c8783b */ /* 0x000eee0000000200 */
[C---:B-1----:R-:W-:Y:S08]  /*e6d0*/  HMMA.16816.F32.BF16 R44, R196.reuse, R192, R44 ;  /* 0x000000c0c42c723c */ /* 0x042ff0000004182c */
[----:B------:R-:W-:Y:S01]  /*e6e0*/  HMMA.16816.F32.BF16 R48, R196, R194, R48 ;  /* 0x000000c2c430723c */ /* 0x000fe20000041830 */
[----:B------:R-:W1:Y:S06]  /*e6f0*/  LDSM.16.M88.4 R192, [R231] ;  /* 0x00000000e7c0783b */ /* 0x000e6c0000000200 */
[----:B------:R-:W4:Y:S01]  /*e700*/  LDSM.16.M88.4 R196, [R230] ;  /* 0x00000000e6c4783b */ /* 0x000f220000000200 */
[C---:B--2---:R-:W-:Y:S08]  /*e710*/  HMMA.16816.F32.BF16 R4, R184.reuse, R188, R4 ;  /* 0x000000bcb804723c */ /* 0x044ff00000041804 */
[C---:B------:R-:W-:Y:S01]  /*e720*/  HMMA.16816.F32.BF16 R8, R184.reuse, R190, R8 ;  /* 0x000000beb808723c */ /* 0x040fe20000041808 */
[----:B------:R-:W2:Y:S07]  /*e730*/  LDSM.16.M88.4 R188, [R229] ;  /* 0x00000000e5bc783b */ /* 0x000eae0000000200 */
[C---:B---3--:R-:W-:Y:S08]  /*e740*/  HMMA.16816.F32.BF16 R12, R184.reuse, R200, R12 ;  /* 0x000000c8b80c723c */ /* 0x048ff0000004180c */
[C---:B------:R-:W-:Y:S01]  /*e750*/  HMMA.16816.F32.BF16 R16, R184.reuse, R202, R16 ;  /* 0x000000cab810723c */ /* 0x040fe20000041810 */
[----:B------:R-:W3:Y:S07]  /*e760*/  LDSM.16.M88.4 R200, [R228] ;  /* 0x00000000e4c8783b */ /* 0x000eee0000000200 */
[C---:B-1----:R-:W-:Y:S08]  /*e770*/  HMMA.16816.F32.BF16 R20, R184.reuse, R192, R20 ;  /* 0x000000c0b814723c */ /* 0x042ff00000041814 */
[C---:B------:R-:W-:Y:S01]  /*e780*/  HMMA.16816.F32.BF16 R24, R184.reuse, R194, R24 ;  /* 0x000000c2b818723c */ /* 0x040fe20000041818 */
[----:B------:R-:W-:Y:S07]  /*e790*/  LDSM.16.M88.4 R192, [R226+0x24100] ;  /* 0x02410000e2c0783b */ /* 0x000fee0000000200 */
[C---:B----4-:R-:W-:Y:S08]  /*e7a0*/  HMMA.16816.F32.BF16 R28, R184.reuse, R196, R28 ;  /* 0x000000c4b81c723c */ /* 0x050ff0000004181c */
[C---:B------:R-:W-:Y:S01]  /*e7b0*/  HMMA.16816.F32.BF16 R32, R184.reuse, R198, R32 ;  /* 0x000000c6b820723c */ /* 0x040fe20000041820 */
[----:B------:R-:W1:Y:S07]  /*e7c0*/  LDSM.16.M88.4 R196, [R222+0x15100] ;  /* 0x01510000dec4783b */ /* 0x000e6e0000000200 */
[C---:B--2---:R-:W-:Y:S08]  /*e7d0*/  HMMA.16816.F32.BF16 R36, R184.reuse, R188, R36 ;  /* 0x000000bcb824723c */ /* 0x044ff00000041824 */
[C---:B------:R-:W-:Y:S01]  /*e7e0*/  HMMA.16816.F32.BF16 R40, R184.reuse, R190, R40 ;  /* 0x000000beb828723c */ /* 0x040fe20000041828 */
[----:B------:R-:W2:Y:S07]  /*e7f0*/  LDSM.16.M88.4 R188, [R222+0x15900] ;  /* 0x01590000debc783b */ /* 0x000eae0000000200 */
[C---:B---3--:R-:W-:Y:S08]  /*e800*/  HMMA.16816.F32.BF16 R44, R184.reuse, R200, R44 ;  /* 0x000000c8b82c723c */ /* 0x048ff0000004182c */
[----:B------:R-:W-:Y:S01]  /*e810*/  HMMA.16816.F32.BF16 R48, R184, R202, R48 ;  /* 0x000000cab830723c */ /* 0x000fe20000041830 */
[----:B------:R-:W3:Y:S06]  /*e820*/  LDSM.16.M88.4 R184, [R222+0x16100] ;  /* 0x01610000deb8783b */ /* 0x000eec0000000200 */
[----:B------:R-:W4:Y:S01]  /*e830*/  LDSM.16.M88.4 R200, [R222+0x16900] ;  /* 0x01690000dec8783b */ /* 0x000f220000000200 */
        /* <DEDUP_REMOVED lines=20> */
[C---:B------:R-:W-:Y:S08]  /*e980*/  HMMA.16816.F32.BF16 R8, R184.reuse, R202, R8 ;  /* 0x000000cab808723c */ /* 0x040ff00000041808 */
[C---:B-1----:R-:W-:Y:S08]  /*e990*/  HMMA.16816.F32.BF16 R12, R184.reuse, R196, R12 ;  /* 0x000000c4b80c723c */ /* 0x042ff0000004180c */
[C---:B------:R-:W-:Y:S01]  /*e9a0*/  HMMA.16816.F32.BF16 R16, R184.reuse, R198, R16 ;  /* 0x000000c6b810723c */ /* 0x040fe20000041810 */
[----:B------:R-:W1:Y:S03]  /*e9b0*/  LDSM.16.M88.4 R196, [R221+0xb000] ;  /* 0x00b00000ddc4783b */ /* 0x000e660000000200 */
[----:B------:R-:W-:Y:S02]  /*e9c0*/  FMNMX.FTZ R0, R4, R174, !PT ;  /* 0x000000ae04007209 */ /* 0x000fe40007810000 */
[----:B------:R-:W-:Y:S02]  /*e9d0*/  FMNMX.FTZ R2, R6, R175, !PT ;  /* 0x000000af06027209 */ /* 0x000fe40007810000 */
[C---:B--2---:R-:W-:Y:S04]  /*e9e0*/  HMMA.16816.F32.BF16 R20, R184.reuse, R188, R20 ;  /* 0x000000bcb814723c */ /* 0x044fe80000041814 */
[----:B------:R-:W-:Y:S02]  /*e9f0*/  FMNMX.FTZ R0, R5, R0, !PT ;  /* 0x0000000005007209 */ /* 0x000fe40007810000 */
[----:B------:R-:W-:Y:S02]  /*ea00*/  FMNMX.FTZ R2, R7, R2, !PT ;  /* 0x0000000207027209 */ /* 0x000fe40007810000 */
[C---:B------:R-:W-:Y:S01]  /*ea10*/  HMMA.16816.F32.BF16 R24, R184.reuse, R190, R24 ;  /* 0x000000beb818723c */ /* 0x040fe20000041818 */
[----:B------:R-:W2:Y:S01]  /*ea20*/  LDSM.16.M88.4 R188, [R221+0xb800] ;  /* 0x00b80000ddbc783b */ /* 0x000ea20000000200 */
[----:B------:R-:W-:Y:S04]  /*ea30*/  DEPBAR.LE SB0, 0x0 ;  /* 0x000080000000791a */ /* 0x000fe80000000000 */
[----:B------:R-:W-:Y:S01]  /*ea40*/  FMNMX.FTZ R0, R8, R0, !PT ;  /* 0x0000000008007209 */ /* 0x000fe20007810000 */
[----:B------:R-:W-:Y:S01]  /*ea50*/  BAR.SYNC.DEFER_BLOCKING 0x0 ;  /* 0x0000000000007b1d */ /* 0x000fe20000010000 */
[C---:B----4-:R-:W-:Y:S05]  /*ea60*/  HMMA.16816.F32.BF16 R28, R184.reuse, R192, R28 ;  /* 0x000000c0b81c723c */ /* 0x050fea000004181c */
        /* <DEDUP_REMOVED lines=12> */
[----:B------:R-:W-:Y:S02]  /*eb30*/  FMNMX.FTZ R2, R15, R2, !PT ;  /* 0x000000020f027209 */ /* 0x000fe40007810000 */
[C---:B--2---:R-:W-:Y:S04]  /*eb40*/  HMMA.16816.F32.BF16 R44, R184.reuse, R188, R44 ;  /* 0x000000bcb82c723c */ /* 0x044fe8000004182c */
        /* <DEDUP_REMOVED lines=35> */
[----:B------:R-:W-:Y:S04]  /*ed80*/  FMNMX.FTZ R0, R50, R0, !PT ;  /* 0x0000000032007209 */ /* 0x000fe80007810000 */
[----:B------:R-:W-:Y:S05]  /*ed90*/  FMNMX.FTZ R0, R51, R0, !PT ;  /* 0x0000000033007209 */ /* 0x000fea0007810000 */
[----:B------:R-:W2:Y:S01]  /*eda0*/  SHFL.BFLY PT, R2, R0, 0x2, 0x1f ;  /* 0x0c401f0000027f89 */ /* 0x000ea200000e0000 */
[----:B-1----:R-:W-:Y:S05]  /*edb0*/  FMNMX.FTZ R173, R173, R3, !PT ;  /* 0x00000003adad7209 */ /* 0x002fea0007810000 */
[----:B------:R-:W1:Y:S01]  /*edc0*/  SHFL.BFLY PT, R172, R173, 0x1, 0x1f ;  /* 0x0c201f00adac7f89 */ /* 0x000e6200000e0000 */
[----:B--2---:R-:W-:Y:S02]  /*edd0*/  FMNMX.FTZ R0, R0, R2, !PT ;  /* 0x0000000200007209 */ /* 0x004fe40007810000 */
[----:B------:R-:W-:Y:S03]  /*ede0*/  MOV R2, UR26 ;  /* 0x0000001a00027c02 */ /* 0x000fe60008000f00 */
[----:B------:R-:W2:Y:S02]  /*edf0*/  SHFL.BFLY PT, R3, R0, 0x1, 0x1f ;  /* 0x0c201f0000037f89 */ /* 0x000ea400000e0000 */
[----:B------:R-:W-:Y:S01]  /*ee00*/  @P0 IMAD.WIDE.U32 R184, R2, 0x60, R184 ;  /* 0x0000006002b80825 */ /* 0x000fe200078e00b8 */
[----:B-1----:R-:W-:Y:S05]  /*ee10*/  FMNMX.FTZ R173, R173, R172, !PT ;  /* 0x000000acadad7209 */ /* 0x002fea0007810000 */
[C---:B------:R-:W-:Y:S02]  /*ee20*/  FMUL.FTZ R196, R173.reuse, c[0x0][0x2d0] ;  /* 0x0000b400adc47a20 */ /* 0x040fe40000410000 */
[----:B------:R-:W-:Y:S01]  /*ee30*/  FADD.FTZ R2, -R173, R174 ;  /* 0x000000aead027221 */ /* 0x000fe20000010100 */
[----:B------:R-:W-:Y:S01]  /*ee40*/  @P0 SHF.L.U32 R174, R184, 0x1, RZ ;  /* 0x00000001b8ae0819 */ /* 0x000fe200000006ff */
[--C-:B------:R-:W-:Y:S02]  /*ee50*/  FFMA.FTZ R4, R4, c[0x0][0x2d0], -R196.reuse ;  /* 0x0000b40004047a23 */ /* 0x100fe400000108c4 */
[--C-:B------:R-:W-:Y:S01]  /*ee60*/  FFMA.FTZ R8, R8, c[0x0][0x2d0], -R196.reuse ;  /* 0x0000b40008087a23 */ /* 0x100fe200000108c4 */
[----:B------:R-:W-:Y:S01]  /*ee70*/  @P0 IADD3 R186, P6, R174, 0x80, RZ ;  /* 0x00000080aeba0810 */ /* 0x000fe20007fde0ff */
[----:B------:R1:W-:Y:S01]  /*ee80*/  MUFU.EX2 R212, R4 ;  /* 0x0000000400d47308 */ /* 0x0003e20000000800 */
[----:B--2---:R-:W-:Y:S01]  /*ee90*/  FMNMX.FTZ R172, R0, R3, !PT ;  /* 0x0000000300ac7209 */ /* 0x004fe20007810000 */
[----:B------:R-:W-:Y:S01]  /*eea0*/  FMUL.FTZ R0, R2, c[0x0][0x2d0] ;  /* 0x0000b40002007a20 */ /* 0x000fe20000410000 */
[----:B------:R-:W-:Y:S01]  /*eeb0*/  @P0 IADD3 R3, R185, UR4, RZ ;  /* 0x00000004b9030c10 */ /* 0x000fe2000fffe0ff */
[--C-:B------:R-:W-:Y:S01]  /*eec0*/  FFMA.FTZ R9, R9, c[0x0][0x2d0], -R196.reuse ;  /* 0x0000b40009097a23 */ /* 0x100fe200000108c4 */
[----:B------:R-:W-:Y:S01]  /*eed0*/  @P0 IADD3 R186, P1, R186, c[0x0][0x1c8], RZ ;  /* 0x00007200baba0a10 */ /* 0x000fe20007f3e0ff */
[--C-:B------:R-:W-:Y:S01]  /*eee0*/  FFMA.FTZ R12, R12, c[0x0][0x2d0], -R196.reuse ;  /* 0x0000b4000c0c7a23 */ /* 0x100fe200000108c4 */
[----:B------:R-:W-:Y:S01]  /*eef0*/  @P0 SHF.L.U64.HI R3, R184, 0x1, R3 ;  /* 0x00000001b8030819 */ /* 0x000fe20000010203 */
[--C-:B------:R-:W-:Y:S02]  /*ef00*/  FFMA.FTZ R13, R13, c[0x0][0x2d0], -R196.reuse ;  /* 0x0000b4000d0d7a23 */ /* 0x100fe400000108c4 */
[----:B------:R2:W3:Y:S01]  /*ef10*/  MUFU.EX2 R2, R0 ;  /* 0x0000000000027308 */ /* 0x0004e20000000800 */
[--C-:B------:R-:W-:Y:S01]  /*ef20*/  @P0 IADD3.X R187, RZ, c[0x0][0x1cc], R3.reuse, P1, P6 ;  /* 0x00007300ffbb0a10 */ /* 0x100fe20000fec403 */
[--C-:B------:R-:W-:Y:S01]  /*ef30*/  FFMA.FTZ R16, R16, c[0x0][0x2d0], -R196.reuse ;  /* 0x0000b40010107a23 */ /* 0x100fe200000108c4 */
[----:B------:R-:W-:Y:S01]  /*ef40*/  @P0 IADD3 R184, P6, R174, 0x100, RZ ;  /* 0x00000100aeb80810 */ /* 0x000fe20007fde0ff */
[--C-:B------:R-:W-:Y:S02]  /*ef50*/  FFMA.FTZ R17, R17, c[0x0][0x2d0], -R196.reuse ;  /* 0x0000b40011117a23 */ /* 0x100fe400000108c4 */
[--C-:B------:R-:W-:Y:S01]  /*ef60*/  FFMA.FTZ R20, R20, c[0x0][0x2d0], -R196.reuse ;  /* 0x0000b40014147a23 */ /* 0x100fe200000108c4 */
[----:B------:R-:W-:Y:S01]  /*ef70*/  @P0 IADD3 R184, P1, R184, c[0x0][0x1c8], RZ ;  /* 0x00007200b8b80a10 */ /* 0x000fe20007f3e0ff */
[--C-:B------:R-:W-:Y:S02]  /*ef80*/  FFMA.FTZ R21, R21, c[0x0][0x2d0], -R196.reuse ;  /* 0x0000b40015157a23 */ /* 0x100fe400000108c4 */
[----:B------:R-:W-:Y:S01]  /*ef90*/  MUFU.EX2 R204, R8 ;  /* 0x0000000800cc7308 */ /* 0x000fe20000000800 */
[----:B------:R-:W-:Y:S01]  /*efa0*/  @P0 IADD3.X R185, RZ, c[0x0][0x1cc], R3, P1, P6 ;  /* 0x00007300ffb90a10 */ /* 0x000fe20000fec403 */
[--C-:B------:R-:W-:Y:S01]  /*efb0*/  FFMA.FTZ R24, R24, c[0x0][0x2d0], -R196.reuse ;  /* 0x0000b40018187a23 */ /* 0x100fe200000108c4 */
[C---:B-1----:R-:W-:Y:S01]  /*efc0*/  @P0 IADD3 R4, P1, R174.reuse, c[0x0][0x1c8], RZ ;  /* 0x00007200ae040a10 */ /* 0x042fe20007f3e0ff */
[--C-:B------:R-:W-:Y:S01]  /*efd0*/  FFMA.FTZ R25, R25, c[0x0][0x2d0], -R196.reuse ;  /* 0x0000b40019197a23 */ /* 0x100fe200000108c4 */
[----:B------:R-:W-:Y:S01]  /*efe0*/  @P0 IADD3 R174, P6, R174, 0x180, RZ ;  /* 0x00000180aeae0810 */ /* 0x000fe20007fde0ff */
[--C-:B------:R-:W-:Y:S02]  /*eff0*/  FFMA.FTZ R28, R28, c[0x0][0x2d0], -R196.reuse ;  /* 0x0000b4001c1c7a23 */ /* 0x100fe400000108c4 */
[--C-:B------:R-:W-:Y:S02]  /*f000*/  FFMA.FTZ R29, R29, c[0x0][0x2d0], -R196.reuse ;  /* 0x0000b4001d1d7a23 */ /* 0x100fe400000108c4 */
[----:B------:R-:W-:Y:S01]  /*f010*/  MUFU.EX2 R203, R9 ;  /* 0x0000000900cb7308 */ /* 0x000fe20000000800 */
[--C-:B------:R-:W-:Y:S02]  /*f020*/  FFMA.FTZ R32, R32, c[0x0][0x2d0], -R196.reuse ;  /* 0x0000b40020207a23 */ /* 0x100fe400000108c4 */
[--C-:B------:R-:W-:Y:S02]  /*f030*/  FFMA.FTZ R33, R33, c[0x0][0x2d0], -R196.reuse ;  /* 0x0000b40021217a23 */ /* 0x100fe400000108c4 */
[----:B--2---:R-:W-:Y:S02]  /*f040*/  FADD.FTZ R0, -R172, R175 ;  /* 0x000000afac007221 */ /* 0x004fe40000010100 */
[--C-:B------:R-:W-:Y:S01]  /*f050*/  FFMA.FTZ R175, R5, c[0x0][0x2d0], -R196.reuse ;  /* 0x0000b40005af7a23 */ /* 0x100fe200000108c4 */
[----:B------:R-:W-:Y:S01]  /*f060*/  @P0 IADD3.X R5, R3, c[0x0][0x1cc], RZ, P1, !PT ;  /* 0x0000730003050a10 */ /* 0x000fe20000ffe4ff */
[----:B------:R-:W-:Y:S01]  /*f070*/  FMUL.FTZ R0, R0, c[0x0][0x2d0] ;  /* 0x0000b40000007a20 */ /* 0x000fe20000410000 */
[----:B------:R-:W-:Y:S01]  /*f080*/  @P0 IADD3 R174, P1, R174, c[0x0][0x1c8], RZ ;  /* 0x00007200aeae0a10 */ /* 0x000fe20007f3e0ff */
[----:B------:R1:W-:Y:S01]  /*f090*/  MUFU.EX2 R252, R175 ;  /* 0x000000af00fc7308 */ /* 0x0003e20000000800 */
[C---:B---3--:R-:W-:Y:S01]  /*f0a0*/  FMUL.FTZ R132, R2.reuse, R132 ;  /* 0x0000008402847220 */ /* 0x048fe20000410000 */
[----:B------:R2:W-:Y:S01]  /*f0b0*/  @P0 LDGSTS.E.BYPASS.LTC128B.128 [R251+0xc100], [R4.64], !P5 ;  /* 0x0c10000004fb0fae */ /* 0x0005e2000e901d5e */
[C---:B------:R-:W-:Y:S02]  /*f0c0*/  FMUL.FTZ R133, R2.reuse, R133 ;  /* 0x0000008502857220 */ /* 0x040fe40000410000 */
[C---:B------:R-:W-:Y:S02]  /*f0d0*/  FMUL.FTZ R136, R2.reuse, R136 ;  /* 0x0000008802887220 */ /* 0x040fe40000410000 */
[C---:B------:R-:W-:Y:S01]  /*f0e0*/  FMUL.FTZ R137, R2.reuse, R137 ;  /* 0x0000008902897220 */ /* 0x040fe20000410000 */
[----:B------:R3:W-:Y:S01]  /*f0f0*/  @P0 LDGSTS.E.BYPASS.LTC128B.128 [R251+0xf100], [R186.64], !P4 ;  /* 0x0f100000bafb0fae */ /* 0x0007e2000e101d5e */
[C---:B------:R-:W-:Y:S01]  /*f100*/  FMUL.FTZ R140, R2.reuse, R140 ;  /* 0x0000008c028c7220 */ /* 0x040fe20000410000 */
[----:B------:R-:W4:Y:S01]  /*f110*/  MUFU.EX2 R0, R0 ;  /* 0x0000000000007308 */ /* 0x000f220000000800 */
[C---:B------:R-:W-:Y:S02]  /*f120*/  FMUL.FTZ R141, R2.reuse, R141 ;  /* 0x0000008d028d7220 */ /* 0x040fe40000410000 */
[C---:B------:R-:W-:Y:S01]  /*f130*/  FMUL.FTZ R144, R2.reuse, R144 ;  /* 0x0000009002907220 */ /* 0x040fe20000410000 */
[----:B------:R3:W-:Y:S01]  /*f140*/  @P0 LDGSTS.E.BYPASS.LTC128B.128 [R251+0x12100], [R184.64], !P3 ;  /* 0x12100000b8fb0fae */ /* 0x0007e2000d901d5e */
[C---:B------:R-:W-:Y:S02]  /*f150*/  FMUL.FTZ R145, R2.reuse, R145 ;  /* 0x0000009102917220 */ /* 0x040fe40000410000 */
[C---:B------:R-:W-:Y:S02]  /*f160*/  FMUL.FTZ R148, R2.reuse, R148 ;  /* 0x0000009402947220 */ /* 0x040fe40000410000 */
[C---:B------:R-:W-:Y:S01]  /*f170*/  FMUL.FTZ R149, R2.reuse, R149 ;  /* 0x0000009502957220 */ /* 0x040fe20000410000 */
[----:B------:R-:W-:Y:S01]  /*f180*/  MUFU.EX2 R211, R12 ;  /* 0x0000000c00d37308 */ /* 0x000fe20000000800 */
[C---:B------:R-:W-:Y:S02]  /*f190*/  FMUL.FTZ R152, R2.reuse, R152 ;  /* 0x0000009802987220 */ /* 0x040fe40000410000 */
[----:B------:R-:W-:Y:S01]  /*f1a0*/  FMUL.FTZ R153, R2, R153 ;  /* 0x0000009902997220 */ /* 0x000fe20000410000 */
[----:B-1----:R-:W-:Y:S01]  /*f1b0*/  @P0 IADD3.X R175, RZ, c[0x0][0x1cc], R3, P1, P6 ;  /* 0x00007300ffaf0a10 */ /* 0x002fe20000fec403 */
[----:B------:R-:W-:Y:S02]  /*f1c0*/  FMUL.FTZ R3, R172, c[0x0][0x2d0] ;  /* 0x0000b400ac037a20 */ /* 0x000fe40000410000 */
[----:B------:R-:W-:Y:S01]  /*f1d0*/  FMUL.FTZ R156, R2, R156 ;  /* 0x0000009c029c7220 */ /* 0x000fe20000410000 */
[----:B--2---:R-:W-:Y:S01]  /*f1e0*/  @P0 IADD3 R4, P1, R4, UR6, RZ ;  /* 0x0000000604040c10 */ /* 0x004fe2000ff3e0ff */
[----:B------:R1:W-:Y:S01]  /*f1f0*/  @P0 LDGSTS.E.BYPASS.LTC128B.128 [R251+0x15100], [R174.64], !P2 ;  /* 0x15100000aefb0fae */ /* 0x0003e2000d101d5e */
[--C-:B------:R-:W-:Y:S01]  /*f200*/  FFMA.FTZ R6, R6, c[0x0][0x2d0], -R3.reuse ;  /* 0x0000b40006067a23 */ /* 0x100fe20000010803 */
[----:B------:R-:W-:Y:S01]  /*f210*/  MUFU.EX2 R215, R13 ;  /* 0x0000000d00d77308 */ /* 0x000fe20000000800 */
[----:B------:R-:W-:Y:S01]  /*f220*/  @P0 IADD3.X R5, R5, UR7, RZ, P1, !PT ;  /* 0x0000000705050c10 */ /* 0x000fe20008ffe4ff */
[--C-:B------:R-:W-:Y:S01]  /*f230*/  FFMA.FTZ R10, R10, c[0x0][0x2d0], -R3.reuse ;  /* 0x0000b4000a0a7a23 */ /* 0x100fe20000010803 */
[----:B------:R-:W-:Y:S01]  /*f240*/  @P0 IADD3 R8, P1, R4, UR11, RZ ;  /* 0x0000000b04080c10 */ /* 0x000fe2000ff3e0ff */
[--C-:B------:R-:W-:Y:S02]  /*f250*/  FFMA.FTZ R11, R11, c[0x0][0x2d0], -R3.reuse ;  /* 0x0000b4000b0b7a23 */ /* 0x100fe40000010803 */
[----:B------:R2:W-:Y:S01]  /*f260*/  @P0 LDGSTS.E.BYPASS.LTC128B.128 [R251+0xd100], [R4.64], !P5 ;  /* 0x0d10000004fb0fae */ /* 0x0005e2000e901d5e */
[----:B------:R-:W-:Y:S01]  /*f270*/  @P0 IADD3.X R9, R5, UR10, RZ, P1, !PT ;  /* 0x0000000a05090c10 */ /* 0x000fe20008ffe4ff */
[C---:B----4-:R-:W-:Y:S02]  /*f280*/  FMUL.FTZ R134, R0.reuse, R134 ;  /* 0x0000008600867220 */ /* 0x050fe40000410000 */
[----:B------:R4:W-:Y:S01]  /*f290*/  MUFU.EX2 R197, R6 ;  /* 0x0000000600c57308 */ /* 0x0009e20000000800 */
[--C-:B---3--:R-:W-:Y:S01]  /*f2a0*/  FFMA.FTZ R184, R7, c[0x0][0x2d0], -R3.reuse ;  /* 0x0000b40007b87a23 */ /* 0x108fe20000010803 */
[----:B------:R2:W-:Y:S01]  /*f2b0*/  @P0 LDGSTS.E.BYPASS.LTC128B.128 [R251+0x10100], [R4.64+0x80], !P4 ;  /* 0x1010008004fb0fae */ /* 0x0005e2000e101d5e */
[C---:B------:R-:W-:Y:S02]  /*f2c0*/  FMUL.FTZ R135, R0.reuse, R135 ;  /* 0x0000008700877220 */ /* 0x040fe40000410000 */
[C---:B------:R-:W-:Y:S02]  /*f2d0*/  FMUL.FTZ R138, R0.reuse, R138 ;  /* 0x0000008a008a7220 */ /* 0x040fe40000410000 */
[C---:B------:R-:W-:Y:S01]  /*f2e0*/  FMUL.FTZ R139, R0.reuse, R139 ;  /* 0x0000008b008b7220 */ /* 0x040fe20000410000 */
[----:B------:R2:W-:Y:S01]  /*f2f0*/  @P0 LDGSTS.E.BYPASS.LTC128B.128 [R251+0x13100], [R4.64+0x100], !P3 ;  /* 0x1310010004fb0fae */ /* 0x0005e2000d901d5e */
[C---:B------:R-:W-:Y:S01]  /*f300*/  FMUL.FTZ R142, R0.reuse, R142 ;  /* 0x0000008e008e7220 */ /* 0x040fe20000410000 */
[----:B------:R-:W-:Y:S01]  /*f310*/  MUFU.EX2 R202, R184 ;  /* 0x000000b800ca7308 */ /* 0x000fe20000000800 */
[C---:B------:R-:W-:Y:S02]  /*f320*/  FMUL.FTZ R143, R0.reuse, R143 ;  /* 0x0000008f008f7220 */ /* 0x040fe40000410000 */
[----:B------:R-:W-:Y:S01]  /*f330*/  FMUL.FTZ R146, R0, R146 ;  /* 0x0000009200927220 */ /* 0x000fe20000410000 */
[----:B------:R2:W-:Y:S01]  /*f340*/  @P0 LDGSTS.E.BYPASS.LTC128B.128 [R251+0x16100], [R4.64+0x180], !P2 ;  /* 0x1610018004fb0fae */ /* 0x0005e2000d101d5e */
[----:B-1----:R-:W-:Y:S01]  /*f350*/  @P0 IADD3 R174, P6, R4, UR6, RZ ;  /* 0x0000000604ae0c10 */ /* 0x002fe2000ffde0ff */
[C---:B------:R-:W-:Y:S02]  /*f360*/  FMUL.FTZ R147, R0.reuse, R147 ;  /* 0x0000009300937220 */ /* 0x040fe40000410000 */
[C---:B------:R-:W-:Y:S01]  /*f370*/  FMUL.FTZ R150, R0.reuse, R150 ;  /* 0x0000009600967220 */ /* 0x040fe20000410000 */
[----:B------:R-:W-:Y:S01]  /*f380*/  @P0 IADD3.X R175, R5, UR7, RZ, P6, !PT ;  /* 0x0000000705af0c10 */ /* 0x000fe2000b7fe4ff */
[----:B------:R1:W-:Y:S01]  /*f390*/  MUFU.EX2 R200, R10 ;  /* 0x0000000a00c87308 */ /* 0x0003e20000000800 */
[----:B------:R-:W-:Y:S02]  /*f3a0*/  FMUL.FTZ R151, R0, R151 ;  /* 0x0000009700977220 */ /* 0x000fe40000410000 */
[--C-:B------:R-:W-:Y:S01]  /*f3b0*/  FFMA.FTZ R14, R14, c[0x0][0x2d0], -R3.reuse ;  /* 0x0000b4000e0e7a23 */ /* 0x100fe20000010803 */
[----:B------:R3:W-:Y:S01]  /*f3c0*/  @P0 LDGSTS.E.BYPASS.LTC128B.128 [R251+0xe100], [R174.64], !P5 ;  /* 0x0e100000aefb0fae */ /* 0x0007e2000e901d5e */
[----:B----4-:R-:W-:Y:S01]  /*f3d0*/  @P0 IADD3 R6, P6, R4, UR13, RZ ;  /* 0x0000000d04060c10 */ /* 0x010fe2000ffde0ff */
[--C-:B------:R-:W-:Y:S02]  /*f3e0*/  FFMA.FTZ R15, R15, c[0x0][0x2d0], -R3.reuse ;  /* 0x0000b4000f0f7a23 */ /* 0x100fe40000010803 */
[--C-:B------:R-:W-:Y:S01]  /*f3f0*/  FFMA.FTZ R18, R18, c[0x0][0x2d0], -R3.reuse ;  /* 0x0000b40012127a23 */ /* 0x100fe20000010803 */
[----:B------:R-:W-:Y:S01]  /*f400*/  @P0 IADD3.X R7, R5, UR12, RZ, P6, !PT ;  /* 0x0000000c05070c10 */ /* 0x000fe2000b7fe4ff */
[----:B------:R4:W-:Y:S01]  /*f410*/  @P0 LDGSTS.E.BYPASS.LTC128B.128 [R251+0x11100], [R8.64], !P4 ;  /* 0x1110000008fb0fae */ /* 0x0009e2000e101d5e */
[----:B------:R4:W4:Y:S01]  /*f420*/  MUFU.EX2 R201, R11 ;  /* 0x0000000b00c97308 */ /* 0x0009220000000800 */
[--C-:B------:R-:W-:Y:S02]  /*f430*/  FFMA.FTZ R19, R19, c[0x0][0x2d0], -R3.reuse ;  /* 0x0000b40013137a23 */ /* 0x100fe40000010803 */
[--C-:B------:R-:W-:Y:S02]  /*f440*/  FFMA.FTZ R22, R22, c[0x0][0x2d0], -R3.reuse ;  /* 0x0000b40016167a23 */ /* 0x100fe40000010803 */
[----:B------:R4:W-:Y:S01]  /*f450*/  @P0 LDGSTS.E.BYPASS.LTC128B.128 [R251+0x14100], [R6.64], !P3 ;  /* 0x1410000006fb0fae */ /* 0x0009e2000d901d5e */
[--C-:B------:R-:W-:Y:S02]  /*f460*/  FFMA.FTZ R26, R26, c[0x0][0x2d0], -R3.reuse ;  /* 0x0000b4001a1a7a23 */ /* 0x100fe40000010803 */
[--C-:B------:R-:W-:Y:S01]  /*f470*/  FFMA.FTZ R27, R27, c[0x0][0x2d0], -R3.reuse ;  /* 0x0000b4001b1b7a23 */ /* 0x100fe20000010803 */
[----:B--2---:R-:W-:Y:S01]  /*f480*/  @P0 IADD3 R4, P1, R4, UR15, RZ ;  /* 0x0000000f04040c10 */ /* 0x004fe2000ff3e0ff */
[----:B------:R-:W-:Y:S01]  /*f490*/  MUFU.EX2 R199, R14 ;  /* 0x0000000e00c77308 */ /* 0x000fe20000000800 */
[--C-:B------:R-:W-:Y:S02]  /*f4a0*/  FFMA.FTZ R30, R30, c[0x0][0x2d0], -R3.reuse ;  /* 0x0000b4001e1e7a23 */ /* 0x100fe40000010803 */
[----:B------:R-:W-:Y:S01]  /*f4b0*/  @P0 IADD3.X R5, R5, UR14, RZ, P1, !PT ;  /* 0x0000000e05050c10 */ /* 0x000fe20008ffe4ff */
[----:B-1----:R-:W-:Y:S02]  /*f4c0*/  FMUL.FTZ R10, R0, R182 ;  /* 0x000000b6000a7220 */ /* 0x002fe40000410000 */
[--C-:B------:R-:W-:Y:S02]  /*f4d0*/  FFMA.FTZ R31, R31, c[0x0][0x2d0], -R3.reuse ;  /* 0x0000b4001f1f7a23 */ /* 0x100fe40000010803 */
[----:B------:R1:W-:Y:S01]  /*f4e0*/  @P0 LDGSTS.E.BYPASS.LTC128B.128 [R251+0x17100], [R4.64], !P2 ;  /* 0x1710000004fb0fae */ /* 0x0003e2000d101d5e */
[--C-:B---3--:R-:W-:Y:S01]  /*f4f0*/  FFMA.FTZ R174, R23, c[0x0][0x2d0], -R3.reuse ;  /* 0x0000b40017ae7a23 */ /* 0x108fe20000010803 */
[----:B------:R2:W3:Y:S01]  /*f500*/  MUFU.EX2 R198, R15 ;  /* 0x0000000f00c67308 */ /* 0x0004e20000000800 */
[--C-:B------:R-:W-:Y:S02]  /*f510*/  FFMA.FTZ R34, R34, c[0x0][0x2d0], -R3.reuse ;  /* 0x0000b40022227a23 */ /* 0x100fe40000010803 */
[----:B----4-:R-:W-:Y:S01]  /*f520*/  FMUL.FTZ R11, R0, R183 ;  /* 0x000000b7000b7220 */ /* 0x010fe20000410000 */
[----:B------:R-:W4:Y:S01]  /*f530*/  LDSM.16.MT88.4 R184, [R217+0x100] ;  /* 0x00010000d9b8783b */ /* 0x000f220000004200 */
[C---:B------:R-:W-:Y:S02]  /*f540*/  FMUL.FTZ R8, R2.reuse, R180 ;  /* 0x000000b402087220 */ /* 0x040fe40000410000 */
[----:B------:R-:W-:Y:S02]  /*f550*/  FMUL.FTZ R9, R2, R181 ;  /* 0x000000b502097220 */ /* 0x000fe40000410000 */
[--C-:B------:R-:W-:Y:S01]  /*f560*/  FFMA.FTZ R35, R35, c[0x0][0x2d0], -R3.reuse ;  /* 0x0000b40023237a23 */ /* 0x100fe20000010803 */
[----:B------:R-:W3:Y:S01]  /*f570*/  LDSM.16.MT88.4 R188, [R218+0x100] ;  /* 0x00010000dabc783b */ /* 0x000ee20000004200 */
[C---:B------:R-:W-:Y:S01]  /*f580*/  FMUL.FTZ R6, R0.reuse, R178 ;  /* 0x000000b200067220 */ /* 0x040fe20000410000 */
[----:B------:R-:W-:Y:S01]  /*f590*/  F2FP.BF16.PACK_AB R178, R203, R204 ;  /* 0x000000cccbb2723e */ /* 0x000fe200000010ff */
[C---:B------:R-:W-:Y:S01]  /*f5a0*/  FMUL.FTZ R7, R0.reuse, R179 ;  /* 0x000000b300077220 */ /* 0x040fe20000410000 */
[----:B------:R-:W-:Y:S01]  /*f5b0*/  F2FP.BF16.PACK_AB R179, R201, R200 ;  /* 0x000000c8c9b3723e */ /* 0x000fe200000010ff */
[----:B------:R-:W-:Y:S01]  /*f5c0*/  MUFU.EX2 R214, R16 ;  /* 0x0000001000d67308 */ /* 0x000fe20000000800 */
[----:B------:R-:W3:Y:S01]  /*f5d0*/  LDSM.16.MT88.4 R192, [R220+0x100] ;  /* 0x00010000dcc0783b */ /* 0x000ee20000004200 */
[C---:B------:R-:W-:Y:S02]  /*f5e0*/  FMUL.FTZ R154, R0.reuse, R154 ;  /* 0x0000009a009a7220 */ /* 0x040fe40000410000 */
[----:B------:R-:W-:Y:S02]  /*f5f0*/  FMUL.FTZ R155, R0, R155 ;  /* 0x0000009b009b7220 */ /* 0x000fe40000410000 */
[----:B------:R-:W-:Y:S01]  /*f600*/  FMUL.FTZ R157, R2, R157 ;  /* 0x0000009d029d7220 */ /* 0x000fe20000410000 */
[----:B------:R-:W3:Y:S01]  /*f610*/  LDSM.16.MT88.4 R180, [R219+0x100] ;  /* 0x00010000dbb4783b */ /* 0x000ee20000004200 */
[----:B------:R-:W-:Y:S02]  /*f620*/  FMUL.FTZ R158, R0, R158 ;  /* 0x0000009e009e7220 */ /* 0x000fe40000410000 */
[----:B-1----:R-:W-:Y:S01]  /*f630*/  FMUL.FTZ R4, R2, R176 ;  /* 0x000000b002047220 */ /* 0x002fe20000410000 */
[----:B------:R-:W-:Y:S01]  /*f640*/  F2FP.BF16.PACK_AB R176, R252, R212 ;  /* 0x000000d4fcb0723e */ /* 0x000fe200000010ff */
[----:B------:R-:W-:Y:S01]  /*f650*/  FMUL.FTZ R5, R2, R177 ;  /* 0x000000b102057220 */ /* 0x000fe20000410000 */
[----:B------:R-:W-:Y:S01]  /*f660*/  F2FP.BF16.PACK_AB R177, R202, R197 ;  /* 0x000000c5cab1723e */ /* 0x000fe200000010ff */
[----:B--2---:R-:W-:Y:S01]  /*f670*/  LDSM.16.MT88.4 R12, [R219+0x9100] ;  /* 0x00910000db0c783b */ /* 0x004fe20000004200 */
[----:B------:R-:W1:Y:S01]  /*f680*/  MUFU.EX2 R213, R17 ;  /* 0x0000001100d57308 */ /* 0x000e620000000800 */
[----:B------:R-:W-:Y:S02]  /*f690*/  FMUL.FTZ R159, R0, R159 ;  /* 0x0000009f009f7220 */ /* 0x000fe40000410000 */
[C---:B------:R-:W-:Y:S02]  /*f6a0*/  FMUL.FTZ R160, R2.reuse, R160 ;  /* 0x000000a002a07220 */ /* 0x040fe40000410000 */
[----:B------:R-:W0:Y:S01]  /*f6b0*/  LDGDEPBAR ;  /* 0x00000000000079af */ /* 0x000e220000000000 */
[----:B------:R-:W-:Y:S02]  /*f6c0*/  FMUL.FTZ R161, R2, R161 ;  /* 0x000000a102a17220 */ /* 0x000fe40000410000 */
[C---:B------:R-:W-:Y:S02]  /*f6d0*/  FMUL.FTZ R162, R0.reuse, R162 ;  /* 0x000000a200a27220 */ /* 0x040fe40000410000 */
[----:B------:R-:W-:Y:S01]  /*f6e0*/  MUFU.EX2 R210, R20 ;  /* 0x0000001400d27308 */ /* 0x000fe20000000800 */
[----:B------:R-:W-:Y:S02]  /*f6f0*/  FMUL.FTZ R163, R0, R163 ;  /* 0x000000a300a37220 */ /* 0x000fe40000410000 */
[C---:B------:R-:W-:Y:S01]  /*f700*/  FMUL.FTZ R164, R2.reuse, R164 ;  /* 0x000000a402a47220 */ /* 0x040fe20000410000 */
[C---:B----4-:R-:W-:Y:S05]  /*f710*/  HMMA.16816.F32.BF16 R4, R176.reuse, R184, R4 ;  /* 0x000000b8b004723c */ /* 0x050fea0000041804 */
[----:B------:R-:W-:Y:S01]  /*f720*/  FMUL.FTZ R165, R2, R165 ;  /* 0x000000a502a57220 */ /* 0x000fe20000410000 */
[----:B------:R-:W-:Y:S01]  /*f730*/  MUFU.EX2 R209, R21 ;  /* 0x0000001500d17308 */ /* 0x000fe20000000800 */
[C---:B------:R-:W-:Y:S01]  /*f740*/  FMUL.FTZ R166, R0.reuse, R166 ;  /* 0x000000a600a67220 */ /* 0x040fe20000410000 */
[C---:B------:R-:W-:Y:S01]  /*f750*/  HMMA.16816.F32.BF16 R8, R176.reuse, R186, R8 ;  /* 0x000000bab008723c */ /* 0x040fe20000041808 */
[----:B------:R-:W2:Y:S03]  /*f760*/  LDSM.16.MT88.4 R184, [R217+0x3100] ;  /* 0x00310000d9b8783b */ /* 0x000ea60000004200 */
[----:B------:R-:W-:Y:S02]  /*f770*/  FMUL.FTZ R167, R0, R167 ;  /* 0x000000a700a77220 */ /* 0x000fe40000410000 */
[C---:B------:R-:W-:Y:S02]  /*f780*/  FMUL.FTZ R168, R2.reuse, R168 ;  /* 0x000000a802a87220 */ /* 0x040fe40000410000 */
[C---:B---3--:R-:W-:Y:S01]  /*f790*/  HMMA.16816.F32.BF16 R132, R176.reuse, R188, R132 ;  /* 0x000000bcb084723c */ /* 0x048fe20000041884 */
[----:B------:R-:W-:Y:S03]  /*f7a0*/  MUFU.EX2 R208, R24 ;  /* 0x0000001800d07308 */ /* 0x000fe60000000800 */
[----:B------:R-:W-:Y:S02]  /*f7b0*/  FMUL.FTZ R169, R2, R169 ;  /* 0x000000a902a97220 */ /* 0x000fe40000410000 */
[C---:B------:R-:W-:Y:S02]  /*f7c0*/  FMUL.FTZ R170, R0.reuse, R170 ;  /* 0x000000aa00aa7220 */ /* 0x040fe40000410000 */
[C---:B------:R-:W-:Y:S01]  /*f7d0*/  HMMA.16816.F32.BF16 R136, R176.reuse, R190, R136 ;  /* 0x000000beb088723c */ /* 0x040fe20000041888 */
[----:B------:R-:W3:Y:S02]  /*f7e0*/  LDSM.16.MT88.4 R188, [R218+0x3100] ;  /* 0x00310000dabc783b */ /* 0x000ee40000004200 */
[----:B------:R-:W-:Y:S01]  /*f7f0*/  MUFU.EX2 R207, R25 ;  /* 0x0000001900cf7308 */ /* 0x000fe20000000800 */
[----:B------:R-:W-:Y:S02]  /*f800*/  FMUL.FTZ R171, R0, R171 ;  /* 0x000000ab00ab7220 */ /* 0x000fe40000410000 */
[C---:B------:R-:W-:Y:S02]  /*f810*/  FMUL.FTZ R52, R2.reuse, R52 ;  /* 0x0000003402347220 */ /* 0x040fe40000410000 */
[C---:B------:R-:W-:Y:S04]  /*f820*/  HMMA.16816.F32.BF16 R140, R176.reuse, R192, R140 ;  /* 0x000000c0b08c723c */ /* 0x040fe8000004188c */
[----:B------:R-:W-:Y:S01]  /*f830*/  FMUL.FTZ R53, R2, R53 ;  /* 0x0000003502357220 */ /* 0x000fe20000410000 */
[----:B------:R-:W-:Y:S01]  /*f840*/  MUFU.EX2 R192, R19 ;  /* 0x0000001300c07308 */ /* 0x000fe20000000800 */
[C---:B------:R-:W-:Y:S02]  /*f850*/  FMUL.FTZ R54, R0.reuse, R54 ;  /* 0x0000003600367220 */ /* 0x040fe40000410000 */
[C---:B------:R-:W-:Y:S04]  /*f860*/  HMMA.16816.F32.BF16 R144, R176.reuse, R194, R144 ;  /* 0x000000c2b090723c */ /* 0x040fe80000041890 */
[----:B------:R-:W-:Y:S02]  /*f870*/  FMUL.FTZ R55, R0, R55 ;  /* 0x0000003700377220 */ /* 0x000fe40000410000 */
[C---:B------:R-:W-:Y:S01]  /*f880*/  FMUL.FTZ R56, R2.reuse, R56 ;  /* 0x0000003802387220 */ /* 0x040fe20000410000 */
[----:B------:R4:W1:Y:S01]  /*f890*/  MUFU.EX2 R194, R18 ;  /* 0x0000001200c27308 */ /* 0x0008620000000800 */
[C---:B------:R-:W-:Y:S04]  /*f8a0*/  HMMA.16816.F32.BF16 R148, R176.reuse, R180, R148 ;  /* 0x000000b4b094723c */ /* 0x040fe80000041894 */
[----:B------:R-:W-:Y:S02]  /*f8b0*/  FMUL.FTZ R57, R2, R57 ;  /* 0x0000003902397220 */ /* 0x000fe40000410000 */
[C---:B------:R-:W-:Y:S02]  /*f8c0*/  FMUL.FTZ R58, R0.reuse, R58 ;  /* 0x0000003a003a7220 */ /* 0x040fe40000410000 */
[C---:B------:R-:W-:Y:S01]  /*f8d0*/  HMMA.16816.F32.BF16 R152, R176.reuse, R182, R152 ;  /* 0x000000b6b098723c */ /* 0x040fe20000041898 */
[----:B------:R-:W1:Y:S01]  /*f8e0*/  LDSM.16.MT88.4 R180, [R220+0x3100] ;  /* 0x00310000dcb4783b */ /* 0x000e620000004200 */
[----:B------:R-:W-:Y:S02]  /*f8f0*/  MUFU.EX2 R206, R28 ;  /* 0x0000001c00ce7308 */ /* 0x000fe40000000800 */
[----:B------:R-:W-:Y:S02]  /*f900*/  FMUL.FTZ R59, R0, R59 ;  /* 0x0000003b003b7220 */ /* 0x000fe40000410000 */
[C---:B------:R-:W-:Y:S02]  /*f910*/  FMUL.FTZ R60, R2.reuse, R60 ;  /* 0x0000003c023c7220 */ /* 0x040fe40000410000 */
[C---:B--2---:R-:W-:Y:S04]  /*f920*/  HMMA.16816.F32.BF16 R156, R176.reuse, R184, R156 ;  /* 0x000000b8b09c723c */ /* 0x044fe8000004189c */
[----:B------:R-:W-:Y:S01]  /*f930*/  MUFU.EX2 R205, R29 ;  /* 0x0000001d00cd7308 */ /* 0x000fe20000000800 */
[----:B------:R-:W-:Y:S01]  /*f940*/  FMUL.FTZ R61, R2, R61 ;  /* 0x0000003d023d7220 */ /* 0x000fe20000410000 */
[----:B----4-:R-:W-:Y:S02]  /*f950*/  LDSM.16.MT88.4 R16, [R218+0x900] ;  /* 0x00090000da10783b */ /* 0x010fe40000004200 */
[C---:B------:R-:W-:Y:S04]  /*f960*/  HMMA.16816.F32.BF16 R160, R176.reuse, R186, R160 ;  /* 0x000000bab0a0723c */ /* 0x040fe800000418a0 */
[C---:B------:R-:W-:Y:S01]  /*f970*/  FMUL.FTZ R62, R0.reuse, R62 ;  /* 0x0000003e003e7220 */ /* 0x040fe20000410000 */
[----:B------:R-:W2:Y:S01]  /*f980*/  LDSM.16.MT88.4 R184, [R219+0x3100] ;  /* 0x00310000dbb8783b */ /* 0x000ea20000004200 */
[----:B------:R-:W-:Y:S01]  /*f990*/  MUFU.EX2 R175, R34 ;  /* 0x0000002200af7308 */ /* 0x000fe20000000800 */
[----:B------:R-:W-:Y:S01]  /*f9a0*/  FMUL.FTZ R63, R0, R63 ;  /* 0x0000003f003f7220 */ /* 0x000fe20000410000 */
[C---:B---3--:R-:W-:Y:S04]  /*f9b0*/  HMMA.16816.F32.BF16 R164, R176.reuse, R188, R164 ;  /* 0x000000bcb0a4723c */ /* 0x048fe800000418a4 */
[C---:B------:R-:W-:Y:S02]  /*f9c0*/  FMUL.FTZ R64, R2.reuse, R64 ;  /* 0x0000004002407220 */ /* 0x040fe40000410000 */
[----:B------:R-:W-:Y:S02]  /*f9d0*/  FMUL.FTZ R65, R2, R65 ;  /* 0x0000004102417220 */ /* 0x000fe40000410000 */
[C---:B------:R-:W-:Y:S01]  /*f9e0*/  HMMA.16816.F32.BF16 R168, R176.reuse, R190, R168 ;  /* 0x000000beb0a8723c */ /* 0x040fe200000418a8 */
[----:B------:R-:W3:Y:S03]  /*f9f0*/  LDSM.16.MT88.4 R188, [R217+0x6100] ;  /* 0x00610000d9bc783b */ /* 0x000ee60000004200 */
        /* <DEDUP_REMOVED lines=18> */
[C---:B------:R-:W-:Y:S02]  /*fb20*/  FMUL.FTZ R78, R0.reuse, R78 ;  /* 0x0000004e004e7220 */ /* 0x040fe40000410000 */
[----:B------:R-:W-:Y:S02]  /*fb30*/  FMUL.FTZ R79, R0, R79 ;  /* 0x0000004f004f7220 */ /* 0x000fe40000410000 */
[C---:B---3--:R-:W-:Y:S04]  /*fb40*/  HMMA.16816.F32.BF16 R68, R176.reuse, R188, R68 ;  /* 0x000000bcb044723c */ /* 0x048fe80000041844 */
[C---:B------:R-:W-:Y:S02]  /*fb50*/  FMUL.FTZ R80, R2.reuse, R80 ;  /* 0x0000005002507220 */ /* 0x040fe40000410000 */
[----:B------:R-:W-:Y:S02]  /*fb60*/  FMUL.FTZ R81, R2, R81 ;  /* 0x0000005102517220 */ /* 0x000fe40000410000 */
[C---:B------:R-:W-:Y:S01]  /*fb70*/  HMMA.16816.F32.BF16 R72, R176.reuse, R190, R72 ;  /* 0x000000beb048723c */ /* 0x040fe20000041848 */
[----:B------:R-:W3:Y:S03]  /*fb80*/  LDSM.16.MT88.4 R188, [R219+0x6100] ;  /* 0x00610000dbbc783b */ /* 0x000ee60000004200 */
[C---:B------:R-:W-:Y:S02]  /*fb90*/  FMUL.FTZ R82, R0.reuse, R82 ;  /* 0x0000005200527220 */ /* 0x040fe40000410000 */
[----:B------:R-:W-:Y:S02]  /*fba0*/  FMUL.FTZ R83, R0, R83 ;  /* 0x0000005300537220 */ /* 0x000fe40000410000 */
[C---:B-1----:R-:W-:Y:S04]  /*fbb0*/  HMMA.16816.F32.BF16 R76, R176.reuse, R180, R76 ;  /* 0x000000b4b04c723c */ /* 0x042fe8000004184c */
[C---:B------:R-:W-:Y:S02]  /*fbc0*/  FMUL.FTZ R84, R2.reuse, R84 ;  /* 0x0000005402547220 */ /* 0x040fe40000410000 */
[----:B------:R-:W-:Y:S02]  /*fbd0*/  FMUL.FTZ R85, R2, R85 ;  /* 0x0000005502557220 */ /* 0x000fe40000410000 */
[C---:B------:R-:W-:Y:S01]  /*fbe0*/  HMMA.16816.F32.BF16 R80, R176.reuse, R182, R80 ;  /* 0x000000b6b050723c */ /* 0x040fe20000041850 */
[----:B------:R-:W1:Y:S03]  /*fbf0*/  LDSM.16.MT88.4 R180, [R217+0x9100] ;  /* 0x00910000d9b4783b */ /* 0x000e660000004200 */
[C---:B------:R-:W-:Y:S02]  /*fc00*/  FMUL.FTZ R86, R0.reuse, R86 ;  /* 0x0000005600567220 */ /* 0x040fe40000410000 */
[----:B------:R-:W-:Y:S02]  /*fc10*/  FMUL.FTZ R87, R0, R87 ;  /* 0x0000005700577220 */ /* 0x000fe40000410000 */
[C---:B------:R-:W-:Y:S04]  /*fc20*/  FMUL.FTZ R88, R2.reuse, R88 ;  /* 0x0000005802587220 */ /* 0x040fe80000410000 */
[----:B------:R-:W-:Y:S01]  /*fc30*/  FMUL.FTZ R89, R2, R89 ;  /* 0x0000005902597220 */ /* 0x000fe20000410000 */
        /* <DEDUP_REMOVED lines=33> */
[C---:B--2---:R-:W-:Y:S01]  /*fe50*/  HMMA.16816.F32.BF16 R108, R176.reuse, R184, R108 ;  /* 0x000000b8b06c723c */ /* 0x044fe2000004186c */
[----:B------:R-:W-:Y:S02]  /*fe60*/  MUFU.EX2 R185, R30 ;  /* 0x0000001e00b97308 */ /* 0x000fe40000000800 */
[C---:B------:R-:W-:Y:S02]  /*fe70*/  FMUL.FTZ R114, R0.reuse, R114 ;  /* 0x0000007200727220 */ /* 0x040fe40000410000 */
[----:B------:R-:W-:Y:S02]  /*fe80*/  FMUL.FTZ R115, R0, R115 ;  /* 0x0000007300737220 */ /* 0x000fe40000410000 */
[C---:B------:R-:W-:Y:S02]  /*fe90*/  FMUL.FTZ R116, R2.reuse, R116 ;  /* 0x0000007402747220 */ /* 0x040fe40000410000 */
[----:B------:R-:W-:Y:S02]  /*fea0*/  FMUL.FTZ R117, R2, R117 ;  /* 0x0000007502757220 */ /* 0x000fe40000410000 */
[----:B------:R2:W-:Y:S01]  /*feb0*/  MUFU.EX2 R184, R31 ;  /* 0x0000001f00b87308 */ /* 0x0005e20000000800 */
[C---:B------:R-:W-:Y:S03]  /*fec0*/  HMMA.16816.F32.BF16 R112, R176.reuse, R186, R112 ;  /* 0x000000bab070723c */ /* 0x040fe60000041870 */
[C---:B------:R-:W-:Y:S02]  /*fed0*/  FMUL.FTZ R118, R0.reuse, R118 ;  /* 0x0000007600767220 */ /* 0x040fe40000410000 */
[----:B------:R-:W-:Y:S02]  /*fee0*/  FMUL.FTZ R119, R0, R119 ;  /* 0x0000007700777220 */ /* 0x000fe40000410000 */
[C---:B------:R-:W-:Y:S02]  /*fef0*/  FMUL.FTZ R120, R2.reuse, R120 ;  /* 0x0000007802787220 */ /* 0x040fe40000410000 */
[----:B------:R-:W-:Y:S03]  /*ff00*/  MUFU.EX2 R187, R26 ;  /* 0x0000001a00bb7308 */ /* 0x000fe60000000800 */
[C---:B---3--:R-:W-:Y:S03]  /*ff10*/  HMMA.16816.F32.BF16 R116, R176.reuse, R188, R116 ;  /* 0x000000bcb074723c */ /* 0x048fe60000041874 */
[----:B------:R-:W-:Y:S02]  /*ff20*/  FMUL.FTZ R121, R2, R121 ;  /* 0x0000007902797220 */ /* 0x000fe40000410000 */
[C---:B------:R-:W-:Y:S02]  /*ff30*/  FMUL.FTZ R122, R0.reuse, R122 ;  /* 0x0000007a007a7220 */ /* 0x040fe40000410000 */
[----:B------:R-:W-:Y:S01]  /*ff40*/  FMUL.FTZ R123, R0, R123 ;  /* 0x0000007b007b7220 */ /* 0x000fe20000410000 */
[----:B------:R3:W-:Y:S01]  /*ff50*/  MUFU.EX2 R189, R22 ;  /* 0x0000001600bd7308 */ /* 0x0007e20000000800 */
[C---:B------:R-:W-:Y:S01]  /*ff60*/  FMUL.FTZ R124, R2.reuse, R124 ;  /* 0x0000007c027c7220 */ /* 0x040fe20000410000 */
[----:B--2---:R-:W-:Y:S02]  /*ff70*/  LDSM.16.MT88.4 R28, [R220+0x2100] ;  /* 0x00210000dc1c783b */ /* 0x004fe40000004200 */
[----:B------:R-:W-:Y:S02]  /*ff80*/  FMUL.FTZ R125, R2, R125 ;  /* 0x0000007d027d7220 */ /* 0x000fe40000410000 */
[C---:B------:R-:W-:Y:S03]  /*ff90*/  HMMA.16816.F32.BF16 R120, R176.reuse, R190, R120 ;  /* 0x000000beb078723c */ /* 0x040fe60000041878 */
[C---:B------:R-:W-:Y:S01]  /*ffa0*/  FMUL.FTZ R126, R0.reuse, R126 ;  /* 0x0000007e007e7220 */ /* 0x040fe20000410000 */
[----:B------:R2:W-:Y:S01]  /*ffb0*/  MUFU.EX2 R186, R27 ;  /* 0x0000001b00ba7308 */ /* 0x0005e20000000800 */
[----:B------:R-:W-:Y:S02]  /*ffc0*/  FMUL.FTZ R127, R0, R127 ;  /* 0x0000007f007f7220 */ /* 0x000fe40000410000 */
[C---:B------:R-:W-:Y:S02]  /*ffd0*/  FMUL.FTZ R128, R2.reuse, R128 ;  /* 0x0000008002807220 */ /* 0x040fe40000410000 */
[----:B------:R-:W-:Y:S03]  /*ffe0*/  FMUL.FTZ R129, R2, R129 ;  /* 0x0000008102817220 */ /* 0x000fe60000410000 */
[C---:B------:R-:W-:Y:S02]  /*fff0*/  HMMA.16816.F32.BF16 R124, R176.reuse, R12, R124 ;  /* 0x0000000cb07c723c */ /* 0x040fe4000004187c */
[----:B------:R-:W4:Y:S01]  /*10000*/  MUFU.EX2 R188, R174 ;  /* 0x000000ae00bc7308 */ /* 0x000f220000000800 */
[C---:B------:R-:W-:Y:S02]  /*10010*/  FMUL.FTZ R130, R0.reuse, R130 ;  /* 0x0000008200827220 */ /* 0x040fe40000410000 */
[----:B------:R-:W-:Y:S01]  /*10020*/  FMUL.FTZ R131, R0, R131 ;  /* 0x0000008300837220 */ /* 0x000fe20000410000 */
[----:B---3--:R-:W-:Y:S01]  /*10030*/  LDSM.16.MT88.4 R20, [R220+0x9900] ;  /* 0x00990000dc14783b */ /* 0x008fe20000004200 */
[----:B------:R-:W-:Y:S01]  /*10040*/  F2FP.BF16.PACK_AB R12, R215, R211 ;  /* 0x000000d3d70c723e */ /* 0x000fe200000010ff */
[--C-:B------:R-:W-:Y:S01]  /*10050*/  FFMA.FTZ R37, R37, c[0x0][0x2d0], -R196.reuse ;  /* 0x0000b40025257a23 */ /* 0x100fe200000108c4 */
[----:B------:R-:W-:Y:S03]  /*10060*/  F2FP.BF16.PACK_AB R13, R198, R199 ;  /* 0x000000c7c60d723e */ /* 0x000fe600000010ff */
[----:B------:R-:W-:Y:S01]  /*10070*/  HMMA.16816.F32.BF16 R128, R176, R14, R128 ;  /* 0x0000000eb080723c */ /* 0x000fe20000041880 */
[----:B------:R-:W3:Y:S01]  /*10080*/  LDSM.16.MT88.4 R176, [R220+0x900] ;  /* 0x00090000dcb0783b */ /* 0x000ee20000004200 */
[----:B------:R-:W-:Y:S01]  /*10090*/  MUFU.EX2 R174, R35 ;  /* 0x0000002300ae7308 */ /* 0x000fe20000000800 */
[--C-:B------:R-:W-:Y:S02]  /*100a0*/  FFMA.FTZ R36, R36, c[0x0][0x2d0], -R196.reuse ;  /* 0x0000b40024247a23 */ /* 0x100fe400000108c4 */
[--C-:B------:R-:W-:Y:S02]  /*100b0*/  FFMA.FTZ R40, R40, c[0x0][0x2d0], -R196.reuse ;  /* 0x0000b40028287a23 */ /* 0x100fe400000108c4 */
[----:B------:R-:W-:Y:S01]  /*100c0*/  F2FP.BF16.PACK_AB R14, R213, R214 ;  /* 0x000000d6d50e723e */ /* 0x000fe200000010ff */
[----:B--2---:R-:W-:Y:S01]  /*100d0*/  LDSM.16.MT88.4 R24, [R220+0x1100] ;  /* 0x00110000dc18783b */ /* 0x004fe20000004200 */
[----:B------:R-:W-:Y:S03]  /*100e0*/  F2FP.BF16.PACK_AB R15, R192, R194 ;  /* 0x000000c2c00f723e */ /* 0x000fe600000010ff */
[----:B------:R-:W-:Y:S01]  /*100f0*/  MUFU.EX2 R193, R37 ;  /* 0x0000002500c17308 */ /* 0x000fe20000000800 */
[--C-:B------:R-:W-:Y:S02]  /*10100*/  FFMA.FTZ R38, R38, c[0x0][0x2d0], -R3.reuse ;  /* 0x0000b40026267a23 */ /* 0x100fe40000010803 */
[--C-:B------:R-:W-:Y:S01]  /*10110*/  FFMA.FTZ R39, R39, c[0x0][0x2d0], -R3.reuse ;  /* 0x0000b40027277a23 */ /* 0x100fe20000010803 */
[C---:B-1----:R-:W-:Y:S05]  /*10120*/  HMMA.16816.F32.BF16 R4, R12.reuse, R180, R4 ;  /* 0x000000b40c04723c */ /* 0x042fea0000041804 */
[--C-:B------:R-:W-:Y:S01]  /*10130*/  FFMA.FTZ R42, R42, c[0x0][0x2d0], -R3.reuse ;  /* 0x0000b4002a2a7a23 */ /* 0x100fe20000010803 */
[----:B------:R-:W-:Y:S01]  /*10140*/  MUFU.EX2 R195, R36 ;  /* 0x0000002400c37308 */ /* 0x000fe20000000800 */
[--C-:B------:R-:W-:Y:S01]  /*10150*/  FFMA.FTZ R43, R43, c[0x0][0x2d0], -R3.reuse ;  /* 0x0000b4002b2b7a23 */ /* 0x100fe20000010803 */
[C---:B------:R-:W-:Y:S01]  /*10160*/  HMMA.16816.F32.BF16 R8, R12.reuse, R182, R8 ;  /* 0x000000b60c08723c */ /* 0x040fe20000041808 */
[----:B------:R-:W1:Y:S03]  /*10170*/  LDSM.16.MT88.4 R180, [R219+0x900] ;  /* 0x00090000dbb4783b */ /* 0x000e660000004200 */
[--C-:B------:R-:W-:Y:S02]  /*10180*/  FFMA.FTZ R41, R41, c[0x0][0x2d0], -R196.reuse ;  /* 0x0000b40029297a23 */ /* 0x100fe400000108c4 */
[--C-:B------:R-:W-:Y:S02]  /*10190*/  FFMA.FTZ R44, R44, c[0x0][0x2d0], -R196.reuse ;  /* 0x0000b4002c2c7a23 */ /* 0x100fe400000108c4 */
[C---:B------:R-:W-:Y:S01]  /*101a0*/  HMMA.16816.F32.BF16 R132, R12.reuse, R16, R132 ;  /* 0x000000100c84723c */ /* 0x040fe20000041884 */
[----:B------:R-:W-:Y:S03]  /*101b0*/  MUFU.EX2 R38, R38 ;  /* 0x0000002600267308 */ /* 0x000fe60000000800 */
[--C-:B------:R-:W-:Y:S02]  /*101c0*/  FFMA.FTZ R45, R45, c[0x0][0x2d0], -R196.reuse ;  /* 0x0000b4002d2d7a23 */ /* 0x100fe400000108c4 */
[--C-:B------:R-:W-:Y:S02]  /*101d0*/  FFMA.FTZ R46, R46, c[0x0][0x2d0], -R3.reuse ;  /* 0x0000b4002e2e7a23 */ /* 0x100fe40000010803 */
[C---:B------:R-:W-:Y:S01]  /*101e0*/  HMMA.16816.F32.BF16 R136, R12.reuse, R18, R136 ;  /* 0x000000120c88723c */ /* 0x040fe20000041888 */
[----:B------:R-:W2:Y:S02]  /*101f0*/  LDSM.16.MT88.4 R16, [R217+0x3900] ;  /* 0x00390000d910783b */ /* 0x000ea40000004200 */
[----:B------:R-:W-:Y:S01]  /*10200*/  MUFU.EX2 R39, R39 ;  /* 0x0000002700277308 */ /* 0x000fe20000000800 */
[--C-:B------:R-:W-:Y:S02]  /*10210*/  FFMA.FTZ R47, R47, c[0x0][0x2d0], -R3.reuse ;  /* 0x0000b4002f2f7a23 */ /* 0x100fe40000010803 */
[--C-:B------:R-:W-:Y:S02]  /*10220*/  FFMA.FTZ R50, R50, c[0x0][0x2d0], -R3.reuse ;  /* 0x0000b40032327a23 */ /* 0x100fe40000010803 */
[C---:B---3--:R-:W-:Y:S04]  /*10230*/  HMMA.16816.F32.BF16 R140, R12.reuse, R176, R140 ;  /* 0x000000b00c8c723c */ /* 0x048fe8000004188c */
[----:B------:R-:W-:Y:S01]  /*10240*/  FFMA.FTZ R3, R51, c[0x0][0x2d0], -R3 ;  /* 0x0000b40033037a23 */ /* 0x000fe20000010803 */
[----:B------:R-:W-:Y:S03]  /*10250*/  MUFU.EX2 R191, R40 ;  /* 0x0000002800bf7308 */ /* 0x000fe60000000800 */
[C---:B------:R-:W-:Y:S01]  /*10260*/  HMMA.16816.F32.BF16 R144, R12.reuse, R178, R144 ;  /* 0x000000b20c90723c */ /* 0x040fe20000041890 */
[----:B------:R-:W3:Y:S06]  /*10270*/  LDSM.16.MT88.4 R176, [R218+0x3900] ;  /* 0x00390000dab0783b */ /* 0x000eec0000004200 */
[----:B------:R-:W-:Y:S01]  /*10280*/  MUFU.EX2 R36, R3 ;  /* 0x0000000300247308 */ /* 0x000fe20000000800 */
[C---:B-1----:R-:W-:Y:S08]  /*10290*/  HMMA.16816.F32.BF16 R148, R12.reuse, R180, R148 ;  /* 0x000000b40c94723c */ /* 0x042ff00000041894 */
[C---:B------:R-:W-:Y:S01]  /*102a0*/  HMMA.16816.F32.BF16 R152, R12.reuse, R182, R152 ;  /* 0x000000b60c98723c */ /* 0x040fe20000041898 */
[----:B------:R-:W1:Y:S01]  /*102b0*/  LDSM.16.MT88.4 R180, [R220+0x3900] ;  /* 0x00390000dcb4783b */ /* 0x000e620000004200 */
[----:B------:R4:W-:Y:S06]  /*102c0*/  MUFU.EX2 R190, R41 ;  /* 0x0000002900be7308 */ /* 0x0009ec0000000800 */
[C---:B--2---:R-:W-:Y:S04]  /*102d0*/  HMMA.16816.F32.BF16 R156, R12.reuse, R16, R156 ;  /* 0x000000100c9c723c */ /* 0x044fe8000004189c */
[----:B------:R-:W-:Y:S04]  /*102e0*/  MUFU.EX2 R42, R42 ;  /* 0x0000002a002a7308 */ /* 0x000fe80000000800 */
[C---:B------:R-:W-:Y:S01]  /*102f0*/  HMMA.16816.F32.BF16 R160, R12.reuse, R18, R160 ;  /* 0x000000120ca0723c */ /* 0x040fe200000418a0 */
[----:B------:R-:W2:Y:S05]  /*10300*/  LDSM.16.MT88.4 R16, [R219+0x3900] ;  /* 0x00390000db10783b */ /* 0x000eaa0000004200 */
[----:B------:R-:W-:Y:S02]  /*10310*/  MUFU.EX2 R43, R43 ;  /* 0x0000002b002b7308 */ /* 0x000fe40000000800 */
[C---:B---3--:R-:W-:Y:S04]  /*10320*/  HMMA.16816.F32.BF16 R164, R12.reuse, R176, R164 ;  /* 0x000000b00ca4723c */ /* 0x048fe800000418a4 */
[--C-:B----4-:R-:W-:Y:S02]  /*10330*/  FFMA.FTZ R41, R48, c[0x0][0x2d0], -R196.reuse ;  /* 0x0000b40030297a23 */ /* 0x110fe400000108c4 */
[----:B------:R-:W-:Y:S02]  /*10340*/  FFMA.FTZ R196, R49, c[0x0][0x2d0], -R196 ;  /* 0x0000b40031c47a23 */ /* 0x000fe400000108c4 */
[C---:B------:R-:W-:Y:S01]  /*10350*/  HMMA.16816.F32.BF16 R168, R12.reuse, R178, R168 ;  /* 0x000000b20ca8723c */ /* 0x040fe200000418a8 */
[----:B------:R-:W3:Y:S01]  /*10360*/  LDSM.16.MT88.4 R176, [R217+0x6900] ;  /* 0x00690000d9b0783b */ /* 0x000ee20000004200 */
[----:B------:R-:W-:Y:S06]  /*10370*/  MUFU.EX2 R40, R196 ;  /* 0x000000c400287308 */ /* 0x000fec0000000800 */
[C---:B-1----:R-:W-:Y:S04]  /*10380*/  HMMA.16816.F32.BF16 R52, R12.reuse, R180, R52 ;  /* 0x000000b40c34723c */ /* 0x042fe80000041834 */
[----:B------:R-:W-:Y:S04]  /*10390*/  MUFU.EX2 R44, R44 ;  /* 0x0000002c002c7308 */ /* 0x000fe80000000800 */
[C---:B------:R-:W-:Y:S01]  /*103a0*/  HMMA.16816.F32.BF16 R56, R12.reuse, R182, R56 ;  /* 0x000000b60c38723c */ /* 0x040fe20000041838 */
[----:B------:R-:W1:Y:S05]  /*103b0*/  LDSM.16.MT88.4 R180, [R218+0x6900] ;  /* 0x00690000dab4783b */ /* 0x000e6a0000004200 */
[----:B------:R-:W-:Y:S02]  /*103c0*/  MUFU.EX2 R45, R45 ;  /* 0x0000002d002d7308 */ /* 0x000fe40000000800 */
[C---:B--2---:R-:W-:Y:S08]  /*103d0*/  HMMA.16816.F32.BF16 R60, R12.reuse, R16, R60 ;  /* 0x000000100c3c723c */ /* 0x044ff0000004183c */
[----:B------:R-:W-:Y:S01]  /*103e0*/  MUFU.EX2 R46, R46 ;  /* 0x0000002e002e7308 */ /* 0x000fe20000000800 */
[C---:B------:R-:W-:Y:S01]  /*103f0*/  HMMA.16816.F32.BF16 R64, R12.reuse, R18, R64 ;  /* 0x000000120c40723c */ /* 0x040fe20000041840 */
[----:B------:R-:W2:Y:S07]  /*10400*/  LDSM.16.MT88.4 R16, [R220+0x6900] ;  /* 0x00690000dc10783b */ /* 0x000eae0000004200 */
[C---:B---3--:R-:W-:Y:S01]  /*10410*/  HMMA.16816.F32.BF16 R68, R12.reuse, R176, R68 ;  /* 0x000000b00c44723c */ /* 0x048fe20000041844 */
[----:B------:R-:W-:Y:S07]  /*10420*/  MUFU.EX2 R47, R47 ;  /* 0x0000002f002f7308 */ /* 0x000fee0000000800 */
[C---:B------:R-:W-:Y:S01]  /*10430*/  HMMA.16816.F32.BF16 R72, R12.reuse, R178, R72 ;  /* 0x000000b20c48723c */ /* 0x040fe20000041848 */
[----:B------:R-:W3:Y:S02]  /*10440*/  LDSM.16.MT88.4 R176, [R219+0x6900] ;  /* 0x00690000dbb0783b */ /* 0x000ee40000004200 */
[----:B------:R-:W-:Y:S05]  /*10450*/  MUFU.EX2 R41, R41 ;  /* 0x0000002900297308 */ /* 0x000fea0000000800 */
[C---:B-1----:R-:W-:Y:S05]  /*10460*/  HMMA.16816.F32.BF16 R76, R12.reuse, R180, R76 ;  /* 0x000000b40c4c723c */ /* 0x042fea000004184c */
[----:B------:R-:W-:Y:S03]  /*10470*/  MUFU.EX2 R50, R50 ;  /* 0x0000003200327308 */ /* 0x000fe60000000800 */
        /* <DEDUP_REMOVED lines=8> */
[C---:B-1----:R-:W-:Y:S07]  /*10500*/  HMMA.16816.F32.BF16 R100, R12.reuse, R180, R100 ;  /* 0x000000b40c64723c */ /* 0x042fee0000041864 */
[----:B------:R-:W-:Y:S01]  /*10510*/  MOV R181, R204 ;  /* 0x000000cc00b57202 */ /* 0x000fe20000000f00 */
[C---:B------:R-:W-:Y:S01]  /*10520*/  HMMA.16816.F32.BF16 R104, R12.reuse, R182, R104 ;  /* 0x000000b60c68723c */ /* 0x040fe20000041868 */
[----:B------:R-:W4:Y:S01]  /*10530*/  LDL.LU R182, [R1+0x20] ;  /* 0x0000200001b67983 */ /* 0x000f220000300800 */
[----:B------:R-:W-:Y:S02]  /*10540*/  MUFU.EX2 R204, R32 ;  /* 0x0000002000cc7308 */ /* 0x000fe40000000800 */
[----:B------:R-:W-:Y:S03]  /*10550*/  MOV R180, R203 ;  /* 0x000000cb00b47202 */ /* 0x000fe60000000f00 */
[----:B------:R-:W4:Y:S01]  /*10560*/  LDL.LU R183, [R1+0x24] ;  /* 0x0000240001b77983 */ /* 0x000f220000300800 */
[C---:B--2---:R-:W-:Y:S04]  /*10570*/  HMMA.16816.F32.BF16 R108, R12.reuse, R16, R108 ;  /* 0x000000100c6c723c */ /* 0x044fe8000004186c */
[----:B------:R1:W2:Y:S04]  /*10580*/  MUFU.EX2 R203, R33 ;  /* 0x0000002100cb7308 */ /* 0x0002a80000000800 */
[C---:B------:R-:W-:Y:S01]  /*10590*/  HMMA.16816.F32.BF16 R112, R12.reuse, R18, R112 ;  /* 0x000000120c70723c */ /* 0x040fe20000041870 */
[----:B------:R-:W2:Y:S07]  /*105a0*/  LDSM.16.MT88.4 R16, [R217+0x1100] ;  /* 0x00110000d910783b */ /* 0x000eae0000004200 */
[C---:B------:R-:W-:Y:S08]  /*105b0*/  HMMA.16816.F32.BF16 R116, R12.reuse, R20, R116 ;  /* 0x000000140c74723c */ /* 0x040ff00000041874 */
[C---:B------:R-:W-:Y:S01]  /*105c0*/  HMMA.16816.F32.BF16 R120, R12.reuse, R22, R120 ;  /* 0x000000160c78723c */ /* 0x040fe20000041878 */
[----:B------:R-:W2:Y:S06]  /*105d0*/  LDSM.16.MT88.4 R20, [R218+0x1100] ;  /* 0x00110000da14783b */ /* 0x000eac0000004200 */
[----:B-1----:R-:W-:Y:S01]  /*105e0*/  LDSM.16.MT88.4 R32, [R218+0x5100] ;  /* 0x00510000da20783b */ /* 0x002fe20000004200 */
[C---:B---3--:R-:W-:Y:S07]  /*105f0*/  HMMA.16816.F32.BF16 R124, R12.reuse, R176, R124 ;  /* 0x000000b00c7c723c */ /* 0x048fee000004187c */
[----:B------:R-:W-:Y:S01]  /*10600*/  MOV R177, R180 ;  /* 0x000000b400b17202 */ /* 0x000fe20000000f00 */
[----:B------:R-:W-:Y:S04]  /*10610*/  HMMA.16816.F32.BF16 R128, R12, R178, R128 ;  /* 0x000000b20c80723c */ /* 0x000fe80000041880 */
[----:B------:R-:W-:Y:S03]  /*10620*/  MOV R176, R181 ;  /* 0x000000b500b07202 */ /* 0x000fe60000000f00 */
[----:B------:R-:W-:Y:S02]  /*10630*/  F2FP.BF16.PACK_AB R12, R209, R210 ;  /* 0x000000d2d10c723e */ /* 0x000fe400000010ff */
[----:B------:R-:W-:Y:S03]  /*10640*/  F2FP.BF16.PACK_AB R13, R188, R189 ;  /* 0x000000bdbc0d723e */ /* 0x000fe600000010ff */
[----:B------:R-:W-:Y:S02]  /*10650*/  F2FP.BF16.PACK_AB R14, R207, R208 ;  /* 0x000000d0cf0e723e */ /* 0x000fe400000010ff */
[----:B------:R-:W-:Y:S07]  /*10660*/  F2FP.BF16.PACK_AB R15, R186, R187 ;  /* 0x000000bbba0f723e */ /* 0x000fee00000010ff */
[C---:B--2---:R-:W-:Y:S08]  /*10670*/  HMMA.16816.F32.BF16 R4, R12.reuse, R16, R4 ;  /* 0x000000100c04723c */ /* 0x044ff00000041804 */
        /* <DEDUP_REMOVED lines=41> */
[C---:B---3--:R-:W-:Y:S04]  /*10910*/  HMMA.16816.F32.BF16 R116, R12.reuse, R24, R116 ;  /* 0x000000180c74723c */ /* 0x048fe80000041874 */
[----:B----4-:R-:W-:Y:S04]  /*10920*/  FFMA.FTZ R2, R2, R182, R212 ;  /* 0x000000b602027223 */ /* 0x010fe800000100d4 */
[C---:B------:R-:W-:Y:S01]  /*10930*/  HMMA.16816.F32.BF16 R120, R12.reuse, R26, R120 ;  /* 0x0000001a0c78723c */ /* 0x040fe20000041878 */
[----:B------:R-:W3:Y:S03]  /*10940*/  LDSM.16.MT88.4 R24, [R218+0x1900] ;  /* 0x00190000da18783b */ /* 0x000ee60000004200 */
[----:B------:R-:W-:Y:S02]  /*10950*/  FFMA.FTZ R37, R0, R183, R197 ;  /* 0x000000b700257223 */ /* 0x000fe400000100c5 */
[----:B------:R-:W-:Y:S01]  /*10960*/  FADD.FTZ R0, R252, R2 ;  /* 0x00000002fc007221 */ /* 0x000fe20000010000 */
[----:B------:R-:W-:Y:S01]  /*10970*/  LDSM.16.MT88.4 R180, [R217+0x2900] ;  /* 0x00290000d9b4783b */ /* 0x000fe20000004200 */
[----:B------:R-:W-:Y:S01]  /*10980*/  FADD.FTZ R2, R202, R37 ;  /* 0x00000025ca027221 */ /* 0x000fe20000010000 */
[C---:B-1----:R-:W-:Y:S03]  /*10990*/  HMMA.16816.F32.BF16 R124, R12.reuse, R16, R124 ;  /* 0x000000100c7c723c */ /* 0x042fe6000004187c */
[----:B------:R-:W-:Y:S02]  /*109a0*/  FADD.FTZ R0, R176, R0 ;  /* 0x00000000b0007221 */ /* 0x000fe40000010000 */
[----:B------:R-:W-:Y:S02]  /*109b0*/  FADD.FTZ R2, R200, R2 ;  /* 0x00000002c8027221 */ /* 0x000fe40000010000 */
[----:B------:R-:W-:Y:S01]  /*109c0*/  FADD.FTZ R0, R177, R0 ;  /* 0x00000000b1007221 */ /* 0x000fe20000010000 */
[----:B------:R-:W-:Y:S01]  /*109d0*/  HMMA.16816.F32.BF16 R128, R12, R18, R128 ;  /* 0x000000120c80723c */ /* 0x000fe20000041880 */
[----:B------:R-:W1:Y:S03]  /*109e0*/  LDSM.16.MT88.4 R16, [R220+0x1900] ;  /* 0x00190000dc10783b */ /* 0x000e660000004200 */
        /* <DEDUP_REMOVED lines=11> */
[C---:B--2---:R-:W-:Y:S03]  /*10aa0*/  HMMA.16816.F32.BF16 R4, R12.reuse, R20, R4 ;  /* 0x000000140c04723c */ /* 0x044fe60000041804 */
[----:B------:R-:W-:Y:S02]  /*10ab0*/  FADD.FTZ R2, R213, R2 ;  /* 0x00000002d5027221 */ /* 0x000fe40000010000 */
[----:B------:R-:W-:Y:S02]  /*10ac0*/  FADD.FTZ R0, R192, R0 ;  /* 0x00000000c0007221 */ /* 0x000fe40000010000 */
[----:B------:R-:W-:Y:S01]  /*10ad0*/  FADD.FTZ R2, R210, R2 ;  /* 0x00000002d2027221 */ /* 0x000fe20000010000 */
        /* <DEDUP_REMOVED lines=18> */
[----:B------:R-:W-:Y:S01]  /*10c00*/  FADD.FTZ R2, R204, R2 ;  /* 0x00000002cc027221 */ /* 0x000fe20000010000 */
[C---:B--2---:R-:W-:Y:S03]  /*10c10*/  HMMA.16816.F32.BF16 R148, R12.reuse, R20, R148 ;  /* 0x000000140c94723c */ /* 0x044fe60000041894 */
[----:B------:R-:W-:Y:S02]  /*10c20*/  FADD.FTZ R2, R203, R2 ;  /* 0x00000002cb027221 */ /* 0x000fe40000010000 */
[----:B------:R-:W-:Y:S02]  /*10c30*/  FADD.FTZ R0, R184, R0 ;  /* 0x00000000b8007221 */ /* 0x000fe40000010000 */
[----:B------:R-:W-:Y:S01]  /*10c40*/  FADD.FTZ R2, R195, R2 ;  /* 0x00000002c3027221 */ /* 0x000fe20000010000 */
[C---:B------:R-:W-:Y:S01]  /*10c50*/  HMMA.16816.F32.BF16 R152, R12.reuse, R22, R152 ;  /* 0x000000160c98723c */ /* 0x040fe20000041898 */
[----:B------:R-:W2:Y:S03]  /*10c60*/  LDSM.16.MT88.4 R20, [R220+0x4900] ;  /* 0x00490000dc14783b */ /* 0x000ea60000004200 */
[----:B------:R-:W-:Y:S02]  /*10c70*/  FADD.FTZ R2, R193, R2 ;  /* 0x00000002c1027221 */ /* 0x000fe40000010000 */
[----:B------:R-:W-:Y:S01]  /*10c80*/  FADD.FTZ R0, R175, R0 ;  /* 0x00000000af007221 */ /* 0x000fe20000010000 */
[----:B------:R-:W-:Y:S01]  /*10c90*/  MOV R175, R172 ;  /* 0x000000ac00af7202 */ /* 0x000fe20000000f00 */
[C---:B---3--:R-:W-:Y:S04]  /*10ca0*/  HMMA.16816.F32.BF16 R156, R12.reuse, R24, R156 ;  /* 0x000000180c9c723c */ /* 0x048fe8000004189c */
[----:B------:R-:W-:Y:S02]  /*10cb0*/  FADD.FTZ R2, R191, R2 ;  /* 0x00000002bf027221 */ /* 0x000fe40000010000 */
[----:B------:R-:W-:Y:S01]  /*10cc0*/  FADD.FTZ R0, R174, R0 ;  /* 0x00000000ae007221 */ /* 0x000fe20000010000 */
[----:B------:R-:W-:Y:S01]  /*10cd0*/  MOV R174, R173 ;  /* 0x000000ad00ae7202 */ /* 0x000fe20000000f00 */
[C---:B------:R-:W-:Y:S01]  /*10ce0*/  HMMA.16816.F32.BF16 R160, R12.reuse, R26, R160 ;  /* 0x0000001a0ca0723c */ /* 0x040fe200000418a0 */
[----:B------:R-:W3:Y:S03]  /*10cf0*/  LDSM.16.MT88.4 R24, [R219+0x4900] ;  /* 0x00490000db18783b */ /* 0x000ee60000004200 */
[----:B------:R-:W-:Y:S02]  /*10d00*/  FADD.FTZ R2, R190, R2 ;  /* 0x00000002be027221 */ /* 0x000fe40000010000 */
[----:B------:R-:W-:Y:S02]  /*10d10*/  FADD.FTZ R0, R38, R0 ;  /* 0x0000000026007221 */ /* 0x000fe40000010000 */
[C---:B-1----:R-:W-:Y:S04]  /*10d20*/  HMMA.16816.F32.BF16 R164, R12.reuse, R16, R164 ;  /* 0x000000100ca4723c */ /* 0x042fe800000418a4 */
[----:B------:R-:W-:Y:S04]  /*10d30*/  FADD.FTZ R0, R39, R0 ;  /* 0x0000000027007221 */ /* 0x000fe80000010000 */
[C---:B------:R-:W-:Y:S01]  /*10d40*/  HMMA.16816.F32.BF16 R168, R12.reuse, R18, R168 ;  /* 0x000000120ca8723c */ /* 0x040fe200000418a8 */
[----:B------:R-:W1:Y:S03]  /*10d50*/  LDSM.16.MT88.4 R16, [R217+0x7900] ;  /* 0x00790000d910783b */ /* 0x000e660000004200 */
[----:B------:R-:W-:Y:S04]  /*10d60*/  FADD.FTZ R0, R42, R0 ;  /* 0x000000002a007221 */ /* 0x000fe80000010000 */
        /* <DEDUP_REMOVED lines=14> */
[----:B------:R-:W-:Y:S03]  /*10e50*/  FADD.FTZ R0, R36, R0 ;  /* 0x0000000024007221 */ /* 0x000fe60000010000 */
[----:B------:R-:W-:Y:S01]  /*10e60*/  STL [R1+0x20], R2 ;  /* 0x0000200201007387 */ /* 0x000fe20000100800 */
[C---:B-1----:R-:W-:Y:S05]  /*10e70*/  HMMA.16816.F32.BF16 R68, R12.reuse, R16, R68 ;  /* 0x000000100c44723c */ /* 0x042fea0000041844 */
[----:B------:R-:W-:Y:S03]  /*10e80*/  STL [R1+0x24], R0 ;  /* 0x0000240001007387 */ /* 0x000fe60000100800 */
[C---:B------:R-:W-:Y:S03]  /*10e90*/  HMMA.16816.F32.BF16 R72, R12.reuse, R18, R72 ;  /* 0x000000120c48723c */ /* 0x040fe60000041848 */
[----:B------:R-:W1:Y:S05]  /*10ea0*/  LDSM.16.MT88.4 R16, [R219+0x7900] ;  /* 0x00790000db10783b */ /* 0x000e6a0000004200 */
        /* <DEDUP_REMOVED lines=45> */
[----:B------:R-:W1:Y:S07]  /*11180*/  LDSM.16.MT88.4 R16, [R219+0x8100] ;  /* 0x00810000db10783b */ /* 0x000e6e0000004200 */
[C---:B----4-:R-:W-:Y:S08]  /*11190*/  HMMA.16816.F32.BF16 R60, R12.reuse, R28, R60 ;  /* 0x0000001c0c3c723c */ /* 0x050ff0000004183c */
[C---:B------:R-:W-:Y:S01]  /*111a0*/  HMMA.16816.F32.BF16 R64, R12.reuse, R30, R64 ;  /* 0x0000001e0c40723c */ /* 0x040fe20000041840 */
[----:B------:R-:W-:Y:S07]  /*111b0*/  LDSM.16.MT88.4 R28, [R218+0xb100] ;  /* 0x00b10000da1c783b */ /* 0x000fee0000004200 */
        /* <DEDUP_REMOVED lines=21> */
[C---:B----4-:R-:W-:Y:S08]  /*11310*/  HMMA.16816.F32.BF16 R124, R12.reuse, R32, R124 ;  /* 0x000000200c7c723c */ /* 0x050ff0000004187c */
[----:B------:R-:W-:Y:S01]  /*11320*/  HMMA.16816.F32.BF16 R128, R12, R34, R128 ;  /* 0x000000220c80723c */ /* 0x000fe20000041880 */
[----:B------:R-:W4:Y:S06]  /*11330*/  LDSM.16.MT88.4 R32, [R218+0x5900] ;  /* 0x00590000da20783b */ /* 0x000f2c0000004200 */
[----:B------:R-:W-:Y:S02]  /*11340*/  F2FP.BF16.PACK_AB R12, R45, R44 ;  /* 0x0000002c2d0c723e */ /* 0x000fe400000010ff */
[----:B------:R-:W-:Y:S03]  /*11350*/  F2FP.BF16.PACK_AB R13, R47, R46 ;  /* 0x0000002e2f0d723e */ /* 0x000fe600000010ff */
[----:B------:R-:W-:Y:S02]  /*11360*/  F2FP.BF16.PACK_AB R14, R40, R41 ;  /* 0x00000029280e723e */ /* 0x000fe400000010ff */
[----:B------:R-:W-:Y:S07]  /*11370*/  F2FP.BF16.PACK_AB R15, R36, R50 ;  /* 0x00000032240f723e */ /* 0x000fee00000010ff */
[C---:B------:R-:W-:Y:S01]  /*11380*/  HMMA.16816.F32.BF16 R176, R12.reuse, R180, R4 ;  /* 0x000000b40cb0723c */ /* 0x040fe20000041804 */
[----:B------:R-:W3:Y:S07]  /*11390*/  LDSM.16.MT88.4 R4, [R220+0x5900] ;  /* 0x00590000dc04783b */ /* 0x000eee0000004200 */
        /* <DEDUP_REMOVED lines=17> */
[C---:B------:R-:W-:Y:S08]  /*114b0*/  HMMA.16816.F32.BF16 R52, R12.reuse, R4, R52 ;  /* 0x000000040c34723c */ /* 0x040ff00000041834 */
        /* <DEDUP_REMOVED lines=9> */
[C---:B------:R-:W-:Y:S08]  /*11550*/  HMMA.16816.F32.BF16 R80, R12.reuse, R22, R80 ;  /* 0x000000160c50723c */ /* 0x040ff00000041850 */
        /* <DEDUP_REMOVED lines=10> */
[C---:B-1----:R-:W-:Y:S08]  /*11600*/  HMMA.16816.F32.BF16 R124, R12.reuse, R16, R124 ;  /* 0x000000100c7c723c */ /* 0x042ff0000004187c */
[----:B------:R-:W-:Y:S01]  /*11610*/  HMMA.16816.F32.BF16 R128, R12, R18, R128 ;  /* 0x000000120c80723c */ /* 0x000fe20000041880 */
[----:B------:R-:W-:-:S07]  /*11620*/  @P0 BRA `(.L_x_1359) ;  /* 0xffffbd1000000947 */ /* 0x000fce000383ffff */
.L_x_1358:
[----:B------:R-:W2:Y:S04]  /*11630*/  LDL.LU R4, [R1+0x20] ;  /* 0x0000200001047983 */ /* 0x000ea80000300800 */
        /* <DEDUP_REMOVED lines=156> */
.L_x_1348:
[----:B------:R-:W-:Y:S05]  /*12000*/  @P1 BRA `(.L_x_1360) ;  /* 0x00001ab000001947 */ /* 0x000fea0003800000 */
        /* <DEDUP_REMOVED lines=183> */
.L_x_1361:
        /* <DEDUP_REMOVED lines=15> */
[----:B------:R-:W-:Y:S02]  /*12c70*/  IADD3 R7, -R5, R47, RZ ;  /* 0x0000002f05077210 */ /* 0x000fe40007ffe1ff */
        /* <DEDUP_REMOVED lines=86> */
[----:B------:R-:W-:Y:S01]  /*131e0*/  IMAD.IADD R3, R5, 0x1, R6 ;  /* 0x0000000105037824 */ /* 0x000fe200078e0206 */
[C---:B------:R-:W-:Y:S01]  /*131f0*/  LEA R31, P0, R4.reuse, c[0x0][0x380], 0x1 ;  /* 0x0000e000041f7a11 */ /* 0x040fe200078008ff */
[----:B----4-:R1:W-:Y:S03]  /*13200*/  @!P2 ST.E [R8.64], R50 ;  /* 0x000000320800a985 */ /* 0x0103e6000c10191e */
[----:B------:R-:W-:Y:S01]  /*13210*/  LEA.HI.X R30, R4, c[0x0][0x384], R3, 0x1, P0 ;  /* 0x0000e100041e7a11 */ /* 0x000fe200000f0c03 */
[----:B------:R1:W2:Y:S01]  /*13220*/  LDS.128 R44, [R2+0x1080] ;  /* 0x00108000022c7984 */ /* 0x0002a20000000c00 */
[----:B------:R-:W-:-:S03]  /*13230*/  ISETP.GE.AND P0, PT, R28, R29, PT ;  /* 0x0000001d1c00720c */ /* 0x000fc60003f06270 */
        /* <DEDUP_REMOVED lines=42> */
.L_x_1363:
[----:B--234-:R-:W-:Y:S05]  /*134e0*/  BSYNC B0 ;  /* 0x0000000000007941 */ /* 0x01cfea0003800000 */
.L_x_1362:
        /* <DEDUP_REMOVED lines=30> */
.L_x_1365:
[----:B------:R-:W-:Y:S05]  /*136d0*/  BSYNC B0 ;  /* 0x0000000000007941 */ /* 0x000fea0003800000 */
.L_x_1364:
        /* <DEDUP_REMOVED lines=30> */
.L_x_1367:
[----:B------:R-:W-:Y:S05]  /*138c0*/  BSYNC B0 ;  /* 0x0000000000007941 */ /* 0x000fea0003800000 */
.L_x_1366:
        /* <DEDUP_REMOVED lines=31> */
.L_x_1360:
        /* <DEDUP_REMOVED lines=19> */
.L_x_1368:
        /* <DEDUP_REMOVED lines=42> */
.L_x_1370:
[----:B------:R-:W-:Y:S05]  /*13e90*/  BSYNC B0 ;  /* 0x0000000000007941 */ /* 0x000fea0003800000 */
.L_x_1369:
        /* <DEDUP_REMOVED lines=73> */
.L_x_1372:
[----:B------:R-:W-:Y:S05]  /*14330*/  BSYNC B0 ;  /* 0x0000000000007941 */ /* 0x000fea0003800000 */
.L_x_1371:
        /* <DEDUP_REMOVED lines=27> */
.L_x_1374:
[----:B------:R-:W-:Y:S05]  /*144f0*/  BSYNC B0 ;  /* 0x0000000000007941 */ /* 0x000fea0003800000 */
.L_x_1373:
        /* <DEDUP_REMOVED lines=27> */
.L_x_1376:
[----:B------:R-:W-:Y:S05]  /*146b0*/  BSYNC B0 ;  /* 0x0000000000007941 */ /* 0x000fea0003800000 */
.L_x_1375:
        /* <DEDUP_REMOVED lines=28> */
.L_x_1377:
        /* <DEDUP_REMOVED lines=16> */
.L_x_1551:


//--------------------- .text._ZN7cutlass13device_kernelIN5flash19enable_sm80_to_sm89INS1_16FlashAttnFwdSm80INS1_25CollectiveMainloopFwdSm80ILi8ELi1ELb0EN4cute5tupleIJNS5_1CILi128EEENS7_ILi48EEENS7_ILi256EEEEEELi256ENS_10bfloat16_tEfNS_4arch4Sm80ELb1ELb0ELb0ELb1ELb0ELb1ELb1ELb0EEENS1_21CollectiveEpilogueFwdINS6_IJS8_SA_S9_EEENS6_IJNS7_ILi1EEESI_SI_EEESC_SE_Li256ELb1ELb1ELb0ELb0EEENS1_19SingleTileSchedulerILb1ELb0ELb1ELi128EEEEEEEEEvNT_6ParamsE --------------------------
	.section	.text._ZN7cutlass13device_kernelIN5flash19enable_sm80_to_sm89INS1_16FlashAttnFwdSm80INS1_25CollectiveMainloopFwdSm80ILi8ELi1ELb0EN4cute5tupleIJNS5_1CILi128EEENS7_ILi48EEENS7_ILi256EEEEEELi256ENS_10bfloat16_tEfNS_4arch4Sm80ELb1ELb0ELb0ELb1ELb0ELb1ELb1ELb0EEENS1_21CollectiveEpilogueFwdINS6_IJS8_SA_S9_EEENS6_IJNS7_ILi1EEESI_SI_EEESC_SE_Li256ELb1ELb1ELb0ELb0EEENS1_19SingleTileSchedulerILb1ELb0ELb1ELi128EEEEEEEEEvNT_6ParamsE,"ax",@progbits
	.sectioninfo	@"SHI_REGISTERS=253"
	.align	128
.text._ZN7cutlass13device_kernelIN5flash19enable_sm80_to_sm89INS1_16FlashAttnFwdSm80INS1_25CollectiveMainloopFwdSm80ILi8ELi1ELb0EN4cute5tupleIJNS5_1CILi128EEENS7_ILi48EEENS7_ILi256EEEEEELi256ENS_10bfloat16_tEfNS_4arch4Sm80ELb1ELb0ELb0ELb1ELb0ELb1ELb1ELb0EEENS1_21CollectiveEpilogueFwdINS6_IJS8_SA_S9_EEENS6_IJNS7_ILi1EEESI_SI_EEESC_SE_Li256ELb1ELb1ELb0ELb0EEENS1_19SingleTileSchedulerILb1ELb0ELb1ELi128EEEEEEEEEvNT_6ParamsE:
        .type           _ZN7cutlass13device_kernelIN5flash19enable_sm80_to_sm89INS1_16FlashAttnFwdSm80INS1_25CollectiveMainloopFwdSm80ILi8ELi1ELb0EN4cute5tupleIJNS5_1CILi128EEENS7_ILi48EEENS7_ILi256EEEEEELi256ENS_10bfloat16_tEfNS_4arch4Sm80ELb1ELb0ELb0ELb1ELb0ELb1ELb1ELb0EEENS1_21CollectiveEpilogueFwdINS6_IJS8_SA_S9_EEENS6_IJNS7_ILi1EEESI_SI_EEESC_SE_Li256ELb1ELb1ELb0ELb0EEENS1_19SingleTileSchedulerILb1ELb0ELb1ELi128EEEEEEEEEvNT_6ParamsE,@function
        .size           _ZN7cutlass13device_kernelIN5flash19enable_sm80_to_sm89INS1_16FlashAttnFwdSm80INS1_25CollectiveMainloopFwdSm80ILi8ELi1ELb0EN4cute5tupleIJNS5_1CILi128EEENS7_ILi48EEENS7_ILi256EEEEEELi256ENS_10bfloat16_tEfNS_4arch4Sm80ELb1ELb0ELb0ELb1ELb0ELb1ELb1ELb0EEENS1_21CollectiveEpilogueFwdINS6_IJS8_SA_S9_EEENS6_IJNS7_ILi1EEESI_SI_EEESC_SE_Li256ELb1ELb1ELb0ELb0EEENS1_19SingleTileSchedulerILb1ELb0ELb1ELi128EEEEEEEEEvNT_6ParamsE,(.L_x_1552 - _ZN7cutlass13device_kernelIN5flash19enable_sm80_to_sm89INS1_16FlashAttnFwdSm80INS1_25CollectiveMainloopFwdSm80ILi8ELi1ELb0EN4cute5tupleIJNS5_1CILi128EEENS7_ILi48EEENS7_ILi256EEEEEELi256ENS_10bfloat16_tEfNS_4arch4Sm80ELb1ELb0ELb0ELb1ELb0ELb1ELb1ELb0EEENS1_21CollectiveEpilogueFwdINS6_IJS8_SA_S9_EEENS6_IJNS7_ILi1EEESI_SI_EEESC_SE_Li256ELb1ELb1ELb0ELb0EEENS1_19SingleTileSchedulerILb1ELb0ELb1ELi128EEEEEEEEEvNT_6ParamsE)
        .other          _ZN7cutlass13device_kernelIN5flash19enable_sm80_to_sm89INS1_16FlashAttnFwdSm80INS1_25CollectiveMainloopFwdSm80ILi8ELi1ELb0EN4cute5tupleIJNS5_1CILi128EEENS7_ILi48EEENS7_ILi256EEEEEELi256ENS_10bfloat16_tEfNS_4arch4Sm80ELb1ELb0ELb0ELb1ELb0ELb1ELb1ELb0EEENS1_21CollectiveEpilogueFwdINS6_IJS8_SA_S9_EEENS6_IJNS7_ILi1EEESI_SI_EEESC_SE_Li256ELb1ELb1ELb0ELb0EEENS1_19SingleTileSchedulerILb1ELb0ELb1ELi128EEEEEEEEEvNT_6ParamsE,@"STO_CUDA_ENTRY STV_DEFAULT"
_ZN7cutlass13device_kernelIN5flash19enable_sm80_to_sm89INS1_16FlashAttnFwdSm80INS1_25CollectiveMainloopFwdSm80ILi8ELi1ELb0EN4cute5tupleIJNS5_1CILi128EEENS7_ILi48EEENS7_ILi256EEEEEELi256ENS_10bfloat16_tEfNS_4arch4Sm80ELb1ELb0ELb0ELb1ELb0ELb1ELb1ELb0EEENS1_21CollectiveEpilogueFwdINS6_IJS8_SA_S9_EEENS6_IJNS7_ILi1EEESI_SI_EEESC_SE_Li256ELb1ELb1ELb0ELb0EEENS1_19SingleTileSchedulerILb1ELb0ELb1ELi128EEEEEEEEEvNT_6ParamsE:
[----:B------:R-:W-:Y:S02]  /*0000*/  MOV R1, c[0x0][0x28] ;  /* 0x00000a0000017a02 */ /* 0x000fe40000000f00 */
[----:B------:R-:W1:Y:S01]  /*0010*/  S2R R97, SR_TID.X ;  /* 0x0000000000617919 */ /* 0x000e620000002100 */
[----:B------:R-:W2:Y:S01]  /*0020*/  S2UR UR17, SR_CTAID.X ;  /* 0x00000000001179c3 */ /* 0x000ea20000002500 */
[----:B------:R-:W-:Y:S02]  /*0030*/  ULDC.64 UR26, c[0x0][0x118] ;  /* 0x00004600001a7ab9 */ /* 0x000fe40000000a00 */
[----:B------:R-:W3:Y:S05]  /*0040*/  S2R R5, SR_CTAID.Z ;  /* 0x0000000000057919 */ /* 0x000eea0000002700 */
[----:B------:R-:W4:Y:S01]  /*0050*/  S2UR UR24, SR_CTAID.Z ;  /* 0x00000000001879c3 */ /* 0x000f220000002700 */
[----:B-1----:R-:W-:-:S05]  /*0060*/  SHF.R.U32.HI R4, RZ, 0x5, R97 ;  /* 0x00000005ff047819 */ /* 0x002fca0000011661 */
[----:B------:R-:W1:Y:S02]  /*0070*/  SHFL.IDX PT, R0, R4, RZ, 0x1f ;  /* 0x00001fff04007589 */ /* 0x000e6400000e0000 */
[----:B-1----:R-:W-:Y:S02]  /*0080*/  ISETP.NE.AND P0, PT, R0, RZ, PT ;  /* 0x000000ff0000720c */ /* 0x002fe40003f05270 */
[----:B------:R-:W-:-:S05]  /*0090*/  MOV R0, 0x4 ;  /* 0x0000000400007802 */ /* 0x000fca0000000f00 */
[----:B---3--:R-:W-:-:S06]  /*00a0*/  IMAD.WIDE R2, R5, R0, c[0x0][0x568] ;  /* 0x00015a0005027625 */ /* 0x008fcc00078e0200 */
[----:B----4-:R-:W-:Y:S05]  /*00b0*/  @!P0 BRA `(.L_x_1378) ;  /* 0x0000017000008947 */ /* 0x010fea0003800000 */
[----:B--2---:R-:W-:-:S04]  /*00c0*/  ISETP.NE.U32.AND P0, PT, RZ, c[0x0][0x568], PT ;  /* 0x00015a00ff007a0c */ /* 0x004fc80003f05070 */
[----:B------:R-:W-:-:S13]  /*00d0*/  ISETP.NE.AND.EX P0, PT, RZ, c[0x0][0x56c], PT, P0 ;  /* 0x00015b00ff007a0c */ /* 0x000fda0003f05300 */
[----:B------:R-:W-:Y:S05]  /*00e0*/  @!P0 BRA `(.L_x_1379) ;  /* 0x0000003000008947 */ /* 0x000fea0003800000 */
[----:B------:R-:W2:Y:S02]  /*00f0*/  LDG.E R2, [R2.64] ;  /* 0x0000001a02027981 */ /* 0x000ea4000c1e1900 */
[----:B--2---:R1:W2:Y:S02]  /*0100*/  R2UR UR5, R2 ;  /* 0x00000000020573c2 */ /* 0x0042a400000e0000 */
[----:B-12---:R-:W-:Y:S05]  /*0110*/  BRA `(.L_x_1380) ;  /* 0x000000b000007947 */ /* 0x006fea0003800000 */
.L_x_1379:
[----:B------:R-:W-:-:S04]  /*0120*/  ISETP.NE.U32.AND P0, PT, RZ, c[0x0][0x560], PT ;  /* 0x00015800ff007a0c */ /* 0x000fc80003f05070 */
[----:B------:R-:W-:-:S13]  /*0130*/  ISETP.NE.AND.EX P0, PT, RZ, c[0x0][0x564], PT, P0 ;  /* 0x00015900ff007a0c */ /* 0x000fda0003f05300 */
[----:B------:R-:W-:Y:S05]  /*0140*/  @!P0 BRA `(.L_x_1381) ;  /* 0x0000007000008947 */ /* 0x000fea0003800000 */
[----:B------:R-:W-:-:S05]  /*0150*/  IMAD.WIDE R4, R5, R0, c[0x0][0x560] ;  /* 0x0001580005047625 */ /* 0x000fca00078e0200 */
[----:B------:R-:W2:Y:S04]  /*0160*/  LDG.E R3, [R4.64] ;  /* 0x0000001a04037981 */ /* 0x000ea8000c1e1900 */
[----:B------:R-:W3:Y:S01]  /*0170*/  LDG.E R2, [R4.64+0x4] ;  /* 0x0000041a04027981 */ /* 0x000ee2000c1e1900 */
[----:B--2---:R-:W1:Y:S08]  /*0180*/  R2UR UR4, R3 ;  /* 0x00000000030473c2 */ /* 0x004e7000000e0000 */
[----:B---3--:R-:W1:Y:S02]  /*0190*/  R2UR UR5, R2 ;  /* 0x00000000020573c2 */ /* 0x008e6400000e0000 */
[----:B-1----:R-:W-:Y:S01]  /*01a0*/  UIADD3 UR5, -UR4, UR5, URZ ;  /* 0x0000000504057290 */ /* 0x002fe2000fffe13f */
[----:B------:R-:W-:Y:S05]  /*01b0*/  BRA `(.L_x_1380) ;  /* 0x0000001000007947 */ /* 0x000fea0003800000 */
.L_x_1381:
[----:B------:R-:W-:Y:S02]  /*01c0*/  ULDC UR5, c[0x0][0x54c] ;  /* 0x0001530000057ab9 */ /* 0x000fe40000000800 */
.L_x_1380:
[----:B------:R-:W-:Y:S02]  /*01d0*/  ULDC UR4, c[0x0][0x548] ;  /* 0x0001520000047ab9 */ /* 0x000fe40000000800 */
[----:B------:R-:W-:-:S02]  /*01e0*/  USHF.L.U32 UR18, UR17, 0x7, URZ ;  /* 0x0000000711127899 */ /* 0x000fc4000800063f */
[----:B------:R-:W-:-:S04]  /*01f0*/  UIMAD UR4, UR5, UR4, URZ ;  /* 0x00000004050472a4 */ /* 0x000fc8000f8e023f */
[----:B------:R-:W-:-:S04]  /*0200*/  UISETP.GE.AND UP0, UPT, UR18, UR4, UPT ;  /* 0x000000041200728c */ /* 0x000fc8000bf06270 */
[----:B------:R-:W-:Y:S01]  /*0210*/  USEL UR24, UR24, 0xffffffff, !UP0 ;  /* 0xffffffff18187887 */ /* 0x000fe2000c000000 */
[----:B------:R-:W-:Y:S05]  /*0220*/  BRA `(.L_x_1382) ;  /* 0x0000016000007947 */ /* 0x000fea0003800000 */
.L_x_1378:
[----:B--2---:R-:W-:-:S04]  /*0230*/  ISETP.NE.U32.AND P0, PT, RZ, c[0x0][0x568], PT ;  /* 0x00015a00ff007a0c */ /* 0x004fc80003f05070 */
[----:B------:R-:W-:-:S13]  /*0240*/  ISETP.NE.AND.EX P0, PT, RZ, c[0x0][0x56c], PT, P0 ;  /* 0x00015b00ff007a0c */ /* 0x000fda0003f05300 */
[----:B------:R-:W-:Y:S05]  /*0250*/  @!P0 BRA `(.L_x_1383) ;  /* 0x0000003000008947 */ /* 0x000fea0003800000 */
[----:B------:R-:W2:Y:S02]  /*0260*/  LDG.E R2, [R2.64] ;  /* 0x0000001a02027981 */ /* 0x000ea4000c1e1900 */
[----:B--2---:R1:W2:Y:S02]  /*0270*/  R2UR UR5, R2 ;  /* 0x00000000020573c2 */ /* 0x0042a400000e0000 */
[----:B-12---:R-:W-:Y:S05]  /*0280*/  BRA `(.L_x_1384) ;  /* 0x000000b000007947 */ /* 0x006fea0003800000 */
.L_x_1383:
        /* <DEDUP_REMOVED lines=10> */
.L_x_1385:
[----:B------:R-:W-:Y:S02]  /*0330*/  ULDC UR5, c[0x0][0x54c] ;  /* 0x0001530000057ab9 */ /* 0x000fe40000000800 */
.L_x_1384:
[----:B------:R-:W-:Y:S02]  /*0340*/  ULDC UR4, c[0x0][0x548] ;  /* 0x0001520000047ab9 */ /* 0x000fe40000000800 */
[----:B------:R-:W-:-:S02]  /*0350*/  USHF.L.U32 UR18, UR17, 0x7, URZ ;  /* 0x0000000711127899 */ /* 0x000fc4000800063f */
[----:B------:R-:W-:-:S04]  /*0360*/  UIMAD UR4, UR5, UR4, URZ ;  /* 0x00000004050472a4 */ /* 0x000fc8000f8e023f */
[----:B------:R-:W-:-:S04]  /*0370*/  UISETP.GE.AND UP0, UPT, UR18, UR4, UPT ;  /* 0x000000041200728c */ /* 0x000fc8000bf06270 */
[----:B------:R-:W-:-:S06]  /*0380*/  USEL UR24, UR24, 0xffffffff, !UP0 ;  /* 0xffffffff18187887 */ /* 0x000fcc000c000000 */
.L_x_1382:
[----:B------:R-:W-:-:S13]  /*0390*/  ISETP.LE.AND P0, PT, RZ, UR24, PT ;  /* 0x00000018ff007c0c */ /* 0x000fda000bf03270 */
[----:B------:R-:W-:Y:S05]  /*03a0*/  @!P0 EXIT ;  /* 0x000000000000894d */ /* 0x000fea0003800000 */
[----:B------:R-:W-:Y:S01]  /*03b0*/  ISETP.NE.U32.AND P0, PT, RZ, c[0x0][0x370], PT ;  /* 0x0000dc00ff007a0c */ /* 0x000fe20003f05070 */
[----:B------:R-:W-:Y:S01]  /*03c0*/  IMAD.U32 R13, RZ, RZ, UR24 ;  /* 0x00000018ff0d7e24 */ /* 0x000fe2000f8e00ff */
[----:B------:R-:W-:Y:S01]  /*03d0*/  ISETP.NE.U32.AND P1, PT, RZ, c[0x0][0x360], PT ;  /* 0x0000d800ff007a0c */ /* 0x000fe20003f25070 */
[----:B------:R-:W-:Y:S01]  /*03e0*/  ULDC.64 UR4, c[0x0][0x358] ;  /* 0x0000d60000047ab9 */ /* 0x000fe20000000a00 */
[----:B------:R-:W-:Y:S01]  /*03f0*/  ISETP.NE.AND.EX P3, PT, RZ, c[0x0][0x374], PT, P0 ;  /* 0x0000dd00ff007a0c */ /* 0x000fe20003f65300 */
[----:B------:R-:W-:Y:S01]  /*0400*/  IMAD.U32 R15, RZ, RZ, UR24 ;  /* 0x00000018ff0f7e24 */ /* 0x000fe2000f8e00ff */
[----:B------:R-:W-:Y:S01]  /*0410*/  ISETP.NE.AND.EX P1, PT, RZ, c[0x0][0x364], PT, P1 ;  /* 0x0000d900ff007a0c */ /* 0x000fe20003f25310 */
[----:B------:R-:W-:Y:S01]  /*0420*/  UISETP.NE.U32.AND UP3, UPT, URZ, UR4, UPT ;  /* 0x000000043f00728c */ /* 0x000fe2000bf65070 */
[----:B------:R-:W-:Y:S01]  /*0430*/  ISETP.NE.U32.AND P2, PT, RZ, c[0x0][0x348], PT ;  /* 0x0000d200ff007a0c */ /* 0x000fe20003f45070 */
[----:B------:R-:W-:Y:S01]  /*0440*/  IMAD.U32 R11, RZ, RZ, UR24 ;  /* 0x00000018ff0b7e24 */ /* 0x000fe2000f8e00ff */
[----:B------:R-:W-:Y:S01]  /*0450*/  ISETP.NE.U32.AND P0, PT, RZ, c[0x0][0x350], PT ;  /* 0x0000d400ff007a0c */ /* 0x000fe20003f05070 */
[----:B------:R-:W-:Y:S01]  /*0460*/  IMAD.U32 R9, RZ, RZ, UR24 ;  /* 0x00000018ff097e24 */ /* 0x000fe2000f8e00ff */
[----:B------:R-:W-:-:S05]  /*0470*/  ISETP.NE.AND.EX P2, PT, RZ, c[0x0][0x34c], PT, P2 ;  /* 0x0000d300ff007a0c */ /* 0x000fca0003f45320 */
[C---:B------:R-:W-:Y:S01]  /*0480*/  @P3 IMAD.WIDE R12, R0.reuse, R13, c[0x0][0x370] ;  /* 0x0000dc00000c3625 */ /* 0x040fe200078e020d */
[----:B------:R-:W-:Y:S01]  /*0490*/  ISETP.NE.AND.EX P4, PT, RZ, c[0x0][0x354], PT, P0 ;  /* 0x0000d500ff007a0c */ /* 0x000fe20003f85300 */
[----:B------:R-:W-:Y:S02]  /*04a0*/  UISETP.NE.AND.EX UP3, UPT, URZ, UR5, UPT, UP3 ;  /* 0x000000053f00728c */ /* 0x000fe4000bf65330 */
[C---:B------:R-:W-:Y:S01]  /*04b0*/  @P1 IMAD.WIDE R14, R0.reuse, R15, c[0x0][0x360] ;  /* 0x0000d800000e1625 */ /* 0x040fe200078e020f */
[----:B------:R1:W2:Y:S03]  /*04c0*/  @P3 LDG.E R6, [R12.64] ;  /* 0x0000001a0c063981 */ /* 0x0002a6000c1e1900 */
[----:B------:R-:W-:Y:S01]  /*04d0*/  IMAD.U32 R3, RZ, RZ, UR24 ;  /* 0x00000018ff037e24 */ /* 0x000fe2000f8e00ff */
[----:B------:R-:W-:Y:S01]  /*04e0*/  PLOP3.LUT P0, PT, PT, PT, UP3, 0x80, 0x0 ;  /* 0x000000000000781c */ /* 0x000fe20003f0f038 */
[C---:B------:R-:W-:Y:S01]  /*04f0*/  IMAD.WIDE R10, R0.reuse, R11, c[0x0][0x348] ;  /* 0x0000d200000a7625 */ /* 0x040fe200078e020b */
[----:B------:R-:W3:Y:S03]  /*0500*/  @P1 LDG.E R2, [R14.64] ;  /* 0x0000001a0e021981 */ /* 0x000ee6000c1e1900 */
[----:B------:R-:W-:Y:S01]  /*0510*/  IMAD.MOV.U32 R106, RZ, RZ, RZ ;  /* 0x000000ffff6a7224 */ /* 0x000fe200078e00ff */
[----:B------:R-:W4:Y:S01]  /*0520*/  @P2 LDG.E R5, [R10.64] ;  /* 0x0000001a0a052981 */ /* 0x000f22000c1e1900 */
[----:B------:R-:W-:Y:S01]  /*0530*/  IMAD.WIDE R8, R0, R9, c[0x0][0x350] ;  /* 0x0000d40000087625 */ /* 0x000fe200078e0209 */
[----:B------:R-:W1:Y:S01]  /*0540*/  S2UR UR16, SR_CTAID.Y ;  /* 0x00000000001079c3 */ /* 0x000e620000002600 */
[----:B------:R-:W-:Y:S01]  /*0550*/  UMOV UR20, URZ ;  /* 0x0000003f00147c82 */ /* 0x000fe20008000000 */
[----:B------:R-:W-:-:S02]  /*0560*/  P2R R7, PR, RZ, 0x10 ;  /* 0x00000010ff077803 */ /* 0x000fc40000000000 */
[----:B------:R-:W4:Y:S01]  /*0570*/  @P4 LDG.E R4, [R8.64] ;  /* 0x0000001a08044981 */ /* 0x000f22000c1e1900 */
[----:B-1----:R-:W-:-:S05]  /*0580*/  IMAD.WIDE R12, R0, R3, c[0x0][0x358] ;  /* 0x0000d600000c7625 */ /* 0x002fca00078e0203 */
[----:B------:R1:W5:Y:S01]  /*0590*/  @P0 LDG.E R106, [R12.64] ;  /* 0x0000001a0c6a0981 */ /* 0x000362000c1e1900 */
[----:B------:R-:W-:Y:S02]  /*05a0*/  ULDC UR22, c[0x0][0x168] ;  /* 0x00005a0000167ab9 */ /* 0x000fe40000000800 */
[----:B------:R-:W-:Y:S02]  /*05b0*/  UMOV UR21, URZ ;  /* 0x0000003f00157c82 */ /* 0x000fe40008000000 */
[----:B------:R-:W-:Y:S02]  /*05c0*/  UMOV UR19, URZ ;  /* 0x0000003f00137c82 */ /* 0x000fe40008000000 */
[----:B------:R-:W-:Y:S02]  /*05d0*/  USHF.R.S32.HI UR15, URZ, 0x1f, UR16 ;  /* 0x0000001f3f0f7899 */ /* 0x000fe40008011410 */
[----:B------:R-:W-:Y:S02]  /*05e0*/  ULDC UR35, c[0x0][0x1d0] ;  /* 0x0000740000237ab9 */ /* 0x000fe40000000800 */
[----:B------:R-:W-:Y:S01]  /*05f0*/  ULDC UR4, c[0x0][0x228] ;  /* 0x00008a0000047ab9 */ /* 0x000fe20000000800 */
[----:B--2---:R1:W2:Y:S01]  /*0600*/  @P3 R2UR UR20, R6 ;  /* 0x00000000061433c2 */ /* 0x0042a200000e0000 */
[----:B------:R-:W-:-:S07]  /*0610*/  ISETP.NE.AND P3, PT, R7, RZ, PT ;  /* 0x000000ff0700720c */ /* 0x000fce0003f65270 */
[----:B---3--:R1:W3:Y:S08]  /*0620*/  @P1 R2UR UR22, R2 ;  /* 0x00000000021613c2 */ /* 0x0082f000000e0000 */
[----:B----4-:R1:W4:Y:S08]  /*0630*/  @P2 R2UR UR21, R5 ;  /* 0x00000000051523c2 */ /* 0x01033000000e0000 */
[----:B------:R1:W1:Y:S01]  /*0640*/  @P3 R2UR UR19, R4 ;  /* 0x00000000041333c2 */ /* 0x00026200000e0000 */
[----:B------:R-:W-:Y:S05]  /*0650*/  @P1 BRA `(.L_x_1386) ;  /* 0x0000006000001947 */ /* 0x000fea0003800000 */
[----:B--2---:R-:W-:Y:S05]  /*0660*/  @!P2 BRA `(.L_x_1386) ;  /* 0x000000500000a947 */ /* 0x004fea0003800000 */
[----:B-1----:R-:W2:Y:S04]  /*0670*/  LDG.E R2, [R10.64] ;  /* 0x0000001a0a027981 */ /* 0x002ea8000c1e1900 */
[----:B----4-:R-:W4:Y:S01]  /*0680*/  LDG.E R3, [R10.64+0x4] ;  /* 0x0000041a0a037981 */ /* 0x010f22000c1e1900 */
[----:B--23--:R-:W1:Y:S08]  /*0690*/  R2UR UR22, R2 ;  /* 0x00000000021673c2 */ /* 0x00ce7000000e0000 */
[----:B----4-:R-:W1:Y:S02]  /*06a0*/  R2UR UR5, R3 ;  /* 0x00000000030573c2 */ /* 0x010e6400000e0000 */
[----:B-1----:R-:W-:-:S06]  /*06b0*/  UIADD3 UR22, -UR22, UR5, URZ ;  /* 0x0000000516167290 */ /* 0x002fcc000fffe13f */
.L_x_1386:
[----:B--2---:R-:W-:-:S04]  /*06c0*/  ISETP.NE.U32.AND P1, PT, RZ, c[0x0][0x368], PT ;  /* 0x0000da00ff007a0c */ /* 0x004fc80003f25070 */
[----:B------:R-:W-:-:S13]  /*06d0*/  ISETP.NE.AND.EX P1, PT, RZ, c[0x0][0x36c], PT, P1 ;  /* 0x0000db00ff007a0c */ /* 0x000fda0003f25310 */
[----:B------:R-:W-:Y:S05]  /*06e0*/  @!P1 BRA `(.L_x_1387) ;  /* 0x0000005000009947 */ /* 0x000fea0003800000 */
[----:B------:R-:W-:-:S05]  /*06f0*/  MOV R3, UR24 ;  /* 0x0000001800037c02 */ /* 0x000fca0008000f00 */
[----:B-1----:R-:W-:-:S06]  /*0700*/  IMAD.WIDE R2, R0, R3, c[0x0][0x368] ;  /* 0x0000da0000027625 */ /* 0x002fcc00078e0203 */
[----:B------:R-:W2:Y:S02]  /*0710*/  LDG.E R2, [R2.64] ;  /* 0x0000001a02027981 */ /* 0x000ea4000c1e1900 */
[----:B--2---:R1:W2:Y:S02]  /*0720*/  R2UR UR35, R2 ;  /* 0x00000000022373c2 */ /* 0x0042a400000e0000 */
[----:B-12---:R-:W-:Y:S05]  /*0730*/  BRA `(.L_x_1388) ;  /* 0x0000006000007947 */ /* 0x006fea0003800000 */
.L_x_1387:
[----:B------:R-:W-:Y:S05]  /*0740*/  @!P3 BRA `(.L_x_1388) ;  /* 0x000000500000b947 */ /* 0x000fea0003800000 */
[----:B-1----:R-:W2:Y:S04]  /*0750*/  LDG.E R2, [R8.64] ;  /* 0x0000001a08027981 */ /* 0x002ea8000c1e1900 */
[----:B----4-:R-:W4:Y:S01]  /*0760*/  LDG.E R3, [R8.64+0x4] ;  /* 0x0000041a08037981 */ /* 0x010f22000c1e1900 */
[----:B--2---:R-:W1:Y:S08]  /*0770*/  R2UR UR35, R2 ;  /* 0x00000000022373c2 */ /* 0x004e7000000e0000 */
[----:B----4-:R-:W1:Y:S02]  /*0780*/  R2UR UR5, R3 ;  /* 0x00000000030573c2 */ /* 0x010e6400000e0000 */
[----:B-1----:R-:W-:-:S06]  /*0790*/  UIADD3 UR35, -UR35, UR5, URZ ;  /* 0x0000000523237290 */ /* 0x002fcc000fffe13f */
.L_x_1388:
[----:B-1----:R-:W2:Y:S04]  /*07a0*/  @P0 LDG.E R2, [R12.64] ;  /* 0x0000001a0c020981 */ /* 0x002ea8000c1e1900 */
[----:B----4-:R-:W4:Y:S01]  /*07b0*/  @P0 LDG.E R4, [R12.64+0x4] ;  /* 0x0000041a0c040981 */ /* 0x010f22000c1e1900 */
[----:B------:R-:W-:Y:S01]  /*07c0*/  ISETP.NE.U32.AND P1, PT, RZ, c[0x0][0x378], PT ;  /* 0x0000de00ff007a0c */ /* 0x000fe20003f25070 */
[----:B------:R-:W-:-:S02]  /*07d0*/  IMAD.U32 R3, RZ, RZ, UR24 ;  /* 0x00000018ff037e24 */ /* 0x000fc4000f8e00ff */
[----:B------:R-:W-:Y:S01]  /*07e0*/  IMAD.U32 R98, RZ, RZ, UR35 ;  /* 0x00000023ff627e24 */ /* 0x000fe2000f8e00ff */
[----:B------:R-:W-:-:S13]  /*07f0*/  ISETP.NE.AND.EX P1, PT, RZ, c[0x0][0x37c], PT, P1 ;  /* 0x0000df00ff007a0c */ /* 0x000fda0003f25310 */
[----:B------:R-:W-:-:S05]  /*0800*/  @P1 IMAD.WIDE R6, R0, R3, c[0x0][0x378] ;  /* 0x0000de0000061625 */ /* 0x000fca00078e0203 */
[----:B------:R1:W5:Y:S01]  /*0810*/  @P1 LDG.E R98, [R6.64] ;  /* 0x0000001a06621981 */ /* 0x000362000c1e1900 */
[----:B------:R-:W-:Y:S02]  /*0820*/  ULDC UR5, c[0x0][0x2c4] ;  /* 0x0000b10000057ab9 */ /* 0x000fe40000000800 */
[----:B------:R-:W-:Y:S02]  /*0830*/  UISETP.NE.AND UP2, UPT, UR5, 0x1, UPT ;  /* 0x000000010500788c */ /* 0x000fe4000bf45270 */
[----:B------:R-:W-:-:S09]  /*0840*/  UIADD3 UR5, -UR20, UR35, URZ ;  /* 0x0000002314057290 */ /* 0x000fd2000fffe13f */
[----:B------:R-:W-:Y:S01]  /*0850*/  @UP2 UIADD3 UR8, UR18, 0x7f, URZ ;  /* 0x0000007f12082890 */ /* 0x000fe2000fffe03f */
[----:B--2---:R-:W2:Y:S08]  /*0860*/  @P0 R2UR UR6, R2 ;  /* 0x00000000020603c2 */ /* 0x004eb000000e0000 */
[----:B----4-:R-:W2:Y:S02]  /*0870*/  @P0 R2UR UR7, R4 ;  /* 0x00000000040703c2 */ /* 0x010ea400000e0000 */
[----:B--2---:R-:W-:-:S03]  /*0880*/  @UP3 UIADD3 UR4, -UR6, UR7, URZ ;  /* 0x0000000706043290 */ /* 0x004fc6000fffe13f */
[----:B------:R-:W-:Y:S02]  /*0890*/  ULDC.64 UR6, c[0x0][0x2c8] ;  /* 0x0000b20000067ab9 */ /* 0x000fe40000000a00 */
[----:B------:R-:W-:Y:S02]  /*08a0*/  UIMAD.WIDE.U32 UR8, UR8, UR6, URZ ;  /* 0x00000006080872a5 */ /* 0x000fe4000f8e003f */
[----:B------:R-:W-:Y:S02]  /*08b0*/  UIADD3 UR14, UR5, UR4, URZ ;  /* 0x00000004050e7290 */ /* 0x000fe4000fffe03f */
[----:B------:R-:W-:Y:S02]  /*08c0*/  UIADD3 UR6, UR18, 0x7f, URZ ;  /* 0x0000007f12067890 */ /* 0x000fe4000fffe03f */
[----:B---3--:R-:W-:Y:S02]  /*08d0*/  UIADD3 UR12, UR14, 0x30, -UR22 ;  /* 0x000000300e0c7890 */ /* 0x008fe4000fffe816 */
[----:B------:R-:W-:-:S02]  /*08e0*/  @UP2 USHF.R.U32.HI UR6, URZ, UR7, UR9 ;  /* 0x000000073f062299 */ /* 0x000fc40008011609 */
[----:B------:R-:W-:Y:S02]  /*08f0*/  UIADD3 UR7, UR14, 0x2f, URZ ;  /* 0x0000002f0e077890 */ /* 0x000fe4000fffe03f */
[----:B------:R-:W-:Y:S02]  /*0900*/  UIADD3 UR6, UR12, UR6, URZ ;  /* 0x000000060c067290 */ /* 0x000fe4000fffe03f */
[----:B------:R-:W-:Y:S02]  /*0910*/  UIMAD.WIDE UR8, UR7, 0x2aaaaaab, URZ ;  /* 0x2aaaaaab070878a5 */ /* 0x000fe4000f8e023f */
[----:B------:R-:W-:Y:S02]  /*0920*/  UIMAD.WIDE UR6, UR6, 0x2aaaaaab, URZ ;  /* 0x2aaaaaab060678a5 */ /* 0x000fe4000f8e023f */
[----:B------:R-:W-:Y:S02]  /*0930*/  USHF.R.U32.HI UR13, URZ, 0x1f, UR9 ;  /* 0x0000001f3f0d7899 */ /* 0x000fe40008011609 */
[----:B------:R-:W-:-:S02]  /*0940*/  USHF.R.U32.HI UR6, URZ, 0x1f, UR7 ;  /* 0x0000001f3f067899 */ /* 0x000fc40008011607 */
[----:B------:R-:W-:Y:S02]  /*0950*/  ULEA.HI.SX32 UR13, UR9, UR13, 0x1d ;  /* 0x0000000d090d7291 */ /* 0x000fe4000f8fea3f */
[----:B------:R-:W-:-:S04]  /*0960*/  ULEA.HI.SX32 UR6, UR7, UR6, 0x1d ;  /* 0x0000000607067291 */ /* 0x000fc8000f8fea3f */
[----:B------:R-:W-:-:S04]  /*0970*/  UISETP.LT.AND UP0, UPT, UR13, UR6, UPT ;  /* 0x000000060d00728c */ /* 0x000fc8000bf01270 */
[----:B------:R-:W-:Y:S02]  /*0980*/  USEL UR7, UR13, UR6, UP0 ;  /* 0x000000060d077287 */ /* 0x000fe40008000000 */
[----:B------:R-:W-:Y:S02]  /*0990*/  UIADD3 UR6, -UR5, URZ, URZ ;  /* 0x0000003f05067290 */ /* 0x000fe4000fffe13f */
[----:B------:R-:W-:Y:S02]  /*09a0*/  UIMAD UR7, UR7, 0x30, -UR5 ;  /* 0x00000030070778a4 */ /* 0x000fe4000f8e0a05 */
[----:B------:R-:W-:Y:S02]  /*09b0*/  UISETP.LT.AND UP1, UPT, URZ, UR6, UPT ;  /* 0x000000063f00728c */ /* 0x000fe4000bf21270 */
[----:B------:R-:W-:Y:S02]  /*09c0*/  UISETP.LT.AND UP0, UPT, UR7, UR4, UPT ;  /* 0x000000040700728c */ /* 0x000fe4000bf01270 */
[----:B------:R-:W-:-:S02]  /*09d0*/  USEL UR6, URZ, UR6, !UP1 ;  /* 0x000000063f067287 */ /* 0x000fc4000c800000 */
[----:B------:R-:W-:Y:S02]  /*09e0*/  USEL UR7, UR7, UR4, UP0 ;  /* 0x0000000407077287 */ /* 0x000fe40008000000 */
[----:B------:R-:W-:Y:S02]  /*09f0*/  UIMAD.WIDE.U32 UR10, UR6, -0x55555555, URZ ;  /* 0xaaaaaaab060a78a5 */ /* 0x000fe4000f8e003f */
[----:B------:R-:W-:-:S11]  /*0a00*/  UISETP.GT.AND UP0, UPT, UR7, UR6, UPT ;  /* 0x000000060700728c */ /* 0x000fd6000bf04270 */
[----:B------:R-:W-:-:S04]  /*0a10*/  @UP0 UIADD3 UR7, UR7, 0x2f, URZ ;  /* 0x0000002f07070890 */ /* 0x000fc8000fffe03f */
[----:B------:R-:W-:Y:S02]  /*0a20*/  UIMAD.WIDE UR8, UR7, 0x2aaaaaab, URZ ;  /* 0x2aaaaaab070878a5 */ /* 0x000fe4000f8e023f */
[----:B------:R-:W-:Y:S02]  /*0a30*/  USHF.R.U32.HI UR7, URZ, 0x5, UR11 ;  /* 0x000000053f077899 */ /* 0x000fe4000801160b */
[----:B------:R-:W-:-:S05]  /*0a40*/  @UP0 USHF.R.U32.HI UR6, URZ, 0x1f, UR9 ;  /* 0x0000001f3f060899 */ /* 0x000fca0008011609 */
[----:B------:R-:W-:Y:S02]  /*0a50*/  UMOV UR5, UR7 ;  /* 0x0000000700057c82 */ /* 0x000fe40008000000 */
[----:B------:R-:W-:-:S04]  /*0a60*/  @UP0 ULEA.HI.SX32 UR5, UR9, UR6, 0x1d ;  /* 0x0000000609050291 */ /* 0x000fc8000f8fea3f */
[----:B------:R-:W-:-:S06]  /*0a70*/  UISETP.GT.AND UP0, UPT, UR5, UR7, UPT ;  /* 0x000000070500728c */ /* 0x000fcc000bf04270 */
[----:B------:R-:W-:-:S13]  /*0a80*/  PLOP3.LUT P0, PT, PT, PT, UP0, 0x80, 0x0 ;  /* 0x000000000000781c */ /* 0x000fda0003f0f008 */
[----:B------:R-:W-:Y:S05]  /*0a90*/  @!P0 BRA `(.L_x_1389) ;  /* 0x00006d7000008947 */ /* 0x000fea0003800000 */
[----:B-1----:R-:W-:Y:S01]  /*0aa0*/  SHF.R.S32.HI R6, RZ, 0x1f, R97 ;  /* 0x0000001fff067819 */ /* 0x002fe20000011461 */
[----:B------:R-:W-:Y:S02]  /*0ab0*/  UMOV UR30, 0x30 ;  /* 0x00000030001e7882 */ /* 0x000fe40000000000 */
[----:B------:R-:W-:Y:S01]  /*0ac0*/  ULDC.64 UR10, c[0x0][0x238] ;  /* 0x00008e00000a7ab9 */ /* 0x000fe20000000a00 */
[----:B------:R-:W-:Y:S01]  /*0ad0*/  LEA.HI R16, R6, R97, RZ, 0x3 ;  /* 0x0000006106107211 */ /* 0x000fe200078f18ff */
[----:B------:R-:W-:Y:S02]  /*0ae0*/  UIMAD.WIDE.U32 UR28, UR30, UR10, URZ ;  /* 0x0000000a1e1c72a5 */ /* 0x000fe4000f8e003f */
[----:B------:R-:W-:Y:S01]  /*0af0*/  UIADD3 UR6, UR5, -0x1, URZ ;  /* 0xffffffff05067890 */ /* 0x000fe2000fffe03f */
[----:B------:R-:W-:Y:S01]  /*0b00*/  SHF.R.S32.HI R137, RZ, 0x3, R16 ;  /* 0x00000003ff897819 */ /* 0x000fe20000011410 */
[----:B------:R-:W-:Y:S01]  /*0b10*/  ULDC.64 UR8, c[0x0][0x240] ;  /* 0x0000900000087ab9 */ /* 0x000fe20000000a00 */
[----:B------:R-:W-:Y:S01]  /*0b20*/  LOP3.LUT R16, R16, 0xfffffff8, RZ, 0xc0, !PT ;  /* 0xfffffff810107812 */ /* 0x000fe200078ec0ff */
[----:B------:R-:W-:Y:S01]  /*0b30*/  IMAD.U32 R2, RZ, RZ, UR28 ;  /* 0x0000001cff027e24 */ /* 0x000fe2000f8e00ff */
[----:B------:R-:W-:Y:S01]  /*0b40*/  SHF.R.S32.HI R101, RZ, 0x1f, R137 ;  /* 0x0000001fff657819 */ /* 0x000fe20000011489 */
[----:B------:R-:W-:Y:S01]  /*0b50*/  UIMAD UR5, UR6, -0x30, UR4 ;  /* 0xffffffd0060578a4 */ /* 0x000fe2000f8e0204 */
[----:B-----5:R-:W-:Y:S01]  /*0b60*/  IADD3 R107, P0, R137, R106, RZ ;  /* 0x0000006a896b7210 */ /* 0x020fe20007f1e0ff */
[----:B------:R-:W-:Y:S01]  /*0b70*/  IMAD.IADD R16, R97, 0x1, -R16 ;  /* 0x0000000161107824 */ /* 0x000fe200078e0a10 */
[----:B------:R-:W-:Y:S01]  /*0b80*/  UIMAD UR8, UR15, UR8, URZ ;  /* 0x000000080f0872a4 */ /* 0x000fe2000f8e023f */
[----:B------:R-:W-:Y:S01]  /*0b90*/  IMAD.MOV.U32 R100, RZ, RZ, R2 ;  /* 0x000000ffff647224 */ /* 0x000fe200078e0002 */
[----:B------:R-:W-:Y:S01]  /*0ba0*/  LEA.HI.X.SX32 R106, R106, R101, 0x1, P0 ;  /* 0x000000656a6a7211 */ /* 0x000fe200000f0eff */
[----:B------:R-:W-:Y:S01]  /*0bb0*/  IMAD.SHL.U32 R14, R16, 0x8, RZ ;  /* 0x00000008100e7824 */ /* 0x000fe200078e00ff */
[----:B------:R-:W-:Y:S01]  /*0bc0*/  UISETP.LT.AND UP0, UPT, UR5, 0x30, UPT ;  /* 0x000000300500788c */ /* 0x000fe2000bf01270 */
[----:B------:R-:W-:Y:S01]  /*0bd0*/  IMAD.U32 R2, RZ, RZ, UR16 ;  /* 0x00000010ff027e24 */ /* 0x000fe2000f8e00ff */
[----:B------:R-:W-:Y:S01]  /*0be0*/  USHF.R.S32.HI UR25, URZ, 0x1f, UR24 ;  /* 0x0000001f3f197899 */ /* 0x000fe20008011418 */
[----:B------:R-:W-:Y:S01]  /*0bf0*/  IMAD R8, R106, c[0x0][0x238], RZ ;  /* 0x00008e006a087a24 */ /* 0x000fe200078e02ff */
[----:B------:R-:W-:Y:S01]  /*0c00*/  SHF.R.S32.HI R15, RZ, 0x1f, R14 ;  /* 0x0000001fff0f7819 */ /* 0x000fe2000001140e */
[----:B------:R-:W-:Y:S01]  /*0c10*/  IMAD.U32 R3, RZ, RZ, UR29 ;  /* 0x0000001dff037e24 */ /* 0x000fe2000f8e00ff */
[----:B------:R-:W-:Y:S01]  /*0c20*/  UIMAD UR31, UR16, UR9, UR8 ;  /* 0x00000009101f72a4 */ /* 0x000fe2000f8e0208 */
[C---:B------:R-:W-:Y:S01]  /*0c30*/  IMAD R8, R107.reuse, c[0x0][0x23c], R8 ;  /* 0x00008f006b087a24 */ /* 0x040fe200078e0208 */
[----:B------:R-:W-:Y:S01]  /*0c40*/  USEL UR10, UR5, 0x30, UP0 ;  /* 0x00000030050a7887 */ /* 0x000fe20008000000 */
[----:B------:R-:W-:Y:S01]  /*0c50*/  IMAD.WIDE.U32 R4, R107, c[0x0][0x238], R14 ;  /* 0x00008e006b047a25 */ /* 0x000fe200078e000e */
[----:B------:R-:W-:Y:S01]  /*0c60*/  USEL UR23, UR24, URZ, !UP3 ;  /* 0x0000003f18177287 */ /* 0x000fe2000d800000 */
[----:B------:R-:W-:Y:S01]  /*0c70*/  ISETP.GE.AND P2, PT, R14, c[0x0][0x1d4], PT ;  /* 0x000075000e007a0c */ /* 0x000fe20003f46270 */
[----:B------:R-:W-:Y:S01]  /*0c80*/  USEL UR5, UR25, URZ, !UP3 ;  /* 0x0000003f19057287 */ /* 0x000fe2000d800000 */
[----:B------:R-:W-:Y:S01]  /*0c90*/  IMAD.IADD R9, R5, 0x1, R8 ;  /* 0x0000000105097824 */ /* 0x000fe200078e0208 */
[----:B------:R-:W-:Y:S01]  /*0ca0*/  ULDC.64 UR8, c[0x0][0x248] ;  /* 0x0000920000087ab9 */ /* 0x000fe20000000a00 */
[----:B------:R-:W-:Y:S01]  /*0cb0*/  IMAD.MOV.U32 R8, RZ, RZ, R4 ;  /* 0x000000ffff087224 */ /* 0x000fe200078e0004 */
[----:B------:R-:W-:Y:S01]  /*0cc0*/  UIMAD UR8, UR5, UR8, URZ ;  /* 0x00000008050872a4 */ /* 0x000fe2000f8e023f */
[----:B------:R-:W-:Y:S01]  /*0cd0*/  IMAD.U32 R142, RZ, RZ, UR23 ;  /* 0x00000017ff8e7e24 */ /* 0x000fe2000f8e00ff */
[----:B------:R-:W-:Y:S01]  /*0ce0*/  UIMAD UR11, UR30, UR11, URZ ;  /* 0x0000000b1e0b72a4 */ /* 0x000fe2000f8e023f */
[----:B------:R-:W-:Y:S01]  /*0cf0*/  IMAD.WIDE.U32 R2, R2, c[0x0][0x240], R8 ;  /* 0x0000900002027a25 */ /* 0x000fe200078e0008 */
[----:B------:R-:W-:Y:S01]  /*0d00*/  IADD3 R4, -R137, UR10, RZ ;  /* 0x0000000a89047c10 */ /* 0x000fe2000fffe1ff */
[----:B------:R-:W-:Y:S01]  /*0d10*/  UIMAD UR9, UR23, UR9, UR8 ;  /* 0x00000009170972a4 */ /* 0x000fe2000f8e0208 */
[----:B------:R-:W-:Y:S01]  /*0d20*/  P2R R139, PR, RZ, 0x4 ;  /* 0x00000004ff8b7803 */ /* 0x000fe20000000000 */
[----:B------:R-:W-:Y:S01]  /*0d30*/  USHF.R.S32.HI UR10, URZ, 0x1f, UR6 ;  /* 0x0000001f3f0a7899 */ /* 0x000fe20008011406 */
[----:B------:R-:W-:Y:S01]  /*0d40*/  IADD3 R3, R3, UR31, RZ ;  /* 0x0000001f03037c10 */ /* 0x000fe2000fffe0ff */
[----:B------:R-:W-:Y:S01]  /*0d50*/  UIADD3 UR31, UR29, UR11, URZ ;  /* 0x0000000b1d1f7290 */ /* 0x000fe2000fffe03f */
[----:B------:R-:W-:Y:S01]  /*0d60*/  ISETP.GE.AND P1, PT, R4, 0x1, PT ;  /* 0x000000010400780c */ /* 0x000fe20003f26270 */
[----:B------:R-:W-:Y:S01]  /*0d70*/  IMAD.SHL.U32 R16, R16, 0x4, RZ ;  /* 0x0000000410107824 */ /* 0x000fe200078e00ff */
[----:B------:R-:W-:Y:S01]  /*0d80*/  ISETP.GT.AND P0, PT, R4, 0x20, PT ;  /* 0x000000200400780c */ /* 0x000fe20003f04270 */
[----:B------:R-:W-:Y:S01]  /*0d90*/  IMAD.WIDE.U32 R144, R142, c[0x0][0x248], R2 ;  /* 0x000092008e907a25 */ /* 0x000fe200078e0002 */
[----:B------:R-:W-:Y:S01]  /*0da0*/  UIMAD UR8, UR31, UR6, URZ ;  /* 0x000000061f0872a4 */ /* 0x000fe2000f8e023f */
[----:B------:R-:W-:Y:S01]  /*0db0*/  LEA.HI R4, R6, R97, RZ, 0x6 ;  /* 0x0000006106047211 */ /* 0x000fe200078f30ff */
[----:B------:R-:W-:Y:S01]  /*0dc0*/  ULDC UR33, c[0x0][0x238] ;  /* 0x00008e0000217ab9 */ /* 0x000fe20000000800 */
[----:B------:R-:W-:Y:S01]  /*0dd0*/  IMAD.MOV.U32 R160, RZ, RZ, R144 ;  /* 0x000000ffffa07224 */ /* 0x000fe200078e0090 */
[----:B------:R-:W-:Y:S01]  /*0de0*/  IADD3 R161, R145, UR9, RZ ;  /* 0x0000000991a17c10 */ /* 0x000fe2000fffe0ff */
[----:B------:R-:W-:Y:S01]  /*0df0*/  UIMAD UR8, UR10, UR28, UR8 ;  /* 0x0000001c0a0872a4 */ /* 0x000fe2000f8e0208 */
[----:B------:R-:W-:Y:S01]  /*0e00*/  IMAD.SHL.U32 R21, R137, 0x40, RZ ;  /* 0x0000004089157824 */ /* 0x000fe200078e00ff */
[----:B------:R-:W-:Y:S01]  /*0e10*/  IADD3 R12, R16, 0x40, RZ ;  /* 0x00000040100c7810 */ /* 0x000fe20007ffe0ff */
[----:B------:R-:W-:Y:S01]  /*0e20*/  IMAD.SHL.U32 R4, R4, 0x8, RZ ;  /* 0x0000000804047824 */ /* 0x000fe200078e00ff */
[----:B------:R-:W-:Y:S01]  /*0e30*/  IADD3 R135, R14, 0x80, RZ ;  /* 0x000000800e877810 */ /* 0x000fe20007ffe0ff */
[----:B------:R-:W-:Y:S01]  /*0e40*/  IMAD.WIDE.U32 R6, R100, UR6, R160 ;  /* 0x0000000664067c25 */ /* 0x000fe2000f8e00a0 */
[----:B------:R-:W-:Y:S01]  /*0e50*/  LOP3.LUT R21, R21, 0x1c0, RZ, 0xc0, !PT ;  /* 0x000001c015157812 */ /* 0x000fe200078ec0ff */
[----:B------:R-:W-:Y:S01]  /*0e60*/  UMOV UR36, 0x5 ;  /* 0x0000000500247882 */ /* 0x000fe20000000000 */
[----:B------:R-:W-:Y:S01]  /*0e70*/  LOP3.LUT R4, R4, 0xfffffe00, RZ, 0xc0, !PT ;  /* 0xfffffe0004047812 */ /* 0x000fe200078ec0ff */
[----:B------:R-:W-:Y:S01]  /*0e80*/  IMAD.IADD R11, R16, 0x1, R12 ;  /* 0x00000001100b7824 */ /* 0x000fe200078e020c */
[----:B------:R-:W-:Y:S01]  /*0e90*/  IADD3 R2, R7, UR8, RZ ;  /* 0x0000000807027c10 */ /* 0x000fe2000fffe0ff */
[----:B------:R-:W-:Y:S01]  /*0ea0*/  ULDC UR32, c[0x0][0x23c] ;  /* 0x00008f0000207ab9 */ /* 0x000fe20000000800 */
[----:B------:R-:W-:Y:S01]  /*0eb0*/  @P1 LEA R18, P2, R6, c[0x0][0x220], 0x1 ;  /* 0x0000880006121a11 */ /* 0x000fe200078408ff */
[----:B------:R-:W-:Y:S01]  /*0ec0*/  USHF.L.U64.HI UR32, UR33, UR36, UR32 ;  /* 0x0000002421207299 */ /* 0x000fe20008010220 */
[----:B------:R-:W-:Y:S01]  /*0ed0*/  LOP3.LUT R136, R21, 0x38, R14, 0xf8, !PT ;  /* 0x0000003815887812 */ /* 0x000fe200078ef80e */
[----:B------:R-:W-:Y:S01]  /*0ee0*/  USHF.L.U32 UR33, UR33, 0x5, URZ ;  /* 0x0000000521217899 */ /* 0x000fe2000800063f */
[----:B------:R-:W-:Y:S01]  /*0ef0*/  SHF.R.U32.HI R13, RZ, 0x3, R21 ;  /* 0x00000003ff0d7819 */ /* 0x000fe20000011615 */
[----:B------:R-:W-:Y:S01]  /*0f00*/  IMAD.MOV.U32 R113, RZ, RZ, c[0x0][0x27c] ;  /* 0x00009f00ff717624 */ /* 0x000fe200078e00ff */
[----:B------:R-:W-:Y:S01]  /*0f10*/  IADD3 R134, R14, 0xc0, RZ ;  /* 0x000000c00e867810 */ /* 0x000fe20007ffe0ff */
[----:B------:R-:W-:Y:S01]  /*0f20*/  UIADD3 UR35, UR19, UR35, URZ ;  /* 0x0000002313237290 */ /* 0x000fe2000fffe03f */
[----:B------:R-:W-:Y:S01]  /*0f30*/  @P1 LEA.HI.X R19, R6, c[0x0][0x224], R2, 0x1, P2 ;  /* 0x0000890006131a11 */ /* 0x000fe200010f0c02 */
[----:B------:R-:W-:Y:S01]  /*0f40*/  ULDC.64 UR8, c[0x0][0x1e0] ;  /* 0x0000780000087ab9 */ /* 0x000fe20000000a00 */
[----:B------:R-:W-:-:S02]  /*0f50*/  ISETP.NE.AND P2, PT, R139, RZ, PT ;  /* 0x000000ff8b00720c */ /* 0x000fc40003f45270 */
[----:B------:R-:W-:Y:S02]  /*0f60*/  ISETP.GE.AND P6, PT, R11, c[0x0][0x1d4], PT ;  /* 0x000075000b007a0c */ /* 0x000fe40003fc6270 */
[----:B------:R-:W-:Y:S02]  /*0f70*/  ISETP.GE.AND P5, PT, R135, c[0x0][0x1d4], PT ;  /* 0x0000750087007a0c */ /* 0x000fe40003fa6270 */
[----:B------:R-:W-:Y:S02]  /*0f80*/  ISETP.GE.AND P4, PT, R134, c[0x0][0x1d4], PT ;  /* 0x0000750086007a0c */ /* 0x000fe40003f86270 */
[----:B------:R-:W-:-:S05]  /*0f90*/  LOP3.LUT R136, R4, R136, R13, 0xf6, !PT ;  /* 0x0000008804887212 */ /* 0x000fca00078ef60d */
[----:B------:R-:W-:-:S05]  /*0fa0*/  IMAD.SHL.U32 R136, R136, 0x2, RZ ;  /* 0x0000000288887824 */ /* 0x000fca00078e00ff */
[----:B------:R-:W-:Y:S01]  /*0fb0*/  @!PT LDS RZ, [RZ] ;  /* 0x00000000fffff984 */ /* 0x000fe20000000800 */
[----:B------:R-:W-:Y:S01]  /*0fc0*/  @!PT LDS RZ, [RZ] ;  /* 0x00000000fffff984 */ /* 0x000fe20000000800 */
[----:B------:R-:W-:Y:S01]  /*0fd0*/  @!PT LDS RZ, [RZ] ;  /* 0x00000000fffff984 */ /* 0x000fe20000000800 */
[----:B------:R1:W-:Y:S04]  /*0fe0*/  @P1 LDGSTS.E.BYPASS.LTC128B.128 [R136+0xa080], [R18.64], !P2 ;  /* 0x0a08000012881fae */ /* 0x0003e8000d101d5a */
[----:B------:R1:W-:Y:S04]  /*0ff0*/  @P1 LDGSTS.E.BYPASS.LTC128B.128 [R136+0xb880], [R18.64+0x80], !P6 ;  /* 0x0b88008012881fae */ /* 0x0003e8000f101d5a */
[----:B------:R1:W-:Y:S04]  /*1000*/  @P1 LDGSTS.E.BYPASS.LTC128B.128 [R136+0xd080], [R18.64+0x100], !P5 ;  /* 0x0d08010012881fae */ /* 0x0003e8000e901d5a */
[----:B------:R1:W-:Y:S01]  /*1010*/  @P1 LDGSTS.E.BYPASS.LTC128B.128 [R136+0xe880], [R18.64+0x180], !P4 ;  /* 0x0e88018012881fae */ /* 0x0003e2000e101d5a */
[----:B------:R-:W-:-:S04]  /*1020*/  @P0 IADD3 R3, P1, R6, UR33, RZ ;  /* 0x0000002106030c10 */ /* 0x000fc8000ff3e0ff */
[----:B------:R-:W-:Y:S02]  /*1030*/  @P0 IADD3.X R2, R2, UR32, RZ, P1, !PT ;  /* 0x0000002002020c10 */ /* 0x000fe40008ffe4ff */
[----:B------:R-:W-:-:S04]  /*1040*/  @P0 LEA R8, P1, R3, c[0x0][0x220], 0x1 ;  /* 0x0000880003080a11 */ /* 0x000fc800078208ff */
[----:B------:R-:W-:Y:S01]  /*1050*/  @P0 LEA.HI.X R9, R3, c[0x0][0x224], R2, 0x1, P1 ;  /* 0x0000890003090a11 */ /* 0x000fe200008f0c02 */
[----:B------:R-:W-:Y:S01]  /*1060*/  IMAD.U32 R3, RZ, RZ, UR24 ;  /* 0x00000018ff037e24 */ /* 0x000fe2000f8e00ff */
[----:B------:R-:W-:-:S03]  /*1070*/  ISETP.NE.U32.AND P1, PT, RZ, c[0x0][0x340], PT ;  /* 0x0000d000ff007a0c */ /* 0x000fc60003f25070 */
[----:B------:R2:W-:Y:S01]  /*1080*/  @P0 LDGSTS.E.BYPASS.LTC128B.128 [R136+0xb080], [R8.64], !P2 ;  /* 0x0b08000008880fae */ /* 0x0005e2000d101d5a */
[----:B------:R-:W-:-:S03]  /*1090*/  ISETP.NE.AND.EX P1, PT, RZ, c[0x0][0x344], PT, P1 ;  /* 0x0000d100ff007a0c */ /* 0x000fc60003f25310 */
[----:B------:R2:W-:Y:S04]  /*10a0*/  @P0 LDGSTS.E.BYPASS.LTC128B.128 [R136+0xc880], [R8.64+0x80], !P6 ;  /* 0x0c88008008880fae */ /* 0x0005e8000f101d5a */
[----:B------:R2:W-:Y:S04]  /*10b0*/  @P0 LDGSTS.E.BYPASS.LTC128B.128 [R136+0xe080], [R8.64+0x100], !P5 ;  /* 0x0e08010008880fae */ /* 0x0005e8000e901d5a */
[----:B------:R2:W-:Y:S02]  /*10c0*/  @P0 LDGSTS.E.BYPASS.LTC128B.128 [R136+0xf880], [R8.64+0x180], !P4 ;  /* 0x0f88018008880fae */ /* 0x0005e4000e101d5a */
[----:B------:R-:W-:Y:S01]  /*10d0*/  @P1 IMAD.WIDE R6, R0, R3, c[0x0][0x340] ;  /* 0x0000d00000061625 */ /* 0x000fe200078e0203 */
[----:B------:R-:W-:Y:S01]  /*10e0*/  ISETP.GE.AND P0, PT, R14, c[0x0][0x27c], PT ;  /* 0x00009f000e007a0c */ /* 0x000fe20003f06270 */
[----:B------:R-:W-:Y:S01]  /*10f0*/  USHF.R.S32.HI UR34, URZ, 0x1f, UR35 ;  /* 0x0000001f3f227899 */ /* 0x000fe20008011423 */
[----:B------:R-:W-:Y:S01]  /*1100*/  IADD3 R133, R137, 0x20, RZ ;  /* 0x0000002089857810 */ /* 0x000fe20007ffe0ff */
[----:B------:R-:W-:Y:S01]  /*1110*/  IMAD.SHL.U32 R2, R113, 0x2, RZ ;  /* 0x0000000271027824 */ /* 0x000fe200078e00ff */
[----:B------:R-:W-:Y:S01]  /*1120*/  SEL R3, RZ, c[0x0][0x27c], !P0 ;  /* 0x00009f00ff037a07 */ /* 0x000fe20004000000 */
[----:B------:R-:W-:Y:S01]  /*1130*/  UIMAD UR10, UR34, UR8, URZ ;  /* 0x00000008220a72a4 */ /* 0x000fe2000f8e023f */
[----:B------:R3:W4:Y:S01]  /*1140*/  @P1 LDG.E R0, [R6.64] ;  /* 0x0000001a06001981 */ /* 0x000722000c1e1900 */
[----:B------:R-:W-:Y:S01]  /*1150*/  UIMAD.WIDE.U32 UR38, UR35, UR8, URZ ;  /* 0x00000008232672a5 */ /* 0x000fe2000f8e003f */
[----:B------:R-:W-:Y:S01]  /*1160*/  IADD3 R5, -R2, c[0x0][0x1d4], RZ ;  /* 0x0000750002057a10 */ /* 0x000fe20007ffe1ff */
[----:B------:R-:W-:Y:S01]  /*1170*/  IMAD.IADD R3, R14, 0x1, R3 ;  /* 0x000000010e037824 */ /* 0x000fe200078e0203 */
[----:B------:R-:W-:Y:S01]  /*1180*/  UIMAD UR10, UR35, UR9, UR10 ;  /* 0x00000009230a72a4 */ /* 0x000fe2000f8e020a */
[----:B------:R-:W-:Y:S01]  /*1190*/  SHF.R.S32.HI R17, RZ, 0x1f, R16 ;  /* 0x0000001fff117819 */ /* 0x000fe20000011410 */
[----:B------:R-:W-:Y:S01]  /*11a0*/  IMAD R150, R101, c[0x0][0x280], RZ ;  /* 0x0000a00065967a24 */ /* 0x000fe200078e02ff */
[----:B------:R-:W-:Y:S01]  /*11b0*/  ULDC.64 UR8, c[0x0][0x1e8] ;  /* 0x00007a0000087ab9 */ /* 0x000fe20000000a00 */
[----:B-1----:R-:W-:Y:S01]  /*11c0*/  SHF.R.S32.HI R18, RZ, 0x1f, R3 ;  /* 0x0000001fff127819 */ /* 0x002fe20000011403 */
[----:B------:R-:W-:Y:S01]  /*11d0*/  UIADD3 UR39, UR39, UR10, URZ ;  /* 0x0000000a27277290 */ /* 0x000fe2000fffe03f */
[C---:B------:R-:W-:Y:S01]  /*11e0*/  IMAD R150, R137.reuse, c[0x0][0x284], R150 ;  /* 0x0000a10089967a24 */ /* 0x040fe200078e0296 */
[----:B------:R-:W-:Y:S01]  /*11f0*/  UIMAD UR10, UR15, UR8, URZ ;  /* 0x000000080f0a72a4 */ /* 0x000fe2000f8e023f */
[CC--:B------:R-:W-:Y:S01]  /*1200*/  LEA.HI R132, R18.reuse, R3.reuse, RZ, 0x3 ;  /* 0x0000000312847211 */ /* 0x0c0fe200078f18ff */
[C---:B------:R-:W-:Y:S01]  /*1210*/  IMAD.WIDE.U32 R154, R137.reuse, c[0x0][0x280], R16 ;  /* 0x0000a000899a7a25 */ /* 0x040fe200078e0010 */
[----:B------:R-:W-:Y:S01]  /*1220*/  LEA.HI R18, R18, R3, RZ, 0x6 ;  /* 0x0000000312127211 */ /* 0x000fe200078f30ff */
[----:B------:R-:W-:Y:S01]  /*1230*/  UIMAD UR9, UR16, UR9, UR10 ;  /* 0x00000009100972a4 */ /* 0x000fe2000f8e020a */
[----:B------:R-:W0:Y:S01]  /*1240*/  LDGDEPBAR ;  /* 0x00000000000079af */ /* 0x000e220000000000 */
[----:B------:R-:W-:Y:S01]  /*1250*/  IMAD.U32 R3, RZ, RZ, UR16 ;  /* 0x00000010ff037e24 */ /* 0x000fe2000f8e00ff */
[----:B------:R-:W-:Y:S01]  /*1260*/  ULDC.64 UR10, c[0x0][0x260] ;  /* 0x00009800000a7ab9 */ /* 0x000fe20000000a00 */
[----:B------:R-:W-:Y:S01]  /*1270*/  IMAD.WIDE.U32 R24, R137, c[0x0][0x280], R14 ;  /* 0x0000a00089187a25 */ /* 0x000fe200078e000e */
[----:B------:R-:W-:Y:S01]  /*1280*/  UIMAD UR10, UR15, UR10, URZ ;  /* 0x0000000a0f0a72a4 */ /* 0x000fe2000f8e023f */
[----:B------:R-:W-:Y:S01]  /*1290*/  SHF.R.S32.HI R18, RZ, 0x6, R18 ;  /* 0x00000006ff127819 */ /* 0x000fe20000011412 */
[----:B------:R-:W-:Y:S01]  /*12a0*/  UIMAD.WIDE.U32 UR38, UR16, UR8, UR38 ;  /* 0x00000008102672a5 */ /* 0x000fe2000f8e0026 */
[----:B------:R-:W-:Y:S01]  /*12b0*/  IMAD.WIDE.U32 R22, R3, c[0x0][0x260], R14 ;  /* 0x0000980003167a25 */ /* 0x000fe200078e000e */
[----:B------:R-:W-:Y:S01]  /*12c0*/  UIMAD UR10, UR16, UR11, UR10 ;  /* 0x0000000b100a72a4 */ /* 0x000fe2000f8e020a */
[CC--:B---3--:R-:W-:Y:S01]  /*12d0*/  SEL R6, R2.reuse, R5.reuse, !P0 ;  /* 0x0000000502067207 */ /* 0x0c8fe20004000000 */
[----:B------:R-:W-:Y:S01]  /*12e0*/  UIADD3 UR37, UR39, UR9, URZ ;  /* 0x0000000927257290 */ /* 0x000fe2000fffe03f */
[----:B------:R-:W-:Y:S01]  /*12f0*/  ISETP.GE.AND P0, PT, R11, c[0x0][0x27c], PT ;  /* 0x00009f000b007a0c */ /* 0x000fe20003f06270 */
[----:B------:R-:W-:Y:S01]  /*1300*/  IMAD.SHL.U32 R10, R133, 0x40, RZ ;  /* 0x00000040850a7824 */ /* 0x000fe200078e00ff */
[----:B------:R-:W-:Y:S01]  /*1310*/  SHF.R.S32.HI R129, RZ, 0x1f, R6 ;  /* 0x0000001fff817819 */ /* 0x000fe20000011406 */
[----:B------:R-:W-:Y:S01]  /*1320*/  IMAD.IADD R155, R155, 0x1, R150 ;  /* 0x000000019b9b7824 */ /* 0x000fe200078e0296 */
[----:B------:R-:W-:Y:S01]  /*1330*/  SEL R5, R2, R5, !P0 ;  /* 0x0000000502057207 */ /* 0x000fe20004000000 */
[----:B------:R-:W-:Y:S01]  /*1340*/  IMAD.IADD R151, R150, 0x1, R25 ;  /* 0x0000000196977824 */ /* 0x000fe200078e0219 */
[----:B------:R-:W-:Y:S01]  /*1350*/  SEL R2, RZ, c[0x0][0x27c], !P0 ;  /* 0x00009f00ff027a07 */ /* 0x000fe20004000000 */
[----:B------:R-:W-:Y:S01]  /*1360*/  IMAD.MOV.U32 R150, RZ, RZ, R24 ;  /* 0x000000ffff967224 */ /* 0x000fe200078e0018 */
[----:B------:R-:W-:Y:S01]  /*1370*/  IADD3 R23, R23, UR10, RZ ;  /* 0x0000000a17177c10 */ /* 0x000fe2000fffe0ff */
[----:B------:R-:W-:Y:S01]  /*1380*/  IMAD R148, R101, c[0x0][0x290], RZ ;  /* 0x0000a40065947a24 */ /* 0x000fe200078e02ff */
[----:B------:R-:W-:Y:S01]  /*1390*/  LOP3.LUT R24, R21, 0x38, R132, 0xf8, !PT ;  /* 0x0000003815187812 */ /* 0x000fe200078ef884 */
[----:B------:R-:W-:Y:S01]  /*13a0*/  IMAD.IADD R3, R11, 0x1, R2 ;  /* 0x000000010b037824 */ /* 0x000fe200078e0202 */
[----:B------:R-:W-:Y:S01]  /*13b0*/  SHF.R.S32.HI R2, RZ, 0x1f, R133 ;  /* 0x0000001fff027819 */ /* 0x000fe20000011485 */
[----:B------:R-:W-:Y:S01]  /*13c0*/  IMAD.WIDE.U32 R142, R142, c[0x0][0x268], R22 ;  /* 0x00009a008e8e7a25 */ /* 0x000fe200078e0016 */
[----:B------:R-:W-:Y:S01]  /*13d0*/  LOP3.LUT R10, R10, 0x1c0, RZ, 0xc0, !PT ;  /* 0x000001c00a0a7812 */ /* 0x000fe200078ec0ff */
[----:B------:R-:W-:Y:S01]  /*13e0*/  ULDC.64 UR8, c[0x0][0x210] ;  /* 0x0000840000087ab9 */ /* 0x000fe20000000a00 */
[----:B------:R-:W-:Y:S01]  /*13f0*/  SHF.R.S32.HI R20, RZ, 0x1f, R3 ;  /* 0x0000001fff147819 */ /* 0x000fe20000011403 */
[----:B------:R-:W-:Y:S01]  /*1400*/  IMAD R22, R18, 0xc00, R4 ;  /* 0x00000c0012167824 */ /* 0x000fe200078e0204 */
[----:B------:R-:W-:Y:S01]  /*1410*/  LOP3.LUT R127, R24, R13, RZ, 0x3c, !PT ;  /* 0x0000000d187f7212 */ /* 0x000fe200078e3cff */
[C---:B------:R-:W-:Y:S01]  /*1420*/  IMAD R148, R137.reuse, c[0x0][0x294], R148 ;  /* 0x0000a50089947a24 */ /* 0x040fe200078e0294 */
[CC--:B------:R-:W-:Y:S01]  /*1430*/  LEA.HI R131, R20.reuse, R3.reuse, RZ, 0x3 ;  /* 0x0000000314837211 */ /* 0x0c0fe200078f18ff */
[C---:B------:R-:W-:Y:S01]  /*1440*/  IMAD.WIDE.U32 R152, R137.reuse, c[0x0][0x290], R16 ;  /* 0x0000a40089987a25 */ /* 0x040fe200078e0010 */
[----:B------:R-:W-:Y:S01]  /*1450*/  LEA.HI R20, R20, R3, RZ, 0x6 ;  /* 0x0000000314147211 */ /* 0x000fe200078f30ff */
[----:B------:R-:W-:Y:S01]  /*1460*/  UIMAD UR8, UR15, UR8, URZ ;  /* 0x000000080f0872a4 */ /* 0x000fe2000f8e023f */
[----:B------:R-:W-:Y:S01]  /*1470*/  LEA.HI R3, R2, R133, RZ, 0x3 ;  /* 0x0000008502037211 */ /* 0x000fe200078f18ff */
[----:B------:R-:W-:Y:S01]  /*1480*/  IMAD.IADD R127, R22, 0x1, R127 ;  /* 0x00000001167f7824 */ /* 0x000fe200078e027f */
[----:B------:R-:W-:Y:S01]  /*1490*/  SHF.R.U32.HI R2, RZ, 0x3, R10 ;  /* 0x00000003ff027819 */ /* 0x000fe2000001160a */
[----:B--2---:R-:W-:Y:S01]  /*14a0*/  IMAD.WIDE.U32 R8, R137, c[0x0][0x290], R14 ;  /* 0x0000a40089087a25 */ /* 0x004fe200078e000e */
[----:B------:R-:W-:Y:S01]  /*14b0*/  LOP3.LUT R123, R10, 0x38, R132, 0xf8, !PT ;  /* 0x000000380a7b7812 */ /* 0x000fe200078ef884 */
[----:B------:R-:W-:Y:S01]  /*14c0*/  UIMAD UR8, UR16, UR9, UR8 ;  /* 0x00000009100872a4 */ /* 0x000fe2000f8e0208 */
[----:B------:R-:W-:Y:S01]  /*14d0*/  LEA.HI R129, R129, R6, RZ, 0x4 ;  /* 0x0000000681817211 */ /* 0x000fe200078f20ff */
[----:B------:R-:W-:Y:S01]  /*14e0*/  IMAD.SHL.U32 R3, R3, 0x40, RZ ;  /* 0x0000004003037824 */ /* 0x000fe200078e00ff */
[----:B------:R-:W-:Y:S01]  /*14f0*/  LOP3.LUT R123, R123, R2, RZ, 0x3c, !PT ;  /* 0x000000027b7b7212 */ /* 0x000fe200078e3cff */
[----:B------:R-:W-:Y:S01]  /*1500*/  IMAD.IADD R153, R153, 0x1, R148 ;  /* 0x0000000199997824 */ /* 0x000fe200078e0294 */
[----:B------:R-:W-:Y:S01]  /*1510*/  SHF.R.S32.HI R20, RZ, 0x6, R20 ;  /* 0x00000006ff147819 */ /* 0x000fe20000011414 */
[----:B------:R-:W-:Y:S01]  /*1520*/  IMAD.IADD R149, R148, 0x1, R9 ;  /* 0x0000000194957824 */ /* 0x000fe200078e0209 */
[----:B------:R-:W-:Y:S01]  /*1530*/  LOP3.LUT R3, R3, 0xfffffe00, RZ, 0xc0, !PT ;  /* 0xfffffe0003037812 */ /* 0x000fe200078ec0ff */
[----:B------:R-:W-:Y:S01]  /*1540*/  IMAD.MOV.U32 R148, RZ, RZ, R8 ;  /* 0x000000ffff947224 */ /* 0x000fe200078e0008 */
[----:B------:R-:W-:Y:S01]  /*1550*/  LOP3.LUT R22, R21, 0x38, R131, 0xf8, !PT ;  /* 0x0000003815167812 */ /* 0x000fe200078ef883 */
[----:B------:R-:W-:Y:S01]  /*1560*/  IMAD.U32 R147, RZ, RZ, UR39 ;  /* 0x00000027ff937e24 */ /* 0x000fe2000f8e00ff */
[----:B------:R-:W-:Y:S01]  /*1570*/  SHF.R.S32.HI R129, RZ, 0x4, R129 ;  /* 0x00000004ff817819 */ /* 0x000fe20000011481 */
[----:B------:R-:W-:Y:S01]  /*1580*/  IMAD R18, R18, 0xc00, R3 ;  /* 0x00000c0012127824 */ /* 0x000fe200078e0203 */
[----:B------:R-:W-:Y:S01]  /*1590*/  LOP3.LUT R125, R22, R13, RZ, 0x3c, !PT ;  /* 0x0000000d167d7212 */ /* 0x000fe200078e3cff */
[----:B------:R-:W-:Y:S01]  /*15a0*/  IMAD.U32 R146, RZ, RZ, UR38 ;  /* 0x00000026ff927e24 */ /* 0x000fe2000f8e00ff */
[----:B------:R-:W-:Y:S01]  /*15b0*/  SHF.R.S32.HI R8, RZ, 0x1f, R5 ;  /* 0x0000001fff087819 */ /* 0x000fe20000011405 */
[----:B------:R-:W-:Y:S01]  /*15c0*/  IMAD.IADD R123, R18, 0x1, R123 ;  /* 0x00000001127b7824 */ /* 0x000fe200078e027b */
[----:B------:R-:W-:Y:S01]  /*15d0*/  LEA.HI.SX32 R129, R132, R129, 0x1d ;  /* 0x0000008184817211 */ /* 0x000fe200078feaff */
[----:B------:R-:W-:Y:S01]  /*15e0*/  IMAD R18, R20, 0xc00, R4 ;  /* 0x00000c0014127824 */ /* 0x000fe200078e0204 */
[----:B------:R-:W-:Y:S01]  /*15f0*/  LEA.HI R8, R8, R5, RZ, 0x4 ;  /* 0x0000000508087211 */ /* 0x000fe200078f20ff */
[----:B------:R-:W-:Y:S01]  /*1600*/  IMAD R20, R20, 0xc00, R3 ;  /* 0x00000c0014147824 */ /* 0x000fe200078e0203 */
[----:B------:R-:W-:Y:S01]  /*1610*/  LOP3.LUT R119, R10, 0x38, R131, 0xf8, !PT ;  /* 0x000000380a777812 */ /* 0x000fe200078ef883 */
[----:B------:R-:W-:Y:S01]  /*1620*/  IMAD.IADD R125, R18, 0x1, R125 ;  /* 0x00000001127d7824 */ /* 0x000fe200078e027d */
[----:B------:R-:W-:Y:S01]  /*1630*/  SHF.R.S32.HI R18, RZ, 0x1f, R129 ;  /* 0x0000001fff127819 */ /* 0x000fe20000011481 */
[----:B------:R-:W-:Y:S01]  /*1640*/  IMAD.U32 R147, RZ, RZ, UR37 ;  /* 0x00000025ff937e24 */ /* 0x000fe2000f8e00ff */
[----:B------:R-:W-:Y:S01]  /*1650*/  SHF.R.S32.HI R8, RZ, 0x4, R8 ;  /* 0x00000004ff087819 */ /* 0x000fe20000011408 */
[----:B------:R-:W-:Y:S01]  /*1660*/  IMAD.WIDE.U32 R158, R137, c[0x0][0x1e0], RZ ;  /* 0x00007800899e7a25 */ /* 0x000fe200078e00ff */
[----:B------:R-:W-:Y:S01]  /*1670*/  LEA.HI R9, R18, R129, RZ, 0x3 ;  /* 0x0000008112097211 */ /* 0x000fe200078f18ff */
[----:B------:R-:W-:Y:S01]  /*1680*/  ULDC.U8 UR44, c[0x0][0x298] ;  /* 0x0000a600002c7ab9 */ /* 0x000fe20000000000 */
[----:B------:R-:W-:Y:S01]  /*1690*/  LEA.HI.SX32 R8, R131, R8, 0x1d ;  /* 0x0000000883087211 */ /* 0x000fe200078feaff */
[----:B------:R-:W-:Y:S01]  /*16a0*/  IMAD.SHL.U32 R129, R129, 0x8, RZ ;  /* 0x0000000881817824 */ /* 0x000fe200078e00ff */
[----:B------:R-:W-:Y:S01]  /*16b0*/  SHF.R.S32.HI R9, RZ, 0x3, R9 ;  /* 0x00000003ff097819 */ /* 0x000fe20000011409 */
[----:B------:R-:W-:Y:S01]  /*16c0*/  IMAD.WIDE.U32 R156, R133, c[0x0][0x1e0], RZ ;  /* 0x00007800859c7a25 */ /* 0x000fe200078e00ff */
[----:B------:R-:W-:Y:S01]  /*16d0*/  SHF.R.S32.HI R5, RZ, 0x1f, R8 ;  /* 0x0000001fff057819 */ /* 0x000fe20000011408 */
[----:B------:R-:W-:Y:S01]  /*16e0*/  ULDC UR46, c[0x0][0x280] ;  /* 0x0000a000002e7ab9 */ /* 0x000fe20000000800 */
[----:B------:R-:W-:Y:S01]  /*16f0*/  LOP3.LUT R126, R21, 0x38, R129, 0xf8, !PT ;  /* 0x00000038157e7812 */ /* 0x000fe200078ef881 */
[----:B------:R-:W-:Y:S01]  /*1700*/  IMAD.SHL.U32 R128, R8, 0x8, RZ ;  /* 0x0000000808807824 */ /* 0x000fe200078e00ff */
[----:B------:R-:W-:Y:S01]  /*1710*/  LEA.HI R5, R5, R8, RZ, 0x3 ;  /* 0x0000000805057211 */ /* 0x000fe200078f18ff */
[C---:B------:R-:W-:Y:S01]  /*1720*/  IMAD R19, R9.reuse, 0xc00, R4 ;  /* 0x00000c0009137824 */ /* 0x040fe200078e0204 */
[-C--:B------:R-:W-:Y:S01]  /*1730*/  LOP3.LUT R126, R126, R13.reuse, RZ, 0x3c, !PT ;  /* 0x0000000d7e7e7212 */ /* 0x080fe200078e3cff */
[----:B------:R-:W-:Y:S01]  /*1740*/  IMAD R121, R9, 0xc00, R3 ;  /* 0x00000c0009797824 */ /* 0x000fe200078e0203 */
[----:B------:R-:W-:Y:S01]  /*1750*/  SHF.R.S32.HI R5, RZ, 0x3, R5 ;  /* 0x00000003ff057819 */ /* 0x000fe20000011405 */
[----:B------:R-:W-:Y:S01]  /*1760*/  IMAD.WIDE.U32 R154, R98, c[0x0][0x280], R154 ;  /* 0x0000a000629a7a25 */ /* 0x000fe200078e009a */
[C---:B------:R-:W-:Y:S01]  /*1770*/  LOP3.LUT R9, R10.reuse, 0x38, R128, 0xf8, !PT ;  /* 0x000000380a097812 */ /* 0x040fe200078ef880 */
[----:B------:R-:W-:Y:S01]  /*1780*/  ULDC UR37, c[0x0][0x290] ;  /* 0x0000a40000257ab9 */ /* 0x000fe20000000800 */
[-C--:B------:R-:W-:Y:S01]  /*1790*/  LOP3.LUT R119, R119, R2.reuse, RZ, 0x3c, !PT ;  /* 0x0000000277777212 */ /* 0x080fe200078e3cff */
[----:B------:R-:W-:Y:S01]  /*17a0*/  IMAD.IADD R126, R19, 0x1, R126 ;  /* 0x00000001137e7824 */ /* 0x000fe200078e027e */
[----:B------:R-:W-:Y:S01]  /*17b0*/  LOP3.LUT R19, R10, 0x38, R129, 0xf8, !PT ;  /* 0x000000380a137812 */ /* 0x000fe200078ef881 */
[----:B------:R-:W-:Y:S01]  /*17c0*/  IMAD.WIDE.U32 R150, R98, c[0x0][0x280], R150 ;  /* 0x0000a00062967a25 */ /* 0x000fe200078e0096 */
[----:B------:R-:W-:Y:S01]  /*17d0*/  LOP3.LUT R8, R21, 0x38, R128, 0xf8, !PT ;  /* 0x0000003815087812 */ /* 0x000fe200078ef880 */
[----:B------:R-:W-:Y:S01]  /*17e0*/  ULDC UR45, c[0x0][0x294] ;  /* 0x0000a500002d7ab9 */ /* 0x000fe20000000800 */
[-C--:B------:R-:W-:Y:S01]  /*17f0*/  LOP3.LUT R18, R19, R2.reuse, RZ, 0x3c, !PT ;  /* 0x0000000213127212 */ /* 0x080fe200078e3cff */
[----:B------:R-:W-:Y:S01]  /*1800*/  IMAD.IADD R119, R20, 0x1, R119 ;  /* 0x0000000114777824 */ /* 0x000fe200078e0277 */
[----:B------:R-:W-:Y:S01]  /*1810*/  LOP3.LUT R9, R9, R2, RZ, 0x3c, !PT ;  /* 0x0000000209097212 */ /* 0x000fe200078e3cff */
[----:B------:R-:W-:Y:S01]  /*1820*/  IMAD R2, R5, 0xc00, R3 ;  /* 0x00000c0005027824 */ /* 0x000fe200078e0203 */
[----:B------:R-:W-:Y:S01]  /*1830*/  ISETP.GE.AND P0, PT, R113, 0x1, PT ;  /* 0x000000017100780c */ /* 0x000fe20003f06270 */
[----:B------:R-:W-:Y:S01]  /*1840*/  IMAD.U32 R3, RZ, RZ, UR25 ;  /* 0x00000019ff037e24 */ /* 0x000fe2000f8e00ff */
[----:B------:R-:W-:Y:S01]  /*1850*/  LOP3.LUT R8, R8, R13, RZ, 0x3c, !PT ;  /* 0x0000000d08087212 */ /* 0x000fe200078e3cff */
[----:B------:R-:W-:Y:S01]  /*1860*/  IMAD R13, R5, 0xc00, R4 ;  /* 0x00000c00050d7824 */ /* 0x000fe200078e0204 */
[----:B------:R-:W-:Y:S01]  /*1870*/  P2R R7, PR, RZ, 0x1 ;  /* 0x00000001ff077803 */ /* 0x000fe20000000000 */
[----:B------:R-:W-:Y:S01]  /*1880*/  IMAD.U32 R4, RZ, RZ, UR24 ;  /* 0x00000018ff047e24 */ /* 0x000fe2000f8e00ff */
[----:B------:R-:W-:Y:S01]  /*1890*/  LOP3.LUT R132, R132, 0xfffffff8, RZ, 0xc0, !PT ;  /* 0xfffffff884847812 */ /* 0x000fe200078ec0ff */
[----:B------:R-:W-:Y:S01]  /*18a0*/  IMAD.U32 R7, RZ, RZ, UR16 ;  /* 0x00000010ff077e24 */ /* 0x000fe2000f8e00ff */
[----:B------:R-:W-:Y:S01]  /*18b0*/  LOP3.LUT R131, R131, 0xfffffff8, RZ, 0xc0, !PT ;  /* 0xfffffff883837812 */ /* 0x000fe200078ec0ff */
[----:B------:R-:W-:Y:S01]  /*18c0*/  IMAD.IADD R121, R121, 0x1, R18 ;  /* 0x0000000179797824 */ /* 0x000fe200078e0212 */
[----:B------:R-:W-:Y:S01]  /*18d0*/  IADD3 R130, -R137, 0x30, RZ ;  /* 0x0000003089827810 */ /* 0x000fe20007ffe1ff */
[----:B------:R-:W-:Y:S01]  /*18e0*/  IMAD.WIDE.U32 R6, R7, c[0x0][0x210], R14 ;  /* 0x0000840007067a25 */ /* 0x000fe200078e000e */
[----:B------:R-:W-:Y:S01]  /*18f0*/  IADD3 R10, R16, 0x20, RZ ;  /* 0x00000020100a7810 */ /* 0x000fe20007ffe0ff */
[----:B------:R-:W-:Y:S01]  /*1900*/  USHF.L.U32 UR25, UR46, 0x5, URZ ;  /* 0x000000052e197899 */ /* 0x000fe2000800063f */
[----:B------:R-:W-:Y:S01]  /*1910*/  SHF.R.S32.HI R122, RZ, 0x1f, R132 ;  /* 0x0000001fff7a7819 */ /* 0x000fe20000011484 */
[----:B------:R-:W-:Y:S01]  /*1920*/  IMAD.IADD R124, R13, 0x1, R8 ;  /* 0x000000010d7c7824 */ /* 0x000fe200078e0208 */
[----:B------:R-:W-:Y:S01]  /*1930*/  IADD3 R7, R7, UR8, RZ ;  /* 0x0000000807077c10 */ /* 0x000fe2000fffe0ff */
[----:B------:R-:W-:Y:S01]  /*1940*/  ULDC.64 UR8, c[0x0][0x1e0] ;  /* 0x0000780000087ab9 */ /* 0x000fe20000000a00 */
[----:B------:R-:W-:Y:S01]  /*1950*/  IMAD.IADD R117, R2, 0x1, R9 ;  /* 0x0000000102757824 */ /* 0x000fe200078e0209 */
[----:B------:R-:W-:Y:S01]  /*1960*/  UIMAD UR10, UR30, UR9, URZ ;  /* 0x000000091e0a72a4 */ /* 0x000fe2000f8e023f */
[----:B------:R-:W-:Y:S01]  /*1970*/  IMAD.WIDE.U32 R152, R98, c[0x0][0x290], R152 ;  /* 0x0000a40062987a25 */ /* 0x000fe200078e0098 */
[----:B------:R-:W-:Y:S01]  /*1980*/  UIMAD.WIDE.U32 UR38, UR30, UR8, URZ ;  /* 0x000000081e2672a5 */ /* 0x000fe2000f8e003f */
[----:B------:R-:W-:-:S02]  /*1990*/  IADD3 R9, R16, 0x60, RZ ;  /* 0x0000006010097810 */ /* 0x000fc40007ffe0ff */
[----:B------:R-:W-:Y:S01]  /*19a0*/  ULDC.64 UR8, c[0x0][0x280] ;  /* 0x0000a00000087ab9 */ /* 0x000fe20000000a00 */
[----:B------:R-:W-:Y:S01]  /*19b0*/  IMAD.WIDE.U32 R148, R98, c[0x0][0x290], R148 ;  /* 0x0000a40062947a25 */ /* 0x000fe200078e0094 */
[----:B------:R-:W-:Y:S01]  /*19c0*/  UIMAD UR11, UR30, UR9, URZ ;  /* 0x000000091e0b72a4 */ /* 0x000fe2000f8e023f */
[----:B------:R-:W-:Y:S01]  /*19d0*/  SHF.R.S32.HI R118, RZ, 0x1f, R129 ;  /* 0x0000001fff767819 */ /* 0x000fe20000011481 */
[----:B------:R-:W-:Y:S01]  /*19e0*/  UIMAD.WIDE.U32 UR40, UR30, UR8, URZ ;  /* 0x000000081e2872a5 */ /* 0x000fe2000f8e003f */
[----:B------:R-:W-:Y:S01]  /*19f0*/  IMAD.SHL.U32 R127, R127, 0x2, RZ ;  /* 0x000000027f7f7824 */ /* 0x000fe200078e00ff */
[----:B------:R-:W-:Y:S01]  /*1a00*/  SHF.R.S32.HI R120, RZ, 0x1f, R131 ;  /* 0x0000001fff787819 */ /* 0x000fe20000011483 */
[----:B------:R-:W-:Y:S01]  /*1a10*/  ULDC.64 UR8, c[0x0][0x290] ;  /* 0x0000a40000087ab9 */ /* 0x000fe20000000a00 */
[----:B------:R-:W-:Y:S01]  /*1a20*/  IMAD.SHL.U32 R123, R123, 0x2, RZ ;  /* 0x000000027b7b7824 */ /* 0x000fe200078e00ff */
[----:B------:R-:W-:Y:S01]  /*1a30*/  UIMAD.WIDE.U32 UR42, UR30, UR8, URZ ;  /* 0x000000081e2a72a5 */ /* 0x000fe2000f8e003f */
[----:B------:R-:W-:Y:S01]  /*1a40*/  SHF.R.S32.HI R116, RZ, 0x1f, R128 ;  /* 0x0000001fff747819 */ /* 0x000fe20000011480 */
[----:B------:R-:W-:Y:S01]  /*1a50*/  UIMAD UR30, UR30, UR9, URZ ;  /* 0x000000091e1e72a4 */ /* 0x000fe2000f8e023f */
[----:B------:R-:W-:Y:S01]  /*1a60*/  IMAD.SHL.U32 R125, R125, 0x2, RZ ;  /* 0x000000027d7d7824 */ /* 0x000fe200078e00ff */
[----:B------:R-:W-:Y:S01]  /*1a70*/  UIADD3 UR10, UR39, UR10, URZ ;  /* 0x0000000a270a7290 */ /* 0x000fe2000fffe03f */
[----:B------:R-:W-:Y:S01]  /*1a80*/  IMAD.SHL.U32 R119, R119, 0x2, RZ ;  /* 0x0000000277777824 */ /* 0x000fe200078e00ff */
[----:B------:R-:W-:Y:S01]  /*1a90*/  ULDC.64 UR8, c[0x0][0x268] ;  /* 0x00009a0000087ab9 */ /* 0x000fe20000000a00 */
[----:B------:R-:W-:Y:S01]  /*1aa0*/  IMAD.SHL.U32 R126, R126, 0x2, RZ ;  /* 0x000000027e7e7824 */ /* 0x000fe200078e00ff */
[----:B------:R-:W-:Y:S01]  /*1ab0*/  UIMAD UR5, UR5, UR8, URZ ;  /* 0x00000008050572a4 */ /* 0x000fe2000f8e023f */
[----:B------:R-:W-:Y:S01]  /*1ac0*/  IMAD.SHL.U32 R121, R121, 0x2, RZ ;  /* 0x0000000279797824 */ /* 0x000fe200078e00ff */
[----:B------:R-:W-:Y:S01]  /*1ad0*/  UIADD3 UR11, UR41, UR11, URZ ;  /* 0x0000000b290b7290 */ /* 0x000fe2000fffe03f */
[----:B------:R-:W-:Y:S01]  /*1ae0*/  IMAD.SHL.U32 R124, R124, 0x2, RZ ;  /* 0x000000027c7c7824 */ /* 0x000fe200078e00ff */
[----:B------:R-:W-:Y:S01]  /*1af0*/  UIMAD UR5, UR23, UR9, UR5 ;  /* 0x00000009170572a4 */ /* 0x000fe2000f8e0205 */
[----:B------:R-:W-:Y:S01]  /*1b00*/  IMAD.SHL.U32 R117, R117, 0x2, RZ ;  /* 0x0000000275757824 */ /* 0x000fe200078e00ff */
[----:B------:R-:W-:-:S02]  /*1b10*/  ULDC UR8, c[0x0][0x1e4] ;  /* 0x0000790000087ab9 */ /* 0x000fc40000000800 */
[----:B------:R-:W-:Y:S02]  /*1b20*/  ULDC UR9, c[0x0][0x1e0] ;  /* 0x0000780000097ab9 */ /* 0x000fe40000000800 */
[----:B------:R-:W-:Y:S01]  /*1b30*/  ULDC UR23, c[0x0][0x284] ;  /* 0x0000a10000177ab9 */ /* 0x000fe20000000800 */
[----:B------:R-:W-:Y:S01]  /*1b40*/  IADD3 R103, R143, UR5, RZ ;  /* 0x000000058f677c10 */ /* 0x000fe2000fffe0ff */
[----:B------:R-:W-:Y:S02]  /*1b50*/  USHF.L.U64.HI UR8, UR9, UR36, UR8 ;  /* 0x0000002409087299 */ /* 0x000fe40008010208 */
[----:B------:R-:W-:Y:S02]  /*1b60*/  USHF.L.U64.HI UR23, UR46, UR36, UR23 ;  /* 0x000000242e177299 */ /* 0x000fe40008010217 */
[----:B------:R-:W-:Y:S02]  /*1b70*/  USHF.L.U64.HI UR36, UR37, UR36, UR45 ;  /* 0x0000002425247299 */ /* 0x000fe4000801022d */
[----:B------:R-:W-:-:S02]  /*1b80*/  USHF.L.U32 UR9, UR9, 0x5, URZ ;  /* 0x0000000509097899 */ /* 0x000fc4000800063f */
[----:B------:R-:W-:Y:S02]  /*1b90*/  USHF.L.U32 UR37, UR37, 0x5, URZ ;  /* 0x0000000525257899 */ /* 0x000fe4000800063f */
[----:B------:R-:W-:Y:S01]  /*1ba0*/  UIADD3 UR30, UR43, UR30, URZ ;  /* 0x0000001e2b1e7290 */ /* 0x000fe2000fffe03f */
[----:B----4-:R-:W-:Y:S01]  /*1bb0*/  @P1 SHF.R.S32.HI R19, RZ, 0x1f, R0 ;  /* 0x0000001fff131819 */ /* 0x010fe20000011400 */
[----:B------:R-:W-:Y:S01]  /*1bc0*/  @!P1 IMAD.MOV.U32 R19, RZ, RZ, R3 ;  /* 0x000000ffff139224 */ /* 0x000fe200078e0003 */
[----:B------:R-:W-:Y:S01]  /*1bd0*/  SHF.R.S32.HI R3, RZ, 0x1f, R98 ;  /* 0x0000001fff037819 */ /* 0x000fe20000011462 */
[----:B------:R-:W-:Y:S02]  /*1be0*/  @P1 IMAD.MOV.U32 R18, RZ, RZ, R0 ;  /* 0x000000ffff121224 */ /* 0x000fe400078e0000 */
[----:B------:R-:W-:Y:S01]  /*1bf0*/  @!P1 IMAD.MOV.U32 R18, RZ, RZ, R4 ;  /* 0x000000ffff129224 */ /* 0x000fe200078e0004 */
[----:B------:R-:W-:Y:S01]  /*1c00*/  SEL R99, R19, RZ, !P3 ;  /* 0x000000ff13637207 */ /* 0x000fe20005800000 */
[----:B------:R-:W-:-:S02]  /*1c10*/  IMAD R0, R101, c[0x0][0x1e0], RZ ;  /* 0x0000780065007a24 */ /* 0x000fc400078e02ff */
[----:B------:R-:W-:Y:S01]  /*1c20*/  IMAD R5, R3, c[0x0][0x280], RZ ;  /* 0x0000a00003057a24 */ /* 0x000fe200078e02ff */
[----:B------:R-:W-:Y:S01]  /*1c30*/  SEL R140, R18, RZ, !P3 ;  /* 0x000000ff128c7207 */ /* 0x000fe20005800000 */
[----:B------:R-:W-:Y:S02]  /*1c40*/  IMAD R109, R99, c[0x0][0x1f0], RZ ;  /* 0x00007c00636d7a24 */ /* 0x000fe400078e02ff */
[----:B------:R-:W-:Y:S01]  /*1c50*/  IMAD R115, R137, c[0x0][0x1e4], R0 ;  /* 0x0000790089737a24 */ /* 0x000fe200078e0200 */
[----:B------:R-:W-:Y:S01]  /*1c60*/  SHF.R.S32.HI R0, RZ, 0x1f, R133 ;  /* 0x0000001fff007819 */ /* 0x000fe20000011485 */
[C---:B------:R-:W-:Y:S02]  /*1c70*/  IMAD R109, R140.reuse, c[0x0][0x1f4], R109 ;  /* 0x00007d008c6d7a24 */ /* 0x040fe400078e026d */
[----:B------:R-:W-:-:S04]  /*1c80*/  IMAD.WIDE.U32 R146, R140, c[0x0][0x1f0], R146 ;  /* 0x00007c008c927a25 */ /* 0x000fc800078e0092 */
[----:B------:R-:W-:Y:S01]  /*1c90*/  IMAD.IADD R115, R159, 0x1, R115 ;  /* 0x000000019f737824 */ /* 0x000fe200078e0273 */
[----:B------:R-:W-:Y:S01]  /*1ca0*/  BAR.SYNC.DEFER_BLOCKING 0x0 ;  /* 0x0000000000007b1d */ /* 0x000fe20000010000 */
[----:B------:R-:W-:Y:S01]  /*1cb0*/  IMAD.IADD R109, R147, 0x1, R109 ;  /* 0x00000001936d7824 */ /* 0x000fe200078e026d */
[----:B------:R-:W-:Y:S01]  /*1cc0*/  IADD3 R105, P1, P0, R146, R158, R14 ;  /* 0x0000009e92697210 */ /* 0x000fe2000783e00e */
[----:B------:R-:W-:Y:S02]  /*1cd0*/  IMAD R99, R99, c[0x0][0x218], RZ ;  /* 0x0000860063637a24 */ /* 0x000fe400078e02ff */
[----:B------:R-:W-:Y:S01]  /*1ce0*/  IMAD R3, R3, c[0x0][0x290], RZ ;  /* 0x0000a40003037a24 */ /* 0x000fe200078e02ff */
[----:B------:R-:W-:Y:S01]  /*1cf0*/  IADD3.X R104, R109, R115, R15, P1, P0 ;  /* 0x000000736d687210 */ /* 0x000fe20000fe040f */
[----:B------:R-:W-:Y:S01]  /*1d00*/  IMAD R0, R0, c[0x0][0x1e0], RZ ;  /* 0x0000780000007a24 */ /* 0x000fe200078e02ff */
[----:B------:R-:W-:Y:S01]  /*1d10*/  ISETP.NE.AND P0, PT, RZ, UR44, PT ;  /* 0x0000002cff007c0c */ /* 0x000fe2000bf05270 */
[----:B------:R-:W-:-:S02]  /*1d20*/  IMAD R99, R140, c[0x0][0x21c], R99 ;  /* 0x000087008c637a24 */ /* 0x000fc400078e0263 */
[----:B------:R-:W-:Y:S01]  /*1d30*/  IMAD.WIDE.U32 R140, R140, c[0x0][0x218], R6 ;  /* 0x000086008c8c7a25 */ /* 0x000fe200078e0006 */
[----:B------:R-:W-:Y:S02]  /*1d40*/  P2R R138, PR, RZ, 0x1 ;  /* 0x00000001ff8a7803 */ /* 0x000fe40000000000 */
[----:B------:R-:W-:Y:S01]  /*1d50*/  IADD3 R102, P0, R137, UR35, RZ ;  /* 0x0000002389667c10 */ /* 0x000fe2000ff1e0ff */
[C---:B------:R-:W-:Y:S02]  /*1d60*/  IMAD R5, R98.reuse, c[0x0][0x284], R5 ;  /* 0x0000a10062057a24 */ /* 0x040fe400078e0205 */
[----:B------:R-:W-:Y:S01]  /*1d70*/  IMAD R3, R98, c[0x0][0x294], R3 ;  /* 0x0000a50062037a24 */ /* 0x000fe200078e0203 */
[----:B------:R-:W-:Y:S01]  /*1d80*/  IADD3.X R101, R101, UR34, RZ, P0, !PT ;  /* 0x0000002265657c10 */ /* 0x000fe200087fe4ff */
[----:B------:R-:W-:Y:S02]  /*1d90*/  IMAD R7, R133, c[0x0][0x1e4], R0 ;  /* 0x0000790085077a24 */ /* 0x000fe400078e0200 */
[----:B------:R-:W-:-:S02]  /*1da0*/  IMAD.IADD R112, R155, 0x1, R5 ;  /* 0x000000019b707824 */ /* 0x000fc400078e0205 */
[----:B------:R-:W-:Y:S02]  /*1db0*/  IMAD.IADD R114, R157, 0x1, R7 ;  /* 0x000000019d727824 */ /* 0x000fe400078e0207 */
[----:B------:R-:W-:Y:S02]  /*1dc0*/  IMAD.IADD R110, R5, 0x1, R151 ;  /* 0x00000001056e7824 */ /* 0x000fe400078e0297 */
[----:B------:R-:W-:Y:S02]  /*1dd0*/  IMAD.IADD R111, R153, 0x1, R3 ;  /* 0x00000001996f7824 */ /* 0x000fe400078e0203 */
[----:B------:R-:W-:Y:S02]  /*1de0*/  IMAD.IADD R108, R3, 0x1, R149 ;  /* 0x00000001036c7824 */ /* 0x000fe400078e0295 */
[----:B------:R-:W-:Y:S02]  /*1df0*/  IMAD.IADD R99, R141, 0x1, R99 ;  /* 0x000000018d637824 */ /* 0x000fe400078e0263 */
.L_x_1429:
[----:B------:R-:W-:Y:S01]  /*1e00*/  ISETP.GE.AND P2, PT, R113, 0x1, PT ;  /* 0x000000017100780c */ /* 0x000fe20003f46270 */
[----:B------:R-:W-:Y:S01]  /*1e10*/  USHF.R.S32.HI UR34, URZ, 0x1f, UR6 ;  /* 0x0000001f3f227899 */ /* 0x000fe20008011406 */
[----:B------:R-:W-:Y:S01]  /*1e20*/  IMAD.U32 R0, RZ, RZ, UR9 ;  /* 0x00000009ff007e24 */ /* 0x000fe2000f8e00ff */
[----:B------:R-:W-:Y:S01]  /*1e30*/  UIMAD UR45, UR10, UR6, URZ ;  /* 0x000000060a2d72a4 */ /* 0x000fe2000f8e023f */
[----:B------:R-:W-:Y:S04]  /*1e40*/  DEPBAR.LE SB0, 0x0 ;  /* 0x000080000000791a */ /* 0x000fe80000000000 */
[----:B------:R-:W-:Y:S01]  /*1e50*/  UIMAD.WIDE.U32 UR52, UR38, UR6, URZ ;  /* 0x00000006263472a5 */ /* 0x000fe2000f8e003f */
[----:B------:R-:W-:Y:S01]  /*1e60*/  BAR.SYNC.DEFER_BLOCKING 0x0 ;  /* 0x0000000000007b1d */ /* 0x000fe20000010000 */
[----:B------:R-:W-:Y:S01]  /*1e70*/  UIMAD UR45, UR34, UR38, UR45 ;  /* 0x00000026222d72a4 */ /* 0x000fe2000f8e022d */
[----:B-1----:R-:W-:Y:S03]  /*1e80*/  IMAD.U32 R5, RZ, RZ, UR8 ;  /* 0x00000008ff057e24 */ /* 0x002fe6000f8e00ff */
[C---:B------:R-:W-:Y:S01]  /*1e90*/  IADD3 R3, P1, P0, R105.reuse, UR52, R0 ;  /* 0x0000003469037c10 */ /* 0x040fe2000f83e000 */
[----:B------:R-:W-:Y:S06]  /*1ea0*/  UIADD3 UR45, UR53, UR45, URZ ;  /* 0x0000002d352d7290 */ /* 0x000fec000fffe03f */
[C---:B------:R-:W-:Y:S02]  /*1eb0*/  IADD3.X R0, R104.reuse, UR45, R5, P1, P0 ;  /* 0x0000002d68007c10 */ /* 0x040fe40008fe0405 */
[----:B------:R-:W-:Y:S04]  /*1ec0*/  IADD3 R5, P0, R105, UR52, RZ ;  /* 0x0000003469057c10 */ /* 0x000fe8000ff1e0ff */
[----:B------:R-:W-:Y:S02]  /*1ed0*/  IADD3.X R2, R104, UR45, RZ, P0, !PT ;  /* 0x0000002d68027c10 */ /* 0x000fe400087fe4ff */
[C---:B------:R-:W-:Y:S04]  /*1ee0*/  LEA R86, P0, R5.reuse, c[0x0][0x1c8], 0x1 ;  /* 0x0000720005567a11 */ /* 0x040fe800078008ff */
[----:B------:R-:W-:Y:S01]  /*1ef0*/  LEA.HI.X R87, R5, c[0x0][0x1cc], R2, 0x1, P0 ;  /* 0x0000730005577a11 */ /* 0x000fe200000f0c02 */
[----:B------:R-:W-:Y:S01]  /*1f00*/  BSSY B2, `(.L_x_1390) ;  /* 0x0000504000027945 */ /* 0x000fe20003800000 */
[C---:B------:R-:W-:Y:S04]  /*1f10*/  LEA R84, P0, R3.reuse, c[0x0][0x1c8], 0x1 ;  /* 0x0000720003547a11 */ /* 0x040fe800078008ff */
[----:B------:R-:W-:Y:S01]  /*1f20*/  LEA.HI.X R85, R3, c[0x0][0x1cc], R0, 0x1, P0 ;  /* 0x0000730003557a11 */ /* 0x000fe200000f0c00 */
[----:B------:R-:W-:-:S05]  /*1f30*/  @!P2 BRA `(.L_x_1391) ;  /* 0x00004d500000a947 */ /* 0x000fca0003800000 */
[----:B------:R-:W-:Y:S01]  /*1f40*/  UIMAD UR44, UR11, UR6, URZ ;  /* 0x000000060b2c72a4 */ /* 0x000fe2000f8e023f */
[----:B------:R-:W-:Y:S01]  /*1f50*/  ISETP.NE.AND P2, PT, R138, RZ, PT ;  /* 0x000000ff8a00720c */ /* 0x000fe20003f45270 */
        /* <DEDUP_REMOVED lines=23> */
[----:B------:R-:W-:Y:S01]  /*20d0*/  IADD3 R3, P0, R154, UR50, RZ ;  /* 0x000000329a037c10 */ /* 0x000fe2000ff1e0ff */
[----:B------:R-:W-:Y:S01]  /*20e0*/  CS2R R44, SRZ ;  /* 0x00000000002c7805 */ /* 0x000fe2000001ff00 */
[----:B------:R-:W-:Y:S01]  /*20f0*/  CS2R R52, SRZ ;  /* 0x0000000000347805 */ /* 0x000fe2000001ff00 */
[----:B------:R-:W-:Y:S01]  /*2100*/  CS2R R48, SRZ ;  /* 0x0000000000307805 */ /* 0x000fe2000001ff00 */
[----:B------:R-:W-:Y:S01]  /*2110*/  IADD3.X R0, R112, UR44, RZ, P0, !PT ;  /* 0x0000002c70007c10 */ /* 0x000fe200087fe4ff */
[----:B------:R-:W-:Y:S01]  /*2120*/  CS2R R82, SRZ ;  /* 0x0000000000527805 */ /* 0x000fe2000001ff00 */
[----:B------:R-:W-:Y:S01]  /*2130*/  IADD3 R5, P0, R152, UR48, RZ ;  /* 0x0000003098057c10 */ /* 0x000fe2000ff1e0ff */
[----:B------:R-:W-:Y:S01]  /*2140*/  CS2R R46, SRZ ;  /* 0x00000000002e7805 */ /* 0x000fe2000001ff00 */
[----:B------:R-:W-:Y:S01]  /*2150*/  CS2R R78, SRZ ;  /* 0x00000000004e7805 */ /* 0x000fe2000001ff00 */
[----:B------:R-:W-:Y:S01]  /*2160*/  CS2R R38, SRZ ;  /* 0x0000000000267805 */ /* 0x000fe2000001ff00 */
[----:B------:R-:W-:Y:S01]  /*2170*/  IADD3.X R2, R111, UR35, RZ, P0, !PT ;  /* 0x000000236f027c10 */ /* 0x000fe200087fe4ff */
        /* <DEDUP_REMOVED lines=21> */
.L_x_1394:
[----:B------:R-:W-:Y:S05]  /*22d0*/  BSYNC B0 ;  /* 0x0000000000007941 */ /* 0x000fea0003800000 */
.L_x_1393:
[----:B------:R-:W-:Y:S01]  /*22e0*/  ISETP.GE.AND P3, PT, R133, UR46, PT ;  /* 0x0000002e85007c0c */ /* 0x000fe2000bf66270 */
        /* <DEDUP_REMOVED lines=41> */
[----:B------:R-:W-:Y:S01]  /*2580*/  IMAD.U32 R5, RZ, RZ, UR25 ;  /* 0x00000019ff057e24 */ /* 0x000fe2000f8e00ff */
[----:B------:R-:W-:Y:S01]  /*2590*/  CS2R R36, SRZ ;  /* 0x0000000000247805 */ /* 0x000fe2000001ff00 */
[----:B------:R-:W-:Y:S01]  /*25a0*/  IMAD.U32 R3, RZ, RZ, UR23 ;  /* 0x00000017ff037e24 */ /* 0x000fe2000f8e00ff */
[----:B------:R-:W-:Y:S01]  /*25b0*/  CS2R R70, SRZ ;  /* 0x0000000000467805 */ /* 0x000fe2000001ff00 */
[----:B------:R-:W-:Y:S01]  /*25c0*/  IMAD.U32 R0, RZ, RZ, UR36 ;  /* 0x00000024ff007e24 */ /* 0x000fe2000f8e00ff */
[----:B------:R-:W-:Y:S01]  /*25d0*/  IADD3 R5, P1, P0, R154, UR50, R5 ;  /* 0x000000329a057c10 */ /* 0x000fe2000f83e005 */
[----:B------:R-:W-:Y:S01]  /*25e0*/  CS2R R32, SRZ ;  /* 0x0000000000207805 */ /* 0x000fe2000001ff00 */
[----:B------:R-:W-:Y:S01]  /*25f0*/  CS2R R66, SRZ ;  /* 0x0000000000427805 */ /* 0x000fe2000001ff00 */
[----:B------:R-:W-:Y:S01]  /*2600*/  CS2R R28, SRZ ;  /* 0x00000000001c7805 */ /* 0x000fe2000001ff00 */
[----:B------:R-:W-:Y:S01]  /*2610*/  IADD3.X R2, R112, UR44, R3, P1, P0 ;  /* 0x0000002c70027c10 */ /* 0x000fe20008fe0403 */
[----:B------:R-:W-:Y:S01]  /*2620*/  IMAD.U32 R3, RZ, RZ, UR37 ;  /* 0x00000025ff037e24 */ /* 0x000fe2000f8e00ff */
[----:B------:R-:W-:Y:S01]  /*2630*/  CS2R R62, SRZ ;  /* 0x00000000003e7805 */ /* 0x000fe2000001ff00 */
[----:B------:R-:W-:Y:S01]  /*2640*/  CS2R R18, SRZ ;  /* 0x0000000000127805 */ /* 0x000fe2000001ff00 */
[----:B------:R-:W-:Y:S02]  /*2650*/  CS2R R58, SRZ ;  /* 0x00000000003a7805 */ /* 0x000fe4000001ff00 */
[----:B------:R-:W-:Y:S04]  /*2660*/  IADD3 R3, P1, P0, R152, UR48, R3 ;  /* 0x0000003098037c10 */ /* 0x000fe8000f83e003 */
[----:B------:R-:W-:Y:S02]  /*2670*/  IADD3.X R0, R111, UR35, R0, P1, P0 ;  /* 0x000000236f007c10 */ /* 0x000fe40008fe0400 */
        /* <DEDUP_REMOVED lines=20> */
.L_x_1396:
[----:B------:R-:W-:Y:S05]  /*27c0*/  BSYNC B0 ;  /* 0x0000000000007941 */ /* 0x000fea0003800000 */
.L_x_1395:
        /* <DEDUP_REMOVED lines=52> */
[----:B------:R-:W-:Y:S01]  /*2b10*/  @!P0 PRMT R55, R55, 0x5410, R54 ;  /* 0x0000541037378816 */ /* 0x000fe20000000036 */
        /* <DEDUP_REMOVED lines=37> */
.L_x_1400:
[----:B------:R-:W-:Y:S05]  /*2d70*/  BSYNC B0 ;  /* 0x0000000000007941 */ /* 0x000fea0003800000 */
.L_x_1399:
        /* <DEDUP_REMOVED lines=56> */
.L_x_1402:
[----:B------:R-:W-:Y:S05]  /*3100*/  BSYNC B0 ;  /* 0x0000000000007941 */ /* 0x000fea0003800000 */
.L_x_1401:
        /* <DEDUP_REMOVED lines=56> */
.L_x_1404:
[----:B------:R-:W-:Y:S05]  /*3490*/  BSYNC B0 ;  /* 0x0000000000007941 */ /* 0x000fea0003800000 */
.L_x_1403:
        /* <DEDUP_REMOVED lines=55> */
.L_x_1398:
[----:B------:R-:W-:Y:S05]  /*3810*/  BSYNC B1 ;  /* 0x0000000000017941 */ /* 0x000fea0003800000 */
.L_x_1397:
        /* <DEDUP_REMOVED lines=57> */
.L_x_1407:
[----:B------:R-:W-:Y:S05]  /*3bb0*/  BSYNC B0 ;  /* 0x0000000000007941 */ /* 0x000fea0003800000 */
.L_x_1406:
        /* <DEDUP_REMOVED lines=56> */
.L_x_1409:
[----:B------:R-:W-:Y:S05]  /*3f40*/  BSYNC B0 ;  /* 0x0000000000007941 */ /* 0x000fea0003800000 */
.L_x_1408:
[----:B------:R-:W-:Y:S01]  /*3f50*/  ISETP.GE.AND P0, PT, R135, c[0x0][0x1d4], PT ;  /* 0x0000750087007a0c */ /* 0x000fe20003f06270 */
[----:B------:R-:W-:Y:S01]  /*3f60*/  @!UPT UIADD3 URZ, URZ, URZ, URZ ;  /* 0x0000003f3f3ff290 */ /* 0x000fe2000fffe03f */
[----:B------:R-:W-:Y:S11]  /*3f70*/  BSSY B0, `(.L_x_1410) ;  /* 0x0000036000007945 */ /* 0x000ff60003800000 */
[----:B------:R-:W-:-:S05]  /*3f80*/  @P0 BRA `(.L_x_1411) ;  /* 0x0000034000000947 */ /* 0x000fca0003800000 */
[----:B------:R-:W-:Y:S01]  /*3f90*/  ISETP.GE.AND P0, PT, R12, c[0x0][0x27c], PT ;  /* 0x00009f000c007a0c */ /* 0x000fe20003f06270 */
[----:B------:R-:W2:Y:S11]  /*3fa0*/  LDS.128 R20, [R136+0xe080] ;  /* 0x00e0800088147984 */ /* 0x000eb60000000c00 */
[----:B------:R-:W-:Y:S01]  /*3fb0*/  @!UPT UIADD3 URZ, URZ, URZ, URZ ;  /* 0x0000003f3f3ff290 */ /* 0x000fe2000fffe03f */
[----:B-1----:R-:W-:Y:S02]  /*3fc0*/  @!P0 SHF.R.U64 R26, R62, 0x10, R63 ;  /* 0x000000103e1a8819 */ /* 0x002fe4000000123f */
        /* <DEDUP_REMOVED lines=48> */
.L_x_1411:
[----:B------:R-:W-:Y:S05]  /*42d0*/  BSYNC B0 ;  /* 0x0000000000007941 */ /* 0x000fea0003800000 */
.L_x_1410:
        /* <DEDUP_REMOVED lines=56> */
.L_x_1392:
        /* <DEDUP_REMOVED lines=36> */
.L_x_1413:
[----:B------:R-:W-:Y:S05]  /*48a0*/  BSYNC B0 ;  /* 0x0000000000007941 */ /* 0x000fea0003800000 */
.L_x_1412:
[----:B------:R-:W-:Y:S01]  /*48b0*/  ISETP.GE.AND P3, PT, R133, UR46, PT ;  /* 0x0000002e85007c0c */ /* 0x000fe2000bf66270 */
[----:B-1---5:R-:W-:Y:S01]  /*48c0*/  IMAD.MOV.U32 R4, RZ, RZ, R38 ;  /* 0x000000ffff047224 */ /* 0x022fe200078e0026 */
        /* <DEDUP_REMOVED lines=44> */
[----:B------:R-:W-:Y:S01]  /*4b90*/  CS2R R78, SRZ ;  /* 0x00000000004e7805 */ /* 0x000fe2000001ff00 */
[----:B------:R-:W-:Y:S01]  /*4ba0*/  IADD3 R7, P1, P0, R150, UR50, R7 ;  /* 0x0000003296077c10 */ /* 0x000fe2000f83e007 */
[----:B------:R-:W-:Y:S01]  /*4bb0*/  IMAD.U32 R5, RZ, RZ, UR37 ;  /* 0x00000025ff057e24 */ /* 0x000fe2000f8e00ff */
[----:B------:R-:W-:Y:S01]  /*4bc0*/  CS2R R76, SRZ ;  /* 0x00000000004c7805 */ /* 0x000fe2000001ff00 */
[----:B------:R-:W-:Y:S01]  /*4bd0*/  CS2R R22, SRZ ;  /* 0x0000000000167805 */ /* 0x000fe2000001ff00 */
[----:B------:R-:W-:Y:S01]  /*4be0*/  IADD3.X R0, R110, UR44, R3, P1, P0 ;  /* 0x0000002c6e007c10 */ /* 0x000fe20008fe0403 */
[----:B------:R-:W-:Y:S01]  /*4bf0*/  IMAD.U32 R3, RZ, RZ, UR36 ;  /* 0x00000024ff037e24 */ /* 0x000fe2000f8e00ff */
[----:B------:R-:W-:Y:S01]  /*4c00*/  IADD3 R5, P1, P0, R148, UR48, R5 ;  /* 0x0000003094057c10 */ /* 0x000fe2000f83e005 */
[----:B------:R-:W-:Y:S01]  /*4c10*/  CS2R R20, SRZ ;  /* 0x0000000000147805 */ /* 0x000fe2000001ff00 */
[----:B------:R-:W-:Y:S01]  /*4c20*/  CS2R R74, SRZ ;  /* 0x00000000004a7805 */ /* 0x000fe2000001ff00 */
[----:B------:R-:W-:Y:S01]  /*4c30*/  CS2R R72, SRZ ;  /* 0x0000000000487805 */ /* 0x000fe2000001ff00 */
[----:B------:R-:W-:Y:S02]  /*4c40*/  IADD3.X R2, R108, UR35, R3, P1, P0 ;  /* 0x000000236c027c10 */ /* 0x000fe40008fe0403 */
        /* <DEDUP_REMOVED lines=12> */
.L_x_1415:
[----:B------:R-:W-:Y:S05]  /*4d10*/  BSYNC B0 ;  /* 0x0000000000007941 */ /* 0x000fea0003800000 */
.L_x_1414:
        /* <DEDUP_REMOVED lines=34> */
[----:B------:R-:W-:Y:S01]  /*4f40*/  IADD3 R163, P0, R158, UR52, RZ ;  /* 0x000000349ea37c10 */ /* 0x000fe2000ff1e0ff */
[----:B------:R-:W-:Y:S03]  /*4f50*/  BSSY B0, `(.L_x_1418) ;  /* 0x0000074000007945 */ /* 0x000fe60003800000 */
[----:B------:R-:W-:Y:S02]  /*4f60*/  IADD3.X R162, R115, UR45, RZ, P0, !PT ;  /* 0x0000002d73a27c10 */ /* 0x000fe400087fe4ff */
[----:B------:R-:W-:Y:S11]  /*4f70*/  ISETP.GE.AND P0, PT, R14, c[0x0][0x1d4], PT ;  /* 0x000075000e007a0c */ /* 0x000ff60003f06270 */
[----:B------:R-:W-:Y:S02]  /*4f80*/  @!UPT UIADD3 URZ, URZ, URZ, URZ ;  /* 0x0000003f3f3ff290 */ /* 0x000fe4000fffe03f */
[----:B------:R-:W-:-:S05]  /*4f90*/  @P0 BRA `(.L_x_1419) ;  /* 0x000006f000000947 */ /* 0x000fca0003800000 */
[----:B------:R-:W-:Y:S01]  /*4fa0*/  ISETP.GE.AND P2, PT, R129, c[0x0][0x1d4], PT ;  /* 0x0000750081007a0c */ /* 0x000fe20003f46270 */
[----:B------:R-:W-:Y:S01]  /*4fb0*/  LDS.128 R32, [R126+0xa080] ;  /* 0x00a080007e207984 */ /* 0x000fe20000000c00 */
        /* <DEDUP_REMOVED lines=13> */
[----:B------:R-:W-:Y:S01]  /*5090*/  @!P0 SHF.R.U32.HI R64, RZ, 0x10, R59 ;  /* 0x00000010ff408819 */ /* 0x000fe2000001163b */
[----:B-1----:R-:W-:Y:S01]  /*50a0*/  @!P0 IMAD.U32 R66, R91, 0x10000, RZ ;  /* 0x000100005b428824 */ /* 0x002fe200078e00ff */
[----:B------:R-:W-:Y:S02]  /*50b0*/  @!P0 LOP3.LUT R59, R88, 0xffff0000, RZ, 0xc0, !PT ;  /* 0xffff0000583b8812 */ /* 0x000fe400078ec0ff */
[----:B------:R-:W-:Y:S02]  /*50c0*/  @!P0 LOP3.LUT R61, R89, 0xffff0000, RZ, 0xc0, !PT ;  /* 0xffff0000593d8812 */ /* 0x000fe400078ec0ff */
[----:B------:R-:W-:Y:S02]  /*50d0*/  @!P0 LOP3.LUT R69, R91, 0xffff0000, RZ, 0xc0, !PT ;  /* 0xffff00005b458812 */ /* 0x000fe400078ec0ff */
[C---:B------:R-:W-:Y:S02]  /*50e0*/  @!P0 LOP3.LUT R65, R90.reuse, 0xffff0000, RZ, 0xc0, !PT ;  /* 0xffff00005a418812 */ /* 0x040fe400078ec0ff */
[----:B------:R-:W-:Y:S01]  /*50f0*/  @!P0 PRMT R63, R63, 0x5410, R62 ;  /* 0x000054103f3f8816 */ /* 0x000fe2000000003e */
[----:B------:R-:W-:Y:S01]  /*5100*/  @!P0 IMAD.U32 R62, R90, 0x10000, RZ ;  /* 0x000100005a3e8824 */ /* 0x000fe200078e00ff */
[----:B------:R-:W-:Y:S02]  /*5110*/  @!P0 SHF.R.U32.HI R60, RZ, 0x10, R57 ;  /* 0x00000010ff3c8819 */ /* 0x000fe40000011639 */
[----:B------:R-:W-:Y:S01]  /*5120*/  @!P0 PRMT R57, R55, 0x5410, R56 ;  /* 0x0000541037398816 */ /* 0x000fe20000000038 */
[----:B------:R-:W-:Y:S01]  /*5130*/  @!P0 IMAD.U32 R56, R88, 0x10000, RZ ;  /* 0x0001000058388824 */ /* 0x000fe200078e00ff */
[--C-:B------:R-:W-:Y:S02]  /*5140*/  @!P0 SHF.R.U32.HI R54, RZ, 0x10, R47.reuse ;  /* 0x00000010ff368819 */ /* 0x100fe4000001162f */
[----:B------:R-:W-:Y:S01]  /*5150*/  @!P0 SHF.R.U64 R47, R46, 0x10, R47 ;  /* 0x000000102e2f8819 */ /* 0x000fe2000000122f */
[----:B------:R-:W-:Y:S01]  /*5160*/  @!P0 IMAD.U32 R46, R32, 0x10000, RZ ;  /* 0x00010000202e8824 */ /* 0x000fe200078e00ff */
[----:B------:R-:W-:Y:S01]  /*5170*/  @!P0 SHF.R.U64 R53, R44, 0x10, R45 ;  /* 0x000000102c358819 */ /* 0x000fe2000000122d */
[C---:B------:R-:W-:Y:S01]  /*5180*/  @!P0 IMAD.U32 R55, R57.reuse, 0x10000, RZ ;  /* 0x0001000039378824 */ /* 0x040fe200078e00ff */
[----:B------:R-:W-:Y:S02]  /*5190*/  @!P0 PRMT R52, R52, 0x5410, R47 ;  /* 0x0000541034348816 */ /* 0x000fe4000000002f */
[----:B------:R-:W-:Y:S01]  /*51a0*/  @!P0 LOP3.LUT R47, R32, 0xffff0000, RZ, 0xc0, !PT ;  /* 0xffff0000202f8812 */ /* 0x000fe200078ec0ff */
[----:B------:R-:W-:Y:S01]  /*51b0*/  @!P0 FMUL.FTZ R166, R46, R55 ;  /* 0x000000372ea68220 */ /* 0x000fe20000410000 */
[----:B------:R-:W-:Y:S02]  /*51c0*/  @!P0 LOP3.LUT R57, R57, 0xffff0000, RZ, 0xc0, !PT ;  /* 0xffff000039398812 */ /* 0x000fe400078ec0ff */
[----:B------:R-:W-:Y:S02]  /*51d0*/  @!P0 PRMT R50, R50, 0x5410, R53 ;  /* 0x0000541032328816 */ /* 0x000fe40000000035 */
[----:B------:R-:W-:Y:S01]  /*51e0*/  @!P0 SHF.R.U32.HI R44, RZ, 0x10, R45 ;  /* 0x00000010ff2c8819 */ /* 0x000fe2000001162d */
[----:B------:R-:W-:Y:S01]  /*51f0*/  @!P0 FMUL.FTZ R167, R47, R57 ;  /* 0x000000392fa78220 */ /* 0x000fe20000410000 */
[----:B------:R-:W-:Y:S01]  /*5200*/  @!P0 PRMT R58, R13, 0x5432, R60 ;  /* 0x000054320d3a8816 */ /* 0x000fe2000000003c */
[C---:B------:R-:W-:Y:S01]  /*5210*/  @!P0 IMAD.U32 R45, R50.reuse, 0x10000, RZ ;  /* 0x00010000322d8824 */ /* 0x040fe200078e00ff */
[----:B------:R-:W-:Y:S01]  /*5220*/  @!P0 PRMT R49, R49, 0x5410, R44 ;  /* 0x0000541031318816 */ /* 0x000fe2000000002c */
[C---:B------:R-:W-:Y:S01]  /*5230*/  @!P0 IMAD.U32 R60, R63.reuse, 0x10000, RZ ;  /* 0x000100003f3c8824 */ /* 0x040fe200078e00ff */
[----:B------:R-:W-:Y:S01]  /*5240*/  @!P0 LOP3.LUT R44, R50, 0xffff0000, RZ, 0xc0, !PT ;  /* 0xffff0000322c8812 */ /* 0x000fe200078ec0ff */
[-C--:B------:R-:W-:Y:S01]  /*5250*/  @!P0 FMUL.FTZ R0, R46, R45.reuse ;  /* 0x0000002d2e008220 */ /* 0x080fe20000410000 */
[----:B------:R-:W-:Y:S01]  /*5260*/  @!P0 LOP3.LUT R63, R63, 0xffff0000, RZ, 0xc0, !PT ;  /* 0xffff00003f3f8812 */ /* 0x000fe200078ec0ff */
[----:B------:R-:W-:Y:S01]  /*5270*/  @!P0 IMAD.U32 R46, R33, 0x10000, RZ ;  /* 0x00010000212e8824 */ /* 0x000fe200078e00ff */
[----:B------:R-:W-:Y:S01]  /*5280*/  @!P0 PRMT R67, R67, 0x5410, R64 ;  /* 0x0000541043438816 */ /* 0x000fe20000000040 */
[----:B------:R-:W-:Y:S01]  /*5290*/  @!P0 FFMA.FTZ R0, R55, R56, R0 ;  /* 0x0000003837008223 */ /* 0x000fe20000010000 */
[C---:B------:R-:W-:Y:S01]  /*52a0*/  @!P0 SHF.L.U32 R55, R58.reuse, 0x10, RZ ;  /* 0x000000103a378819 */ /* 0x040fe200000006ff */
[-C--:B------:R-:W-:Y:S01]  /*52b0*/  @!P0 FMUL.FTZ R2, R47, R44.reuse ;  /* 0x0000002c2f028220 */ /* 0x080fe20000410000 */
[----:B------:R-:W-:Y:S01]  /*52c0*/  @!P0 LOP3.LUT R47, R33, 0xffff0000, RZ, 0xc0, !PT ;  /* 0xffff0000212f8812 */ /* 0x000fe200078ec0ff */
[----:B------:R-:W-:Y:S01]  /*52d0*/  @!P0 FFMA.FTZ R167, R59, R44, -R167 ;  /* 0x0000002c3ba78223 */ /* 0x000fe200000108a7 */
[----:B------:R-:W-:Y:S01]  /*52e0*/  @!P0 LOP3.LUT R58, R58, 0xffff0000, RZ, 0xc0, !PT ;  /* 0xffff00003a3a8812 */ /* 0x000fe200078ec0ff */
[----:B------:R-:W-:Y:S01]  /*52f0*/  @!P0 FFMA.FTZ R166, R56, R45, -R166 ;  /* 0x0000002d38a68223 */ /* 0x000fe200000108a6 */
[C---:B------:R-:W-:Y:S01]  /*5300*/  @!P0 LOP3.LUT R44, R49.reuse, 0xffff0000, RZ, 0xc0, !PT ;  /* 0xffff0000312c8812 */ /* 0x040fe200078ec0ff */
[----:B------:R-:W-:Y:S01]  /*5310*/  @!P0 IMAD.U32 R45, R49, 0x10000, RZ ;  /* 0x00010000312d8824 */ /* 0x000fe200078e00ff */
[----:B------:R-:W-:Y:S01]  /*5320*/  @!P0 PRMT R51, R51, 0x5410, R54 ;  /* 0x0000541033338816 */ /* 0x000fe20000000036 */
        /* <DEDUP_REMOVED lines=22> */
[----:B------:R-:W-:Y:S02]  /*5490*/  @!P0 FFMA.FTZ R172, R66, R45, -R172 ;  /* 0x0000002d42ac8223 */ /* 0x000fe400000108ac */
[C---:B------:R-:W-:Y:S02]  /*54a0*/  @!P0 IMAD.U32 R45, R52.reuse, 0x10000, RZ ;  /* 0x00010000342d8824 */ /* 0x040fe400078e00ff */
[----:B------:R-:W-:Y:S01]  /*54b0*/  @!P0 FFMA.FTZ R175, R69, R44, -R175 ;  /* 0x0000002c45af8223 */ /* 0x000fe200000108af */
[----:B------:R-:W-:Y:S01]  /*54c0*/  @!P0 LOP3.LUT R44, R52, 0xffff0000, RZ, 0xc0, !PT ;  /* 0xffff0000342c8812 */ /* 0x000fe200078ec0ff */
[C---:B------:R-:W-:Y:S02]  /*54d0*/  @!P0 FMUL.FTZ R173, R46.reuse, R60 ;  /* 0x0000003c2ead8220 */ /* 0x040fe40000410000 */
        /* <DEDUP_REMOVED lines=27> */
.L_x_1419:
[----:B------:R-:W-:Y:S05]  /*5690*/  BSYNC B0 ;  /* 0x0000000000007941 */ /* 0x000fea0003800000 */
.L_x_1418:
[----:B------:R-:W-:Y:S11]  /*56a0*/  ISETP.GE.AND P0, PT, R11, c[0x0][0x1d4], PT ;  /* 0x000075000b007a0c */ /* 0x000ff60003f06270 */
[----:B------:R-:W-:Y:S02]  /*56b0*/  @!UPT UIADD3 URZ, URZ, URZ, URZ ;  /* 0x0000003f3f3ff290 */ /* 0x000fe4000fffe03f */
[----:B------:R-:W-:-:S05]  /*56c0*/  @P0 BRA `(.L_x_1417) ;  /* 0x000006f000000947 */ /* 0x000fca0003800000 */
[----:B------:R-:W-:Y:S01]  /*56d0*/  ISETP.GE.AND P2, PT, R128, c[0x0][0x1d4], PT ;  /* 0x0000750080007a0c */ /* 0x000fe20003f46270 */
[----:B-1----:R-:W1:Y:S01]  /*56e0*/  LDS.128 R32, [R124+0xa080] ;  /* 0x00a080007c207984 */ /* 0x002e620000000c00 */
[CC--:B------:R-:W-:Y:S04]  /*56f0*/  IADD3 R63, P1, P0, R146.reuse, R163.reuse, R131 ;  /* 0x000000a3923f7210 */ /* 0x0c0fe8000783e083 */
[CC--:B------:R-:W-:Y:S03]  /*5700*/  IADD3.X R60, R109.reuse, R162.reuse, R120, P1, P0 ;  /* 0x000000a26d3c7210 */ /* 0x0c0fe60000fe0478 */
[----:B------:R-:W2:Y:S04]  /*5710*/  LDS.128 R64, [R125+0xa080] ;  /* 0x00a080007d407984 */ /* 0x000ea80000000c00 */
        /* <DEDUP_REMOVED lines=8> */
[--C-:B------:R-:W-:Y:S02]  /*57a0*/  @!P0 SHF.R.U32.HI R44, RZ, 0x10, R39.reuse ;  /* 0x00000010ff2c8819 */ /* 0x100fe40000011627 */
[----:B------:R-:W-:Y:S01]  /*57b0*/  @!P0 SHF.R.U64 R39, R38, 0x10, R39 ;  /* 0x0000001026278819 */ /* 0x000fe20000001227 */
[----:B-1----:R-:W-:Y:S01]  /*57c0*/  @!P0 IMAD.U32 R38, R32, 0x10000, RZ ;  /* 0x0001000020268824 */ /* 0x002fe200078e00ff */
[----:B------:R-:W-:Y:S01]  /*57d0*/  @!P0 SHF.R.U64 R45, R36, 0x10, R37 ;  /* 0x00000010242d8819 */ /* 0x000fe20000001225 */
[C---:B--2---:R-:W-:Y:S01]  /*57e0*/  @!P0 IMAD.U32 R46, R64.reuse, 0x10000, RZ ;  /* 0x00010000402e8824 */ /* 0x044fe200078e00ff */
[----:B------:R-:W-:Y:S01]  /*57f0*/  @!P0 LOP3.LUT R51, R64, 0xffff0000, RZ, 0xc0, !PT ;  /* 0xffff000040338812 */ /* 0x000fe200078ec0ff */
[C---:B------:R-:W-:Y:S01]  /*5800*/  @!P0 IMAD.U32 R50, R65.reuse, 0x10000, RZ ;  /* 0x0001000041328824 */ /* 0x040fe200078e00ff */
[----:B------:R-:W-:Y:S01]  /*5810*/  @!P0 LOP3.LUT R53, R65, 0xffff0000, RZ, 0xc0, !PT ;  /* 0xffff000041358812 */ /* 0x000fe200078ec0ff */
[C---:B------:R-:W-:Y:S01]  /*5820*/  @!P0 IMAD.U32 R58, R67.reuse, 0x10000, RZ ;  /* 0x00010000433a8824 */ /* 0x040fe200078e00ff */
[----:B------:R-:W-:Y:S01]  /*5830*/  @!P0 LOP3.LUT R61, R67, 0xffff0000, RZ, 0xc0, !PT ;  /* 0xffff0000433d8812 */ /* 0x000fe200078ec0ff */
[C---:B------:R-:W-:Y:S01]  /*5840*/  @!P0 IMAD.U32 R54, R66.reuse, 0x10000, RZ ;  /* 0x0001000042368824 */ /* 0x040fe200078e00ff */
[----:B------:R-:W-:Y:S02]  /*5850*/  @!P0 LOP3.LUT R57, R66, 0xffff0000, RZ, 0xc0, !PT ;  /* 0xffff000042398812 */ /* 0x000fe400078ec0ff */
[----:B------:R-:W-:Y:S02]  /*5860*/  @!P0 PRMT R48, R48, 0x5410, R39 ;  /* 0x0000541030308816 */ /* 0x000fe40000000027 */
[----:B------:R-:W-:Y:S02]  /*5870*/  @!P0 LOP3.LUT R39, R32, 0xffff0000, RZ, 0xc0, !PT ;  /* 0xffff000020278812 */ /* 0x000fe400078ec0ff */
[----:B------:R-:W-:Y:S02]  /*5880*/  @!P0 SHF.R.U64 R47, R84, 0x10, R85 ;  /* 0x00000010542f8819 */ /* 0x000fe40000001255 */
[----:B------:R-:W-:Y:S02]  /*5890*/  @!P0 PRMT R42, R42, 0x5410, R45 ;  /* 0x000054102a2a8816 */ /* 0x000fe4000000002d */
[----:B------:R-:W-:Y:S02]  /*58a0*/  @!P0 PRMT R96, R96, 0x5410, R47 ;  /* 0x0000541060608816 */ /* 0x000fe4000000002f */
[----:B------:R-:W-:Y:S01]  /*58b0*/  @!P0 SHF.R.U32.HI R36, RZ, 0x10, R37 ;  /* 0x00000010ff248819 */ /* 0x000fe20000011625 */
[----:B------:R-:W-:Y:S01]  /*58c0*/  @!P0 IMAD.U32 R37, R42, 0x10000, RZ ;  /* 0x000100002a258824 */ /* 0x000fe200078e00ff */
[----:B------:R-:W-:Y:S01]  /*58d0*/  @!P0 SHF.R.U32.HI R49, RZ, 0x10, R87 ;  /* 0x00000010ff318819 */ /* 0x000fe20000011657 */
[----:B------:R-:W-:Y:S01]  /*58e0*/  @!P0 IMAD.U32 R47, R96, 0x10000, RZ ;  /* 0x00010000602f8824 */ /* 0x000fe200078e00ff */
[----:B------:R-:W-:Y:S01]  /*58f0*/  @!P0 PRMT R41, R41, 0x5410, R36 ;  /* 0x0000541029298816 */ /* 0x000fe20000000024 */
[----:B------:R-:W-:Y:S01]  /*5900*/  @!P0 FMUL.FTZ R0, R38, R37 ;  /* 0x0000002526008220 */ /* 0x000fe20000410000 */
[----:B------:R-:W-:Y:S01]  /*5910*/  @!P0 LOP3.LUT R36, R42, 0xffff0000, RZ, 0xc0, !PT ;  /* 0xffff00002a248812 */ /* 0x000fe200078ec0ff */
[----:B------:R-:W-:Y:S01]  /*5920*/  @!P0 FMUL.FTZ R60, R38, R47 ;  /* 0x0000002f263c8220 */ /* 0x000fe20000410000 */
[----:B------:R-:W-:Y:S01]  /*5930*/  @!P0 PRMT R94, R94, 0x5410, R49 ;  /* 0x000054105e5e8816 */ /* 0x000fe20000000031 */
[----:B------:R-:W-:Y:S01]  /*5940*/  @!P0 FFMA.FTZ R0, R47, R46, R0 ;  /* 0x0000002e2f008223 */ /* 0x000fe20000010000 */
[----:B------:R-:W-:Y:S01]  /*5950*/  @!P0 LOP3.LUT R49, R96, 0xffff0000, RZ, 0xc0, !PT ;  /* 0xffff000060318812 */ /* 0x000fe200078ec0ff */
[-C--:B------:R-:W-:Y:S01]  /*5960*/  @!P0 FMUL.FTZ R2, R39, R36.reuse ;  /* 0x0000002427028220 */ /* 0x080fe20000410000 */
[----:B------:R-:W-:Y:S01]  /*5970*/  @!P0 LOP3.LUT R59, R94, 0xffff0000, RZ, 0xc0, !PT ;  /* 0xffff00005e3b8812 */ /* 0x000fe200078ec0ff */
[----:B------:R-:W-:Y:S01]  /*5980*/  @!P0 FFMA.FTZ R60, R46, R37, -R60 ;  /* 0x000000252e3c8223 */ /* 0x000fe2000001083c */
[----:B------:R-:W-:Y:S01]  /*5990*/  @!P0 PRMT R43, R43, 0x5410, R44 ;  /* 0x000054102b2b8816 */ /* 0x000fe2000000002c */
[----:B------:R-:W-:Y:S01]  /*59a0*/  @!P0 FMUL.FTZ R69, R39, R49 ;  /* 0x0000003127458220 */ /* 0x000fe20000410000 */
[C---:B------:R-:W-:Y:S01]  /*59b0*/  @!P0 LOP3.LUT R39, R33.reuse, 0xffff0000, RZ, 0xc0, !PT ;  /* 0xffff000021278812 */ /* 0x040fe200078ec0ff */
[----:B------:R-:W-:Y:S01]  /*59c0*/  @!P0 IMAD.U32 R38, R33, 0x10000, RZ ;  /* 0x0001000021268824 */ /* 0x000fe200078e00ff */
[----:B------:R-:W-:Y:S01]  /*59d0*/  @!P0 SHF.R.U32.HI R84, RZ, 0x10, R85 ;  /* 0x00000010ff548819 */ /* 0x000fe20000011655 */
[----:B------:R-:W-:Y:S01]  /*59e0*/  @!P0 FFMA.FTZ R69, R51, R36, -R69 ;  /* 0x0000002433458223 */ /* 0x000fe20000010845 */
[C---:B------:R-:W-:Y:S01]  /*59f0*/  @!P0 LOP3.LUT R36, R41.reuse, 0xffff0000, RZ, 0xc0, !PT ;  /* 0xffff000029248812 */ /* 0x040fe200078ec0ff */
[----:B------:R-:W-:Y:S01]  /*5a00*/  @!P0 IMAD.U32 R37, R41, 0x10000, RZ ;  /* 0x0001000029258824 */ /* 0x000fe200078e00ff */
[----:B------:R-:W-:Y:S01]  /*5a10*/  @!P0 PRMT R95, R95, 0x5410, R84 ;  /* 0x000054105f5f8816 */ /* 0x000fe20000000054 */
[----:B------:R-:W-:Y:S01]  /*5a20*/  @!P0 IMAD.U32 R56, R94, 0x10000, RZ ;  /* 0x000100005e388824 */ /* 0x000fe200078e00ff */
[----:B------:R-:W-:Y:S01]  /*5a30*/  @!P0 F2FP.BF16.PACK_AB R60, R69, R60 ;  /* 0x0000003c453c823e */ /* 0x000fe200000010ff */
[C---:B------:R-:W-:Y:S01]  /*5a40*/  @!P0 FMUL.FTZ R3, R38.reuse, R37 ;  /* 0x0000002526038220 */ /* 0x040fe20000410000 */
[----:B------:R-:W-:Y:S01]  /*5a50*/  @!P0 LOP3.LUT R47, R95, 0xffff0000, RZ, 0xc0, !PT ;  /* 0xffff00005f2f8812 */ /* 0x000fe200078ec0ff */
[----:B------:R-:W-:Y:S01]  /*5a60*/  @!P0 FMUL.FTZ R4, R39, R36 ;  /* 0x0000002427048220 */ /* 0x000fe20000410000 */
[----:B------:R-:W-:Y:S01]  /*5a70*/  @!P0 SHF.L.U32 R46, R95, 0x10, RZ ;  /* 0x000000105f2e8819 */ /* 0x000fe200000006ff */
[----:B------:R-:W-:Y:S01]  /*5a80*/  @!P0 FFMA.FTZ R2, R49, R51, R2 ;  /* 0x0000003331028223 */ /* 0x000fe20000010002 */
[----:B------:R-:W-:Y:S01]  /*5a90*/  @!P0 MOV R64, R60 ;  /* 0x0000003c00408202 */ /* 0x000fe20000000f00 */
[----:B------:R-:W-:Y:S01]  /*5aa0*/  @!P0 FMUL.FTZ R91, R39, R47 ;  /* 0x0000002f275b8220 */ /* 0x000fe20000410000 */
[----:B------:R-:W-:Y:S01]  /*5ab0*/  @!P0 LOP3.LUT R39, R35, 0xffff0000, RZ, 0xc0, !PT ;  /* 0xffff000023278812 */ /* 0x000fe200078ec0ff */
[----:B------:R-:W-:Y:S01]  /*5ac0*/  @!P0 FMUL.FTZ R90, R38, R46 ;  /* 0x0000002e265a8220 */ /* 0x000fe20000410000 */
[----:B------:R-:W-:Y:S01]  /*5ad0*/  @!P0 SHF.R.U64 R86, R86, 0x10, R87 ;  /* 0x0000001056568819 */ /* 0x000fe20000001257 */
[----:B------:R-:W-:Y:S01]  /*5ae0*/  @!P0 FFMA.FTZ R91, R53, R36, -R91 ;  /* 0x00000024355b8223 */ /* 0x000fe2000001085b */
[----:B------:R-:W-:Y:S01]  /*5af0*/  @!P0 F2FP.BF16.PACK_AB R69, R2, R0 ;  /* 0x000000000245823e */ /* 0x000fe200000010ff */
[----:B------:R-:W-:Y:S01]  /*5b00*/  @!P0 IMAD.U32 R38, R35, 0x10000, RZ ;  /* 0x0001000023268824 */ /* 0x000fe200078e00ff */
[C---:B------:R-:W-:Y:S01]  /*5b10*/  @!P0 LOP3.LUT R36, R43.reuse, 0xffff0000, RZ, 0xc0, !PT ;  /* 0xffff00002b248812 */ /* 0x040fe200078ec0ff */
[----:B------:R-:W-:Y:S01]  /*5b20*/  @!P0 FFMA.FTZ R90, R50, R37, -R90 ;  /* 0x00000025325a8223 */ /* 0x000fe2000001085a */
[----:B------:R-:W-:Y:S01]  /*5b30*/  @!P0 SHF.L.U32 R37, R43, 0x10, RZ ;  /* 0x000000102b258819 */ /* 0x000fe200000006ff */
[----:B------:R-:W-:Y:S01]  /*5b40*/  @!P0 FMUL.FTZ R162, R38, R56 ;  /* 0x0000003826a28220 */ /* 0x000fe20000410000 */
[----:B------:R-:W-:Y:S01]  /*5b50*/  @!P0 PRMT R93, R93, 0x5410, R86 ;  /* 0x000054105d5d8816 */ /* 0x000fe20000000056 */
[----:B------:R-:W-:Y:S01]  /*5b60*/  @!P0 FMUL.FTZ R165, R39, R59 ;  /* 0x0000003b27a58220 */ /* 0x000fe20000410000 */
[----:B------:R-:W-:Y:S01]  /*5b70*/  @!P0 F2FP.BF16.PACK_AB R91, R91, R90 ;  /* 0x0000005a5b5b823e */ /* 0x000fe200000010ff */
[-C--:B------:R-:W-:Y:S01]  /*5b80*/  @!P0 FMUL.FTZ R8, R39, R36.reuse ;  /* 0x0000002427088220 */ /* 0x080fe20000410000 */
[----:B------:R-:W-:Y:S01]  /*5b90*/  @!P0 LOP3.LUT R39, R34, 0xffff0000, RZ, 0xc0, !PT ;  /* 0xffff000022278812 */ /* 0x000fe200078ec0ff */
[-C--:B------:R-:W-:Y:S01]  /*5ba0*/  @!P0 FMUL.FTZ R7, R38, R37.reuse ;  /* 0x0000002526078220 */ /* 0x080fe20000410000 */
[C---:B------:R-:W-:Y:S01]  /*5bb0*/  @!P0 LOP3.LUT R55, R93.reuse, 0xffff0000, RZ, 0xc0, !PT ;  /* 0xffff00005d378812 */ /* 0x040fe200078ec0ff */
[----:B------:R-:W-:Y:S02]  /*5bc0*/  @!P0 IMAD.U32 R38, R34, 0x10000, RZ ;  /* 0x0001000022268824 */ /* 0x000fe400078e00ff */
        /* <DEDUP_REMOVED lines=8> */
[-C--:B------:R-:W-:Y:S02]  /*5c50*/  @!P0 FMUL.FTZ R5, R38, R37.reuse ;  /* 0x0000002526058220 */ /* 0x080fe40000410000 */
[----:B------:R-:W-:Y:S02]  /*5c60*/  @!P0 FFMA.FTZ R3, R46, R50, R3 ;  /* 0x000000322e038223 */ /* 0x000fe40000010003 */
        /* <DEDUP_REMOVED lines=21> */
.L_x_1417:
[----:B------:R-:W-:Y:S05]  /*5dc0*/  BSYNC B1 ;  /* 0x0000000000017941 */ /* 0x000fea0003800000 */
.L_x_1416:
[----:B------:R-:W-:Y:S04]  /*5dd0*/  IADD3 R55, P0, R156, UR52, RZ ;  /* 0x000000349c377c10 */ /* 0x000fe8000ff1e0ff */
[----:B------:R-:W-:Y:S01]  /*5de0*/  IADD3.X R52, R114, UR45, RZ, P0, !PT ;  /* 0x0000002d72347c10 */ /* 0x000fe200087fe4ff */
[----:B------:R-:W-:-:S05]  /*5df0*/  @P3 BRA `(.L_x_1405) ;  /* 0x0000114000003947 */ /* 0x000fca0003800000 */
[----:B------:R-:W-:Y:S01]  /*5e00*/  ISETP.GE.AND P0, PT, R14, c[0x0][0x1d4], PT ;  /* 0x000075000e007a0c */ /* 0x000fe20003f06270 */
[----:B------:R-:W-:Y:S01]  /*5e10*/  @!UPT UIADD3 URZ, URZ, URZ, URZ ;  /* 0x0000003f3f3ff290 */ /* 0x000fe2000fffe03f */
[----:B------:R-:W-:Y:S11]  /*5e20*/  BSSY B0, `(.L_x_1420) ;  /* 0x0000071000007945 */ /* 0x000ff60003800000 */
        /* <DEDUP_REMOVED lines=67> */
[----:B------:R-:W-:Y:S01]  /*6260*/  @!P0 LOP3.LUT R24, R31, 0xffff0000, RZ, 0xc0, !PT ;  /* 0xffff00001f188812 */ /* 0x000fe200078ec0ff */
[----:B------:R-:W-:Y:S01]  /*6270*/  @!P0 IMAD.U32 R26, R35, 0x10000, RZ ;  /* 0x00010000231a8824 */ /* 0x000fe200078e00ff */
[----:B------:R-:W-:Y:S01]  /*6280*/  @!P0 PRMT R81, R81, 0x5410, R78 ;  /* 0x0000541051518816 */ /* 0x000fe2000000004e */
[----:B------:R-:W-:Y:S01]  /*6290*/  @!P0 FFMA.FTZ R64, R42, R25, -R64 ;  /* 0x000000192a408223 */ /* 0x000fe20000010840 */
[----:B------:R-:W-:Y:S01]  /*62a0*/  @!P0 SHF.L.U32 R25, R31, 0x10, RZ ;  /* 0x000000101f198819 */ /* 0x000fe200000006ff */
[----:B------:R-:W-:Y:S01]  /*62b0*/  @!P0 FMUL.FTZ R66, R26, R48 ;  /* 0x000000301a428220 */ /* 0x000fe20000410000 */
[----:B------:R-:W-:Y:S01]  /*62c0*/  @!P0 LOP3.LUT R47, R81, 0xffff0000, RZ, 0xc0, !PT ;  /* 0xffff0000512f8812 */ /* 0x000fe200078ec0ff */
[----:B------:R-:W-:Y:S01]  /*62d0*/  @!P0 FMUL.FTZ R85, R27, R51 ;  /* 0x000000331b558220 */ /* 0x000fe20000410000 */
[----:B------:R-:W-:Y:S01]  /*62e0*/  @!P0 F2FP.BF16.PACK_AB R67, R67, R64 ;  /* 0x000000404343823e */ /* 0x000fe200000010ff */
[----:B------:R-:W-:Y:S01]  /*62f0*/  @!P0 FMUL.FTZ R8, R27, R24 ;  /* 0x000000181b088220 */ /* 0x000fe20000410000 */
[----:B------:R-:W-:Y:S01]  /*6300*/  @!P0 LOP3.LUT R27, R34, 0xffff0000, RZ, 0xc0, !PT ;  /* 0xffff0000221b8812 */ /* 0x000fe200078ec0ff */
[-C--:B------:R-:W-:Y:S01]  /*6310*/  @!P0 FMUL.FTZ R7, R26, R25.reuse ;  /* 0x000000191a078220 */ /* 0x080fe20000410000 */
[----:B------:R-:W-:Y:S01]  /*6320*/  @!P0 F2FP.BF16.PACK_AB R64, R2, R0 ;  /* 0x000000000240823e */ /* 0x000fe200000010ff */
        /* <DEDUP_REMOVED lines=32> */
.L_x_1421:
[----:B------:R-:W-:Y:S05]  /*6530*/  BSYNC B0 ;  /* 0x0000000000007941 */ /* 0x000fea0003800000 */
.L_x_1420:
[----:B------:R-:W-:Y:S11]  /*6540*/  ISETP.GE.AND P0, PT, R11, c[0x0][0x1d4], PT ;  /* 0x000075000b007a0c */ /* 0x000ff60003f06270 */
[----:B------:R-:W-:Y:S02]  /*6550*/  @!UPT UIADD3 URZ, URZ, URZ, URZ ;  /* 0x0000003f3f3ff290 */ /* 0x000fe4000fffe03f */
[----:B------:R-:W-:-:S05]  /*6560*/  @P0 BRA `(.L_x_1405) ;  /* 0x000009d000000947 */ /* 0x000fca0003800000 */
[----:B------:R-:W-:Y:S01]  /*6570*/  IADD3 R54, P1, P0, R146, R55, R131 ;  /* 0x0000003792367210 */ /* 0x000fe2000783e083 */
[----:B------:R-:W2:Y:S03]  /*6580*/  LDS.128 R24, [R117+0xa080] ;  /* 0x00a0800075187984 */ /* 0x000ea60000000c00 */
[----:B------:R-:W-:Y:S02]  /*6590*/  IADD3.X R47, R109, R52, R120, P1, P0 ;  /* 0x000000346d2f7210 */ /* 0x000fe40000fe0478 */
[C---:B-1----:R-:W-:Y:S03]  /*65a0*/  LEA R56, P0, R54.reuse, c[0x0][0x1c8], 0x1 ;  /* 0x0000720036387a11 */ /* 0x042fe600078008ff */
[----:B------:R-:W1:Y:S01]  /*65b0*/  LDS.128 R48, [R119+0xa080] ;  /* 0x00a0800077307984 */ /* 0x000e620000000c00 */
[----:B------:R-:W-:Y:S02]  /*65c0*/  LEA.HI.X R57, R54, c[0x0][0x1cc], R47, 0x1, P0 ;  /* 0x0000730036397a11 */ /* 0x000fe400000f0c2f */
[----:B------:R-:W-:Y:S11]  /*65d0*/  ISETP.GE.AND P0, PT, R11, c[0x0][0x27c], PT ;  /* 0x00009f000b007a0c */ /* 0x000ff60003f06270 */
[----:B------:R-:W-:Y:S02]  /*65e0*/  @!UPT UIADD3 URZ, URZ, URZ, URZ ;  /* 0x0000003f3f3ff290 */ /* 0x000fe4000fffe03f */
[----:B------:R-:W-:Y:S02]  /*65f0*/  @!P0 SHF.R.U32.HI R30, RZ, 0x10, R21 ;  /* 0x00000010ff1e8819 */ /* 0x000fe40000011615 */
[----:B------:R-:W-:Y:S02]  /*6600*/  @!P0 SHF.R.U32.HI R33, RZ, 0x10, R73 ;  /* 0x00000010ff218819 */ /* 0x000fe40000011649 */
[----:B------:R-:W-:Y:S02]  /*6610*/  @!P0 SHF.R.U64 R21, R20, 0x10, R21 ;  /* 0x0000001014158819 */ /* 0x000fe40000001215 */
[----:B------:R-:W-:Y:S02]  /*6620*/  @!P0 PRMT R20, R13, 0x5410, R30 ;  /* 0x000054100d148816 */ /* 0x000fe4000000001e */
[----:B------:R-:W-:Y:S02]  /*6630*/  @!P0 PRMT R18, R18, 0x5410, R21 ;  /* 0x0000541012128816 */ /* 0x000fe40000000015 */
[----:B------:R-:W-:Y:S01]  /*6640*/  @!P0 PRMT R80, R80, 0x5410, R33 ;  /* 0x0000541050508816 */ /* 0x000fe20000000021 */
[C---:B------:R-:W-:Y:S01]  /*6650*/  @!P0 IMAD.U32 R30, R20.reuse, 0x10000, RZ ;  /* 0x00010000141e8824 */ /* 0x040fe200078e00ff */
[----:B------:R-:W-:Y:S02]  /*6660*/  @!P0 LOP3.LUT R20, R20, 0xffff0000, RZ, 0xc0, !PT ;  /* 0xffff000014148812 */ /* 0x000fe400078ec0ff */
[C---:B------:R-:W-:Y:S01]  /*6670*/  @!P0 LOP3.LUT R36, R80.reuse, 0xffff0000, RZ, 0xc0, !PT ;  /* 0xffff000050248812 */ /* 0x040fe200078ec0ff */
[----:B------:R-:W-:Y:S01]  /*6680*/  @!P0 IMAD.U32 R34, R80, 0x10000, RZ ;  /* 0x0001000050228824 */ /* 0x000fe200078e00ff */
[--C-:B------:R-:W-:Y:S01]  /*6690*/  @!P0 SHF.R.U64 R29, R22, 0x10, R23.reuse ;  /* 0x00000010161d8819 */ /* 0x100fe20000001217 */
[----:B--2---:R-:W-:Y:S01]  /*66a0*/  @!P0 IMAD.U32 R21, R25, 0x10000, RZ ;  /* 0x0001000019158824 */ /* 0x004fe200078e00ff */
[----:B------:R-:W-:Y:S02]  /*66b0*/  @!P0 SHF.R.U32.HI R22, RZ, 0x10, R23 ;  /* 0x00000010ff168819 */ /* 0x000fe40000011617 */
[----:B------:R-:W-:Y:S01]  /*66c0*/  @!P0 PRMT R28, R28, 0x5410, R29 ;  /* 0x000054101c1c8816 */ /* 0x000fe2000000001d */
[----:B------:R-:W-:Y:S01]  /*66d0*/  @!P0 FMUL.FTZ R47, R21, R34 ;  /* 0x00000022152f8220 */ /* 0x000fe20000410000 */
[----:B------:R-:W-:Y:S01]  /*66e0*/  @!P0 PRMT R13, R19, 0x5410, R22 ;  /* 0x00005410130d8816 */ /* 0x000fe20000000016 */
[-C--:B------:R-:W-:Y:S01]  /*66f0*/  @!P0 FMUL.FTZ R3, R21, R30.reuse ;  /* 0x0000001e15038220 */ /* 0x080fe20000410000 */
[----:B-1----:R-:W-:Y:S01]  /*6700*/  @!P0 LOP3.LUT R39, R49, 0xffff0000, RZ, 0xc0, !PT ;  /* 0xffff000031278812 */ /* 0x002fe200078ec0ff */
[----:B------:R-:W-:Y:S01]  /*6710*/  @!P0 IMAD.U32 R19, R18, 0x10000, RZ ;  /* 0x0001000012138824 */ /* 0x000fe200078e00ff */
[C---:B------:R-:W-:Y:S01]  /*6720*/  @!P0 LOP3.LUT R35, R48.reuse, 0xffff0000, RZ, 0xc0, !PT ;  /* 0xffff000030238812 */ /* 0x040fe200078ec0ff */
[----:B------:R-:W-:Y:S01]  /*6730*/  @!P0 IMAD.U32 R32, R48, 0x10000, RZ ;  /* 0x0001000030208824 */ /* 0x000fe200078e00ff */
[C---:B------:R-:W-:Y:S01]  /*6740*/  @!P0 LOP3.LUT R43, R50.reuse, 0xffff0000, RZ, 0xc0, !PT ;  /* 0xffff0000322b8812 */ /* 0x040fe200078ec0ff */
[----:B------:R-:W-:Y:S01]  /*6750*/  @!P0 IMAD.U32 R41, R50, 0x10000, RZ ;  /* 0x0001000032298824 */ /* 0x000fe200078e00ff */
[----:B------:R-:W-:Y:S01]  /*6760*/  @!P0 SHF.L.U32 R44, R51, 0x10, RZ ;  /* 0x00000010332c8819 */ /* 0x000fe200000006ff */
[----:B------:R-:W-:Y:S01]  /*6770*/  @!P0 IMAD.U32 R37, R49, 0x10000, RZ ;  /* 0x0001000031258824 */ /* 0x000fe200078e00ff */
[----:B------:R-:W-:Y:S02]  /*6780*/  @!P0 LOP3.LUT R46, R51, 0xffff0000, RZ, 0xc0, !PT ;  /* 0xffff0000332e8812 */ /* 0x000fe400078ec0ff */
[----:B------:R-:W-:Y:S01]  /*6790*/  @!P0 SHF.L.U32 R22, R24, 0x10, RZ ;  /* 0x0000001018168819 */ /* 0x000fe200000006ff */
[----:B------:R-:W-:Y:S01]  /*67a0*/  @!P0 FFMA.FTZ R47, R37, R30, -R47 ;  /* 0x0000001e252f8223 */ /* 0x000fe2000001082f */
[----:B------:R-:W-:Y:S02]  /*67b0*/  @!P0 LOP3.LUT R21, R25, 0xffff0000, RZ, 0xc0, !PT ;  /* 0xffff000019158812 */ /* 0x000fe400078ec0ff */
[----:B------:R-:W-:Y:S01]  /*67c0*/  @!P0 SHF.R.U64 R31, R74, 0x10, R75 ;  /* 0x000000104a1f8819 */ /* 0x000fe2000000124b */
[----:B------:R-:W-:Y:S01]  /*67d0*/  @!P0 FMUL.FTZ R0, R22, R19 ;  /* 0x0000001316008220 */ /* 0x000fe20000410000 */
[----:B------:R-:W-:Y:S01]  /*67e0*/  @!P0 SHF.R.U64 R72, R72, 0x10, R73 ;  /* 0x0000001048488819 */ /* 0x000fe20000001249 */
[C---:B------:R-:W-:Y:S01]  /*67f0*/  @!P0 FMUL.FTZ R54, R21.reuse, R36 ;  /* 0x0000002415368220 */ /* 0x040fe20000410000 */
[----:B------:R-:W-:Y:S01]  /*6800*/  @!P0 PRMT R70, R70, 0x5410, R31 ;  /* 0x0000541046468816 */ /* 0x000fe2000000001f */
[-C--:B------:R-:W-:Y:S01]  /*6810*/  @!P0 FMUL.FTZ R4, R21, R20.reuse ;  /* 0x0000001415048220 */ /* 0x080fe20000410000 */
[----:B------:R-:W-:Y:S01]  /*6820*/  @!P0 LOP3.LUT R21, R24, 0xffff0000, RZ, 0xc0, !PT ;  /* 0xffff000018158812 */ /* 0x000fe200078ec0ff */
[----:B------:R-:W-:Y:S01]  /*6830*/  @!P0 FFMA.FTZ R54, R39, R20, -R54 ;  /* 0x0000001427368223 */ /* 0x000fe20000010836 */
[----:B------:R-:W-:Y:S01]  /*6840*/  @!P0 LOP3.LUT R20, R18, 0xffff0000, RZ, 0xc0, !PT ;  /* 0xffff000012148812 */ /* 0x000fe200078ec0ff */
[C---:B------:R-:W-:Y:S01]  /*6850*/  @!P0 IMAD.U32 R38, R70.reuse, 0x10000, RZ ;  /* 0x0001000046268824 */ /* 0x040fe200078e00ff */
[----:B------:R-:W-:Y:S01]  /*6860*/  @!P0 LOP3.LUT R40, R70, 0xffff0000, RZ, 0xc0, !PT ;  /* 0xffff000046288812 */ /* 0x000fe200078ec0ff */
[----:B------:R-:W-:Y:S01]  /*6870*/  @!P0 IMAD.U32 R18, R28, 0x10000, RZ ;  /* 0x000100001c128824 */ /* 0x000fe200078e00ff */
[----:B------:R-:W-:Y:S01]  /*6880*/  @!P0 PRMT R71, R71, 0x5410, R72 ;  /* 0x0000541047478816 */ /* 0x000fe20000000048 */
[----:B------:R-:W-:Y:S01]  /*6890*/  @!P0 FMUL.FTZ R2, R21, R20 ;  /* 0x0000001415028220 */ /* 0x000fe20000410000 */
[----:B------:R-:W-:Y:S02]  /*68a0*/  @!P0 F2FP.BF16.PACK_AB R47, R54, R47 ;  /* 0x0000002f362f823e */ /* 0x000fe400000010ff */
[C---:B------:R-:W-:Y:S01]  /*68b0*/  @!P0 LOP3.LUT R33, R71.reuse, 0xffff0000, RZ, 0xc0, !PT ;  /* 0xffff000047218812 */ /* 0x040fe200078ec0ff */
[----:B------:R-:W-:Y:S01]  /*68c0*/  @!P0 IMAD.U32 R31, R71, 0x10000, RZ ;  /* 0x00010000471f8824 */ /* 0x000fe200078e00ff */
[----:B------:R-:W-:Y:S01]  /*68d0*/  @!P0 SHF.R.U32.HI R75, RZ, 0x10, R75 ;  /* 0x00000010ff4b8819 */ /* 0x000fe2000001164b */
[----:B------:R-:W-:Y:S02]  /*68e0*/  @!P0 IMAD.MOV.U32 R49, RZ, RZ, R47 ;  /* 0x000000ffff318224 */ /* 0x000fe400078e002f */
[----:B------:R-:W-:Y:S01]  /*68f0*/  @!P0 FMUL.FTZ R53, R22, R31 ;  /* 0x0000001f16358220 */ /* 0x000fe20000410000 */
[----:B------:R-:W-:Y:S01]  /*6900*/  @!P0 PRMT R68, R68, 0x5410, R75 ;  /* 0x0000541044448816 */ /* 0x000fe2000000004b */
[----:B------:R-:W-:Y:S01]  /*6910*/  @!P0 FMUL.FTZ R58, R21, R33 ;  /* 0x00000021153a8220 */ /* 0x000fe20000410000 */
[----:B------:R-:W-:Y:S01]  /*6920*/  @!P0 LOP3.LUT R21, R26, 0xffff0000, RZ, 0xc0, !PT ;  /* 0xffff00001a158812 */ /* 0x000fe200078ec0ff */
[----:B------:R-:W-:Y:S01]  /*6930*/  @!P0 FFMA.FTZ R53, R32, R19, -R53 ;  /* 0x0000001320358223 */ /* 0x000fe20000010835 */
[----:B------:R-:W-:Y:S01]  /*6940*/  @!P0 SHF.L.U32 R19, R26, 0x10, RZ ;  /* 0x000000101a138819 */ /* 0x000fe200000006ff */
[----:B------:R-:W-:Y:S01]  /*6950*/  @!P0 IMAD.U32 R22, R27, 0x10000, RZ ;  /* 0x000100001b168824 */ /* 0x000fe200078e00ff */
[C---:B------:R-:W-:Y:S01]  /*6960*/  @!P0 LOP3.LUT R45, R68.reuse, 0xffff0000, RZ, 0xc0, !PT ;  /* 0xffff0000442d8812 */ /* 0x040fe200078ec0ff */
[----:B------:R-:W-:Y:S02]  /*6970*/  @!P0 IMAD.U32 R42, R68, 0x10000, RZ ;  /* 0x00010000442a8824 */ /* 0x000fe400078e00ff */
[C---:B------:R-:W-:Y:S02]  /*6980*/  @!P0 FMUL.FTZ R59, R19.reuse, R38 ;  /* 0x00000026133b8220 */ /* 0x040fe40000410000 */
[-C--:B------:R-:W-:Y:S02]  /*6990*/  @!P0 FMUL.FTZ R5, R19, R18.reuse ;  /* 0x0000001213058220 */ /* 0x080fe40000410000 */
[----:B------:R-:W-:Y:S01]  /*69a0*/  @!P0 FFMA.FTZ R59, R41, R18, -R59 ;  /* 0x00000012293b8223 */ /* 0x000fe2000001083b */
[----:B------:R-:W-:Y:S01]  /*69b0*/  @!P0 LOP3.LUT R18, R27, 0xffff0000, RZ, 0xc0, !PT ;  /* 0xffff00001b128812 */ /* 0x000fe200078ec0ff */
[----:B------:R-:W-:Y:S01]  /*69c0*/  @!P0 FFMA.FTZ R58, R35, R20, -R58 ;  /* 0x00000014233a8223 */ /* 0x000fe2000001083a */
[----:B------:R-:W-:Y:S01]  /*69d0*/  @!P0 LOP3.LUT R20, R28, 0xffff0000, RZ, 0xc0, !PT ;  /* 0xffff00001c148812 */ /* 0x000fe200078ec0ff */
[C---:B------:R-:W-:Y:S01]  /*69e0*/  @!P0 IMAD.U32 R19, R13.reuse, 0x10000, RZ ;  /* 0x000100000d138824 */ /* 0x040fe200078e00ff */
[----:B------:R-:W-:Y:S01]  /*69f0*/  @!P0 LOP3.LUT R13, R13, 0xffff0000, RZ, 0xc0, !PT ;  /* 0xffff00000d0d8812 */ /* 0x000fe200078ec0ff */
[----:B------:R-:W-:Y:S01]  /*6a00*/  @!P0 FMUL.FTZ R62, R21, R40 ;  /* 0x00000028153e8220 */ /* 0x000fe20000410000 */
[----:B------:R-:W-:Y:S01]  /*6a10*/  @!P0 F2FP.BF16.PACK_AB R58, R58, R53 ;  /* 0x000000353a3a823e */ /* 0x000fe200000010ff */
[----:B------:R-:W-:Y:S02]  /*6a20*/  @!P0 FFMA.FTZ R0, R31, R32, R0 ;  /* 0x000000201f008223 */ /* 0x000fe40000010000 */
[----:B------:R-:W-:Y:S01]  /*6a30*/  @!P0 FMUL.FTZ R61, R22, R42 ;  /* 0x0000002a163d8220 */ /* 0x000fe20000410000 */
[----:B------:R-:W-:Y:S01]  /*6a40*/  @!P0 MOV R48, R58 ;  /* 0x0000003a00308202 */ /* 0x000fe20000000f00 */
[----:B------:R-:W-:Y:S02]  /*6a50*/  @!P0 FMUL.FTZ R60, R18, R45 ;  /* 0x0000002d123c8220 */ /* 0x000fe40000410000 */
[----:B------:R-:W-:Y:S02]  /*6a60*/  @!P0 FFMA.FTZ R2, R33, R35, R2 ;  /* 0x0000002321028223 */ /* 0x000fe40000010002 */
[----:B------:R-:W-:Y:S02]  /*6a70*/  @!P0 FFMA.FTZ R62, R43, R20, -R62 ;  /* 0x000000142b3e8223 */ /* 0x000fe4000001083e */
[----:B------:R-:W-:Y:S01]  /*6a80*/  @!P0 FFMA.FTZ R3, R34, R37, R3 ;  /* 0x0000002522038223 */ /* 0x000fe20000010003 */
[----:B------:R-:W-:Y:S01]  /*6a90*/  @!P0 F2FP.BF16.PACK_AB R47, R2, R0 ;  /* 0x00000000022f823e */ /* 0x000fe200000010ff */
[----:B------:R-:W-:Y:S01]  /*6aa0*/  @!P0 FFMA.FTZ R61, R44, R19, -R61 ;  /* 0x000000132c3d8223 */ /* 0x000fe2000001083d */
[----:B------:R-:W-:Y:S01]  /*6ab0*/  @!P0 F2FP.BF16.PACK_AB R59, R62, R59 ;  /* 0x0000003b3e3b823e */ /* 0x000fe200000010ff */
[----:B------:R-:W-:Y:S02]  /*6ac0*/  @!P0 FFMA.FTZ R60, R46, R13, -R60 ;  /* 0x0000000d2e3c8223 */ /* 0x000fe4000001083c */
[----:B------:R-:W-:Y:S02]  /*6ad0*/  @!P0 FMUL.FTZ R6, R21, R20 ;  /* 0x0000001415068220 */ /* 0x000fe40000410000 */
[----:B------:R-:W-:Y:S01]  /*6ae0*/  @!P0 FFMA.FTZ R4, R36, R39, R4 ;  /* 0x0000002724048223 */ /* 0x000fe20000010004 */
[----:B------:R-:W-:Y:S01]  /*6af0*/  @!P0 F2FP.BF16.PACK_AB R60, R60, R61 ;  /* 0x0000003d3c3c823e */ /* 0x000fe200000010ff */
[----:B------:R-:W-:Y:S02]  /*6b00*/  @!P0 FMUL.FTZ R7, R22, R19 ;  /* 0x0000001316078220 */ /* 0x000fe40000410000 */
[----:B------:R-:W-:Y:S01]  /*6b10*/  @!P0 FFMA.FTZ R5, R38, R41, R5 ;  /* 0x0000002926058223 */ /* 0x000fe20000010005 */
[----:B------:R-:W-:Y:S01]  /*6b20*/  @!P0 MOV R51, R60 ;  /* 0x0000003c00338202 */ /* 0x000fe20000000f00 */
[----:B------:R-:W-:Y:S01]  /*6b30*/  @!P0 FMUL.FTZ R8, R18, R13 ;  /* 0x0000000d12088220 */ /* 0x000fe20000410000 */
[----:B------:R-:W-:Y:S01]  /*6b40*/  @!P0 F2FP.BF16.PACK_AB R54, R4, R3 ;  /* 0x000000030436823e */ /* 0x000fe200000010ff */
[----:B------:R-:W-:Y:S02]  /*6b50*/  @!P0 FFMA.FTZ R6, R40, R43, R6 ;  /* 0x0000002b28068223 */ /* 0x000fe40000010006 */
[----:B------:R-:W-:Y:S02]  /*6b60*/  @!P0 FFMA.FTZ R7, R42, R44, R7 ;  /* 0x0000002c2a078223 */ /* 0x000fe40000010007 */
[----:B------:R-:W-:Y:S01]  /*6b70*/  @!P0 IMAD.MOV.U32 R50, RZ, RZ, R59 ;  /* 0x000000ffff328224 */ /* 0x000fe200078e003b */
[----:B------:R-:W-:Y:S01]  /*6b80*/  @!P0 F2FP.BF16.PACK_AB R53, R6, R5 ;  /* 0x000000050635823e */ /* 0x000fe200000010ff */
[----:B------:R-:W-:Y:S02]  /*6b90*/  @!P0 FFMA.FTZ R8, R45, R46, R8 ;  /* 0x0000002e2d088223 */ /* 0x000fe40000010008 */
[----:B------:R-:W-:Y:S01]  /*6ba0*/  @!P0 IMAD.MOV.U32 R24, RZ, RZ, R47 ;  /* 0x000000ffff188224 */ /* 0x000fe200078e002f */
[----:B------:R1:W-:Y:S01]  /*6bb0*/  STG.E.128 [R56.64], R48 ;  /* 0x0000003038007986 */ /* 0x0003e2000c101d1a */
[----:B------:R-:W-:Y:S01]  /*6bc0*/  @!P0 MOV R26, R53 ;  /* 0x00000035001a8202 */ /* 0x000fe20000000f00 */
[----:B------:R-:W-:Y:S01]  /*6bd0*/  @!P0 IMAD.MOV.U32 R25, RZ, RZ, R54 ;  /* 0x000000ffff198224 */ /* 0x000fe200078e0036 */
[----:B------:R-:W-:Y:S05]  /*6be0*/  @!P0 F2FP.BF16.PACK_AB R58, R8, R7 ;  /* 0x00000007083a823e */ /* 0x000fea00000010ff */
[----:B------:R-:W-:Y:S01]  /*6bf0*/  @!P0 IMAD.MOV.U32 R27, RZ, RZ, R58 ;  /* 0x000000ffff1b8224 */ /* 0x000fe200078e003a */
[----:B------:R-:W-:Y:S11]  /*6c00*/  ISETP.GE.AND P0, PT, R128, c[0x0][0x1d4], PT ;  /* 0x0000750080007a0c */ /* 0x000ff60003f06270 */
[----:B------:R-:W-:Y:S02]  /*6c10*/  @!UPT UIADD3 URZ, URZ, URZ, URZ ;  /* 0x0000003f3f3ff290 */ /* 0x000fe4000fffe03f */
[----:B------:R-:W-:-:S05]  /*6c20*/  @P0 BRA `(.L_x_1405) ;  /* 0x0000031000000947 */ /* 0x000fca0003800000 */
[----:B------:R-:W-:Y:S04]  /*6c30*/  IADD3 R55, P1, P0, R146, R55, R128 ;  /* 0x0000003792377210 */ /* 0x000fe8000783e080 */
[----:B------:R-:W-:Y:S02]  /*6c40*/  IADD3.X R52, R109, R52, R116, P1, P0 ;  /* 0x000000346d347210 */ /* 0x000fe40000fe0474 */
[C---:B------:R-:W-:Y:S04]  /*6c50*/  LEA R2, P0, R55.reuse, c[0x0][0x1c8], 0x1 ;  /* 0x0000720037027a11 */ /* 0x040fe800078008ff */
[----:B------:R-:W-:Y:S05]  /*6c60*/  LEA.HI.X R3, R55, c[0x0][0x1cc], R52, 0x1, P0 ;  /* 0x0000730037037a11 */ /* 0x000fea00000f0c34 */
[----:B------:R2:W-:Y:S01]  /*6c70*/  STG.E.128 [R2.64], R24 ;  /* 0x0000001802007986 */ /* 0x0005e2000c101d1a */
[----:B------:R-:W-:-:S05]  /*6c80*/  BRA `(.L_x_1405) ;  /* 0x000002b000007947 */ /* 0x000fca0003800000 */
.L_x_1391:
[----:B------:R-:W-:Y:S01]  /*6c90*/  UIMAD UR5, UR6, -0x30, UR4 ;  /* 0xffffffd0060578a4 */ /* 0x000fe2000f8e0204 */
[----:B------:R-:W-:Y:S03]  /*6ca0*/  BSSY B0, `(.L_x_1422) ;  /* 0x0000016000007945 */ /* 0x000fe60003800000 */
[----:B------:R-:W-:Y:S04]  /*6cb0*/  UISETP.LT.AND UP0, UPT, UR5, 0x30, UPT ;  /* 0x000000300500788c */ /* 0x000fe8000bf01270 */
[----:B------:R-:W-:Y:S06]  /*6cc0*/  USEL UR46, UR5, 0x30, UP0 ;  /* 0x00000030052e7887 */ /* 0x000fec0008000000 */
[----:B------:R-:W-:Y:S11]  /*6cd0*/  ISETP.GE.AND P0, PT, R137, UR46, PT ;  /* 0x0000002e89007c0c */ /* 0x000ff6000bf06270 */
        /* <DEDUP_REMOVED lines=18> */
.L_x_1423:
[----:B------:R-:W-:Y:S05]  /*6e00*/  BSYNC B0 ;  /* 0x0000000000007941 */ /* 0x000fea0003800000 */
.L_x_1422:
[----:B------:R-:W-:Y:S11]  /*6e10*/  ISETP.GE.AND P0, PT, R133, UR46, PT ;  /* 0x0000002e85007c0c */ /* 0x000ff6000bf06270 */
        /* <DEDUP_REMOVED lines=18> */
.L_x_1405:
[----:B------:R-:W-:Y:S05]  /*6f40*/  BSYNC B2 ;  /* 0x0000000000027941 */ /* 0x000fea0003800000 */
.L_x_1390:
[----:B------:R-:W-:Y:S01]  /*6f50*/  UIMAD.WIDE.U32 UR44, UR6, 0x30, URZ ;  /* 0x00000030062c78a5 */ /* 0x000fe2000f8e003f */
[----:B--2---:R-:W-:Y:S01]  /*6f60*/  IADD3 R3, -R137, UR46, RZ ;  /* 0x0000002e89037c10 */ /* 0x004fe2000fffe1ff */
[----:B------:R-:W-:Y:S01]  /*6f70*/  UIMAD UR5, UR34, 0x30, URZ ;  /* 0x00000030220578a4 */ /* 0x000fe2000f8e023f */
[----:B------:R-:W-:Y:S01]  /*6f80*/  ISETP.NE.AND P3, PT, R139, RZ, PT ;  /* 0x000000ff8b00720c */ /* 0x000fe20003f65270 */
[----:B------:R-:W-:Y:S02]  /*6f90*/  BSSY B0, `(.L_x_1424) ;  /* 0x0000043000007945 */ /* 0x000fe40003800000 */
[----:B------:R-:W-:Y:S01]  /*6fa0*/  UIADD3 UR5, UR45, UR5, URZ ;  /* 0x000000052d057290 */ /* 0x000fe2000fffe03f */
[----:B------:R-:W-:Y:S05]  /*6fb0*/  IADD3 R2, P0, R107, UR44, RZ ;  /* 0x0000002c6b027c10 */ /* 0x000fea000ff1e0ff */
[----:B------:R-:W-:Y:S02]  /*6fc0*/  IADD3.X R0, R106, UR5, RZ, P0, !PT ;  /* 0x000000056a007c10 */ /* 0x000fe400087fe4ff */
[C---:B------:R-:W-:Y:S11]  /*6fd0*/  ISETP.GE.AND P0, PT, R3.reuse, 0x21, PT ;  /* 0x000000210300780c */ /* 0x040ff60003f06270 */
[----:B------:R-:W-:Y:S02]  /*6fe0*/  @!UPT UIADD3 URZ, URZ, URZ, URZ ;  /* 0x0000003f3f3ff290 */ /* 0x000fe4000fffe03f */
[----:B-1----:R-:W-:Y:S05]  /*6ff0*/  @P0 IADD3 R5, P1, R2, 0x20, RZ ;  /* 0x0000002002050810 */ /* 0x002fea0007f3e0ff */
[----:B------:R-:W-:Y:S01]  /*7000*/  @P0 IMAD.X R4, RZ, RZ, R0, P1 ;  /* 0x000000ffff040224 */ /* 0x000fe200008e0600 */
[----:B------:R-:W-:Y:S03]  /*7010*/  ISETP.GE.AND P1, PT, R3, 0x1, PT ;  /* 0x000000010300780c */ /* 0x000fe60003f26270 */
[----:B------:R-:W-:Y:S04]  /*7020*/  @P0 IMAD R4, R4, c[0x0][0x258], RZ ;  /* 0x0000960004040a24 */ /* 0x000fe800078e02ff */
[----:B------:R-:W-:Y:S06]  /*7030*/  @P0 IMAD R4, R5, c[0x0][0x25c], R4 ;  /* 0x0000970005040a24 */ /* 0x000fec00078e0204 */
[----:B------:R-:W-:Y:S02]  /*7040*/  @P1 IMAD.MOV.U32 R6, RZ, RZ, R142 ;  /* 0x000000ffff061224 */ /* 0x000fe400078e008e */
[----:B------:R-:W-:Y:S02]  /*7050*/  @P1 IMAD.MOV.U32 R7, RZ, RZ, R103 ;  /* 0x000000ffff071224 */ /* 0x000fe400078e0067 */
[----:B------:R-:W-:Y:S02]  /*7060*/  @P1 IMAD R3, R0, c[0x0][0x258], RZ ;  /* 0x0000960000031a24 */ /* 0x000fe400078e02ff */
[C---:B------:R-:W-:Y:S04]  /*7070*/  @P1 IMAD.WIDE.U32 R6, R2.reuse, c[0x0][0x258], R6 ;  /* 0x0000960002061a25 */ /* 0x040fe800078e0006 */
[----:B------:R-:W-:Y:S01]  /*7080*/  @P1 IMAD R3, R2, c[0x0][0x25c], R3 ;  /* 0x0000970002031a24 */ /* 0x000fe200078e0203 */
[C---:B------:R-:W-:Y:S01]  /*7090*/  @P1 LEA R18, P2, R6.reuse, c[0x0][0x250], 0x1 ;  /* 0x0000940006121a11 */ /* 0x040fe200078408ff */
[----:B------:R-:W-:Y:S02]  /*70a0*/  @P0 IMAD.MOV.U32 R2, RZ, RZ, R142 ;  /* 0x000000ffff020224 */ /* 0x000fe400078e008e */
[----:B------:R-:W-:Y:S05]  /*70b0*/  @P1 IMAD.IADD R3, R7, 0x1, R3 ;  /* 0x0000000107031824 */ /* 0x000fea00078e0203 */
[----:B------:R-:W-:Y:S01]  /*70c0*/  @P1 LEA.HI.X R19, R6, c[0x0][0x254], R3, 0x1, P2 ;  /* 0x0000950006131a11 */ /* 0x000fe200010f0c03 */
[----:B------:R-:W-:Y:S04]  /*70d0*/  @P0 IMAD.MOV.U32 R3, RZ, RZ, R103 ;  /* 0x000000ffff030224 */ /* 0x000fe800078e0067 */
[----:B------:R-:W-:Y:S01]  /*70e0*/  @!PT LDS RZ, [RZ] ;  /* 0x00000000fffff984 */ /* 0x000fe20000000800 */
[----:B------:R-:W-:Y:S01]  /*70f0*/  @!PT LDS RZ, [RZ] ;  /* 0x00000000fffff984 */ /* 0x000fe20000000800 */
[----:B------:R-:W-:Y:S01]  /*7100*/  @!PT LDS RZ, [RZ] ;  /* 0x00000000fffff984 */ /* 0x000fe20000000800 */
[----:B------:R1:W-:Y:S01]  /*7110*/  @P1 LDGSTS.E.BYPASS.LTC128B.128 [R136+0x4080], [R18.64], !P3 ;  /* 0x0408000012881fae */ /* 0x0003e2000d901d5a */
[----:B------:R-:W-:Y:S03]  /*7120*/  @P0 IMAD.WIDE.U32 R2, R5, c[0x0][0x258], R2 ;  /* 0x0000960005020a25 */ /* 0x000fe600078e0002 */
[----:B------:R1:W-:Y:S01]  /*7130*/  @P1 LDGSTS.E.BYPASS.LTC128B.128 [R136+0x5880], [R18.64+0x80], !P6 ;  /* 0x0588008012881fae */ /* 0x0003e2000f101d5a */
[----:B------:R-:W-:Y:S01]  /*7140*/  @P0 IMAD.IADD R4, R3, 0x1, R4 ;  /* 0x0000000103040824 */ /* 0x000fe200078e0204 */
[C---:B------:R-:W-:Y:S02]  /*7150*/  @P0 LEA R6, P2, R2.reuse, c[0x0][0x250], 0x1 ;  /* 0x0000940002060a11 */ /* 0x040fe400078408ff */
[----:B------:R1:W-:Y:S02]  /*7160*/  @P1 LDGSTS.E.BYPASS.LTC128B.128 [R136+0x7080], [R18.64+0x100], !P5 ;  /* 0x0708010012881fae */ /* 0x0003e4000e901d5a */
[----:B------:R-:W-:Y:S02]  /*7170*/  @P0 LEA.HI.X R7, R2, c[0x0][0x254], R4, 0x1, P2 ;  /* 0x0000950002070a11 */ /* 0x000fe400010f0c04 */
[----:B------:R1:W-:Y:S04]  /*7180*/  @P1 LDGSTS.E.BYPASS.LTC128B.128 [R136+0x8880], [R18.64+0x180], !P4 ;  /* 0x0888018012881fae */ /* 0x0003e8000e101d5a */
[----:B------:R1:W-:Y:S04]  /*7190*/  @P0 LDGSTS.E.BYPASS.LTC128B.128 [R136+0x5080], [R6.64], !P3 ;  /* 0x0508000006880fae */ /* 0x0003e8000d901d5a */
[----:B------:R1:W-:Y:S04]  /*71a0*/  @P0 LDGSTS.E.BYPASS.LTC128B.128 [R136+0x6880], [R6.64+0x80], !P6 ;  /* 0x0688008006880fae */ /* 0x0003e8000f101d5a */
[----:B------:R1:W-:Y:S04]  /*71b0*/  @P0 LDGSTS.E.BYPASS.LTC128B.128 [R136+0x8080], [R6.64+0x100], !P5 ;  /* 0x0808010006880fae */ /* 0x0003e8000e901d5a */
[----:B------:R1:W-:Y:S01]  /*71c0*/  @P0 LDGSTS.E.BYPASS.LTC128B.128 [R136+0x9880], [R6.64+0x180], !P4 ;  /* 0x0988018006880fae */ /* 0x0003e2000e101d5a */
[----:B------:R-:W-:Y:S03]  /*71d0*/  IADD3 R2, P0, R102, UR44, RZ ;  /* 0x0000002c66027c10 */ /* 0x000fe6000ff1e0ff */
[----:B------:R-:W0:Y:S01]  /*71e0*/  LDGDEPBAR ;  /* 0x00000000000079af */ /* 0x000e220000000000 */
[----:B------:R-:W-:Y:S02]  /*71f0*/  IADD3.X R0, R101, UR5, RZ, P0, !PT ;  /* 0x0000000565007c10 */ /* 0x000fe400087fe4ff */
[----:B------:R-:W-:Y:S01]  /*7200*/  ISETP.LT.AND P0, PT, R137, UR46, PT ;  /* 0x0000002e89007c0c */ /* 0x000fe2000bf01270 */
[----:B------:R-:W-:Y:S04]  /*7210*/  DEPBAR.LE SB0, 0x0 ;  /* 0x000080000000791a */ /* 0x000fe80000000000 */
[----:B------:R-:W-:Y:S08]  /*7220*/  BAR.SYNC.DEFER_BLOCKING 0x0 ;  /* 0x0000000000007b1d */ /* 0x000ff00000010000 */
[----:B------:R-:W-:-:S05]  /*7230*/  @!P0 BRA `(.L_x_1425) ;  /* 0x0000018000008947 */ /* 0x000fca0003800000 */
[----:B-1----:R-:W-:Y:S02]  /*7240*/  IMAD.MOV.U32 R4, RZ, RZ, R140 ;  /* 0x000000ffff047224 */ /* 0x002fe400078e008c */
[----:B------:R-:W-:Y:S02]  /*7250*/  IMAD.MOV.U32 R5, RZ, RZ, R99 ;  /* 0x000000ffff057224 */ /* 0x000fe400078e0063 */
        /* <DEDUP_REMOVED lines=22> */
.L_x_1425:
[----:B-1----:R-:W-:Y:S05]  /*73c0*/  BSYNC B0 ;  /* 0x0000000000007941 */ /* 0x002fea0003800000 */
.L_x_1424:
[----:B------:R-:W-:Y:S01]  /*73d0*/  ISETP.GE.AND P0, PT, R133, UR46, PT ;  /* 0x0000002e85007c0c */ /* 0x000fe2000bf06270 */
[----:B------:R-:W-:Y:S01]  /*73e0*/  @!UPT UIADD3 URZ, URZ, URZ, URZ ;  /* 0x0000003f3f3ff290 */ /* 0x000fe2000fffe03f */
[----:B------:R-:W-:Y:S11]  /*73f0*/  BSSY B0, `(.L_x_1426) ;  /* 0x000001c000007945 */ /* 0x000ff60003800000 */
[----:B------:R-:W-:-:S05]  /*7400*/  @P0 BRA `(.L_x_1427) ;  /* 0x000001a000000947 */ /* 0x000fca0003800000 */
[----:B------:R-:W-:Y:S01]  /*7410*/  IADD3 R2, P0, R2, 0x20, RZ ;  /* 0x0000002002027810 */ /* 0x000fe20007f1e0ff */
[----:B------:R-:W-:Y:S02]  /*7420*/  IMAD.MOV.U32 R4, RZ, RZ, R140 ;  /* 0x000000ffff047224 */ /* 0x000fe400078e008c */
[----:B------:R-:W-:Y:S02]  /*7430*/  IMAD.MOV.U32 R5, RZ, RZ, R99 ;  /* 0x000000ffff057224 */ /* 0x000fe400078e0063 */
[----:B------:R-:W-:Y:S02]  /*7440*/  IMAD.X R3, RZ, RZ, R0, P0 ;  /* 0x000000ffff037224 */ /* 0x000fe400000e0600 */
[----:B------:R-:W-:Y:S04]  /*7450*/  IMAD.WIDE.U32 R4, R2, c[0x0][0x208], R4 ;  /* 0x0000820002047a25 */ /* 0x000fe800078e0004 */
[----:B------:R-:W-:Y:S01]  /*7460*/  IMAD R3, R3, c[0x0][0x208], RZ ;  /* 0x0000820003037a24 */ /* 0x000fe200078e02ff */
[----:B------:R-:W-:Y:S03]  /*7470*/  LEA R18, P0, R4, c[0x0][0x1f8], 0x1 ;  /* 0x00007e0004127a11 */ /* 0x000fe600078008ff */
        /* <DEDUP_REMOVED lines=19> */
.L_x_1427:
[----:B------:R-:W-:Y:S05]  /*75b0*/  BSYNC B0 ;  /* 0x0000000000007941 */ /* 0x000fea0003800000 */
.L_x_1426:
[----:B------:R-:W-:Y:S06]  /*75c0*/  UISETP.GT.AND UP0, UPT, UR6, UR7, UPT ;  /* 0x000000070600728c */ /* 0x000fec000bf04270 */
[----:B------:R-:W-:Y:S11]  /*75d0*/  PLOP3.LUT P0, PT, PT, PT, UP0, 0x80, 0x0 ;  /* 0x000000000000781c */ /* 0x000ff60003f0f008 */
[----:B------:R-:W-:Y:S02]  /*75e0*/  @!UPT UIADD3 URZ, URZ, URZ, URZ ;  /* 0x0000003f3f3ff290 */ /* 0x000fe4000fffe03f */
[----:B------:R-:W-:-:S05]  /*75f0*/  @!P0 BRA `(.L_x_1428) ;  /* 0x000001b000008947 */ /* 0x000fca0003800000 */
[----:B------:R-:W-:Y:S01]  /*7600*/  UIADD3 UR35, UR6, -0x1, URZ ;  /* 0xffffffff06237890 */ /* 0x000fe2000fffe03f */
[----:B------:R-:W-:Y:S01]  /*7610*/  ISETP.GE.AND P1, PT, R130, 0x1, PT ;  /* 0x000000018200780c */ /* 0x000fe20003f26270 */
[----:B------:R-:W-:Y:S02]  /*7620*/  IMAD.MOV.U32 R2, RZ, RZ, R144 ;  /* 0x000000ffff027224 */ /* 0x000fe400078e0090 */
[----:B------:R-:W-:Y:S01]  /*7630*/  USHF.R.S32.HI UR34, URZ, 0x1f, UR35 ;  /* 0x0000001f3f227899 */ /* 0x000fe20008011423 */
[----:B------:R-:W-:Y:S01]  /*7640*/  IMAD.MOV.U32 R3, RZ, RZ, R161 ;  /* 0x000000ffff037224 */ /* 0x000fe200078e00a1 */
[----:B------:R-:W-:Y:S03]  /*7650*/  UIMAD UR5, UR31, UR35, URZ ;  /* 0x000000231f0572a4 */ /* 0x000fe6000f8e023f */
[----:B------:R-:W-:Y:S01]  /*7660*/  IMAD.WIDE.U32 R2, R100, UR35, R2 ;  /* 0x0000002364027c25 */ /* 0x000fe2000f8e0002 */
[----:B------:R-:W-:Y:S04]  /*7670*/  UIMAD UR5, UR34, UR28, UR5 ;  /* 0x0000001c220572a4 */ /* 0x000fe8000f8e0205 */
[C---:B-1----:R-:W-:Y:S02]  /*7680*/  @P1 LEA R4, P0, R2.reuse, c[0x0][0x220], 0x1 ;  /* 0x0000880002041a11 */ /* 0x042fe400078008ff */
[----:B------:R-:W-:Y:S04]  /*7690*/  IADD3 R0, R3, UR5, RZ ;  /* 0x0000000503007c10 */ /* 0x000fe8000fffe0ff */
[----:B------:R-:W-:Y:S02]  /*76a0*/  @P1 LEA.HI.X R5, R2, c[0x0][0x224], R0, 0x1, P0 ;  /* 0x0000890002051a11 */ /* 0x000fe400000f0c00 */
[----:B------:R-:W-:Y:S03]  /*76b0*/  ISETP.GE.AND P0, PT, R130, 0x21, PT ;  /* 0x000000218200780c */ /* 0x000fe60003f06270 */
[----:B------:R-:W-:Y:S01]  /*76c0*/  @!PT LDS RZ, [RZ] ;  /* 0x00000000fffff984 */ /* 0x000fe20000000800 */
[----:B------:R-:W-:Y:S01]  /*76d0*/  @!PT LDS RZ, [RZ] ;  /* 0x00000000fffff984 */ /* 0x000fe20000000800 */
[----:B------:R-:W-:Y:S01]  /*76e0*/  @!PT LDS RZ, [RZ] ;  /* 0x00000000fffff984 */ /* 0x000fe20000000800 */
[----:B------:R1:W-:Y:S04]  /*76f0*/  @P1 LDGSTS.E.BYPASS.LTC128B.128 [R136+0xa080], [R4.64], !P3 ;  /* 0x0a08000004881fae */ /* 0x0003e8000d901d5a */
[----:B------:R1:W-:Y:S04]  /*7700*/  @P1 LDGSTS.E.BYPASS.LTC128B.128 [R136+0xb880], [R4.64+0x80], !P6 ;  /* 0x0b88008004881fae */ /* 0x0003e8000f101d5a */
[----:B------:R1:W-:Y:S02]  /*7710*/  @P1 LDGSTS.E.BYPASS.LTC128B.128 [R136+0xd080], [R4.64+0x100], !P5 ;  /* 0x0d08010004881fae */ /* 0x0003e4000e901d5a */
[----:B------:R-:W-:Y:S02]  /*7720*/  @P0 IADD3 R2, P2, R2, UR33, RZ ;  /* 0x0000002102020c10 */ /* 0x000fe4000ff5e0ff */
[----:B------:R1:W-:Y:S02]  /*7730*/  @P1 LDGSTS.E.BYPASS.LTC128B.128 [R136+0xe880], [R4.64+0x180], !P4 ;  /* 0x0e88018004881fae */ /* 0x0003e4000e101d5a */
[----:B------:R-:W-:Y:S02]  /*7740*/  @P0 IADD3.X R3, R0, UR32, RZ, P2, !PT ;  /* 0x0000002000030c10 */ /* 0x000fe400097fe4ff */
[C---:B------:R-:W-:Y:S04]  /*7750*/  @P0 LEA R6, P2, R2.reuse, c[0x0][0x220], 0x1 ;  /* 0x0000880002060a11 */ /* 0x040fe800078408ff */
[----:B------:R-:W-:Y:S05]  /*7760*/  @P0 LEA.HI.X R7, R2, c[0x0][0x224], R3, 0x1, P2 ;  /* 0x0000890002070a11 */ /* 0x000fea00010f0c03 */
[----:B------:R1:W-:Y:S04]  /*7770*/  @P0 LDGSTS.E.BYPASS.LTC128B.128 [R136+0xb080], [R6.64], !P3 ;  /* 0x0b08000006880fae */ /* 0x0003e8000d901d5a */
[----:B------:R1:W-:Y:S04]  /*7780*/  @P0 LDGSTS.E.BYPASS.LTC128B.128 [R136+0xc880], [R6.64+0x80], !P6 ;  /* 0x0c88008006880fae */ /* 0x0003e8000f101d5a */
[----:B------:R1:W-:Y:S04]  /*7790*/  @P0 LDGSTS.E.BYPASS.LTC128B.128 [R136+0xe080], [R6.64+0x100], !P5 ;  /* 0x0e08010006880fae */ /* 0x0003e8000e901d5a */
[----:B------:R1:W-:Y:S02]  /*77a0*/  @P0 LDGSTS.E.BYPASS.LTC128B.128 [R136+0xf880], [R6.64+0x180], !P4 ;  /* 0x0f88018006880fae */ /* 0x0003e4000e101d5a */
.L_x_1428:
[----:B------:R-:W0:Y:S01]  /*77b0*/  LDGDEPBAR ;  /* 0x00000000000079af */ /* 0x000e220000000000 */
[----:B------:R-:W-:Y:S01]  /*77c0*/  UIADD3 UR6, UR6, -0x1, URZ ;  /* 0xffffffff06067890 */ /* 0x000fe2000fffe03f */
[----:B------:R-:W-:Y:S11]  /*77d0*/  PLOP3.LUT P0, PT, PT, PT, UP0, 0x80, 0x0 ;  /* 0x000000000000781c */ /* 0x000ff60003f0f008 */
[----:B------:R-:W-:Y:S02]  /*77e0*/  @!UPT UIADD3 URZ, URZ, URZ, URZ ;  /* 0x0000003f3f3ff290 */ /* 0x000fe4000fffe03f */
[----:B------:R-:W-:-:S05]  /*77f0*/  @P0 BRA `(.L_x_1429) ;  /* 0xffffa60000000947 */ /* 0x000fca000383ffff */
[----:B------:R-:W-:Y:S06]  /*7800*/  BAR.SYNC.DEFER_BLOCKING 0x0 ;  /* 0x0000000000007b1d */ /* 0x000fec0000010000 */
.L_x_1389:
[----:B-1----:R-:W-:Y:S01]  /*7810*/  UIADD3 UR6, UR18, 0x7f, URZ ;  /* 0x0000007f12067890 */ /* 0x002fe2000fffe03f */
[----:B------:R-:W-:Y:S01]  /*7820*/  PLOP3.LUT P2, PT, PT, PT, PT, 0x80, 0x0 ;  /* 0x000000000000781c */ /* 0x000fe20003f4f070 */
[----:B------:R-:W-:Y:S01]  /*7830*/  ULDC.64 UR4, c[0x0][0x2c8] ;  /* 0x0000b20000047ab9 */ /* 0x000fe20000000a00 */
[----:B------:R-:W-:Y:S01]  /*7840*/  CS2R R130, SRZ ;  /* 0x0000000000827805 */ /* 0x000fe2000001ff00 */
[----:B------:R-:W-:Y:S01]  /*7850*/  UIMAD.WIDE.U32 UR8, UR6, UR4, URZ ;  /* 0x00000004060872a5 */ /* 0x000fe2000f8e003f */
[----:B------:R-:W-:Y:S01]  /*7860*/  CS2R R128, SRZ ;  /* 0x0000000000807805 */ /* 0x000fe2000001ff00 */
[----:B------:R-:W-:Y:S01]  /*7870*/  UIADD3 UR19, UR19, UR20, URZ ;  /* 0x0000001413137290 */ /* 0x000fe2000fffe03f */
[----:B------:R-:W-:Y:S01]  /*7880*/  CS2R R126, SRZ ;  /* 0x00000000007e7805 */ /* 0x000fe2000001ff00 */
[----:B------:R-:W-:Y:S01]  /*7890*/  @UP2 USHF.R.U32.HI UR6, URZ, UR5, UR9 ;  /* 0x000000053f062299 */ /* 0x000fe20008011609 */
[----:B------:R-:W-:Y:S01]  /*78a0*/  CS2R R124, SRZ ;  /* 0x00000000007c7805 */ /* 0x000fe2000001ff00 */
[----:B------:R-:W-:Y:S01]  /*78b0*/  CS2R R122, SRZ ;  /* 0x00000000007a7805 */ /* 0x000fe2000001ff00 */
[----:B------:R-:W-:Y:S01]  /*78c0*/  CS2R R120, SRZ ;  /* 0x0000000000787805 */ /* 0x000fe2000001ff00 */
[----:B------:R-:W-:Y:S01]  /*78d0*/  UIADD3 UR6, UR12, UR6, URZ ;  /* 0x000000060c067290 */ /* 0x000fe2000fffe03f */
[----:B------:R-:W-:Y:S01]  /*78e0*/  CS2R R118, SRZ ;  /* 0x0000000000767805 */ /* 0x000fe2000001ff00 */
[----:B------:R-:W-:Y:S01]  /*78f0*/  CS2R R116, SRZ ;  /* 0x0000000000747805 */ /* 0x000fe2000001ff00 */
[----:B------:R-:W-:Y:S01]  /*7900*/  CS2R R114, SRZ ;  /* 0x0000000000727805 */ /* 0x000fe2000001ff00 */
[----:B------:R-:W-:Y:S01]  /*7910*/  UIMAD.WIDE UR4, UR6, 0x2aaaaaab, URZ ;  /* 0x2aaaaaab060478a5 */ /* 0x000fe2000f8e023f */
[----:B------:R-:W-:Y:S01]  /*7920*/  CS2R R112, SRZ ;  /* 0x0000000000707805 */ /* 0x000fe2000001ff00 */
[----:B------:R-:W-:Y:S01]  /*7930*/  CS2R R110, SRZ ;  /* 0x00000000006e7805 */ /* 0x000fe2000001ff00 */
[----:B------:R-:W-:Y:S01]  /*7940*/  CS2R R108, SRZ ;  /* 0x00000000006c7805 */ /* 0x000fe2000001ff00 */
[----:B------:R-:W-:Y:S01]  /*7950*/  USHF.R.U32.HI UR4, URZ, 0x1f, UR5 ;  /* 0x0000001f3f047899 */ /* 0x000fe20008011605 */
[----:B-----5:R-:W-:Y:S01]  /*7960*/  CS2R R106, SRZ ;  /* 0x00000000006a7805 */ /* 0x020fe2000001ff00 */
[----:B------:R-:W-:Y:S01]  /*7970*/  CS2R R104, SRZ ;  /* 0x0000000000687805 */ /* 0x000fe2000001ff00 */
[----:B------:R-:W-:Y:S01]  /*7980*/  CS2R R102, SRZ ;  /* 0x0000000000667805 */ /* 0x000fe2000001ff00 */
[----:B------:R-:W-:Y:S01]  /*7990*/  ULEA.HI.SX32 UR4, UR5, UR4, 0x1d ;  /* 0x0000000405047291 */ /* 0x000fe2000f8fea3f */
[----:B------:R-:W-:Y:S01]  /*79a0*/  CS2R R100, SRZ ;  /* 0x0000000000647805 */ /* 0x000fe2000001ff00 */
[----:B------:R-:W-:Y:S01]  /*79b0*/  IMAD.MOV.U32 R99, RZ, RZ, RZ ;  /* 0x000000ffff637224 */ /* 0x000fe200078e00ff */
[----:B------:R-:W-:Y:S01]  /*79c0*/  CS2R R6, SRZ ;  /* 0x0000000000067805 */ /* 0x000fe2000001ff00 */
[----:B------:R-:W-:Y:S01]  /*79d0*/  UISETP.LT.AND UP0, UPT, UR13, UR4, UPT ;  /* 0x000000040d00728c */ /* 0x000fe2000bf01270 */
[----:B------:R-:W-:Y:S01]  /*79e0*/  IMAD.MOV.U32 R4, RZ, RZ, RZ ;  /* 0x000000ffff047224 */ /* 0x000fe200078e00ff */
[----:B------:R-:W-:Y:S01]  /*79f0*/  MOV R96, RZ ;  /* 0x000000ff00607202 */ /* 0x000fe20000000f00 */
[----:B------:R-:W-:Y:S01]  /*7a00*/  CS2R R94, SRZ ;  /* 0x00000000005e7805 */ /* 0x000fe2000001ff00 */
[----:B------:R-:W-:Y:S01]  /*7a10*/  USEL UR13, UR13, UR4, UP0 ;  /* 0x000000040d0d7287 */ /* 0x000fe20008000000 */
[----:B------:R-:W-:Y:S01]  /*7a20*/  CS2R R92, SRZ ;  /* 0x00000000005c7805 */ /* 0x000fe2000001ff00 */
[----:B------:R-:W-:Y:S01]  /*7a30*/  CS2R R90, SRZ ;  /* 0x00000000005a7805 */ /* 0x000fe2000001ff00 */
[----:B------:R-:W-:Y:S01]  /*7a40*/  CS2R R88, SRZ ;  /* 0x0000000000587805 */ /* 0x000fe2000001ff00 */
[----:B------:R-:W-:Y:S01]  /*7a50*/  UISETP.GE.AND UP0, UPT, UR13, 0x1, UPT ;  /* 0x000000010d00788c */ /* 0x000fe2000bf06270 */
        /* <DEDUP_REMOVED lines=55> */
[----:B------:R-:W-:Y:S02]  /*7dd0*/  USHF.R.S32.HI UR6, URZ, 0x1f, UR21 ;  /* 0x0000001f3f067899 */ /* 0x000fe40008011415 */
[----:B------:R-:W-:Y:S01]  /*7de0*/  ULDC.64 UR4, c[0x0][0x178] ;  /* 0x00005e0000047ab9 */ /* 0x000fe20000000a00 */
[----:B------:R-:W2:Y:S01]  /*7df0*/  @P0 LDG.E R24, [R24.64] ;  /* 0x0000001a18180981 */ /* 0x000ea2000c1e1900 */
[-C--:B------:R-:W-:Y:S01]  /*7e00*/  LEA.HI R188, R4, R97.reuse, RZ, 0x3 ;  /* 0x0000006104bc7211 */ /* 0x080fe200078f18ff */
[----:B------:R-:W-:Y:S01]  /*7e10*/  UIMAD UR6, UR6, UR4, URZ ;  /* 0x00000004060672a4 */ /* 0x000fe2000f8e023f */
[----:B------:R-:W-:Y:S01]  /*7e20*/  PLOP3.LUT P2, PT, PT, PT, UP2, 0x80, 0x0 ;  /* 0x000000000000781c */ /* 0x000fe20003f4f028 */
[----:B------:R-:W-:Y:S01]  /*7e30*/  UIMAD.WIDE.U32 UR8, UR21, UR4, URZ ;  /* 0x00000004150872a5 */ /* 0x000fe2000f8e003f */
[----:B------:R-:W-:Y:S01]  /*7e40*/  LOP3.LUT R0, R188, 0xfffffff8, RZ, 0xc0, !PT ;  /* 0xfffffff8bc007812 */ /* 0x000fe200078ec0ff */
[----:B------:R-:W-:Y:S01]  /*7e50*/  UIMAD UR21, UR21, UR5, UR6 ;  /* 0x00000005151572a4 */ /* 0x000fe2000f8e0206 */
[----:B------:R-:W-:Y:S01]  /*7e60*/  SHF.R.S32.HI R188, RZ, 0x3, R188 ;  /* 0x00000003ffbc7819 */ /* 0x000fe200000114bc */
[----:B------:R-:W-:Y:S01]  /*7e70*/  IMAD.U32 R220, RZ, RZ, UR16 ;  /* 0x00000010ffdc7e24 */ /* 0x000fe2000f8e00ff */
[----:B------:R-:W-:Y:S01]  /*7e80*/  ULDC.64 UR6, c[0x0][0x348] ;  /* 0x0000d20000067ab9 */ /* 0x000fe20000000a00 */
[----:B------:R-:W-:Y:S01]  /*7e90*/  IMAD.IADD R33, R97, 0x1, -R0 ;  /* 0x0000000161217824 */ /* 0x000fe200078e0a00 */
[----:B------:R-:W-:Y:S01]  /*7ea0*/  UIADD3 UR9, UR9, UR21, URZ ;  /* 0x0000001509097290 */ /* 0x000fe2000fffe03f */
[----:B------:R-:W-:Y:S01]  /*7eb0*/  PLOP3.LUT P1, PT, PT, PT, UP2, 0x80, 0x0 ;  /* 0x000000000000781c */ /* 0x000fe20003f2f028 */
[----:B------:R-:W-:Y:S01]  /*7ec0*/  UISETP.NE.U32.AND UP0, UPT, URZ, UR6, UPT ;  /* 0x000000063f00728c */ /* 0x000fe2000bf05070 */
[C---:B------:R-:W-:Y:S01]  /*7ed0*/  IMAD R2, R33.reuse, 0x20, R188 ;  /* 0x0000002021027824 */ /* 0x040fe200078e02bc */
[----:B------:R-:W-:Y:S01]  /*7ee0*/  ULDC.64 UR4, c[0x0][0x1b8] ;  /* 0x00006e0000047ab9 */ /* 0x000fe20000000a00 */
[C---:B------:R-:W-:Y:S01]  /*7ef0*/  IADD3 R12, R188.reuse, UR18, RZ ;  /* 0x00000012bc0c7c10 */ /* 0x040fe2000fffe0ff */
[----:B------:R-:W-:Y:S01]  /*7f00*/  UIMAD.WIDE.U32 UR10, UR16, UR4, UR8 ;  /* 0x00000004100a72a5 */ /* 0x000fe2000f8e0008 */
[----:B------:R-:W-:Y:S01]  /*7f10*/  IADD3 R23, P3, R188, UR19, RZ ;  /* 0x00000013bc177c10 */ /* 0x000fe2000ff7e0ff */
[----:B------:R-:W-:Y:S01]  /*7f20*/  UIMAD UR6, UR15, UR4, URZ ;  /* 0x000000040f0672a4 */ /* 0x000fe2000f8e023f */
[----:B------:R-:W-:Y:S01]  /*7f30*/  IADD3 R2, R2, UR18, RZ ;  /* 0x0000001202027c10 */ /* 0x000fe2000fffe0ff */
[----:B------:R-:W-:Y:S01]  /*7f40*/  UISETP.NE.AND.EX UP0, UPT, URZ, UR7, UPT, UP0 ;  /* 0x000000073f00728c */ /* 0x000fe2000bf05300 */
[C---:B------:R-:W-:Y:S01]  /*7f50*/  IMAD.SHL.U32 R142, R33.reuse, 0x8, RZ ;  /* 0x00000008218e7824 */ /* 0x040fe200078e00ff */
[----:B------:R-:W-:Y:S01]  /*7f60*/  USHF.R.S32.HI UR9, URZ, 0x1f, UR24 ;  /* 0x0000001f3f097899 */ /* 0x000fe20008011418 */
[----:B------:R-:W-:Y:S01]  /*7f70*/  IMAD.SHL.U32 R76, R33, 0x8, RZ ;  /* 0x00000008214c7824 */ /* 0x000fe200078e00ff */
[----:B------:R-:W-:Y:S01]  /*7f80*/  UIMAD UR6, UR16, UR5, UR6 ;  /* 0x00000005100672a4 */ /* 0x000fe2000f8e0206 */
[----:B------:R-:W-:Y:S01]  /*7f90*/  @P2 IMAD.HI.U32 R0, R2, c[0x0][0x2c8], RZ ;  /* 0x0000b20002002a27 */ /* 0x000fe200078e00ff */
[----:B------:R-:W-:Y:S01]  /*7fa0*/  USEL UR7, UR9, URZ, !UP0 ;  /* 0x0000003f09077287 */ /* 0x000fe2000c000000 */
[----:B------:R-:W-:Y:S01]  /*7fb0*/  SHF.R.S32.HI R143, RZ, 0x1f, R142 ;  /* 0x0000001fff8f7819 */ /* 0x000fe2000001148e */
[----:B------:R-:W-:Y:S01]  /*7fc0*/  ULDC.64 UR4, c[0x0][0x1c0] ;  /* 0x0000700000047ab9 */ /* 0x000fe20000000a00 */
[----:B------:R-:W-:Y:S01]  /*7fd0*/  IMAD.MOV.U32 R8, RZ, RZ, R2 ;  /* 0x000000ffff087224 */ /* 0x000fe200078e0002 */
[----:B------:R-:W-:Y:S01]  /*7fe0*/  USEL UR8, UR24, URZ, !UP0 ;  /* 0x0000003f18087287 */ /* 0x000fe2000c000000 */
[----:B------:R-:W-:Y:S01]  /*7ff0*/  @P1 SHF.R.U32.HI R8, RZ, c[0x0][0x2cc], R0 ;  /* 0x0000b300ff081a19 */ /* 0x000fe20000011600 */
[----:B------:R-:W-:Y:S01]  /*8000*/  UIMAD UR7, UR7, UR4, URZ ;  /* 0x00000004070772a4 */ /* 0x000fe2000f8e023f */
[CC--:B------:R-:W-:Y:S01]  /*8010*/  LEA.HI R0, R4.reuse, R97.reuse, RZ, 0x4 ;  /* 0x0000006104007211 */ /* 0x0c0fe200078f20ff */
[----:B------:R-:W-:Y:S01]  /*8020*/  UIADD3 UR11, UR11, UR6, URZ ;  /* 0x000000060b0b7290 */ /* 0x000fe2000fffe03f */
[--C-:B------:R-:W-:Y:S01]  /*8030*/  SHF.R.S32.HI R3, RZ, 0x1f, R8.reuse ;  /* 0x0000001fff037819 */ /* 0x100fe20000011408 */
[----:B------:R-:W-:Y:S01]  /*8040*/  UIMAD UR5, UR8, UR5, UR7 ;  /* 0x00000005080572a4 */ /* 0x000fe2000f8e0207 */
[----:B------:R-:W-:Y:S01]  /*8050*/  IMAD.MOV R5, RZ, RZ, -R8 ;  /* 0x000000ffff057224 */ /* 0x000fe200078e0a08 */
[----:B------:R-:W-:Y:S01]  /*8060*/  UIMAD.WIDE.U32 UR10, UR8, UR4, UR10 ;  /* 0x00000004080a72a5 */ /* 0x000fe2000f8e000a */
[----:B------:R-:W-:Y:S01]  /*8070*/  IMAD.WIDE.U32 R28, R23, c[0x0][0x1e0], R142 ;  /* 0x00007800171c7a25 */ /* 0x000fe200078e008e */
[----:B------:R-:W-:Y:S01]  /*8080*/  ULDC UR6, c[0x0][0x2c4] ;  /* 0x0000b10000067ab9 */ /* 0x000fe20000000800 */
[----:B------:R-:W-:Y:S01]  /*8090*/  LEA.HI R145, R4, R97, RZ, 0x6 ;  /* 0x0000006104917211 */ /* 0x000fe200078f30ff */
[----:B------:R-:W-:Y:S01]  /*80a0*/  UIADD3 UR5, UR11, UR5, URZ ;  /* 0x000000050b057290 */ /* 0x000fe2000fffe03f */
[----:B------:R-:W-:Y:S01]  /*80b0*/  IMAD R6, R5, c[0x0][0x2c4], R2 ;  /* 0x0000b10005067a24 */ /* 0x000fe200078e0202 */
[----:B------:R-:W-:Y:S01]  /*80c0*/  UIMAD UR6, UR22, UR6, URZ ;  /* 0x00000006160672a4 */ /* 0x000fe2000f8e023f */
[----:B------:R-:W-:Y:S01]  /*80d0*/  IMAD.U32 R11, RZ, RZ, UR11 ;  /* 0x0000000bff0b7e24 */ /* 0x000fe2000f8e00ff */
[----:B------:R-:W-:Y:S01]  /*80e0*/  IADD3 R2, R12, 0x20, RZ ;  /* 0x000000200c027810 */ /* 0x000fe20007ffe0ff */
[----:B------:R-:W-:Y:S01]  /*80f0*/  IMAD R3, R3, c[0x0][0x1b0], RZ ;  /* 0x00006c0003037a24 */ /* 0x000fe200078e02ff */
[----:B------:R-:W-:Y:S01]  /*8100*/  SHF.R.S32.HI R15, RZ, 0x1f, R6 ;  /* 0x0000001fff0f7819 */ /* 0x000fe20000011406 */
[----:B------:R-:W-:Y:S01]  /*8110*/  IMAD.U32 R10, RZ, RZ, UR10 ;  /* 0x0000000aff0a7e24 */ /* 0x000fe2000f8e00ff */
[----:B------:R-:W-:Y:S01]  /*8120*/  ISETP.GE.AND P1, PT, R2, UR6, PT ;  /* 0x0000000602007c0c */ /* 0x000fe2000bf26270 */
[----:B------:R-:W-:Y:S01]  /*8130*/  IMAD.U32 R11, RZ, RZ, UR5 ;  /* 0x00000005ff0b7e24 */ /* 0x000fe2000f8e00ff */
[----:B------:R-:W-:Y:S01]  /*8140*/  SHF.R.S32.HI R5, RZ, 0x4, R0 ;  /* 0x00000004ff057819 */ /* 0x000fe20000011400 */
[C---:B------:R-:W-:Y:S01]  /*8150*/  IMAD R3, R8.reuse, c[0x0][0x1b4], R3 ;  /* 0x00006d0008037a24 */ /* 0x040fe200078e0203 */
[----:B------:R-:W-:Y:S01]  /*8160*/  USHF.R.S32.HI UR4, URZ, 0x1f, UR19 ;  /* 0x0000001f3f047899 */ /* 0x000fe20008011413 */
[----:B------:R-:W-:Y:S01]  /*8170*/  IMAD.WIDE.U32 R8, R8, c[0x0][0x1b0], R10 ;  /* 0x00006c0008087a25 */ /* 0x000fe200078e000a */
[----:B------:R-:W-:Y:S01]  /*8180*/  P2R R10, PR, RZ, 0x2 ;  /* 0x00000002ff0a7803 */ /* 0x000fe20000000000 */
[----:B------:R-:W-:Y:S01]  /*8190*/  @!UP1 UMOV UR8, UR24 ;  /* 0x0000001800089c82 */ /* 0x000fe20008000000 */
[C---:B------:R-:W-:Y:S01]  /*81a0*/  LEA.HI R35, R0.reuse, R5, RZ, 0x1 ;  /* 0x0000000500237211 */ /* 0x040fe200078f08ff */
[----:B------:R-:W-:Y:S01]  /*81b0*/  IMAD R15, R15, c[0x0][0x1a8], RZ ;  /* 0x00006a000f0f7a24 */ /* 0x000fe200078e02ff */
[----:B------:R-:W-:Y:S01]  /*81c0*/  LOP3.LUT R0, R0, 0xfffffff0, RZ, 0xc0, !PT ;  /* 0xfffffff000007812 */ /* 0x000fe200078ec0ff */
[----:B------:R-:W-:Y:S01]  /*81d0*/  IMAD.IADD R3, R9, 0x1, R3 ;  /* 0x0000000109037824 */ /* 0x000fe200078e0203 */
[----:B------:R-:W-:Y:S01]  /*81e0*/  LOP3.LUT R35, R35, 0xfffffffe, RZ, 0xc0, !PT ;  /* 0xfffffffe23237812 */ /* 0x000fe200078ec0ff */
[----:B------:R-:W-:Y:S01]  /*81f0*/  IMAD.MOV.U32 R2, RZ, RZ, R8 ;  /* 0x000000ffff027224 */ /* 0x000fe200078e0008 */
[----:B------:R-:W-:Y:S01]  /*8200*/  LEA.HI.X.SX32 R26, R188, UR4, 0x1, P3 ;  /* 0x00000004bc1a7c11 */ /* 0x000fe200098f0eff */
[----:B------:R-:W-:Y:S01]  /*8210*/  IMAD R15, R6, c[0x0][0x1ac], R15 ;  /* 0x00006b00060f7a24 */ /* 0x000fe200078e020f */
[----:B------:R-:W-:Y:S01]  /*8220*/  ISETP.GE.AND P2, PT, R12, UR6, PT ;  /* 0x000000060c007c0c */ /* 0x000fe2000bf46270 */
[----:B------:R-:W-:Y:S01]  /*8230*/  IMAD.WIDE.U32 R6, R6, c[0x0][0x1a8], R2 ;  /* 0x00006a0006067a25 */ /* 0x000fe200078e0002 */
[----:B------:R-:W-:Y:S01]  /*8240*/  IADD3 R2, R76, 0x80, RZ ;  /* 0x000000804c027810 */ /* 0x000fe20007ffe0ff */
[----:B------:R-:W-:Y:S01]  /*8250*/  ULDC.64 UR4, c[0x0][0x1e8] ;  /* 0x00007a0000047ab9 */ /* 0x000fe20000000a00 */
[----:B------:R-:W-:Y:S01]  /*8260*/  IADD3 R34, R142, 0x40, RZ ;  /* 0x000000408e227810 */ /* 0x000fe20007ffe0ff */
[----:B------:R-:W-:Y:S01]  /*8270*/  IMAD.IADD R15, R7, 0x1, R15 ;  /* 0x00000001070f7824 */ /* 0x000fe200078e020f */
[----:B------:R-:W-:Y:S01]  /*8280*/  LEA R16, P1, R6, c[0x0][0x160], 0x1 ;  /* 0x0000580006107a11 */ /* 0x000fe200078208ff */
[----:B------:R-:W-:Y:S01]  /*8290*/  IMAD.IADD R35, R5, 0x1, -R35 ;  /* 0x0000000105237824 */ /* 0x000fe200078e0a23 */
[----:B------:R-:W-:Y:S01]  /*82a0*/  ISETP.GE.AND P6, PT, R2, c[0x0][0x198], PT ;  /* 0x0000660002007a0c */ /* 0x000fe20003fc6270 */
[----:B------:R-:W-:Y:S01]  /*82b0*/  IMAD.IADD R5, R97, 0x1, -R0 ;  /* 0x0000000161057824 */ /* 0x000fe200078e0a00 */
[----:B------:R-:W-:Y:S01]  /*82c0*/  LEA.HI.X R15, R6, c[0x0][0x164], R15, 0x1, P1 ;  /* 0x00005900060f7a11 */ /* 0x000fe200008f0c0f */
[----:B------:R-:W1:Y:S01]  /*82d0*/  SHFL.IDX PT, R18, R16, RZ, 0x181f ;  /* 0x00181fff10127589 */ /* 0x000e6200000e0000 */
[C---:B------:R-:W-:Y:S01]  /*82e0*/  IMAD R20, R26.reuse, c[0x0][0x1e0], RZ ;  /* 0x000078001a147a24 */ /* 0x040fe200078e02ff */
[----:B------:R-:W-:Y:S01]  /*82f0*/  P2R R3, PR, RZ, 0x40 ;  /* 0x00000040ff037803 */ /* 0x000fe20000000000 */
[----:B------:R-:W-:Y:S01]  /*8300*/  IMAD R26, R26, c[0x0][0x208], RZ ;  /* 0x000082001a1a7a24 */ /* 0x000fe200078e02ff */
[----:B------:R-:W3:Y:S01]  /*8310*/  SHFL.IDX PT, R19, R15, RZ, 0x181f ;  /* 0x00181fff0f137589 */ /* 0x000ee200000e0000 */
[----:B------:R-:W-:Y:S01]  /*8320*/  SHF.R.S32.HI R8, RZ, 0x1f, R5 ;  /* 0x0000001fff087819 */ /* 0x000fe20000011405 */
[C---:B------:R-:W-:Y:S01]  /*8330*/  IMAD R20, R23.reuse, c[0x0][0x1e4], R20 ;  /* 0x0000790017147a24 */ /* 0x040fe200078e0214 */
[----:B------:R-:W-:Y:S01]  /*8340*/  IADD3 R3, R76, 0xc0, RZ ;  /* 0x000000c04c037810 */ /* 0x000fe20007ffe0ff */
[C---:B------:R-:W-:Y:S01]  /*8350*/  IMAD R26, R23.reuse, c[0x0][0x20c], R26 ;  /* 0x00008300171a7a24 */ /* 0x040fe200078e021a */
[----:B------:R-:W-:Y:S01]  /*8360*/  LEA.HI R8, R8, R5, RZ, 0x3 ;  /* 0x0000000508087211 */ /* 0x000fe200078f18ff */
[----:B------:R-:W-:Y:S01]  /*8370*/  IMAD.WIDE.U32 R22, R23, c[0x0][0x208], R142 ;  /* 0x0000820017167a25 */ /* 0x000fe200078e008e */
[----:B------:R-:W-:Y:S01]  /*8380*/  ISETP.GE.AND P5, PT, R3, c[0x0][0x198], PT ;  /* 0x0000660003007a0c */ /* 0x000fe20003fa6270 */
[----:B------:R-:W-:Y:S01]  /*8390*/  UIMAD UR4, UR15, UR4, URZ ;  /* 0x000000040f0472a4 */ /* 0x000fe2000f8e023f */
[----:B------:R-:W-:Y:S01]  /*83a0*/  LOP3.LUT R0, R8, 0xfffffff8, RZ, 0xc0, !PT ;  /* 0xfffffff808007812 */ /* 0x000fe200078ec0ff */
[----:B------:R-:W-:Y:S01]  /*83b0*/  IMAD.IADD R27, R23, 0x1, R26 ;  /* 0x00000001171b7824 */ /* 0x000fe200078e021a */
[----:B------:R-:W-:Y:S01]  /*83c0*/  @!P2 SHF.R.S32.HI R13, RZ, 0x1f, R34 ;  /* 0x0000001fff0da819 */ /* 0x000fe20000011422 */
[----:B------:R-:W-:Y:S01]  /*83d0*/  IMAD.MOV.U32 R26, RZ, RZ, R22 ;  /* 0x000000ffff1a7224 */ /* 0x000fe200078e0016 */
[----:B------:R-:W-:Y:S01]  /*83e0*/  @!P2 SHF.R.S32.HI R11, RZ, 0x1f, R2 ;  /* 0x0000001fff0ba819 */ /* 0x000fe20000011402 */
[----:B------:R-:W-:Y:S01]  /*83f0*/  IMAD.IADD R0, R5, 0x1, -R0 ;  /* 0x0000000105007824 */ /* 0x000fe200078e0a00 */
[----:B------:R-:W-:Y:S01]  /*8400*/  P2R R5, PR, RZ, 0x20 ;  /* 0x00000020ff057803 */ /* 0x000fe20000000000 */
[----:B------:R-:W-:Y:S01]  /*8410*/  IMAD.SHL.U32 R147, R188, 0x40, RZ ;  /* 0x00000040bc937824 */ /* 0x000fe200078e00ff */
[----:B------:R-:W-:Y:S01]  /*8420*/  ISETP.GE.AND P3, PT, R76, c[0x0][0x198], PT ;  /* 0x000066004c007a0c */ /* 0x000fe20003f66270 */
[----:B------:R-:W-:Y:S01]  /*8430*/  IMAD.SHL.U32 R145, R145, 0x8, RZ ;  /* 0x0000000891917824 */ /* 0x000fe200078e00ff */
[----:B------:R-:W-:Y:S01]  /*8440*/  LOP3.LUT P4, RZ, R0, 0x4, RZ, 0xc0, !PT ;  /* 0x0000000400ff7812 */ /* 0x000fe2000788c0ff */
[----:B------:R-:W-:Y:S01]  /*8450*/  IMAD.MOV.U32 R7, RZ, RZ, 0x10 ;  /* 0x00000010ff077424 */ /* 0x000fe200078e00ff */
[C---:B-1----:R-:W-:Y:S01]  /*8460*/  @!P2 LEA R22, P1, R76.reuse, R18, 0x1 ;  /* 0x000000124c16a211 */ /* 0x042fe200078208ff */
[----:B------:R-:W-:Y:S01]  /*8470*/  IMAD.SHL.U32 R5, R35, 0x8, RZ ;  /* 0x0000000823057824 */ /* 0x000fe200078e00ff */
[----:B------:R-:W-:Y:S01]  /*8480*/  LOP3.LUT R147, R147, 0x1c0, RZ, 0xc0, !PT ;  /* 0x000001c093937812 */ /* 0x000fe200078ec0ff */
[----:B------:R-:W-:Y:S01]  /*8490*/  IMAD.IADD R21, R29, 0x1, R20 ;  /* 0x000000011d157824 */ /* 0x000fe200078e0214 */
[----:B---3--:R-:W-:Y:S01]  /*84a0*/  @!P2 LEA.HI.X R23, R76, R19, R143, 0x1, P1 ;  /* 0x000000134c17a211 */ /* 0x008fe200008f0c8f */
[----:B------:R-:W-:Y:S01]  /*84b0*/  IMAD.MOV.U32 R20, RZ, RZ, R28 ;  /* 0x000000ffff147224 */ /* 0x000fe200078e001c */
[C---:B------:R-:W-:Y:S01]  /*84c0*/  LOP3.LUT P1, RZ, R0.reuse, 0x2, RZ, 0xc0, !PT ;  /* 0x0000000200ff7812 */ /* 0x040fe2000782c0ff */
[----:B------:R-:W-:Y:S01]  /*84d0*/  IMAD.SHL.U32 R0, R0, 0x40, RZ ;  /* 0x0000004000007824 */ /* 0x000fe200078e00ff */
[----:B------:R-:W-:Y:S01]  /*84e0*/  LOP3.LUT R145, R145, 0xfffffe00, RZ, 0xc0, !PT ;  /* 0xfffffe0091917812 */ /* 0x000fe200078ec0ff */
[----:B------:R-:W-:Y:S01]  /*84f0*/  UIMAD UR4, UR16, UR5, UR4 ;  /* 0x00000005100472a4 */ /* 0x000fe2000f8e0204 */
[----:B------:R-:W-:Y:S01]  /*8500*/  LOP3.LUT R32, R147, 0x38, R142, 0xf8, !PT ;  /* 0x0000003893207812 */ /* 0x000fe200078ef88e */
[----:B------:R-:W-:Y:S01]  /*8510*/  IMAD.WIDE.U32 R220, R220, c[0x0][0x1e8], R20 ;  /* 0x00007a00dcdc7a25 */ /* 0x000fe200078e0014 */
[----:B------:R-:W-:Y:S01]  /*8520*/  LOP3.LUT R0, R0, 0x1c0, RZ, 0xc0, !PT ;  /* 0x000001c000007812 */ /* 0x000fe200078ec0ff */
[----:B------:R-:W-:Y:S01]  /*8530*/  BSSY B0, `(.L_x_1431) ;  /* 0x0000057000007945 */ /* 0x000fe20003800000 */
[----:B------:R-:W-:Y:S01]  /*8540*/  SHF.R.U32.HI R144, RZ, 0x3, R147 ;  /* 0x00000003ff907819 */ /* 0x000fe20000011693 */
[----:B------:R-:W-:Y:S01]  /*8550*/  IMAD.U32 R20, RZ, RZ, UR16 ;  /* 0x00000010ff147e24 */ /* 0x000fe2000f8e00ff */
[----:B------:R-:W-:-:S02]  /*8560*/  @!P2 LEA.HI R13, R13, R34, RZ, 0x3 ;  /* 0x000000220d0da211 */ /* 0x000fc400078f18ff */
[----:B------:R-:W-:Y:S01]  /*8570*/  SEL R7, R7, 0xfffffff0, !P1 ;  /* 0xfffffff007077807 */ /* 0x000fe20004800000 */
[----:B------:R-:W-:Y:S01]  /*8580*/  IMAD.WIDE.U32 R20, R20, c[0x0][0x210], R26 ;  /* 0x0000840014147a25 */ /* 0x000fe200078e001a */
[----:B------:R-:W-:Y:S02]  /*8590*/  @!P2 LEA.HI R11, R11, R2, RZ, 0x3 ;  /* 0x000000020b0ba211 */ /* 0x000fe400078f18ff */
[----:B------:R-:W-:Y:S02]  /*85a0*/  ISETP.GE.AND P1, PT, R34, c[0x0][0x198], PT ;  /* 0x0000660022007a0c */ /* 0x000fe40003f26270 */
[----:B------:R-:W-:Y:S02]  /*85b0*/  LOP3.LUT R5, R0, 0x8, R5, 0xf8, !PT ;  /* 0x0000000800057812 */ /* 0x000fe400078ef805 */
[----:B------:R-:W-:Y:S02]  /*85c0*/  SHF.R.U32.HI R0, RZ, 0x3, R0 ;  /* 0x00000003ff007819 */ /* 0x000fe40000011600 */
[----:B------:R-:W-:-:S02]  /*85d0*/  LOP3.LUT R32, R145, R32, R144, 0xf6, !PT ;  /* 0x0000002091207212 */ /* 0x000fc400078ef690 */
[----:B------:R-:W-:Y:S02]  /*85e0*/  @!P2 LOP3.LUT R13, R13, 0xfffffff8, RZ, 0xc0, !PT ;  /* 0xfffffff80d0da812 */ /* 0x000fe400078ec0ff */
[----:B------:R-:W-:Y:S01]  /*85f0*/  @!P2 LOP3.LUT R11, R11, 0xfffffff8, RZ, 0xc0, !PT ;  /* 0xfffffff80b0ba812 */ /* 0x000fe200078ec0ff */
[----:B------:R-:W-:Y:S01]  /*8600*/  @!P2 IMAD.SHL.U32 R9, R32, 0x2, RZ ;  /* 0x000000022009a824 */ /* 0x000fe200078e00ff */
[----:B------:R-:W-:Y:S02]  /*8610*/  @!P2 SHF.R.S32.HI R6, RZ, 0x1f, R3 ;  /* 0x0000001fff06a819 */ /* 0x000fe40000011403 */
[----:B------:R-:W-:Y:S01]  /*8620*/  LOP3.LUT R0, R5, R0, RZ, 0x3c, !PT ;  /* 0x0000000005007212 */ /* 0x000fe200078e3cff */
[----:B------:R-:W-:Y:S01]  /*8630*/  @!P2 IMAD.WIDE R26, R11, 0x2, R18 ;  /* 0x000000020b1aa825 */ /* 0x000fe200078e0212 */
[----:B------:R-:W-:Y:S01]  /*8640*/  IADD3 R221, R221, UR4, RZ ;  /* 0x00000004dddd7c10 */ /* 0x000fe2000fffe0ff */
[----:B------:R-:W-:Y:S01]  /*8650*/  ULDC.64 UR4, c[0x0][0x210] ;  /* 0x0000840000047ab9 */ /* 0x000fe20000000a00 */
[----:B------:R-:W-:Y:S01]  /*8660*/  @!P2 LEA.HI R6, R6, R3, RZ, 0x3 ;  /* 0x000000030606a211 */ /* 0x000fe200078f18ff */
[----:B------:R-:W-:Y:S01]  /*8670*/  UIMAD UR4, UR15, UR4, URZ ;  /* 0x000000040f0472a4 */ /* 0x000fe2000f8e023f */
[----:B------:R-:W-:Y:S01]  /*8680*/  @!PT LDS RZ, [RZ] ;  /* 0x00000000fffff984 */ /* 0x000fe20000000800 */
[----:B------:R1:W-:Y:S01]  /*8690*/  @!P2 LDGSTS.E.BYPASS.LTC128B.128 [R9+0x10080], [R22.64], !P3 ;  /* 0x100800001609afae */ /* 0x0003e2000d901d5a */
[----:B------:R-:W-:-:S02]  /*86a0*/  LOP3.LUT R215, R215, 0xfffffffe, RZ, 0xc0, !PT ;  /* 0xfffffffed7d77812 */ /* 0x000fc400078ec0ff */
[----:B------:R-:W-:Y:S01]  /*86b0*/  @!P2 LOP3.LUT R6, R6, 0xfffffff8, RZ, 0xc0, !PT ;  /* 0xfffffff80606a812 */ /* 0x000fe200078ec0ff */
[----:B------:R-:W-:-:S04]  /*86c0*/  UIMAD UR4, UR16, UR5, UR4 ;  /* 0x00000005100472a4 */ /* 0x000fc8000f8e0204 */
[----:B------:R-:W-:Y:S01]  /*86d0*/  @!P2 IMAD.WIDE R28, R6, 0x2, R18 ;  /* 0x00000002061ca825 */ /* 0x000fe200078e0212 */
[----:B------:R-:W-:Y:S02]  /*86e0*/  IADD3 R6, R142, 0x80, RZ ;  /* 0x000000808e067810 */ /* 0x000fe40007ffe0ff */
[----:B------:R-:W-:Y:S02]  /*86f0*/  IADD3 R21, R21, UR4, RZ ;  /* 0x0000000415157c10 */ /* 0x000fe4000fffe0ff */
[----:B--2---:R-:W-:Y:S01]  /*8700*/  @P0 SHF.R.S32.HI R25, RZ, 0x1f, R24 ;  /* 0x0000001fff190819 */ /* 0x004fe20000011418 */
[----:B------:R-:W-:Y:S02]  /*8710*/  @!P0 IMAD.U32 R24, RZ, RZ, UR8 ;  /* 0x00000008ff188e24 */ /* 0x000fe4000f8e00ff */
[----:B------:R-:W-:Y:S01]  /*8720*/  @!P0 IMAD.U32 R25, RZ, RZ, UR9 ;  /* 0x00000009ff198e24 */ /* 0x000fe2000f8e00ff */
[----:B------:R-:W-:-:S04]  /*8730*/  ISETP.NE.U32.AND P0, PT, RZ, c[0x0][0x350], PT ;  /* 0x0000d400ff007a0c */ /* 0x000fc80003f05070 */
[----:B------:R-:W-:-:S04]  /*8740*/  ISETP.NE.AND.EX P0, PT, RZ, c[0x0][0x354], PT, P0 ;  /* 0x0000d500ff007a0c */ /* 0x000fc80003f05300 */
[----:B------:R-:W-:Y:S02]  /*8750*/  SEL R216, R24, RZ, !P0 ;  /* 0x000000ff18d87207 */ /* 0x000fe40004000000 */
[----:B------:R-:W-:Y:S01]  /*8760*/  SEL R5, R25, RZ, !P0 ;  /* 0x000000ff19057207 */ /* 0x000fe20004000000 */
[----:B------:R-:W-:Y:S01]  /*8770*/  @!P2 IMAD.WIDE R24, R13, 0x2, R18 ;  /* 0x000000020d18a825 */ /* 0x000fe200078e0212 */
[----:B------:R-:W-:Y:S01]  /*8780*/  ISETP.NE.AND P0, PT, R10, RZ, PT ;  /* 0x000000ff0a00720c */ /* 0x000fe20003f05270 */
[----:B------:R2:W3:Y:S02]  /*8790*/  SHFL.IDX PT, R18, R16, 0x1, 0x181f ;  /* 0x00381f0010127f89 */ /* 0x0004e400000e0000 */
[C---:B------:R-:W-:Y:S02]  /*87a0*/  IMAD R225, R5.reuse, c[0x0][0x1f0], RZ ;  /* 0x00007c0005e17a24 */ /* 0x040fe400078e02ff */
[----:B------:R1:W-:Y:S01]  /*87b0*/  @!P2 LDGSTS.E.BYPASS.LTC128B.128 [R9+0x14080], [R24.64], !P1 ;  /* 0x140800001809afae */ /* 0x0003e2000c901d5a */
[----:B------:R-:W-:-:S02]  /*87c0*/  IMAD R223, R5, c[0x0][0x218], RZ ;  /* 0x0000860005df7a24 */ /* 0x000fc400078e02ff */
[----:B------:R-:W-:Y:S01]  /*87d0*/  IMAD.MOV.U32 R5, RZ, RZ, 0x20 ;  /* 0x00000020ff057424 */ /* 0x000fe200078e00ff */
[----:B------:R1:W-:Y:S01]  /*87e0*/  @!P2 LDGSTS.E.BYPASS.LTC128B.128 [R9+0x18080], [R26.64], !P6 ;  /* 0x180800001a09afae */ /* 0x0003e2000f101d5a */
[----:B------:R-:W-:Y:S01]  /*87f0*/  ISETP.GE.AND P6, PT, R142, c[0x0][0x1d4], PT ;  /* 0x000075008e007a0c */ /* 0x000fe20003fc6270 */
[C---:B------:R-:W-:Y:S02]  /*8800*/  IMAD R225, R216.reuse, c[0x0][0x1f4], R225 ;  /* 0x00007d00d8e17a24 */ /* 0x040fe400078e02e1 */
[----:B------:R1:W-:Y:S01]  /*8810*/  @!P2 LDGSTS.E.BYPASS.LTC128B.128 [R9+0x1c080], [R28.64], !P5 ;  /* 0x1c0800001c09afae */ /* 0x0003e2000e901d5a */
[----:B------:R-:W-:Y:S01]  /*8820*/  IMAD R223, R216, c[0x0][0x21c], R223 ;  /* 0x00008700d8df7a24 */ /* 0x000fe200078e02df */
[----:B------:R-:W-:Y:S01]  /*8830*/  ISETP.GE.AND P5, PT, R6, c[0x0][0x1d4], PT ;  /* 0x0000750006007a0c */ /* 0x000fe20003fa6270 */
[----:B------:R-:W-:Y:S01]  /*8840*/  IMAD.WIDE.U32 R220, R216, c[0x0][0x1f0], R220 ;  /* 0x00007c00d8dc7a25 */ /* 0x000fe200078e00dc */
[----:B------:R-:W-:Y:S01]  /*8850*/  IADD3 R6, R142, 0xc0, RZ ;  /* 0x000000c08e067810 */ /* 0x000fe20007ffe0ff */
[----:B------:R2:W4:Y:S01]  /*8860*/  SHFL.IDX PT, R19, R15, 0x1, 0x181f ;  /* 0x00381f000f137f89 */ /* 0x00052200000e0000 */
[----:B------:R-:W-:Y:S01]  /*8870*/  SEL R5, R5, 0xffffffe0, !P4 ;  /* 0xffffffe005057807 */ /* 0x000fe20006000000 */
[----:B------:R-:W-:Y:S01]  /*8880*/  IMAD.WIDE.U32 R216, R216, c[0x0][0x218], R20 ;  /* 0x00008600d8d87a25 */ /* 0x000fe200078e0014 */
[----:B------:R-:W-:-:S02]  /*8890*/  ISETP.GE.AND P4, PT, R6, c[0x0][0x1d4], PT ;  /* 0x0000750006007a0c */ /* 0x000fc40003f86270 */
[----:B------:R-:W-:Y:S01]  /*88a0*/  @P6 LOP3.LUT R215, R215, 0x1, RZ, 0xfc, !PT ;  /* 0x00000001d7d76812 */ /* 0x000fe200078efcff */
[----:B------:R-:W-:Y:S01]  /*88b0*/  IMAD.IADD R225, R221, 0x1, R225 ;  /* 0x00000001dde17824 */ /* 0x000fe200078e02e1 */
[----:B------:R-:W-:Y:S01]  /*88c0*/  ISETP.GE.AND P6, PT, R34, c[0x0][0x1d4], PT ;  /* 0x0000750022007a0c */ /* 0x000fe20003fc6270 */
[----:B------:R-:W-:Y:S02]  /*88d0*/  IMAD.IADD R223, R217, 0x1, R223 ;  /* 0x00000001d9df7824 */ /* 0x000fe400078e02df */
[----:B-1----:R-:W-:-:S05]  /*88e0*/  IMAD.SHL.U32 R9, R8, 0x40, RZ ;  /* 0x0000004008097824 */ /* 0x002fca00078e00ff */
[----:B------:R-:W-:Y:S01]  /*88f0*/  LOP3.LUT R0, R0, 0xfffffe00, R9, 0xf8, !PT ;  /* 0xfffffe0000007812 */ /* 0x000fe200078ef809 */
[----:B------:R-:W-:Y:S05]  /*8900*/  @P0 BRA `(.L_x_1432) ;  /* 0x0000019000000947 */ /* 0x000fea0003800000 */
[----:B--234-:R-:W-:Y:S01]  /*8910*/  IADD3 R11, R76, 0x80, RZ ;  /* 0x000000804c0b7810 */ /* 0x01cfe20007ffe0ff */
[----:B------:R-:W-:Y:S01]  /*8920*/  IMAD.SHL.U32 R17, R32, 0x2, RZ ;  /* 0x0000000220117824 */ /* 0x000fe200078e00ff */
[C---:B------:R-:W-:Y:S02]  /*8930*/  IADD3 R9, R76.reuse, 0xc0, RZ ;  /* 0x000000c04c097810 */ /* 0x040fe40007ffe0ff */
[----:B------:R-:W-:Y:S02]  /*8940*/  SHF.R.S32.HI R13, RZ, 0x1f, R34 ;  /* 0x0000001fff0d7819 */ /* 0x000fe40000011422 */
[----:B------:R-:W-:Y:S02]  /*8950*/  SHF.R.S32.HI R8, RZ, 0x1f, R11 ;  /* 0x0000001fff087819 */ /* 0x000fe4000001140b */
[----:B------:R-:W-:Y:S02]  /*8960*/  LEA R20, P0, R76, R18, 0x1 ;  /* 0x000000124c147211 */ /* 0x000fe400078008ff */
[----:B------:R-:W-:-:S02]  /*8970*/  SHF.R.S32.HI R6, RZ, 0x1f, R9 ;  /* 0x0000001fff067819 */ /* 0x000fc40000011409 */
[----:B------:R-:W-:Y:S02]  /*8980*/  LEA.HI R13, R13, R34, RZ, 0x3 ;  /* 0x000000220d0d7211 */ /* 0x000fe400078f18ff */
[----:B------:R-:W-:Y:S02]  /*8990*/  P2R R14, PR, RZ, 0x4 ;  /* 0x00000004ff0e7803 */ /* 0x000fe40000000000 */
[----:B------:R-:W-:Y:S02]  /*89a0*/  LEA.HI R8, R8, R11, RZ, 0x3 ;  /* 0x0000000b08087211 */ /* 0x000fe400078f18ff */
[----:B------:R-:W-:Y:S02]  /*89b0*/  LEA.HI.X R21, R76, R19, R143, 0x1, P0 ;  /* 0x000000134c157211 */ /* 0x000fe400000f0c8f */
[----:B------:R-:W-:Y:S02]  /*89c0*/  LEA.HI R6, R6, R9, RZ, 0x3 ;  /* 0x0000000906067211 */ /* 0x000fe400078f18ff */
[----:B------:R-:W-:Y:S01]  /*89d0*/  ISETP.GE.AND P2, PT, R2, c[0x0][0x198], PT ;  /* 0x0000660002007a0c */ /* 0x000fe20003f46270 */
[----:B------:R1:W-:Y:S01]  /*89e0*/  LDGSTS.E.BYPASS.LTC128B.128 [R17+0x11080], [R20.64], !P3 ;  /* 0x1108000014117fae */ /* 0x0003e2000d901d5a */
[----:B------:R-:W-:-:S02]  /*89f0*/  ISETP.GE.AND P0, PT, R3, c[0x0][0x198], PT ;  /* 0x0000660003007a0c */ /* 0x000fc40003f06270 */
[----:B------:R-:W-:Y:S02]  /*8a00*/  LOP3.LUT R13, R13, 0xfffffff8, RZ, 0xc0, !PT ;  /* 0xfffffff80d0d7812 */ /* 0x000fe400078ec0ff */
[----:B------:R-:W-:Y:S02]  /*8a10*/  LOP3.LUT R9, R8, 0xfffffff8, RZ, 0xc0, !PT ;  /* 0xfffffff808097812 */ /* 0x000fe400078ec0ff */
[----:B------:R-:W-:Y:S01]  /*8a20*/  LOP3.LUT R11, R6, 0xfffffff8, RZ, 0xc0, !PT ;  /* 0xfffffff8060b7812 */ /* 0x000fe200078ec0ff */
[----:B------:R-:W-:-:S04]  /*8a30*/  IMAD.WIDE R22, R13, 0x2, R18 ;  /* 0x000000020d167825 */ /* 0x000fc800078e0212 */
[--C-:B------:R-:W-:Y:S01]  /*8a40*/  IMAD.WIDE R8, R9, 0x2, R18.reuse ;  /* 0x0000000209087825 */ /* 0x100fe200078e0212 */
[----:B------:R1:W-:Y:S03]  /*8a50*/  LDGSTS.E.BYPASS.LTC128B.128 [R17+0x15080], [R22.64], !P1 ;  /* 0x1508000016117fae */ /* 0x0003e6000c901d5a */
[----:B------:R-:W-:Y:S01]  /*8a60*/  IMAD.WIDE R18, R11, 0x2, R18 ;  /* 0x000000020b127825 */ /* 0x000fe200078e0212 */
[----:B------:R1:W-:Y:S01]  /*8a70*/  LDGSTS.E.BYPASS.LTC128B.128 [R17+0x19080], [R8.64], !P2 ;  /* 0x1908000008117fae */ /* 0x0003e2000d101d5a */
[----:B------:R-:W-:-:S03]  /*8a80*/  ISETP.NE.AND P2, PT, R14, RZ, PT ;  /* 0x000000ff0e00720c */ /* 0x000fc60003f45270 */
[----:B------:R1:W-:Y:S05]  /*8a90*/  LDGSTS.E.BYPASS.LTC128B.128 [R17+0x1d080], [R18.64], !P0 ;  /* 0x1d08000012117fae */ /* 0x0003ea000c101d5a */
.L_x_1432:
[----:B--234-:R-:W-:Y:S05]  /*8aa0*/  BSYNC B0 ;  /* 0x0000000000007941 */ /* 0x01cfea0003800000 */
.L_x_1431:
[----:B------:R-:W-:Y:S01]  /*8ab0*/  IADD3 R6, R12, 0x40, RZ ;  /* 0x000000400c067810 */ /* 0x000fe20007ffe0ff */
[----:B-1----:R1:W2:Y:S01]  /*8ac0*/  SHFL.IDX PT, R21, R15, 0x2, 0x181f ;  /* 0x00581f000f157f89 */ /* 0x0022a200000e0000 */
[----:B------:R-:W-:Y:S02]  /*8ad0*/  BSSY B0, `(.L_x_1433) ;  /* 0x000001f000007945 */ /* 0x000fe40003800000 */
[----:B------:R-:W-:Y:S01]  /*8ae0*/  ISETP.GE.AND P0, PT, R6, UR6, PT ;  /* 0x0000000606007c0c */ /* 0x000fe2000bf06270 */
        /* <DEDUP_REMOVED lines=9> */
[----:B------:R-:W-:Y:S01]  /*8b80*/  LEA.HI R14, R19, R34, RZ, 0x3 ;  /* 0x00000022130e7211 */ /* 0x000fe200078f18ff */
[----:B------:R-:W-:Y:S01]  /*8b90*/  IMAD.SHL.U32 R19, R32, 0x2, RZ ;  /* 0x0000000220137824 */ /* 0x000fe200078e00ff */
[----:B------:R-:W-:Y:S02]  /*8ba0*/  P2R R17, PR, RZ, 0x4 ;  /* 0x00000004ff117803 */ /* 0x000fe40000000000 */
[----:B------:R-:W-:Y:S02]  /*8bb0*/  LEA.HI R8, R8, R13, RZ, 0x3 ;  /* 0x0000000d08087211 */ /* 0x000fe400078f18ff */
[----:B--2---:R-:W-:Y:S02]  /*8bc0*/  LEA.HI.X R23, R76, R21, R143, 0x1, P0 ;  /* 0x000000154c177211 */ /* 0x004fe400000f0c8f */
[----:B------:R-:W-:Y:S02]  /*8bd0*/  LEA.HI R6, R6, R11, RZ, 0x3 ;  /* 0x0000000b06067211 */ /* 0x000fe400078f18ff */
[----:B------:R-:W-:Y:S01]  /*8be0*/  ISETP.GE.AND P2, PT, R2, c[0x0][0x198], PT ;  /* 0x0000660002007a0c */ /* 0x000fe20003f46270 */
[----:B------:R-:W-:Y:S01]  /*8bf0*/  @!PT LDS RZ, [RZ] ;  /* 0x00000000fffff984 */ /* 0x000fe20000000800 */
        /* <DEDUP_REMOVED lines=12> */
.L_x_1434:
[----:B------:R-:W-:Y:S05]  /*8cc0*/  BSYNC B0 ;  /* 0x0000000000007941 */ /* 0x000fea0003800000 */
.L_x_1433:
[----:B------:R-:W-:Y:S01]  /*8cd0*/  IADD3 R6, R12, 0x60, RZ ;  /* 0x000000600c067810 */ /* 0x000fe20007ffe0ff */
[----:B------:R-:W-:Y:S01]  /*8ce0*/  UMOV UR12, 0x30 ;  /* 0x00000030000c7882 */ /* 0x000fe20000000000 */
[----:B------:R4:W1:Y:S01]  /*8cf0*/  SHFL.IDX PT, R17, R15, 0x3, 0x181f ;  /* 0x00781f000f117f89 */ /* 0x00086200000e0000 */
[----:B------:R-:W-:Y:S01]  /*8d00*/  ULDC.64 UR4, c[0x0][0x1e0] ;  /* 0x0000780000047ab9 */ /* 0x000fe20000000a00 */
[----:B------:R-:W-:Y:S01]  /*8d10*/  ISETP.GE.AND P0, PT, R6, UR6, PT ;  /* 0x0000000606007c0c */ /* 0x000fe2000bf06270 */
[----:B------:R-:W-:Y:S01]  /*8d20*/  UIMAD.WIDE.U32 UR20, UR12, UR4, URZ ;  /* 0x000000040c1472a5 */ /* 0x000fe2000f8e003f */
[----:B-1----:R-:W1:Y:S01]  /*8d30*/  SHFL.IDX PT, R16, R16, 0x3, 0x181f ;  /* 0x00781f0010107f89 */ /* 0x002e6200000e0000 */
[----:B------:R-:W-:Y:S01]  /*8d40*/  UIMAD UR5, UR12, UR5, URZ ;  /* 0x000000050c0572a4 */ /* 0x000fe2000f8e023f */
[----:B------:R-:W-:Y:S01]  /*8d50*/  BSSY B0, `(.L_x_1435) ;  /* 0x000001c000007945 */ /* 0x000fe20003800000 */
[----:B------:R-:W-:Y:S02]  /*8d60*/  P2R R8, PR, RZ, 0x1 ;  /* 0x00000001ff087803 */ /* 0x000fe40000000000 */
[----:B------:R-:W-:-:S06]  /*8d70*/  UIADD3 UR9, UR21, UR5, URZ ;  /* 0x0000000515097290 */ /* 0x000fcc000fffe03f */
[----:B------:R-:W-:Y:S05]  /*8d80*/  @P0 BRA `(.L_x_1436) ;  /* 0x0000018000000947 */ /* 0x000fea0003800000 */
[----:B------:R-:W-:Y:S01]  /*8d90*/  SHF.R.S32.HI R11, RZ, 0x1f, R34 ;  /* 0x0000001fff0b7819 */ /* 0x000fe20000011422 */
[----:B------:R-:W-:Y:S01]  /*8da0*/  IMAD.SHL.U32 R13, R32, 0x2, RZ ;  /* 0x00000002200d7824 */ /* 0x000fe200078e00ff */
[C---:B-1----:R-:W-:Y:S02]  /*8db0*/  LEA R14, P0, R76.reuse, R16, 0x1 ;  /* 0x000000104c0e7211 */ /* 0x042fe400078008ff */
[----:B------:R-:W-:Y:S02]  /*8dc0*/  LEA.HI R6, R11, R34, RZ, 0x3 ;  /* 0x000000220b067211 */ /* 0x000fe400078f18ff */
[----:B------:R-:W-:Y:S02]  /*8dd0*/  IADD3 R11, R76, 0x80, RZ ;  /* 0x000000804c0b7810 */ /* 0x000fe40007ffe0ff */
[----:B------:R-:W-:Y:S02]  /*8de0*/  LOP3.LUT R6, R6, 0xfffffff8, RZ, 0xc0, !PT ;  /* 0xfffffff806067812 */ /* 0x000fe400078ec0ff */
[----:B----4-:R-:W-:-:S02]  /*8df0*/  LEA.HI.X R15, R76, R17, R143, 0x1, P0 ;  /* 0x000000114c0f7211 */ /* 0x010fc400000f0c8f */
[----:B------:R-:W-:Y:S01]  /*8e00*/  ISETP.GE.AND P0, PT, R2, c[0x0][0x198], PT ;  /* 0x0000660002007a0c */ /* 0x000fe20003f06270 */
[----:B--2---:R-:W-:Y:S01]  /*8e10*/  IMAD.WIDE R18, R6, 0x2, R16 ;  /* 0x0000000206127825 */ /* 0x004fe200078e0210 */
[----:B------:R-:W-:Y:S01]  /*8e20*/  SHF.R.S32.HI R6, RZ, 0x1f, R11 ;  /* 0x0000001fff067819 */ /* 0x000fe2000001140b */
[----:B------:R-:W-:Y:S01]  /*8e30*/  @!PT LDS RZ, [RZ] ;  /* 0x00000000fffff984 */ /* 0x000fe20000000800 */
[----:B------:R1:W-:Y:S03]  /*8e40*/  LDGSTS.E.BYPASS.LTC128B.128 [R13+0x13080], [R14.64], !P3 ;  /* 0x130800000e0d7fae */ /* 0x0003e6000d901d5a */
[----:B------:R-:W-:Y:S01]  /*8e50*/  LEA.HI R11, R6, R11, RZ, 0x3 ;  /* 0x0000000b060b7211 */ /* 0x000fe200078f18ff */
[----:B------:R1:W-:Y:S03]  /*8e60*/  LDGSTS.E.BYPASS.LTC128B.128 [R13+0x17080], [R18.64], !P1 ;  /* 0x17080000120d7fae */ /* 0x0003e6000c901d5a */
[----:B------:R-:W-:-:S05]  /*8e70*/  LOP3.LUT R11, R11, 0xfffffff8, RZ, 0xc0, !PT ;  /* 0xfffffff80b0b7812 */ /* 0x000fca00078ec0ff */
[----:B---3--:R-:W-:Y:S01]  /*8e80*/  IMAD.WIDE R20, R11, 0x2, R16 ;  /* 0x000000020b147825 */ /* 0x008fe200078e0210 */
[----:B------:R-:W-:-:S04]  /*8e90*/  IADD3 R11, R76, 0xc0, RZ ;  /* 0x000000c04c0b7810 */ /* 0x000fc80007ffe0ff */
[----:B------:R-:W-:Y:S01]  /*8ea0*/  SHF.R.S32.HI R2, RZ, 0x1f, R11 ;  /* 0x0000001fff027819 */ /* 0x000fe2000001140b */
[----:B------:R1:W-:Y:S01]  /*8eb0*/  LDGSTS.E.BYPASS.LTC128B.128 [R13+0x1b080], [R20.64], !P0 ;  /* 0x1b080000140d7fae */ /* 0x0003e2000c101d5a */
[----:B------:R-:W-:Y:S02]  /*8ec0*/  ISETP.GE.AND P0, PT, R3, c[0x0][0x198], PT ;  /* 0x0000660003007a0c */ /* 0x000fe40003f06270 */
[----:B------:R-:W-:-:S04]  /*8ed0*/  LEA.HI R2, R2, R11, RZ, 0x3 ;  /* 0x0000000b02027211 */ /* 0x000fc800078f18ff */
[----:B------:R-:W-:-:S05]  /*8ee0*/  LOP3.LUT R3, R2, 0xfffffff8, RZ, 0xc0, !PT ;  /* 0xfffffff802037812 */ /* 0x000fca00078ec0ff */
[----:B------:R-:W-:-:S05]  /*8ef0*/  IMAD.WIDE R16, R3, 0x2, R16 ;  /* 0x0000000203107825 */ /* 0x000fca00078e0210 */
[----:B------:R1:W-:Y:S02]  /*8f00*/  LDGSTS.E.BYPASS.LTC128B.128 [R13+0x1f080], [R16.64], !P0 ;  /* 0x1f080000100d7fae */ /* 0x0003e4000c101d5a */
.L_x_1436:
[----:B------:R-:W-:Y:S05]  /*8f10*/  BSYNC B0 ;  /* 0x0000000000007941 */ /* 0x000fea0003800000 */
.L_x_1435:
[----:B------:R-:W-:Y:S01]  /*8f20*/  UIMAD UR12, UR13, -0x30, UR12 ;  /* 0xffffffd00d0c78a4 */ /* 0x000fe2000f8e020c */
[----:B-1----:R-:W-:Y:S01]  /*8f30*/  IMAD.U32 R16, RZ, RZ, UR20 ;  /* 0x00000014ff107e24 */ /* 0x002fe2000f8e00ff */
[----:B------:R-:W-:Y:S01]  /*8f40*/  UIADD3 UR15, UR13, -0x1, URZ ;  /* 0xffffffff0d0f7890 */ /* 0x000fe2000fffe03f */
[----:B------:R-:W-:Y:S01]  /*8f50*/  IMAD.MOV.U32 R224, RZ, RZ, R220 ;  /* 0x000000ffffe07224 */ /* 0x000fe200078e00dc */
[----:B------:R-:W-:Y:S01]  /*8f60*/  UIADD3 UR11, UR14, UR12, URZ ;  /* 0x0000000c0e0b7290 */ /* 0x000fe2000fffe03f */
[----:B------:R-:W-:Y:S01]  /*8f70*/  IMAD.U32 R17, RZ, RZ, UR21 ;  /* 0x00000015ff117e24 */ /* 0x000fe2000f8e00ff */
[----:B------:R-:W-:Y:S01]  /*8f80*/  USHF.R.S32.HI UR10, URZ, 0x1f, UR15 ;  /* 0x0000001f3f0a7899 */ /* 0x000fe2000801140f */
[----:B------:R-:W0:Y:S01]  /*8f90*/  LDGDEPBAR ;  /* 0x00000000000079af */ /* 0x000e220000000000 */
[----:B------:R-:W-:Y:S01]  /*8fa0*/  UISETP.LT.AND UP0, UPT, UR11, 0x30, UPT ;  /* 0x000000300b00788c */ /* 0x000fe2000bf01270 */
[----:B------:R-:W-:Y:S01]  /*8fb0*/  IMAD.WIDE.U32 R16, R16, UR15, R224 ;  /* 0x0000000f10107c25 */ /* 0x000fe2000f8e00e0 */
[----:B------:R-:W-:Y:S01]  /*8fc0*/  UIMAD UR4, UR9, UR15, URZ ;  /* 0x0000000f090472a4 */ /* 0x000fe2000f8e023f */
[----:B------:R-:W-:Y:S01]  /*8fd0*/  LEA.HI R6, R4, R97, RZ, 0x5 ;  /* 0x0000006104067211 */ /* 0x000fe200078f28ff */
[----:B------:R-:W-:-:S02]  /*8fe0*/  USEL UR5, UR11, 0x30, UP0 ;  /* 0x000000300b057887 */ /* 0x000fc40008000000 */
[----:B------:R-:W-:Y:S02]  /*8ff0*/  UIMAD UR4, UR10, UR20, UR4 ;  /* 0x000000140a0472a4 */ /* 0x000fe4000f8e0204 */
[----:B------:R-:W-:Y:S02]  /*9000*/  UMOV UR7, 0x5 ;  /* 0x0000000500077882 */ /* 0x000fe40000000000 */
[----:B------:R-:W-:Y:S02]  /*9010*/  IADD3 R3, -R188, UR5, RZ ;  /* 0x00000005bc037c10 */ /* 0x000fe4000fffe1ff */
[----:B------:R-:W-:Y:S01]  /*9020*/  IADD3 R2, R17, UR4, RZ ;  /* 0x0000000411027c10 */ /* 0x000fe2000fffe0ff */
[----:B------:R-:W-:Y:S01]  /*9030*/  ULDC.64 UR4, c[0x0][0x1e0] ;  /* 0x0000780000047ab9 */ /* 0x000fe20000000a00 */
[----:B------:R-:W-:Y:S01]  /*9040*/  BAR.SYNC.DEFER_BLOCKING 0x0 ;  /* 0x0000000000007b1d */ /* 0x000fe20000010000 */
[----:B------:R-:W-:Y:S01]  /*9050*/  ISETP.GE.AND P1, PT, R3, 0x1, PT ;  /* 0x000000010300780c */ /* 0x000fe20003f26270 */
[----:B------:R-:W-:-:S02]  /*9060*/  USHF.L.U32 UR8, UR4, 0x5, URZ ;  /* 0x0000000504087899 */ /* 0x000fc4000800063f */
[----:B------:R-:W-:-:S10]  /*9070*/  USHF.L.U64.HI UR7, UR4, UR7, UR5 ;  /* 0x0000000704077299 */ /* 0x000fd40008010205 */
[----:B------:R-:W-:Y:S01]  /*9080*/  @P1 LEA R14, P0, R16, c[0x0][0x1c8], 0x1 ;  /* 0x00007200100e1a11 */ /* 0x000fe200078008ff */
[----:B------:R-:W-:-:S03]  /*9090*/  @P1 IMAD.SHL.U32 R13, R32, 0x2, RZ ;  /* 0x00000002200d1824 */ /* 0x000fc600078e00ff */
[----:B----4-:R-:W-:Y:S02]  /*90a0*/  @P1 LEA.HI.X R15, R16, c[0x0][0x1cc], R2, 0x1, P0 ;  /* 0x00007300100f1a11 */ /* 0x010fe400000f0c02 */
[----:B------:R-:W-:-:S13]  /*90b0*/  ISETP.GE.AND P0, PT, R3, 0x21, PT ;  /* 0x000000210300780c */ /* 0x000fda0003f06270 */
[----:B------:R-:W-:Y:S01]  /*90c0*/  @P0 IADD3 R3, P3, R16, UR8, RZ ;  /* 0x0000000810030c10 */ /* 0x000fe2000ff7e0ff */
[----:B------:R-:W-:-:S03]  /*90d0*/  @P0 IMAD.SHL.U32 R11, R32, 0x2, RZ ;  /* 0x00000002200b0824 */ /* 0x000fc600078e00ff */
[----:B------:R-:W-:Y:S02]  /*90e0*/  @P0 IADD3.X R2, R2, UR7, RZ, P3, !PT ;  /* 0x0000000702020c10 */ /* 0x000fe40009ffe4ff */
[----:B------:R-:W-:-:S04]  /*90f0*/  @P0 LEA R16, P3, R3, c[0x0][0x1c8], 0x1 ;  /* 0x0000720003100a11 */ /* 0x000fc800078608ff */
[----:B------:R-:W-:Y:S02]  /*9100*/  @P0 LEA.HI.X R17, R3, c[0x0][0x1cc], R2, 0x1, P3 ;  /* 0x0000730003110a11 */ /* 0x000fe400018f0c02 */
[----:B------:R-:W-:Y:S02]  /*9110*/  LOP3.LUT P3, RZ, R215, 0x1, RZ, 0xc0, !PT ;  /* 0x00000001d7ff7812 */ /* 0x000fe4000786c0ff */
[----:B------:R-:W-:Y:S02]  /*9120*/  SHF.R.S32.HI R3, RZ, 0x5, R6 ;  /* 0x00000005ff037819 */ /* 0x000fe40000011406 */
[----:B------:R-:W-:-:S09]  /*9130*/  SEL R2, RZ, 0x1, P3 ;  /* 0x00000001ff027807 */ /* 0x000fd20001800000 */
        /* <DEDUP_REMOVED lines=16> */
.L_x_1437:
[----:B------:R-:W-:Y:S01]  /*9240*/  ULDC.U8 UR4, c[0x0][0x298] ;  /* 0x0000a60000047ab9 */ /* 0x000fe20000000000 */
[----:B-1----:R-:W-:Y:S01]  /*9250*/  SHF.R.S32.HI R11, RZ, 0x1f, R98 ;  /* 0x0000001fff0b7819 */ /* 0x002fe20000011462 */
        /* <DEDUP_REMOVED lines=11> */
[----:B--2---:R-:W-:Y:S01]  /*9310*/  IADD3 R21, R11, R99, RZ ;  /* 0x000000630b157210 */ /* 0x004fe20007ffe0ff */
[----:B------:R-:W-:Y:S05]  /*9320*/  @!P0 BRA `(.L_x_1439) ;  /* 0x00004ae000008947 */ /* 0x000fea0003800000 */
[----:B------:R-:W-:Y:S01]  /*9330*/  PLOP3.LUT P0, PT, PT, PT, UP2, 0x80, 0x0 ;  /* 0x000000000000781c */ /* 0x000fe20003f0f028 */
[----:B------:R-:W-:Y:S01]  /*9340*/  IMAD.MOV.U32 R16, RZ, RZ, R14 ;  /* 0x000000ffff107224 */ /* 0x000fe200078e000e */
[----:B------:R-:W-:Y:S01]  /*9350*/  BSSY B0, `(.L_x_1440) ;  /* 0x0000049000007945 */ /* 0x000fe20003800000 */
[----:B---3--:R-:W-:Y:S01]  /*9360*/  IMAD.MOV.U32 R20, RZ, RZ, R98 ;  /* 0x000000ffff147224 */ /* 0x008fe200078e0062 */
        /* <DEDUP_REMOVED lines=10> */
[----:B------:R-:W-:-:S13]  /*9410*/  PLOP3.LUT P0, PT, PT, PT, UP2, 0x80, 0x0 ;  /* 0x000000000000781c */ /* 0x000fda0003f0f028 */
[----:B------:R-:W-:-:S04]  /*9420*/  @P0 SHF.R.U32.HI R12, RZ, c[0x0][0x2cc], R11 ;  /* 0x0000b300ff0c0a19 */ /* 0x000fc8000001160b */
[----:B------:R-:W-:Y:S01]  /*9430*/  SHF.R.S32.HI R11, RZ, 0x1f, R12 ;  /* 0x0000001fff0b7819 */ /* 0x000fe2000001140c */
[----:B------:R-:W-:-:S04]  /*9440*/  IMAD.WIDE.U32 R14, R12, c[0x0][0x280], R16 ;  /* 0x0000a0000c0e7a25 */ /* 0x000fc800078e0010 */
[C---:B------:R-:W-:Y:S01]  /*9450*/  IMAD R13, R11.reuse, c[0x0][0x280], RZ ;  /* 0x0000a0000b0d7a24 */ /* 0x040fe200078e02ff */
[----:B------:R-:W-:Y:S01]  /*9460*/  LEA R16, P0, R14, c[0x0][0x270], 0x1 ;  /* 0x00009c000e107a11 */ /* 0x000fe200078008ff */
[----:B------:R-:W-:Y:S02]  /*9470*/  IMAD R11, R11, c[0x0][0x290], RZ ;  /* 0x0000a4000b0b7a24 */ /* 0x000fe400078e02ff */
[C---:B------:R-:W-:Y:S02]  /*9480*/  IMAD R13, R12.reuse, c[0x0][0x284], R13 ;  /* 0x0000a1000c0d7a24 */ /* 0x040fe400078e020d */
[C---:B------:R-:W-:Y:S01]  /*9490*/  IMAD.WIDE.U32 R20, R12.reuse, c[0x0][0x290], R20 ;  /* 0x0000a4000c147a25 */ /* 0x040fe200078e0014 */
[----:B------:R1:W2:Y:S02]  /*94a0*/  SHFL.IDX PT, R24, R16, RZ, 0x181f ;  /* 0x00181fff10187589 */ /* 0x0002a400000e0000 */
[----:B------:R-:W-:Y:S01]  /*94b0*/  IADD3 R18, R15, R13, RZ ;  /* 0x0000000d0f127210 */ /* 0x000fe20007ffe0ff */
[----:B------:R-:W-:-:S03]  /*94c0*/  IMAD R11, R12, c[0x0][0x294], R11 ;  /* 0x0000a5000c0b7a24 */ /* 0x000fc600078e020b */
[----:B------:R-:W-:Y:S02]  /*94d0*/  LEA.HI.X R18, R14, c[0x0][0x274], R18, 0x1, P0 ;  /* 0x00009d000e127a11 */ /* 0x000fe400000f0c12 */
[----:B------:R-:W-:Y:S02]  /*94e0*/  IADD3 R13, R21, R11, RZ ;  /* 0x0000000b150d7210 */ /* 0x000fe40007ffe0ff */
[C---:B------:R-:W-:Y:S01]  /*94f0*/  LEA R12, P0, R20.reuse, c[0x0][0x288], 0x1 ;  /* 0x0000a200140c7a11 */ /* 0x040fe200078008ff */
[----:B------:R1:W3:Y:S03]  /*9500*/  SHFL.IDX PT, R25, R18, RZ, 0x181f ;  /* 0x00181fff12197589 */ /* 0x0002e600000e0000 */
[----:B------:R-:W-:Y:S01]  /*9510*/  LEA.HI.X R13, R20, c[0x0][0x28c], R13, 0x1, P0 ;  /* 0x0000a300140d7a11 */ /* 0x000fe200000f0c0d */
[----:B------:R1:W4:Y:S01]  /*9520*/  SHFL.IDX PT, R22, R12, RZ, 0x181f ;  /* 0x00181fff0c167589 */ /* 0x00032200000e0000 */
[----:B------:R-:W-:-:S03]  /*9530*/  IMAD.SHL.U32 R20, R33, 0x4, RZ ;  /* 0x0000000421147824 */ /* 0x000fc600078e00ff */
        /* <DEDUP_REMOVED lines=42> */
.L_x_1441:
[----:B------:R-:W-:Y:S05]  /*97e0*/  BSYNC B0 ;  /* 0x0000000000007941 */ /* 0x000fea0003800000 */
.L_x_1440:
[----:B------:R-:W-:Y:S01]  /*97f0*/  ISETP.NE.AND P0, PT, R10, RZ, PT ;  /* 0x000000ff0a00720c */ /* 0x000fe20003f05270 */
[----:B-----5:R-:W-:Y:S01]  /*9800*/  IMAD.MOV.U32 R11, RZ, RZ, R144 ;  /* 0x000000ffff0b7224 */ /* 0x020fe200078e0090 */
[----:B-1-3--:R1:W3:Y:S01]  /*9810*/  SHFL.IDX PT, R23, R18, 0x1, 0x181f ;  /* 0x00381f0012177f89 */ /* 0x00a2e200000e0000 */
        /* <DEDUP_REMOVED lines=27> */
[----:B----4-:R1:W4:Y:S01]  /*99d0*/  SHFL.IDX PT, R22, R16, 0x1, 0x181f ;  /* 0x00381f0010167f89 */ /* 0x01032200000e0000 */
[----:B------:R-:W-:Y:S01]  /*99e0*/  IMAD.MOV.U32 R10, RZ, RZ, R131 ;  /* 0x000000ffff0a7224 */ /* 0x000fe200078e0083 */
[----:B------:R-:W-:Y:S01]  /*99f0*/  PRMT R114, R19, 0x7610, R114 ;  /* 0x0000761013727816 */ /* 0x000fe20000000072 */
[----:B------:R-:W-:Y:S01]  /*9a00*/  CS2R R112, SRZ ;  /* 0x0000000000707805 */ /* 0x000fe2000001ff00 */
[----:B------:R1:W2:Y:S01]  /*9a10*/  SHFL.IDX PT, R15, R13, 0x1, 0x181f ;  /* 0x00381f000d0f7f89 */ /* 0x0002a200000e0000 */
        /* <DEDUP_REMOVED lines=11> */
[C---:B---3--:R-:W-:Y:S01]  /*9ad0*/  ISETP.GE.AND P0, PT, R20.reuse, c[0x0][0x27c], PT ;  /* 0x00009f0014007a0c */ /* 0x048fe20003f06270 */
[----:B------:R-:W-:Y:S01]  /*9ae0*/  CS2R R134, SRZ ;  /* 0x0000000000867805 */ /* 0x000fe2000001ff00 */
[----:B------:R-:W-:Y:S01]  /*9af0*/  CS2R R132, SRZ ;  /* 0x0000000000847805 */ /* 0x000fe2000001ff00 */
[----:B------:R-:W-:-:S10]  /*9b00*/  IADD3 R11, R20, 0x20, RZ ;  /* 0x00000020140b7810 */ /* 0x000fd40007ffe0ff */
[----:B----4-:R-:W-:-:S04]  /*9b10*/  @!P0 IMAD.WIDE R26, R20, 0x2, R22 ;  /* 0x00000002141a8825 */ /* 0x010fc800078e0216 */
[----:B-12---:R-:W-:Y:S01]  /*9b20*/  @!P0 IMAD.WIDE R24, R20, 0x2, R14 ;  /* 0x0000000214188825 */ /* 0x006fe200078e020e */
        /* <DEDUP_REMOVED lines=34> */
.L_x_1443:
[----:B---3--:R-:W-:Y:S05]  /*9d50*/  BSYNC B0 ;  /* 0x0000000000007941 */ /* 0x008fea0003800000 */
.L_x_1442:
[----:B------:R-:W-:Y:S01]  /*9d60*/  ISETP.NE.AND P0, PT, R9, RZ, PT ;  /* 0x000000ff0900720c */ /* 0x000fe20003f05270 */
[----:B-1---5:R-:W-:Y:S01]  /*9d70*/  IMAD.MOV.U32 R14, RZ, RZ, R108 ;  /* 0x000000ffff0e7224 */ /* 0x022fe200078e006c */
[----:B------:R1:W3:Y:S01]  /*9d80*/  SHFL.IDX PT, R25, R18, 0x2, 0x181f ;  /* 0x00581f0012197f89 */ /* 0x0002e200000e0000 */
        /* <DEDUP_REMOVED lines=27> */
[----:B--2---:R1:W2:Y:S01]  /*9f40*/  SHFL.IDX PT, R24, R16, 0x2, 0x181f ;  /* 0x00581f0010187f89 */ /* 0x0042a200000e0000 */
[----:B------:R-:W-:Y:S01]  /*9f50*/  IMAD.MOV.U32 R9, RZ, RZ, R133 ;  /* 0x000000ffff097224 */ /* 0x000fe200078e0085 */
[----:B------:R-:W-:Y:S01]  /*9f60*/  PRMT R75, R14, 0x7610, R75 ;  /* 0x000076100e4b7816 */ /* 0x000fe2000000004b */
[----:B------:R-:W-:Y:S01]  /*9f70*/  CS2R R38, SRZ ;  /* 0x0000000000267805 */ /* 0x000fe2000001ff00 */
[----:B------:R1:W4:Y:S01]  /*9f80*/  SHFL.IDX PT, R23, R13, 0x2, 0x181f ;  /* 0x00581f000d177f89 */ /* 0x00032200000e0000 */
        /* <DEDUP_REMOVED lines=13> */
[C---:B---3--:R-:W-:Y:S01]  /*a060*/  IADD3 R10, R20.reuse, 0x20, RZ ;  /* 0x00000020140a7810 */ /* 0x048fe20007ffe0ff */
[----:B------:R-:W-:Y:S01]  /*a070*/  CS2R R100, SRZ ;  /* 0x0000000000647805 */ /* 0x000fe2000001ff00 */
[----:B------:R-:W-:Y:S01]  /*a080*/  ISETP.GE.AND P1, PT, R20, c[0x0][0x27c], PT ;  /* 0x00009f0014007a0c */ /* 0x000fe20003f26270 */
[----:B------:R-:W-:Y:S01]  /*a090*/  CS2R R98, SRZ ;  /* 0x0000000000627805 */ /* 0x000fe2000001ff00 */
[----:B------:R-:W-:Y:S01]  /*a0a0*/  ISETP.GE.AND P0, PT, R10, c[0x0][0x27c], PT ;  /* 0x00009f000a007a0c */ /* 0x000fe20003f06270 */
[----:B------:R-:W-:Y:S01]  /*a0b0*/  CS2R R90, SRZ ;  /* 0x00000000005a7805 */ /* 0x000fe2000001ff00 */
[----:B------:R-:W-:Y:S01]  /*a0c0*/  CS2R R88, SRZ ;  /* 0x0000000000587805 */ /* 0x000fe2000001ff00 */
[----:B------:R-:W-:-:S08]  /*a0d0*/  IADD3 R14, R20, 0x40, RZ ;  /* 0x00000040140e7810 */ /* 0x000fd00007ffe0ff */
[C---:B--2---:R-:W-:Y:S02]  /*a0e0*/  @!P1 IMAD.WIDE R36, R20.reuse, 0x2, R24 ;  /* 0x0000000214249825 */ /* 0x044fe400078e0218 */
[----:B------:R-:W-:Y:S02]  /*a0f0*/  @!P0 SHF.R.S32.HI R9, RZ, 0x1f, R10 ;  /* 0x0000001fff098819 */ /* 0x000fe4000001140a */
[----:B----4-:R-:W-:Y:S01]  /*a100*/  @!P1 IMAD.WIDE R30, R20, 0x2, R22 ;  /* 0x00000002141e9825 */ /* 0x010fe200078e0216 */
        /* <DEDUP_REMOVED lines=29> */
.L_x_1445:
[----:B---3--:R-:W-:Y:S05]  /*a2e0*/  BSYNC B0 ;  /* 0x0000000000007941 */ /* 0x008fea0003800000 */
.L_x_1444:
[----:B------:R-:W-:Y:S01]  /*a2f0*/  ISETP.NE.AND P0, PT, R8, RZ, PT ;  /* 0x000000ff0800720c */ /* 0x000fe20003f05270 */
[----:B--2--5:R-:W-:Y:S01]  /*a300*/  IMAD.MOV.U32 R11, RZ, RZ, R78 ;  /* 0x000000ffff0b7224 */ /* 0x024fe200078e004e */
        /* <DEDUP_REMOVED lines=28> */
[----:B-1----:R-:W1:Y:S01]  /*a4d0*/  SHFL.IDX PT, R16, R16, 0x3, 0x181f ;  /* 0x00781f0010107f89 */ /* 0x002e6200000e0000 */
        /* <DEDUP_REMOVED lines=18> */
[----:B--2---:R-:W-:-:S02]  /*a600*/  IADD3 R13, R20, 0x20, RZ ;  /* 0x00000020140d7810 */ /* 0x004fc40007ffe0ff */
[C---:B------:R-:W-:Y:S02]  /*a610*/  IADD3 R11, R20.reuse, 0x40, RZ ;  /* 0x00000040140b7810 */ /* 0x040fe40007ffe0ff */
[----:B------:R-:W-:-:S06]  /*a620*/  IADD3 R9, R20, 0x60, RZ ;  /* 0x0000006014097810 */ /* 0x000fcc0007ffe0ff */
[----:B-1--4-:R-:W-:-:S04]  /*a630*/  @!P0 IMAD.WIDE R22, R20, 0x2, R16 ;  /* 0x0000000214168825 */ /* 0x012fc800078e0210 */
        /* <DEDUP_REMOVED lines=33> */
.L_x_1447:
[----:B---3--:R-:W-:Y:S05]  /*a850*/  BSYNC B0 ;  /* 0x0000000000007941 */ /* 0x008fea0003800000 */
.L_x_1446:
        /* <DEDUP_REMOVED lines=18> */
[----:B--2---:R-:W-:Y:S01]  /*a980*/  PRMT R18, R11, 0x7610, R18 ;  /* 0x000076100b127816 */ /* 0x004fe20000000012 */
        /* <DEDUP_REMOVED lines=70> */
.L_x_1451:
[----:B------:R-:W-:Y:S05]  /*adf0*/  BSYNC B0 ;  /* 0x0000000000007941 */ /* 0x000fea0003800000 */
.L_x_1450:
        /* <DEDUP_REMOVED lines=50> */
.L_x_1453:
[----:B------:R-:W-:Y:S05]  /*b120*/  BSYNC B0 ;  /* 0x0000000000007941 */ /* 0x000fea0003800000 */
.L_x_1452:
        /* <DEDUP_REMOVED lines=50> */
.L_x_1455:
[----:B------:R-:W-:Y:S05]  /*b450*/  BSYNC B0 ;  /* 0x0000000000007941 */ /* 0x000fea0003800000 */
.L_x_1454:
        /* <DEDUP_REMOVED lines=15> */
[C---:B-1----:R-:W-:Y:S01]  /*b550*/  IMAD.U32 R104, R10.reuse, 0x10000, RZ ;  /* 0x000100000a687824 */ /* 0x042fe200078e00ff */
        /* <DEDUP_REMOVED lines=20> */
[C---:B------:R-:W-:Y:S02]  /*b6a0*/  FMUL.FTZ R105, R107.reuse, R96 ;  /* 0x000000606b697220 */ /* 0x040fe40000410000 */
[C---:B------:R-:W-:Y:S02]  /*b6b0*/  FMUL.FTZ R10, R94.reuse, R93 ;  /* 0x0000005d5e0a7220 */ /* 0x040fe40000410000 */
[-C--:B------:R-:W-:Y:S02]  /*b6c0*/  FMUL.FTZ R107, R107, R104.reuse ;  /* 0x000000686b6b7220 */ /* 0x080fe40000410000 */
[----:B------:R-:W-:Y:S02]  /*b6d0*/  FMUL.FTZ R94, R94, R95 ;  /* 0x0000005f5e5e7220 */ /* 0x000fe40000410000 */
[----:B------:R-:W-:-:S02]  /*b6e0*/  FFMA.FTZ R105, R114, R104, -R105 ;  /* 0x0000006872697223 */ /* 0x000fc40000010869 */
[----:B------:R-:W-:Y:S02]  /*b6f0*/  FFMA.FTZ R96, R114, R96, R107 ;  /* 0x0000006072607223 */ /* 0x000fe4000001006b */
[C---:B------:R-:W-:Y:S01]  /*b700*/  FFMA.FTZ R95, R8.reuse, R95, -R10 ;  /* 0x0000005f085f7223 */ /* 0x040fe2000001080a */
[----:B------:R-:W-:Y:S01]  /*b710*/  F2FP.BF16.PACK_AB R10, R11, R92 ;  /* 0x0000005c0b0a723e */ /* 0x000fe200000010ff */
[----:B------:R-:W-:Y:S01]  /*b720*/  FFMA.FTZ R94, R8, R93, R94 ;  /* 0x0000005d085e7223 */ /* 0x000fe2000001005e */
[----:B------:R-:W-:Y:S02]  /*b730*/  F2FP.BF16.PACK_AB R11, R106, R9 ;  /* 0x000000096a0b723e */ /* 0x000fe400000010ff */
[----:B------:R-:W-:Y:S02]  /*b740*/  F2FP.BF16.PACK_AB R8, R96, R105 ;  /* 0x000000696008723e */ /* 0x000fe400000010ff */
[----:B------:R-:W-:-:S05]  /*b750*/  F2FP.BF16.PACK_AB R9, R94, R95 ;  /* 0x0000005f5e09723e */ /* 0x000fca00000010ff */
[----:B------:R1:W-:Y:S02]  /*b760*/  STS.128 [R146+0x1c080], R8 ;  /* 0x01c0800892007388 */ /* 0x0003e40000000c00 */
.L_x_1449:
[----:B------:R-:W-:Y:S05]  /*b770*/  BSYNC B1 ;  /* 0x0000000000017941 */ /* 0x000fea0003800000 */
.L_x_1448:
        /* <DEDUP_REMOVED lines=18> */
[C---:B-1----:R-:W-:Y:S01]  /*b8a0*/  LOP3.LUT R92, R10.reuse, 0xffff0000, RZ, 0xc0, !PT ;  /* 0xffff00000a5c7812 */ /* 0x042fe200078ec0ff */
        /* <DEDUP_REMOVED lines=33> */
[----:B------:R1:W-:Y:S02]  /*bac0*/  STS.128 [R146+0x11080], R8 ;  /* 0x0110800892007388 */ /* 0x0003e40000000c00 */
.L_x_1459:
[----:B------:R-:W-:Y:S05]  /*bad0*/  BSYNC B0 ;  /* 0x0000000000007941 */ /* 0x000fea0003800000 */
.L_x_1458:
        /* <DEDUP_REMOVED lines=50> */
.L_x_1461:
[----:B------:R-:W-:Y:S05]  /*be00*/  BSYNC B0 ;  /* 0x0000000000007941 */ /* 0x000fea0003800000 */
.L_x_1460:
        /* <DEDUP_REMOVED lines=50> */
.L_x_1463:
[----:B------:R-:W-:Y:S05]  /*c130*/  BSYNC B0 ;  /* 0x0000000000007941 */ /* 0x000fea0003800000 */
.L_x_1462:
        /* <DEDUP_REMOVED lines=49> */
.L_x_1457:
[----:B------:R-:W-:Y:S05]  /*c450*/  BSYNC B1 ;  /* 0x0000000000017941 */ /* 0x000fea0003800000 */
.L_x_1456:
        /* <DEDUP_REMOVED lines=53> */
.L_x_1467:
[----:B------:R-:W-:Y:S05]  /*c7b0*/  BSYNC B0 ;  /* 0x0000000000007941 */ /* 0x000fea0003800000 */
.L_x_1466:
        /* <DEDUP_REMOVED lines=50> */
.L_x_1469:
[----:B------:R-:W-:Y:S05]  /*cae0*/  BSYNC B0 ;  /* 0x0000000000007941 */ /* 0x000fea0003800000 */
.L_x_1468:
        /* <DEDUP_REMOVED lines=50> */
.L_x_1471:
[----:B------:R-:W-:Y:S05]  /*ce10*/  BSYNC B0 ;  /* 0x0000000000007941 */ /* 0x000fea0003800000 */
.L_x_1470:
        /* <DEDUP_REMOVED lines=49> */
.L_x_1465:
[----:B------:R-:W-:Y:S05]  /*d130*/  BSYNC B1 ;  /* 0x0000000000017941 */ /* 0x000fea0003800000 */
.L_x_1464:
        /* <DEDUP_REMOVED lines=26> */
[C---:B------:R-:W-:Y:S01]  /*d2e0*/  SHF.L.U32 R43, R9.reuse, 0x10, RZ ;  /* 0x00000010092b7819 */ /* 0x040fe200000006ff */
[-C--:B------:R-:W-:Y:S01]  /*d2f0*/  FMUL.FTZ R40, R40, R11.reuse ;  /* 0x0000000b28287220 */ /* 0x080fe20000410000 */
[----:B------:R-:W-:Y:S01]  /*d300*/  LOP3.LUT R50, R9, 0xffff0000, RZ, 0xc0, !PT ;  /* 0xffff000009327812 */ /* 0x000fe200078ec0ff */
        /* <DEDUP_REMOVED lines=15> */
[C---:B------:R-:W-:Y:S01]  /*d400*/  FFMA.FTZ R25, R49.reuse, R11, -R10 ;  /* 0x0000000b31197223 */ /* 0x040fe2000001080a */
[----:B------:R-:W-:Y:S01]  /*d410*/  F2FP.BF16.PACK_AB R11, R42, R9 ;  /* 0x000000092a0b723e */ /* 0x000fe200000010ff */
[----:B------:R-:W-:Y:S01]  /*d420*/  FFMA.FTZ R8, R49, R8, R48 ;  /* 0x0000000831087223 */ /* 0x000fe20000010030 */
[----:B------:R-:W-:Y:S01]  /*d430*/  F2FP.BF16.PACK_AB R10, R41, R36 ;  /* 0x00000024290a723e */ /* 0x000fe200000010ff */
[----:B------:R-:W-:-:S03]  /*d440*/  FFMA.FTZ R43, R43, R34, R50 ;  /* 0x000000222b2b7223 */ /* 0x000fc60000010032 */
[----:B------:R-:W-:Y:S02]  /*d450*/  F2FP.BF16.PACK_AB R8, R8, R25 ;  /* 0x000000190808723e */ /* 0x000fe400000010ff */
[----:B------:R-:W-:-:S05]  /*d460*/  F2FP.BF16.PACK_AB R9, R43, R40 ;  /* 0x000000282b09723e */ /* 0x000fca00000010ff */
[----:B------:R1:W-:Y:S02]  /*d470*/  STS.128 [R146+0x13080], R8 ;  /* 0x0130800892007388 */ /* 0x0003e40000000c00 */
.L_x_1474:
[----:B------:R-:W-:Y:S05]  /*d480*/  BSYNC B0 ;  /* 0x0000000000007941 */ /* 0x000fea0003800000 */
.L_x_1473:
        /* <DEDUP_REMOVED lines=50> */
.L_x_1476:
[----:B------:R-:W-:Y:S05]  /*d7b0*/  BSYNC B0 ;  /* 0x0000000000007941 */ /* 0x000fea0003800000 */
.L_x_1475:
        /* <DEDUP_REMOVED lines=50> */
.L_x_1478:
[----:B------:R-:W-:Y:S05]  /*dae0*/  BSYNC B0 ;  /* 0x0000000000007941 */ /* 0x000fea0003800000 */
.L_x_1477:
        /* <DEDUP_REMOVED lines=50> */
.L_x_1439:
        /* <DEDUP_REMOVED lines=20> */
[----:B------:R-:W-:Y:S02]  /*df50*/  IMAD R14, R12, c[0x0][0x284], R13 ;  /* 0x0000a1000c0e7a24 */ /* 0x000fe400078e020d */
[----:B------:R1:W2:Y:S03]  /*df60*/  SHFL.IDX PT, R18, R15, RZ, 0x181f ;  /* 0x00181fff0f127589 */ /* 0x0002a600000e0000 */
[----:B------:R-:W-:Y:S02]  /*df70*/  IADD3 R14, R17, R14, RZ ;  /* 0x0000000e110e7210 */ /* 0x000fe40007ffe0ff */
[----:B------:R-:W-:-:S02]  /*df80*/  MOV R17, R21 ;  /* 0x0000001500117202 */ /* 0x000fc40000000f00 */
[----:B------:R-:W-:Y:S01]  /*df90*/  LEA.HI.X R14, R16, c[0x0][0x274], R14, 0x1, P0 ;  /* 0x00009d00100e7a11 */ /* 0x000fe200000f0c0e */
[----:B------:R-:W-:-:S04]  /*dfa0*/  IMAD.MOV.U32 R16, RZ, RZ, R98 ;  /* 0x000000ffff107224 */ /* 0x000fc800078e0062 */
[C---:B------:R-:W-:Y:S01]  /*dfb0*/  IMAD.WIDE.U32 R16, R12.reuse, c[0x0][0x290], R16 ;  /* 0x0000a4000c107a25 */ /* 0x040fe200078e0010 */
[----:B------:R1:W4:Y:S03]  /*dfc0*/  SHFL.IDX PT, R19, R14, RZ, 0x181f ;  /* 0x00181fff0e137589 */ /* 0x00032600000e0000 */
[----:B------:R-:W-:Y:S01]  /*dfd0*/  IMAD R12, R12, c[0x0][0x294], R11 ;  /* 0x0000a5000c0c7a24 */ /* 0x000fe200078e020b */
[----:B------:R-:W-:-:S03]  /*dfe0*/  LEA R13, P0, R16, c[0x0][0x288], 0x1 ;  /* 0x0000a200100d7a11 */ /* 0x000fc600078008ff */
[----:B------:R-:W-:-:S05]  /*dff0*/  IMAD.IADD R12, R17, 0x1, R12 ;  /* 0x00000001110c7824 */ /* 0x000fca00078e020c */
[----:B------:R-:W-:Y:S02]  /*e000*/  LEA.HI.X R12, R16, c[0x0][0x28c], R12, 0x1, P0 ;  /* 0x0000a300100c7a11 */ /* 0x000fe400000f0c0c */
[----:B------:R1:W3:Y:S04]  /*e010*/  SHFL.IDX PT, R16, R13, RZ, 0x181f ;  /* 0x00181fff0d107589 */ /* 0x0002e800000e0000 */
        /* <DEDUP_REMOVED lines=10> */
[----:B----4-:R-:W-:Y:S01]  /*e0c0*/  @!P0 IMAD.X R23, R19, 0x1, R11, P1 ;  /* 0x0000000113178824 */ /* 0x010fe200008e060b */
[----:B---3--:R-:W-:-:S04]  /*e0d0*/  @!P0 IADD3 R20, P1, R16, R21, RZ ;  /* 0x0000001510148210 */ /* 0x008fc80007f3e0ff */
        /* <DEDUP_REMOVED lines=15> */
.L_x_1480:
[----:B--2---:R-:W-:Y:S05]  /*e1d0*/  BSYNC B0 ;  /* 0x0000000000007941 */ /* 0x004fea0003800000 */
.L_x_1479:
        /* <DEDUP_REMOVED lines=11> */
[----:B---3--:R-:W-:Y:S01]  /*e290*/  IMAD.MOV.U32 R16, RZ, RZ, R93 ;  /* 0x000000ffff107224 */ /* 0x008fe200078e005d */
        /* <DEDUP_REMOVED lines=22> */
[----:B----4-:R2:W3:Y:S01]  /*e400*/  SHFL.IDX PT, R19, R12, 0x1, 0x181f ;  /* 0x00381f000c137f89 */ /* 0x0104e200000e0000 */
        /* <DEDUP_REMOVED lines=36> */
.L_x_1482:
[----:B------:R-:W-:Y:S05]  /*e650*/  BSYNC B0 ;  /* 0x0000000000007941 */ /* 0x000fea0003800000 */
.L_x_1481:
        /* <DEDUP_REMOVED lines=73> */
.L_x_1484:
[----:B--2---:R-:W-:Y:S05]  /*eaf0*/  BSYNC B0 ;  /* 0x0000000000007941 */ /* 0x004fea0003800000 */
.L_x_1483:
        /* <DEDUP_REMOVED lines=71> */
.L_x_1486:
[----:B------:R-:W-:Y:S05]  /*ef70*/  BSYNC B0 ;  /* 0x0000000000007941 */ /* 0x000fea0003800000 */
.L_x_1485:
        /* <DEDUP_REMOVED lines=45> */
[--C-:B------:R-:W-:Y:S02]  /*f250*/  SHF.R.U64 R157, R108, 0x10, R109.reuse ;  /* 0x000000106c9d7819 */ /* 0x100fe4000000126d */
[----:B------:R-:W-:Y:S02]  /*f260*/  SHF.R.U32.HI R108, RZ, 0x10, R109 ;  /* 0x00000010ff6c7819 */ /* 0x000fe4000001166d */
[----:B------:R-:W-:Y:S02]  /*f270*/  LEA.HI R9, R8, R33, RZ, 0x1d ;  /* 0x0000002108097211 */ /* 0x000fe400078fe8ff */
[----:B------:R-:W-:Y:S02]  /*f280*/  SHF.R.U64 R109, R110, 0x10, R111 ;  /* 0x000000106e6d7819 */ /* 0x000fe4000000126f */
[----:B------:R-:W-:Y:S01]  /*f290*/  SHF.R.S32.HI R8, RZ, 0x1f, R9 ;  /* 0x0000001fff087819 */ /* 0x000fe20000011409 */
[----:B------:R-:W-:Y:S01]  /*f2a0*/  IMAD.SHL.U32 R10, R9, 0x8, RZ ;  /* 0x00000008090a7824 */ /* 0x000fe200078e00ff */
[----:B------:R-:W-:-:S02]  /*f2b0*/  SHF.R.U32.HI R110, RZ, 0x10, R111 ;  /* 0x00000010ff6e7819 */ /* 0x000fc4000001166f */
[----:B------:R-:W-:Y:S02]  /*f2c0*/  LEA.HI R8, R8, R9, RZ, 0x3 ;  /* 0x0000000908087211 */ /* 0x000fe400078f18ff */
[----:B------:R-:W-:Y:S02]  /*f2d0*/  LOP3.LUT R9, R147, 0x38, R10, 0xf8, !PT ;  /* 0x0000003893097812 */ /* 0x000fe400078ef80a */
[--C-:B------:R-:W-:Y:S01]  /*f2e0*/  SHF.R.U64 R111, R104, 0x10, R105.reuse ;  /* 0x00000010686f7819 */ /* 0x100fe20000001269 */
[----:B------:R-:W-:Y:S01]  /*f2f0*/  IMAD.SHL.U32 R8, R8, 0x400, RZ ;  /* 0x0000040008087824 */ /* 0x000fe200078e00ff */
[----:B------:R-:W-:Y:S02]  /*f300*/  LOP3.LUT R148, R9, R144, RZ, 0x3c, !PT ;  /* 0x0000009009947212 */ /* 0x000fe400078e3cff */
[----:B------:R-:W-:Y:S02]  /*f310*/  SHF.R.U32.HI R104, RZ, 0x10, R105 ;  /* 0x00000010ff687819 */ /* 0x000fe40000011669 */
[----:B------:R-:W-:-:S02]  /*f320*/  LOP3.LUT R8, R8, 0x7fffe000, RZ, 0xc0, !PT ;  /* 0x7fffe00008087812 */ /* 0x000fc400078ec0ff */
[----:B------:R-:W-:Y:S02]  /*f330*/  PRMT R150, R150, 0x5410, R111 ;  /* 0x0000541096967816 */ /* 0x000fe4000000006f */
[----:B------:R-:W-:Y:S02]  /*f340*/  IADD3 R148, R148, R8, R145 ;  /* 0x0000000894947210 */ /* 0x000fe40007ffe091 */
[----:B------:R-:W-:Y:S01]  /*f350*/  PRMT R154, R154, 0x5410, R157 ;  /* 0x000054109a9a7816 */ /* 0x000fe2000000009d */
[----:B------:R-:W-:Y:S01]  /*f360*/  IMAD.U32 R160, R150, 0x10000, RZ ;  /* 0x0001000096a07824 */ /* 0x000fe200078e00ff */
[--C-:B------:R-:W-:Y:S01]  /*f370*/  SHF.R.U64 R105, R106, 0x10, R107.reuse ;  /* 0x000000106a697819 */ /* 0x100fe2000000126b */
[----:B------:R-:W-:Y:S01]  /*f380*/  IMAD.SHL.U32 R148, R148, 0x2, RZ ;  /* 0x0000000294947824 */ /* 0x000fe200078e00ff */
[----:B------:R-:W-:Y:S01]  /*f390*/  SHF.R.U32.HI R106, RZ, 0x10, R107 ;  /* 0x00000010ff6a7819 */ /* 0x000fe2000001166b */
[----:B------:R-:W-:Y:S01]  /*f3a0*/  IMAD.U32 R158, R154, 0x10000, RZ ;  /* 0x000100009a9e7824 */ /* 0x000fe200078e00ff */
[----:B------:R-:W-:-:S02]  /*f3b0*/  PRMT R149, R149, 0x5410, R104 ;  /* 0x0000541095957816 */ /* 0x000fc40000000068 */
[----:B------:R-:W2:Y:S01]  /*f3c0*/  LDS.128 R8, [R148+0x10080] ;  /* 0x0100800094087984 */ /* 0x000ea20000000c00 */
[----:B------:R-:W-:Y:S02]  /*f3d0*/  PRMT R153, R153, 0x5410, R108 ;  /* 0x0000541099997816 */ /* 0x000fe4000000006c */
[----:B-1----:R-:W-:Y:S01]  /*f3e0*/  SHF.L.U32 R104, R13, 0x10, RZ ;  /* 0x000000100d687819 */ /* 0x002fe200000006ff */
[----:B------:R-:W-:Y:S01]  /*f3f0*/  IMAD.U32 R159, R149, 0x10000, RZ ;  /* 0x00010000959f7824 */ /* 0x000fe200078e00ff */
[----:B------:R-:W-:Y:S01]  /*f400*/  LOP3.LUT R107, R13, 0xffff0000, RZ, 0xc0, !PT ;  /* 0xffff00000d6b7812 */ /* 0x000fe200078ec0ff */
[----:B------:R-:W-:Y:S01]  /*f410*/  IMAD.U32 R13, R15, 0x10000, RZ ;  /* 0x000100000f0d7824 */ /* 0x000fe200078e00ff */
[----:B------:R-:W-:Y:S02]  /*f420*/  PRMT R155, R155, 0x5410, R110 ;  /* 0x000054109b9b7816 */ /* 0x000fe4000000006e */
[----:B------:R-:W-:Y:S02]  /*f430*/  LOP3.LUT R108, R15, 0xffff0000, RZ, 0xc0, !PT ;  /* 0xffff00000f6c7812 */ /* 0x000fe400078ec0ff */
[----:B------:R-:W-:-:S02]  /*f440*/  PRMT R156, R156, 0x5410, R109 ;  /* 0x000054109c9c7816 */ /* 0x000fc4000000006d */
[----:B------:R-:W-:Y:S01]  /*f450*/  PRMT R152, R152, 0x5410, R105 ;  /* 0x0000541098987816 */ /* 0x000fe20000000069 */
[----:B------:R-:W-:Y:S01]  /*f460*/  IMAD.U32 R105, R12, 0x10000, RZ ;  /* 0x000100000c697824 */ /* 0x000fe200078e00ff */
[----:B------:R-:W-:Y:S01]  /*f470*/  PRMT R151, R151, 0x5410, R106 ;  /* 0x0000541097977816 */ /* 0x000fe2000000006a */
[----:B------:R-:W-:Y:S01]  /*f480*/  IMAD.U32 R106, R14, 0x10000, RZ ;  /* 0x000100000e6a7824 */ /* 0x000fe200078e00ff */
[----:B------:R-:W-:Y:S02]  /*f490*/  LOP3.LUT R12, R12, 0xffff0000, RZ, 0xc0, !PT ;  /* 0xffff00000c0c7812 */ /* 0x000fe400078ec0ff */
[----:B------:R-:W-:Y:S02]  /*f4a0*/  LOP3.LUT R149, R149, 0xffff0000, RZ, 0xc0, !PT ;  /* 0xffff000095957812 */ /* 0x000fe400078ec0ff */
[----:B------:R-:W-:Y:S01]  /*f4b0*/  LOP3.LUT R14, R14, 0xffff0000, RZ, 0xc0, !PT ;  /* 0xffff00000e0e7812 */ /* 0x000fe200078ec0ff */
[----:B--2---:R-:W-:Y:S01]  /*f4c0*/  IMAD.U32 R161, R8, 0x10000, RZ ;  /* 0x0001000008a17824 */ /* 0x004fe200078e00ff */
[----:B------:R-:W-:Y:S01]  /*f4d0*/  SHF.L.U32 R15, R9, 0x10, RZ ;  /* 0x00000010090f7819 */ /* 0x000fe200000006ff */
[----:B------:R-:W-:Y:S01]  /*f4e0*/  IMAD.U32 R111, R11, 0x10000, RZ ;  /* 0x000100000b6f7824 */ /* 0x000fe200078e00ff */
[----:B------:R-:W-:Y:S01]  /*f4f0*/  LOP3.LUT R110, R9, 0xffff0000, RZ, 0xc0, !PT ;  /* 0xffff0000096e7812 */ /* 0x000fe200078ec0ff */
[----:B------:R-:W-:Y:S01]  /*f500*/  FMUL.FTZ R162, R161, R158 ;  /* 0x0000009ea1a27220 */ /* 0x000fe20000410000 */
[----:B------:R-:W-:-:S02]  /*f510*/  SHF.L.U32 R109, R10, 0x10, RZ ;  /* 0x000000100a6d7819 */ /* 0x000fc400000006ff */
[----:B------:R-:W-:Y:S01]  /*f520*/  LOP3.LUT R9, R10, 0xffff0000, RZ, 0xc0, !PT ;  /* 0xffff00000a097812 */ /* 0x000fe200078ec0ff */
[----:B------:R-:W-:Y:S01]  /*f530*/  FMUL.FTZ R10, R161, R160 ;  /* 0x000000a0a10a7220 */ /* 0x000fe20000410000 */
[----:B------:R-:W-:Y:S01]  /*f540*/  LOP3.LUT R157, R11, 0xffff0000, RZ, 0xc0, !PT ;  /* 0xffff00000b9d7812 */ /* 0x000fe200078ec0ff */
[----:B------:R-:W-:Y:S01]  /*f550*/  FMUL.FTZ R161, R15, R159 ;  /* 0x0000009f0fa17220 */ /* 0x000fe20000410000 */
[----:B------:R-:W-:Y:S01]  /*f560*/  LOP3.LUT R8, R8, 0xffff0000, RZ, 0xc0, !PT ;  /* 0xffff000008087812 */ /* 0x000fe200078ec0ff */
[----:B------:R-:W-:Y:S02]  /*f570*/  FFMA.FTZ R11, R105, R158, -R10 ;  /* 0x0000009e690b7223 */ /* 0x000fe4000001080a */
[C---:B------:R-:W-:Y:S01]  /*f580*/  IMAD.U32 R10, R153.reuse, 0x10000, RZ ;  /* 0x00010000990a7824 */ /* 0x040fe200078e00ff */
[----:B------:R-:W-:Y:S01]  /*f590*/  LOP3.LUT R153, R153, 0xffff0000, RZ, 0xc0, !PT ;  /* 0xffff000099997812 */ /* 0x000fe200078ec0ff */
[----:B------:R-:W-:Y:S01]  /*f5a0*/  FFMA.FTZ R105, R105, R160, R162 ;  /* 0x000000a069697223 */ /* 0x000fe200000100a2 */
[----:B------:R-:W-:Y:S01]  /*f5b0*/  SHF.L.U32 R160, R155, 0x10, RZ ;  /* 0x000000109ba07819 */ /* 0x000fe200000006ff */
[C---:B------:R-:W-:Y:S01]  /*f5c0*/  IMAD.U32 R158, R151.reuse, 0x10000, RZ ;  /* 0x00010000979e7824 */ /* 0x040fe200078e00ff */
[----:B------:R-:W-:Y:S01]  /*f5d0*/  LOP3.LUT R151, R151, 0xffff0000, RZ, 0xc0, !PT ;  /* 0xffff000097977812 */ /* 0x000fe200078ec0ff */
[-C--:B------:R-:W-:Y:S01]  /*f5e0*/  FMUL.FTZ R162, R15, R10.reuse ;  /* 0x0000000a0fa27220 */ /* 0x080fe20000410000 */
[----:B------:R-:W-:Y:S01]  /*f5f0*/  LOP3.LUT R155, R155, 0xffff0000, RZ, 0xc0, !PT ;  /* 0xffff00009b9b7812 */ /* 0x000fe200078ec0ff */
[----:B------:R-:W-:Y:S01]  /*f600*/  FFMA.FTZ R10, R104, R10, -R161 ;  /* 0x0000000a680a7223 */ /* 0x000fe200000108a1 */
[----:B------:R-:W-:Y:S01]  /*f610*/  LOP3.LUT R161, R150, 0xffff0000, RZ, 0xc0, !PT ;  /* 0xffff000096a17812 */ /* 0x000fe200078ec0ff */
[----:B------:R-:W-:-:S02]  /*f620*/  FMUL.FTZ R15, R111, R158 ;  /* 0x0000009e6f0f7220 */ /* 0x000fc40000410000 */
[-C--:B------:R-:W-:Y:S02]  /*f630*/  FMUL.FTZ R111, R111, R160.reuse ;  /* 0x000000a06f6f7220 */ /* 0x080fe40000410000 */
[----:B------:R-:W-:Y:S01]  /*f640*/  FFMA.FTZ R104, R104, R159, R162 ;  /* 0x0000009f68687223 */ /* 0x000fe200000100a2 */
[----:B------:R-:W-:Y:S01]  /*f650*/  LOP3.LUT R159, R154, 0xffff0000, RZ, 0xc0, !PT ;  /* 0xffff00009a9f7812 */ /* 0x000fe200078ec0ff */
[C---:B------:R-:W-:Y:S02]  /*f660*/  FFMA.FTZ R15, R13.reuse, R160, -R15 ;  /* 0x000000a00d0f7223 */ /* 0x040fe4000001080f */
[----:B------:R-:W-:Y:S02]  /*f670*/  FFMA.FTZ R111, R13, R158, R111 ;  /* 0x0000009e0d6f7223 */ /* 0x000fe4000001006f */
[----:B------:R-:W-:Y:S02]  /*f680*/  FMUL.FTZ R13, R8, R161 ;  /* 0x000000a1080d7220 */ /* 0x000fe40000410000 */
[C---:B------:R-:W-:Y:S01]  /*f690*/  IMAD.U32 R158, R156.reuse, 0x10000, RZ ;  /* 0x000100009c9e7824 */ /* 0x040fe200078e00ff */
[----:B------:R-:W-:Y:S01]  /*f6a0*/  LOP3.LUT R156, R156, 0xffff0000, RZ, 0xc0, !PT ;  /* 0xffff00009c9c7812 */ /* 0x000fe200078ec0ff */
[----:B------:R-:W-:-:S02]  /*f6b0*/  FFMA.FTZ R154, R12, R159, -R13 ;  /* 0x0000009f0c9a7223 */ /* 0x000fc4000001080d */
[C---:B------:R-:W-:Y:S01]  /*f6c0*/  IMAD.U32 R13, R152.reuse, 0x10000, RZ ;  /* 0x00010000980d7824 */ /* 0x040fe200078e00ff */
[----:B------:R-:W-:Y:S01]  /*f6d0*/  LOP3.LUT R152, R152, 0xffff0000, RZ, 0xc0, !PT ;  /* 0xffff000098987812 */ /* 0x000fe200078ec0ff */
[----:B------:R-:W-:Y:S02]  /*f6e0*/  FMUL.FTZ R8, R8, R159 ;  /* 0x0000009f08087220 */ /* 0x000fe40000410000 */
[CC--:B------:R-:W-:Y:S02]  /*f6f0*/  FMUL.FTZ R159, R109.reuse, R13.reuse ;  /* 0x0000000d6d9f7220 */ /* 0x0c0fe40000410000 */
[-C--:B------:R-:W-:Y:S02]  /*f700*/  FMUL.FTZ R109, R109, R158.reuse ;  /* 0x0000009e6d6d7220 */ /* 0x080fe40000410000 */
[C---:B------:R-:W-:Y:S02]  /*f710*/  FFMA.FTZ R159, R106.reuse, R158, -R159 ;  /* 0x0000009e6a9f7223 */ /* 0x040fe4000001089f */
[----:B------:R-:W-:-:S02]  /*f720*/  FFMA.FTZ R109, R106, R13, R109 ;  /* 0x0000000d6a6d7223 */ /* 0x000fc4000001006d */
[C---:B------:R-:W-:Y:S02]  /*f730*/  FMUL.FTZ R150, R110.reuse, R149 ;  /* 0x000000956e967220 */ /* 0x040fe40000410000 */
[----:B------:R-:W-:Y:S02]  /*f740*/  FMUL.FTZ R13, R9, R152 ;  /* 0x00000098090d7220 */ /* 0x000fe40000410000 */
[----:B------:R-:W-:Y:S02]  /*f750*/  FMUL.FTZ R106, R157, R151 ;  /* 0x000000979d6a7220 */ /* 0x000fe40000410000 */
[----:B------:R-:W-:Y:S02]  /*f760*/  FMUL.FTZ R110, R110, R153 ;  /* 0x000000996e6e7220 */ /* 0x000fe40000410000 */
[----:B------:R-:W-:Y:S02]  /*f770*/  FMUL.FTZ R9, R9, R156 ;  /* 0x0000009c09097220 */ /* 0x000fe40000410000 */
[----:B------:R-:W-:-:S02]  /*f780*/  FMUL.FTZ R157, R157, R155 ;  /* 0x0000009b9d9d7220 */ /* 0x000fc40000410000 */
[----:B------:R-:W-:Y:S02]  /*f790*/  FFMA.FTZ R153, R107, R153, -R150 ;  /* 0x000000996b997223 */ /* 0x000fe40000010896 */
[----:B------:R-:W-:Y:S02]  /*f7a0*/  FFMA.FTZ R156, R14, R156, -R13 ;  /* 0x0000009c0e9c7223 */ /* 0x000fe4000001080d */
[----:B------:R-:W-:Y:S01]  /*f7b0*/  FFMA.FTZ R106, R108, R155, -R106 ;  /* 0x0000009b6c6a7223 */ /* 0x000fe2000001086a */
[----:B------:R-:W-:Y:S01]  /*f7c0*/  F2FP.BF16.PACK_AB R13, R153, R10 ;  /* 0x0000000a990d723e */ /* 0x000fe200000010ff */
[----:B------:R-:W-:Y:S01]  /*f7d0*/  FFMA.FTZ R8, R12, R161, R8 ;  /* 0x000000a10c087223 */ /* 0x000fe20000010008 */
[----:B------:R-:W-:Y:S01]  /*f7e0*/  F2FP.BF16.PACK_AB R12, R154, R11 ;  /* 0x0000000b9a0c723e */ /* 0x000fe200000010ff */
[----:B------:R-:W-:Y:S01]  /*f7f0*/  FFMA.FTZ R107, R107, R149, R110 ;  /* 0x000000956b6b7223 */ /* 0x000fe2000001006e */
[----:B------:R-:W-:Y:S01]  /*f800*/  F2FP.BF16.PACK_AB R15, R106, R15 ;  /* 0x0000000f6a0f723e */ /* 0x000fe200000010ff */
[----:B------:R-:W-:Y:S01]  /*f810*/  FFMA.FTZ R152, R14, R152, R9 ;  /* 0x000000980e987223 */ /* 0x000fe20000010009 */
[----:B------:R-:W-:Y:S01]  /*f820*/  F2FP.BF16.PACK_AB R14, R156, R159 ;  /* 0x0000009f9c0e723e */ /* 0x000fe200000010ff */
[----:B------:R-:W-:Y:S01]  /*f830*/  FFMA.FTZ R108, R108, R151, R157 ;  /* 0x000000976c6c7223 */ /* 0x000fe2000001009d */
[----:B------:R-:W-:-:S02]  /*f840*/  F2FP.BF16.PACK_AB R8, R8, R105 ;  /* 0x000000690808723e */ /* 0x000fc400000010ff */
[----:B------:R-:W-:Y:S01]  /*f850*/  F2FP.BF16.PACK_AB R9, R107, R104 ;  /* 0x000000686b09723e */ /* 0x000fe200000010ff */
[----:B------:R1:W-:Y:S01]  /*f860*/  STS.128 [R146+0x10080], R12 ;  /* 0x0100800c92007388 */ /* 0x0003e20000000c00 */
[----:B------:R-:W-:Y:S02]  /*f870*/  F2FP.BF16.PACK_AB R10, R152, R109 ;  /* 0x0000006d980a723e */ /* 0x000fe400000010ff */
[----:B------:R-:W-:-:S05]  /*f880*/  F2FP.BF16.PACK_AB R11, R108, R111 ;  /* 0x0000006f6c0b723e */ /* 0x000fca00000010ff */
[----:B------:R1:W-:Y:S02]  /*f890*/  STS.128 [R148+0x10080], R8 ;  /* 0x0100800894007388 */ /* 0x0003e40000000c00 */
.L_x_1490:
[----:B------:R-:W-:Y:S05]  /*f8a0*/  BSYNC B0 ;  /* 0x0000000000007941 */ /* 0x000fea0003800000 */
.L_x_1489:
        /* <DEDUP_REMOVED lines=26> */
[----:B------:R-:W-:Y:S02]  /*fa50*/  SHF.R.U64 R92, R92, 0x10, R93 ;  /* 0x000000105c5c7819 */ /* 0x000fe4000000125d */
[----:B------:R-:W-:Y:S01]  /*fa60*/  SHF.R.U32.HI R91, RZ, 0x10, R91 ;  /* 0x00000010ff5b7819 */ /* 0x000fe2000001165b */
[----:B------:R-:W-:Y:S01]  /*fa70*/  IMAD.SHL.U32 R105, R105, 0x2, RZ ;  /* 0x0000000269697824 */ /* 0x000fe200078e00ff */
[----:B------:R-:W-:-:S02]  /*fa80*/  SHF.R.U32.HI R93, RZ, 0x10, R93 ;  /* 0x00000010ff5d7819 */ /* 0x000fc4000001165d */
[----:B------:R-:W-:Y:S02]  /*fa90*/  PRMT R135, R135, 0x5410, R88 ;  /* 0x0000541087877816 */ /* 0x000fe40000000058 */
[----:B------:R-:W2:Y:S01]  /*faa0*/  LDS.128 R8, [R105+0x10080] ;  /* 0x0100800069087984 */ /* 0x000ea20000000c00 */
[----:B------:R-:W-:Y:S02]  /*fab0*/  PRMT R134, R134, 0x5410, R89 ;  /* 0x0000541086867816 */ /* 0x000fe40000000059 */
[----:B------:R-:W-:Y:S02]  /*fac0*/  SHF.R.U64 R94, R94, 0x10, R95 ;  /* 0x000000105e5e7819 */ /* 0x000fe4000000125f */
[----:B------:R-:W-:Y:S01]  /*fad0*/  PRMT R136, R136, 0x5410, R91 ;  /* 0x0000541088887816 */ /* 0x000fe2000000005b */
[----:B------:R-:W-:Y:S01]  /*fae0*/  IMAD.U32 R109, R134, 0x10000, RZ ;  /* 0x00010000866d7824 */ /* 0x000fe200078e00ff */
[----:B------:R-:W-:Y:S02]  /*faf0*/  SHF.R.U32.HI R95, RZ, 0x10, R95 ;  /* 0x00000010ff5f7819 */ /* 0x000fe4000001165f */
        /* <DEDUP_REMOVED lines=53> */
[-C--:B------:R-:W-:Y:S02]  /*fe50*/  FMUL.FTZ R107, R107, R109.reuse ;  /* 0x0000006d6b6b7220 */ /* 0x080fe40000410000 */
[C---:B------:R-:W-:Y:S02]  /*fe60*/  FMUL.FTZ R8, R108.reuse, R134 ;  /* 0x000000866c087220 */ /* 0x040fe40000410000 */
[----:B------:R-:W-:Y:S02]  /*fe70*/  FMUL.FTZ R108, R108, R138 ;  /* 0x0000008a6c6c7220 */ /* 0x000fe40000410000 */
[----:B------:R-:W-:-:S02]  /*fe80*/  FFMA.FTZ R109, R90, R109, -R13 ;  /* 0x0000006d5a6d7223 */ /* 0x000fc4000001080d */
[----:B------:R-:W-:Y:S02]  /*fe90*/  FFMA.FTZ R107, R90, R12, R107 ;  /* 0x0000000c5a6b7223 */ /* 0x000fe4000001006b */
[----:B------:R-:W-:Y:S02]  /*fea0*/  FFMA.FTZ R138, R91, R138, -R8 ;  /* 0x0000008a5b8a7223 */ /* 0x000fe40000010808 */
[----:B------:R-:W-:Y:S02]  /*feb0*/  FMUL.FTZ R90, R106, R137 ;  /* 0x000000896a5a7220 */ /* 0x000fe40000410000 */
[C---:B------:R-:W-:Y:S01]  /*fec0*/  FMUL.FTZ R12, R11.reuse, R136 ;  /* 0x000000880b0c7220 */ /* 0x040fe20000410000 */
[----:B------:R-:W-:Y:S01]  /*fed0*/  F2FP.BF16.PACK_AB R13, R138, R89 ;  /* 0x000000598a0d723e */ /* 0x000fe200000010ff */
[----:B------:R-:W-:Y:S02]  /*fee0*/  FMUL.FTZ R94, R106, R141 ;  /* 0x0000008d6a5e7220 */ /* 0x000fe40000410000 */
[----:B------:R-:W-:-:S02]  /*fef0*/  FMUL.FTZ R8, R11, R140 ;  /* 0x0000008c0b087220 */ /* 0x000fc40000410000 */
[C---:B------:R-:W-:Y:S02]  /*ff00*/  FFMA.FTZ R90, R14.reuse, R141, -R90 ;  /* 0x0000008d0e5a7223 */ /* 0x040fe4000001085a */
[----:B------:R-:W-:Y:S01]  /*ff10*/  FFMA.FTZ R11, R93, R140, -R12 ;  /* 0x0000008c5d0b7223 */ /* 0x000fe2000001080c */
[----:B------:R-:W-:Y:S01]  /*ff20*/  F2FP.BF16.PACK_AB R12, R95, R10 ;  /* 0x0000000a5f0c723e */ /* 0x000fe200000010ff */
[----:B------:R-:W-:Y:S02]  /*ff30*/  FFMA.FTZ R108, R91, R134, R108 ;  /* 0x000000865b6c7223 */ /* 0x000fe4000001006c */
[----:B------:R-:W-:Y:S01]  /*ff40*/  FFMA.FTZ R94, R14, R137, R94 ;  /* 0x000000890e5e7223 */ /* 0x000fe2000001005e */
[----:B------:R-:W-:Y:S01]  /*ff50*/  F2FP.BF16.PACK_AB R14, R90, R109 ;  /* 0x0000006d5a0e723e */ /* 0x000fe200000010ff */
[----:B------:R-:W-:Y:S01]  /*ff60*/  FFMA.FTZ R93, R93, R136, R8 ;  /* 0x000000885d5d7223 */ /* 0x000fe20000010008 */
[----:B------:R-:W-:Y:S02]  /*ff70*/  F2FP.BF16.PACK_AB R8, R15, R92 ;  /* 0x0000005c0f08723e */ /* 0x000fe400000010ff */
[----:B------:R-:W-:-:S02]  /*ff80*/  F2FP.BF16.PACK_AB R15, R11, R88 ;  /* 0x000000580b0f723e */ /* 0x000fc400000010ff */
[----:B------:R-:W-:Y:S02]  /*ff90*/  F2FP.BF16.PACK_AB R9, R108, R9 ;  /* 0x000000096c09723e */ /* 0x000fe400000010ff */
[----:B------:R-:W-:Y:S01]  /*ffa0*/  F2FP.BF16.PACK_AB R10, R94, R107 ;  /* 0x0000006b5e0a723e */ /* 0x000fe200000010ff */
[----:B------:R1:W-:Y:S01]  /*ffb0*/  STS.128 [R104+0x10080], R12 ;  /* 0x0100800c68007388 */ /* 0x0003e20000000c00 */
[----:B------:R-:W-:-:S05]  /*ffc0*/  F2FP.BF16.PACK_AB R11, R93, R110 ;  /* 0x0000006e5d0b723e */ /* 0x000fca00000010ff */
[----:B------:R1:W-:Y:S02]  /*ffd0*/  STS.128 [R105+0x10080], R8 ;  /* 0x0100800869007388 */ /* 0x0003e40000000c00 */
.L_x_1488:
[----:B------:R-:W-:Y:S05]  /*ffe0*/  BSYNC B1 ;  /* 0x0000000000017941 */ /* 0x000fea0003800000 */
.L_x_1487:
        /* <DEDUP_REMOVED lines=29> */
[----:B------:R-:W-:Y:S01]  /*101c0*/  SHF.R.U64 R70, R70, 0x10, R71 ;  /* 0x0000001046467819 */ /* 0x000fe20000001247 */
[----:B------:R-:W-:Y:S01]  /*101d0*/  IMAD.SHL.U32 R89, R89, 0x2, RZ ;  /* 0x0000000259597824 */ /* 0x000fe200078e00ff */
[----:B------:R-:W-:Y:S02]  /*101e0*/  SHF.R.U64 R72, R72, 0x10, R73 ;  /* 0x0000001048487819 */ /* 0x000fe40000001249 */
[----:B------:R-:W1:Y:S01]  /*101f0*/  LDS.128 R12, [R90+0x10080] ;  /* 0x010080005a0c7984 */ /* 0x000e620000000c00 */
[----:B------:R-:W-:-:S02]  /*10200*/  SHF.R.U32.HI R71, RZ, 0x10, R71 ;  /* 0x00000010ff477819 */ /* 0x000fc40000011647 */
[----:B------:R-:W-:Y:S01]  /*10210*/  SHF.R.U32.HI R73, RZ, 0x10, R73 ;  /* 0x00000010ff497819 */ /* 0x000fe20000011649 */
[----:B------:R-:W2:Y:S01]  /*10220*/  LDS.128 R8, [R89+0x10080] ;  /* 0x0100800059087984 */ /* 0x000ea20000000c00 */
[----:B------:R-:W-:Y:S02]  /*10230*/  PRMT R127, R127, 0x5410, R68 ;  /* 0x000054107f7f7816 */ /* 0x000fe40000000044 */
[----:B------:R-:W-:Y:S02]  /*10240*/  PRMT R126, R126, 0x5410, R69 ;  /* 0x000054107e7e7816 */ /* 0x000fe40000000045 */
[----:B------:R-:W-:Y:S02]  /*10250*/  SHF.R.U64 R74, R74, 0x10, R75 ;  /* 0x000000104a4a7819 */ /* 0x000fe4000000124b */
[----:B------:R-:W-:Y:S01]  /*10260*/  PRMT R128, R128, 0x5410, R71 ;  /* 0x0000541080807816 */ /* 0x000fe20000000047 */
[----:B------:R-:W-:Y:S01]  /*10270*/  IMAD.U32 R95, R126, 0x10000, RZ ;  /* 0x000100007e5f7824 */ /* 0x000fe200078e00ff */
[----:B------:R-:W-:-:S02]  /*10280*/  SHF.R.U32.HI R75, RZ, 0x10, R75 ;  /* 0x00000010ff4b7819 */ /* 0x000fc4000001164b */
[----:B------:R-:W-:Y:S02]  /*10290*/  PRMT R131, R131, 0x5410, R72 ;  /* 0x0000541083837816 */ /* 0x000fe40000000048 */
[----:B------:R-:W-:Y:S02]  /*102a0*/  PRMT R130, R130, 0x5410, R73 ;  /* 0x0000541082827816 */ /* 0x000fe40000000049 */
[----:B------:R-:W-:Y:S01]  /*102b0*/  PRMT R132, R132, 0x5410, R75 ;  /* 0x0000541084847816 */ /* 0x000fe2000000004b */
[C---:B------:R-:W-:Y:S01]  /*102c0*/  IMAD.U32 R75, R131.reuse, 0x10000, RZ ;  /* 0x00010000834b7824 */ /* 0x040fe200078e00ff */
[----:B------:R-:W-:Y:S02]  /*102d0*/  LOP3.LUT R94, R131, 0xffff0000, RZ, 0xc0, !PT ;  /* 0xffff0000835e7812 */ /* 0x000fe400078ec0ff */
[----:B------:R-:W-:Y:S02]  /*102e0*/  PRMT R129, R129, 0x5410, R70 ;  /* 0x0000541081817816 */ /* 0x000fe40000000046 */
[----:B------:R-:W-:-:S02]  /*102f0*/  PRMT R133, R133, 0x5410, R74 ;  /* 0x0000541085857816 */ /* 0x000fc4000000004a */
[----:B------:R-:W-:-:S03]  /*10300*/  LOP3.LUT R126, R126, 0xffff0000, RZ, 0xc0, !PT ;  /* 0xffff00007e7e7812 */ /* 0x000fc600078ec0ff */
[C---:B------:R-:W-:Y:S01]  /*10310*/  IMAD.U32 R105, R133.reuse, 0x10000, RZ ;  /* 0x0001000085697824 */ /* 0x040fe200078e00ff */
        /* <DEDUP_REMOVED lines=13> */
[C---:B------:R-:W-:Y:S01]  /*103f0*/  IMAD.U32 R9, R127.reuse, 0x10000, RZ ;  /* 0x000100007f097824 */ /* 0x040fe200078e00ff */
        /* <DEDUP_REMOVED lines=9> */
[C---:B------:R-:W-:Y:S01]  /*10490*/  SHF.L.U32 R9, R130.reuse, 0x10, RZ ;  /* 0x0000001082097819 */ /* 0x040fe200000006ff */
[C---:B------:R-:W-:Y:S01]  /*104a0*/  FMUL.FTZ R75, R15.reuse, R127 ;  /* 0x0000007f0f4b7220 */ /* 0x040fe20000410000 */
[----:B------:R-:W-:Y:S01]  /*104b0*/  LOP3.LUT R130, R130, 0xffff0000, RZ, 0xc0, !PT ;  /* 0xffff000082827812 */ /* 0x000fe200078ec0ff */
[C---:B------:R-:W-:Y:S02]  /*104c0*/  FMUL.FTZ R69, R8.reuse, R95 ;  /* 0x0000005f08457220 */ /* 0x040fe40000410000 */
[-C--:B------:R-:W-:Y:S02]  /*104d0*/  FMUL.FTZ R15, R15, R94.reuse ;  /* 0x0000005e0f0f7220 */ /* 0x080fe40000410000 */
[----:B------:R-:W-:Y:S02]  /*104e0*/  FMUL.FTZ R8, R8, R9 ;  /* 0x0000000908087220 */ /* 0x000fe40000410000 */
[----:B------:R-:W-:-:S02]  /*104f0*/  FFMA.FTZ R75, R68, R94, -R75 ;  /* 0x0000005e444b7223 */ /* 0x000fc4000001084b */
[C---:B------:R-:W-:Y:S01]  /*10500*/  IMAD.U32 R94, R128.reuse, 0x10000, RZ ;  /* 0x00010000805e7824 */ /* 0x040fe200078e00ff */
[----:B------:R-:W-:Y:S01]  /*10510*/  LOP3.LUT R128, R128, 0xffff0000, RZ, 0xc0, !PT ;  /* 0xffff000080807812 */ /* 0x000fe200078ec0ff */
[----:B------:R-:W-:Y:S02]  /*10520*/  FFMA.FTZ R69, R12, R9, -R69 ;  /* 0x000000090c457223 */ /* 0x000fe40000010845 */
[----:B------:R-:W-:Y:S02]  /*10530*/  FFMA.FTZ R15, R68, R127, R15 ;  /* 0x0000007f440f7223 */ /* 0x000fe4000001000f */
[----:B------:R-:W-:Y:S02]  /*10540*/  FFMA.FTZ R9, R12, R95, R8 ;  /* 0x0000005f0c097223 */ /* 0x000fe40000010008 */
[C---:B------:R-:W-:Y:S01]  /*10550*/  IMAD.U32 R68, R132.reuse, 0x10000, RZ ;  /* 0x0001000084447824 */ /* 0x040fe200078e00ff */
[----:B------:R-:W-:Y:S01]  /*10560*/  LOP3.LUT R132, R132, 0xffff0000, RZ, 0xc0, !PT ;  /* 0xffff000084847812 */ /* 0x000fe200078ec0ff */
[C---:B------:R-:W-:Y:S01]  /*10570*/  IMAD.U32 R95, R129.reuse, 0x10000, RZ ;  /* 0x00010000815f7824 */ /* 0x040fe200078e00ff */
[----:B------:R-:W-:Y:S01]  /*10580*/  LOP3.LUT R129, R129, 0xffff0000, RZ, 0xc0, !PT ;  /* 0xffff000081817812 */ /* 0x000fe200078ec0ff */
[----:B------:R-:W-:-:S02]  /*10590*/  FMUL.FTZ R8, R74, R94 ;  /* 0x0000005e4a087220 */ /* 0x000fc40000410000 */
[-C--:B------:R-:W-:Y:S02]  /*105a0*/  FMUL.FTZ R74, R74, R68.reuse ;  /* 0x000000444a4a7220 */ /* 0x080fe40000410000 */
[C---:B------:R-:W-:Y:S02]  /*105b0*/  FMUL.FTZ R12, R92.reuse, R95 ;  /* 0x0000005f5c0c7220 */ /* 0x040fe40000410000 */
[----:B------:R-:W-:Y:S02]  /*105c0*/  FFMA.FTZ R68, R13, R68, -R8 ;  /* 0x000000440d447223 */ /* 0x000fe40000010808 */
[----:B------:R-:W-:Y:S02]  /*105d0*/  FMUL.FTZ R92, R92, R105 ;  /* 0x000000695c5c7220 */ /* 0x000fe40000410000 */
[C---:B------:R-:W-:Y:S02]  /*105e0*/  FMUL.FTZ R8, R93.reuse, R126 ;  /* 0x0000007e5d087220 */ /* 0x040fe40000410000 */
[----:B------:R-:W-:-:S02]  /*105f0*/  FMUL.FTZ R93, R93, R130 ;  /* 0x000000825d5d7220 */ /* 0x000fc40000410000 */
[C---:B------:R-:W-:Y:S02]  /*10600*/  FFMA.FTZ R105, R70.reuse, R105, -R12 ;  /* 0x0000006946697223 */ /* 0x040fe4000001080c */
[----:B------:R-:W-:Y:S02]  /*10610*/  FFMA.FTZ R92, R70, R95, R92 ;  /* 0x0000005f465c7223 */ /* 0x000fe4000001005c */
[----:B------:R-:W-:Y:S02]  /*10620*/  FFMA.FTZ R130, R71, R130, -R8 ;  /* 0x0000008247827223 */ /* 0x000fe40000010808 */
[----:B------:R-:W-:Y:S02]  /*10630*/  FMUL.FTZ R70, R91, R129 ;  /* 0x000000815b467220 */ /* 0x000fe40000410000 */
[----:B------:R-:W-:Y:S02]  /*10640*/  FMUL.FTZ R12, R11, R128 ;  /* 0x000000800b0c7220 */ /* 0x000fe40000410000 */
[----:B------:R-:W-:-:S02]  /*10650*/  FMUL.FTZ R91, R91, R133 ;  /* 0x000000855b5b7220 */ /* 0x000fc40000410000 */
[-C--:B------:R-:W-:Y:S02]  /*10660*/  FMUL.FTZ R8, R11, R132.reuse ;  /* 0x000000840b087220 */ /* 0x080fe40000410000 */
[----:B------:R-:W-:Y:S02]  /*10670*/  FFMA.FTZ R70, R14, R133, -R70 ;  /* 0x000000850e467223 */ /* 0x000fe40000010846 */
[----:B------:R-:W-:Y:S01]  /*10680*/  FFMA.FTZ R11, R73, R132, -R12 ;  /* 0x00000084490b7223 */ /* 0x000fe2000001080c */
[----:B------:R-:W-:Y:S01]  /*10690*/  F2FP.BF16.PACK_AB R12, R75, R10 ;  /* 0x0000000a4b0c723e */ /* 0x000fe200000010ff */
[----:B------:R-:W-:Y:S01]  /*106a0*/  FFMA.FTZ R94, R13, R94, R74 ;  /* 0x0000005e0d5e7223 */ /* 0x000fe2000001004a */
        /* <DEDUP_REMOVED lines=12> */
.L_x_1494:
[----:B------:R-:W-:Y:S05]  /*10770*/  BSYNC B0 ;  /* 0x0000000000007941 */ /* 0x000fea0003800000 */
.L_x_1493:
        /* <DEDUP_REMOVED lines=32> */
[----:B------:R-:W-:Y:S02]  /*10980*/  SHF.R.U64 R54, R54, 0x10, R55 ;  /* 0x0000001036367819 */ /* 0x000fe40000001237 */
[----:B------:R-:W1:Y:S01]  /*10990*/  LDS.128 R12, [R69+0x10080] ;  /* 0x01008000450c7984 */ /* 0x000e620000000c00 */
[----:B------:R-:W-:Y:S02]  /*109a0*/  SHF.R.U64 R56, R56, 0x10, R57 ;  /* 0x0000001038387819 */ /* 0x000fe40000001239 */
[----:B------:R-:W-:Y:S01]  /*109b0*/  SHF.R.U32.HI R55, RZ, 0x10, R55 ;  /* 0x00000010ff377819 */ /* 0x000fe20000011637 */
[----:B------:R-:W2:Y:S01]  /*109c0*/  LDS.128 R8, [R68+0x10080] ;  /* 0x0100800044087984 */ /* 0x000ea20000000c00 */
[----:B------:R-:W-:-:S02]  /*109d0*/  SHF.R.U32.HI R57, RZ, 0x10, R57 ;  /* 0x00000010ff397819 */ /* 0x000fc40000011639 */
[----:B------:R-:W-:Y:S02]  /*109e0*/  PRMT R119, R119, 0x5410, R52 ;  /* 0x0000541077777816 */ /* 0x000fe40000000034 */
        /* <DEDUP_REMOVED lines=83> */
.L_x_1492:
[----:B------:R-:W-:Y:S05]  /*10f20*/  BSYNC B1 ;  /* 0x0000000000017941 */ /* 0x000fea0003800000 */
.L_x_1491:
        /* <DEDUP_REMOVED lines=120> */
.L_x_1498:
[----:B------:R-:W-:Y:S05]  /*116b0*/  BSYNC B0 ;  /* 0x0000000000007941 */ /* 0x000fea0003800000 */
.L_x_1497:
        /* <DEDUP_REMOVED lines=34> */
[--C-:B------:R-:W-:Y:S02]  /*118e0*/  SHF.R.U64 R40, R40, 0x10, R41.reuse ;  /* 0x0000001028287819 */ /* 0x100fe40000001229 */
[----:B------:R-:W-:Y:S01]  /*118f0*/  SHF.R.U32.HI R41, RZ, 0x10, R41 ;  /* 0x00000010ff297819 */ /* 0x000fe20000011629 */
[----:B------:R-:W2:Y:S01]  /*11900*/  LDS.128 R8, [R44+0x10080] ;  /* 0x010080002c087984 */ /* 0x000ea20000000c00 */
[----:B------:R-:W-:-:S02]  /*11910*/  PRMT R85, R85, 0x5410, R36 ;  /* 0x0000541055557816 */ /* 0x000fc40000000024 */
[----:B------:R-:W-:Y:S02]  /*11920*/  PRMT R96, R96, 0x5410, R37 ;  /* 0x0000541060607816 */ /* 0x000fe40000000025 */
[----:B------:R-:W-:Y:S01]  /*11930*/  SHF.R.U64 R42, R42, 0x10, R43 ;  /* 0x000000102a2a7819 */ /* 0x000fe2000000122b */
[----:B------:R-:W-:Y:S01]  /*11940*/  IMAD.U32 R49, R85, 0x10000, RZ ;  /* 0x0001000055317824 */ /* 0x000fe200078e00ff */
[----:B------:R-:W-:Y:S02]  /*11950*/  SHF.R.U32.HI R38, RZ, 0x10, R39 ;  /* 0x00000010ff267819 */ /* 0x000fe40000011627 */
[----:B------:R-:W-:Y:S02]  /*11960*/  PRMT R86, R86, 0x5410, R47 ;  /* 0x0000541056567816 */ /* 0x000fe4000000002f */
        /* <DEDUP_REMOVED lines=36> */
[----:B------:R-:W-:Y:S02]  /*11bb0*/  IMAD.U32 R50, R87, 0x10000, RZ ;  /* 0x0001000057327824 */ /* 0x000fe400078e00ff */
[----:B------:R-:W-:-:S02]  /*11bc0*/  FFMA.FTZ R15, R36, R86, R15 ;  /* 0x00000056240f7223 */ /* 0x000fc4000001000f */
[C---:B------:R-:W-:Y:S01]  /*11bd0*/  IMAD.U32 R36, R100.reuse, 0x10000, RZ ;  /* 0x0001000064247824 */ /* 0x040fe200078e00ff */
[----:B------:R-:W-:Y:S01]  /*11be0*/  LOP3.LUT R100, R100, 0xffff0000, RZ, 0xc0, !PT ;  /* 0xffff000064647812 */ /* 0x000fe200078ec0ff */
[C---:B------:R-:W-:Y:S02]  /*11bf0*/  FFMA.FTZ R37, R12.reuse, R9, -R37 ;  /* 0x000000090c257223 */ /* 0x040fe40000010825 */
[----:B------:R-:W-:Y:S02]  /*11c00*/  FFMA.FTZ R9, R12, R49, R8 ;  /* 0x000000310c097223 */ /* 0x000fe40000010008 */
[C---:B------:R-:W-:Y:S02]  /*11c10*/  FMUL.FTZ R8, R42.reuse, R50 ;  /* 0x000000322a087220 */ /* 0x040fe40000410000 */
[----:B------:R-:W-:Y:S02]  /*11c20*/  FMUL.FTZ R42, R42, R36 ;  /* 0x000000242a2a7220 */ /* 0x000fe40000410000 */
[----:B------:R-:W-:-:S02]  /*11c30*/  IMAD.U32 R12, R96, 0x10000, RZ ;  /* 0x00010000600c7824 */ /* 0x000fc400078e00ff */
[----:B------:R-:W-:Y:S02]  /*11c40*/  FFMA.FTZ R36, R13, R36, -R8 ;  /* 0x000000240d247223 */ /* 0x000fe40000010808 */
[C---:B------:R-:W-:Y:S01]  /*11c50*/  IMAD.U32 R49, R101.reuse, 0x10000, RZ ;  /* 0x0001000065317824 */ /* 0x040fe200078e00ff */
[----:B------:R-:W-:Y:S01]  /*11c60*/  LOP3.LUT R101, R101, 0xffff0000, RZ, 0xc0, !PT ;  /* 0xffff000065657812 */ /* 0x000fe200078ec0ff */
[----:B------:R-:W-:Y:S02]  /*11c70*/  FFMA.FTZ R50, R13, R50, R42 ;  /* 0x000000320d327223 */ /* 0x000fe4000001002a */
[C---:B------:R-:W-:Y:S01]  /*11c80*/  IMAD.U32 R38, R14.reuse, 0x10000, RZ ;  /* 0x000100000e267824 */ /* 0x040fe200078e00ff */
[----:B------:R-:W-:Y:S01]  /*11c90*/  LOP3.LUT R14, R14, 0xffff0000, RZ, 0xc0, !PT ;  /* 0xffff00000e0e7812 */ /* 0x000fe200078ec0ff */
[----:B------:R-:W-:Y:S02]  /*11ca0*/  FMUL.FTZ R8, R48, R85 ;  /* 0x0000005530087220 */ /* 0x000fe40000410000 */
[----:B------:R-:W-:-:S02]  /*11cb0*/  FMUL.FTZ R13, R47, R12 ;  /* 0x0000000c2f0d7220 */ /* 0x000fc40000410000 */
[-C--:B------:R-:W-:Y:S02]  /*11cc0*/  FMUL.FTZ R48, R48, R98.reuse ;  /* 0x0000006230307220 */ /* 0x080fe40000410000 */
[-C--:B------:R-:W-:Y:S02]  /*11cd0*/  FMUL.FTZ R47, R47, R49.reuse ;  /* 0x000000312f2f7220 */ /* 0x080fe40000410000 */
[----:B------:R-:W-:Y:S01]  /*11ce0*/  FFMA.FTZ R98, R39, R98, -R8 ;  /* 0x0000006227627223 */ /* 0x000fe20000010808 */
[----:B------:R-:W-:Y:S01]  /*11cf0*/  LOP3.LUT R8, R87, 0xffff0000, RZ, 0xc0, !PT ;  /* 0xffff000057087812 */ /* 0x000fe200078ec0ff */
[----:B------:R-:W-:Y:S01]  /*11d00*/  FFMA.FTZ R49, R38, R49, -R13 ;  /* 0x0000003126317223 */ /* 0x000fe2000001080d */
[----:B------:R-:W-:Y:S01]  /*11d10*/  LOP3.LUT R13, R96, 0xffff0000, RZ, 0xc0, !PT ;  /* 0xffff0000600d7812 */ /* 0x000fe200078ec0ff */
[----:B------:R-:W-:Y:S02]  /*11d20*/  FFMA.FTZ R48, R39, R85, R48 ;  /* 0x0000005527307223 */ /* 0x000fe40000010030 */
[----:B------:R-:W-:-:S02]  /*11d30*/  FFMA.FTZ R47, R38, R12, R47 ;  /* 0x0000000c262f7223 */ /* 0x000fc4000001002f */
[----:B------:R-:W-:Y:S01]  /*11d40*/  FMUL.FTZ R38, R46, R13 ;  /* 0x0000000d2e267220 */ /* 0x000fe20000410000 */
[----:B------:R-:W-:Y:S01]  /*11d50*/  F2FP.BF16.PACK_AB R9, R48, R9 ;  /* 0x000000093009723e */ /* 0x000fe200000010ff */
[C---:B------:R-:W-:Y:S02]  /*11d60*/  FMUL.FTZ R39, R11.reuse, R8 ;  /* 0x000000080b277220 */ /* 0x040fe40000410000 */
[-C--:B------:R-:W-:Y:S02]  /*11d70*/  FMUL.FTZ R42, R46, R101.reuse ;  /* 0x000000652e2a7220 */ /* 0x080fe40000410000 */
[-C--:B------:R-:W-:Y:S02]  /*11d80*/  FMUL.FTZ R12, R11, R100.reuse ;  /* 0x000000640b0c7220 */ /* 0x080fe40000410000 */
[----:B------:R-:W-:Y:S02]  /*11d90*/  FFMA.FTZ R38, R14, R101, -R38 ;  /* 0x000000650e267223 */ /* 0x000fe40000010826 */
[----:B------:R-:W-:-:S02]  /*11da0*/  FFMA.FTZ R11, R41, R100, -R39 ;  /* 0x00000064290b7223 */ /* 0x000fc40000010827 */
[----:B------:R-:W-:Y:S01]  /*11db0*/  FFMA.FTZ R42, R14, R13, R42 ;  /* 0x0000000d0e2a7223 */ /* 0x000fe2000001002a */
[----:B------:R-:W-:Y:S01]  /*11dc0*/  F2FP.BF16.PACK_AB R13, R98, R37 ;  /* 0x00000025620d723e */ /* 0x000fe200000010ff */
[----:B------:R-:W-:Y:S01]  /*11dd0*/  FFMA.FTZ R41, R41, R8, R12 ;  /* 0x0000000829297223 */ /* 0x000fe2000001000c */
[----:B------:R-:W-:Y:S02]  /*11de0*/  F2FP.BF16.PACK_AB R8, R15, R40 ;  /* 0x000000280f08723e */ /* 0x000fe400000010ff */
[----:B------:R-:W-:Y:S02]  /*11df0*/  F2FP.BF16.PACK_AB R12, R43, R10 ;  /* 0x0000000a2b0c723e */ /* 0x000fe400000010ff */
[----:B------:R-:W-:Y:S02]  /*11e00*/  F2FP.BF16.PACK_AB R14, R38, R49 ;  /* 0x00000031260e723e */ /* 0x000fe400000010ff */
[----:B------:R-:W-:Y:S02]  /*11e10*/  F2FP.BF16.PACK_AB R15, R11, R36 ;  /* 0x000000240b0f723e */ /* 0x000fe400000010ff */
[----:B------:R-:W-:-:S02]  /*11e20*/  F2FP.BF16.PACK_AB R10, R42, R47 ;  /* 0x0000002f2a0a723e */ /* 0x000fc400000010ff */
[----:B------:R-:W-:Y:S01]  /*11e30*/  F2FP.BF16.PACK_AB R11, R41, R50 ;  /* 0x00000032290b723e */ /* 0x000fe200000010ff */
[----:B------:R1:W-:Y:S04]  /*11e40*/  STS.128 [R45+0x10080], R12 ;  /* 0x0100800c2d007388 */ /* 0x0003e80000000c00 */
[----:B------:R1:W-:Y:S02]  /*11e50*/  STS.128 [R44+0x10080], R8 ;  /* 0x010080082c007388 */ /* 0x0003e40000000c00 */
.L_x_1496:
[----:B------:R-:W-:Y:S05]  /*11e60*/  BSYNC B1 ;  /* 0x0000000000017941 */ /* 0x000fea0003800000 */
.L_x_1495:
        /* <DEDUP_REMOVED lines=119> */
.L_x_1500:
[----:B------:R-:W-:Y:S05]  /*125e0*/  BSYNC B0 ;  /* 0x0000000000007941 */ /* 0x000fea0003800000 */
.L_x_1499:
        /* <DEDUP_REMOVED lines=122> */
.L_x_1472:
[----:B------:R-:W-:Y:S05]  /*12d90*/  BSYNC B2 ;  /* 0x0000000000027941 */ /* 0x000fea0003800000 */
.L_x_1438:
[----:B------:R-:W-:Y:S01]  /*12da0*/  ULDC.64 UR4, c[0x0][0x208] ;  /* 0x0000820000047ab9 */ /* 0x000fe20000000a00 */
[----:B-12---:R-:W-:Y:S01]  /*12db0*/  IMAD.SHL.U32 R12, R33, 0x40, RZ ;  /* 0x00000040210c7824 */ /* 0x006fe200078e00ff */
[----:B------:R-:W-:Y:S01]  /*12dc0*/  UIMAD UR10, UR10, UR4, URZ ;  /* 0x000000040a0a72a4 */ /* 0x000fe2000f8e023f */
[----:B------:R-:W-:Y:S01]  /*12dd0*/  ISETP.GT.AND P3, PT, R97, 0x7f, PT ;  /* 0x0000007f6100780c */ /* 0x000fe20003f64270 */
[----:B------:R-:W-:Y:S01]  /*12de0*/  UIMAD.WIDE.U32 UR28, UR15, UR4, URZ ;  /* 0x000000040f1c72a5 */ /* 0x000fe2000f8e003f */
[----:B------:R-:W-:Y:S01]  /*12df0*/  IMAD.SHL.U32 R9, R188, 0x8, RZ ;  /* 0x00000008bc097824 */ /* 0x000fe200078e00ff */
[----:B------:R-:W-:Y:S01]  /*12e00*/  UIMAD UR5, UR15, UR5, UR10 ;  /* 0x000000050f0572a4 */ /* 0x000fe2000f8e020a */
[----:B------:R-:W-:Y:S01]  /*12e10*/  LOP3.LUT R12, R12, 0x1c0, RZ, 0xc0, !PT ;  /* 0x000001c00c0c7812 */ /* 0x000fe200078ec0ff */
[----:B------:R-:W-:Y:S01]  /*12e20*/  IMAD.MOV.U32 R222, RZ, RZ, R216 ;  /* 0x000000ffffde7224 */ /* 0x000fe200078e00d8 */
[----:B------:R-:W-:Y:S01]  /*12e30*/  SEL R13, RZ, 0x2, P6 ;  /* 0x00000002ff0d7807 */ /* 0x000fe20003000000 */
[----:B------:R-:W-:Y:S01]  /*12e40*/  UIADD3 UR4, UR29, UR5, URZ ;  /* 0x000000051d047290 */ /* 0x000fe2000fffe03f */
[----:B------:R-:W-:Y:S01]  /*12e50*/  IMAD.U32 R14, RZ, RZ, UR28 ;  /* 0x0000001cff0e7e24 */ /* 0x000fe2000f8e00ff */
[----:B------:R-:W-:Y:S01]  /*12e60*/  LOP3.LUT R9, R12, 0x8, R9, 0xf8, !PT ;  /* 0x000000080c097812 */ /* 0x000fe200078ef809 */
[----:B------:R-:W-:Y:S01]  /*12e70*/  IMAD.U32 R15, RZ, RZ, UR29 ;  /* 0x0000001dff0f7e24 */ /* 0x000fe2000f8e00ff */
[----:B------:R-:W-:Y:S01]  /*12e80*/  UIMAD UR4, UR4, 0x30, URZ ;  /* 0x00000030040478a4 */ /* 0x000fe2000f8e023f */
[----:B------:R-:W-:Y:S01]  /*12e90*/  SHF.R.U32.HI R12, RZ, 0x3, R12 ;  /* 0x00000003ff0c7819 */ /* 0x000fe2000001160c */
[----:B------:R-:W-:Y:S01]  /*12ea0*/  IMAD.WIDE.U32 R14, R14, 0x30, R222 ;  /* 0x000000300e0e7825 */ /* 0x000fe200078e00de */
[----:B------:R-:W-:Y:S01]  /*12eb0*/  SEL R11, RZ, 0x4, P5 ;  /* 0x00000004ff0b7807 */ /* 0x000fe20002800000 */
[----:B------:R-:W-:-:S04]  /*12ec0*/  DEPBAR.LE SB0, 0x0 ;  /* 0x000080000000791a */ /* 0x000fc80000000000 */
[----:B------:R-:W-:Y:S01]  /*12ed0*/  LOP3.LUT R12, R9, R12, RZ, 0x3c, !PT ;  /* 0x0000000c090c7212 */ /* 0x000fe200078e3cff */
[----:B------:R-:W-:Y:S01]  /*12ee0*/  IMAD.SHL.U32 R218, R32, 0x2, RZ ;  /* 0x0000000220da7824 */ /* 0x000fe200078e00ff */
[----:B------:R-:W-:Y:S01]  /*12ef0*/  IADD3 R8, R15, UR4, RZ ;  /* 0x000000040f087c10 */ /* 0x000fe2000fffe0ff */
[----:B------:R-:W-:Y:S01]  /*12f00*/  @!P3 IMAD.MOV.U32 R15, RZ, RZ, c[0x0][0x208] ;  /* 0x00008200ff0fb624 */ /* 0x000fe200078e00ff */
[----:B------:R-:W-:Y:S01]  /*12f10*/  BAR.SYNC.DEFER_BLOCKING 0x0 ;  /* 0x0000000000007b1d */ /* 0x000fe20000010000 */
[C---:B------:R-:W-:Y:S01]  /*12f20*/  LEA R34, P0, R14.reuse, c[0x0][0x1f8], 0x1 ;  /* 0x00007e000e227a11 */ /* 0x040fe200078008ff */
[----:B------:R-:W-:Y:S01]  /*12f30*/  IMAD R213, R35, 0x200, R12 ;  /* 0x0000020023d57824 */ /* 0x000fe200078e020c */
[----:B------:R-:W-:Y:S01]  /*12f40*/  IADD3 R2, R11, R13, R2 ;  /* 0x0000000d0b027210 */ /* 0x000fe20007ffe002 */
[----:B------:R-:W-:Y:S01]  /*12f50*/  @!P3 IMAD.MOV.U32 R13, RZ, RZ, c[0x0][0x20c] ;  /* 0x00008300ff0db624 */ /* 0x000fe200078e00ff */
[----:B------:R-:W-:Y:S01]  /*12f60*/  LEA.HI.X R35, R14, c[0x0][0x1fc], R8, 0x1, P0 ;  /* 0x00007f000e237a11 */ /* 0x000fe200000f0c08 */
[----:B------:R-:W-:Y:S01]  /*12f70*/  IMAD.SHL.U32 R213, R213, 0x2, RZ ;  /* 0x00000002d5d57824 */ /* 0x000fe200078e00ff */
[----:B------:R-:W-:Y:S01]  /*12f80*/  SEL R11, RZ, 0x8, P4 ;  /* 0x00000008ff0b7807 */ /* 0x000fe20002000000 */
[----:B------:R-:W-:Y:S01]  /*12f90*/  UISETP.GE.AND UP0, UPT, UR13, 0x2, UPT ;  /* 0x000000020d00788c */ /* 0x000fe2000bf06270 */
[----:B------:R-:W-:-:S02]  /*12fa0*/  @!P3 LEA R64, P0, R15, R34, 0x6 ;  /* 0x000000220f40b211 */ /* 0x000fc400078030ff */
[----:B------:R-:W-:Y:S01]  /*12fb0*/  LOP3.LUT P1, RZ, R33, 0x2, RZ, 0xc0, !PT ;  /* 0x0000000221ff7812 */ /* 0x000fe2000782c0ff */
[----:B------:R-:W-:Y:S01]  /*12fc0*/  IMAD.IADD R11, R11, 0x1, R2 ;  /* 0x000000010b0b7824 */ /* 0x000fe200078e0202 */
[----:B------:R-:W-:Y:S01]  /*12fd0*/  @!P3 LEA.HI.X R65, R15, R35, R13, 0x6, P0 ;  /* 0x000000230f41b211 */ /* 0x000fe200000f340d */
[----:B------:R-:W-:Y:S01]  /*12fe0*/  IMAD.U32 R13, RZ, RZ, UR12 ;  /* 0x0000000cff0d7e24 */ /* 0x000fe2000f8e00ff */
[----:B------:R-:W-:Y:S01]  /*12ff0*/  P2R R9, PR, RZ, 0x40 ;  /* 0x00000040ff097803 */ /* 0x000fe20000000000 */
[----:B------:R-:W-:Y:S01]  /*13000*/  IMAD R2, R3, 0x400, R0 ;  /* 0x0000040003027824 */ /* 0x000fe200078e0200 */
[----:B------:R-:W-:Y:S02]  /*13010*/  LOP3.LUT P6, RZ, R11, 0x1, RZ, 0xc0, !PT ;  /* 0x000000010bff7812 */ /* 0x000fe400078cc0ff */
[----:B------:R-:W-:Y:S01]  /*13020*/  IADD3 R8, R13, UR14, -R188 ;  /* 0x0000000e0d087c10 */ /* 0x000fe2000fffe8bc */
[C---:B------:R-:W-:Y:S01]  /*13030*/  IMAD.SHL.U32 R60, R2.reuse, 0x2, RZ ;  /* 0x00000002023c7824 */ /* 0x040fe200078e00ff */
[----:B------:R-:W-:Y:S01]  /*13040*/  LEA R214, R2, 0x10080, 0x1 ;  /* 0x0001008002d67811 */ /* 0x000fe200078e08ff */
[----:B------:R-:W-:Y:S01]  /*13050*/  IMAD.MOV.U32 R2, RZ, RZ, 0x40 ;  /* 0x00000040ff027424 */ /* 0x000fe200078e00ff */
[----:B------:R-:W-:Y:S01]  /*13060*/  ISETP.LT.OR P0, PT, R8, 0x1, !P6 ;  /* 0x000000010800780c */ /* 0x000fe20007701670 */
[----:B---3--:R-:W-:Y:S01]  /*13070*/  LDSM.16.M88.4 R20, [R213+0xa080] ;  /* 0x00a08000d514783b */ /* 0x008fe20000000200 */
[----:B------:R-:W-:Y:S01]  /*13080*/  IADD3 R12, R213, 0xa080, RZ ;  /* 0x0000a080d50c7810 */ /* 0x000fe20007ffe0ff */
[--C-:B------:R-:W-:Y:S01]  /*13090*/  IMAD R212, R7, 0x2, R214.reuse ;  /* 0x0000000207d47824 */ /* 0x100fe200078e02d6 */
[----:B------:R-:W-:Y:S01]  /*130a0*/  IADD3 R211, R213, 0xa0a0, RZ ;  /* 0x0000a0a0d5d37810 */ /* 0x000fe20007ffe0ff */
[----:B------:R-:W1:Y:S01]  /*130b0*/  LDSM.16.M88.4 R60, [R60+0x10080] ;  /* 0x010080003c3c783b */ /* 0x000e620000000200 */
[----:B------:R-:W-:Y:S01]  /*130c0*/  @P1 IADD3 R211, R12, -0x20, RZ ;  /* 0xffffffe00cd31810 */ /* 0x000fe20007ffe0ff */
[----:B------:R-:W-:Y:S01]  /*130d0*/  IMAD R210, R5, 0x2, R214 ;  /* 0x0000000205d27824 */ /* 0x000fe200078e02d6 */
[C---:B------:R-:W-:Y:S01]  /*130e0*/  LOP3.LUT P2, RZ, R11.reuse, 0x2, RZ, 0xc0, !PT ;  /* 0x000000020bff7812 */ /* 0x040fe2000784c0ff */
[----:B------:R-:W-:Y:S01]  /*130f0*/  LDSM.16.M88.4 R44, [R212] ;  /* 0x00000000d42c783b */ /* 0x000fe20000000200 */
[----:B------:R-:W-:Y:S01]  /*13100*/  LOP3.LUT P1, RZ, R11, 0x4, RZ, 0xc0, !PT ;  /* 0x000000040bff7812 */ /* 0x000fe2000782c0ff */
[----:B------:R-:W-:Y:S01]  /*13110*/  IMAD R209, R5, 0x2, R212 ;  /* 0x0000000205d17824 */ /* 0x000fe200078e02d4 */
[----:B------:R-:W-:Y:S01]  /*13120*/  P2R R10, PR, RZ, 0x20 ;  /* 0x00000020ff0a7803 */ /* 0x000fe20000000000 */
[----:B------:R-:W2:Y:S01]  /*13130*/  LDSM.16.M88.4 R12, [R213+0xa880] ;  /* 0x00a88000d50c783b */ /* 0x000ea20000000200 */
[----:B------:R-:W-:-:S02]  /*13140*/  @!P3 ISETP.LT.OR P6, PT, R8, 0x21, !P6 ;  /* 0x000000210800b80c */ /* 0x000fc400077c1670 */
[C---:B------:R-:W-:Y:S01]  /*13150*/  IADD3 R203, R211.reuse, 0x800, RZ ;  /* 0x00000800d3cb7810 */ /* 0x040fe20007ffe0ff */
[----:B------:R-:W-:Y:S01]  /*13160*/  LDSM.16.M88.4 R28, [R213+0xb080] ;  /* 0x00b08000d51c783b */ /* 0x000fe20000000200 */
[C---:B------:R-:W-:Y:S02]  /*13170*/  IADD3 R202, R211.reuse, 0x1000, RZ ;  /* 0x00001000d3ca7810 */ /* 0x040fe40007ffe0ff */
[C---:B------:R-:W-:Y:S01]  /*13180*/  IADD3 R200, R211.reuse, 0x1800, RZ ;  /* 0x00001800d3c87810 */ /* 0x040fe20007ffe0ff */
[----:B------:R-:W3:Y:S01]  /*13190*/  LDSM.16.M88.4 R56, [R211] ;  /* 0x00000000d338783b */ /* 0x000ee20000000200 */
[C---:B------:R-:W-:Y:S02]  /*131a0*/  IADD3 R199, R211.reuse, 0x2000, RZ ;  /* 0x00002000d3c77810 */ /* 0x040fe40007ffe0ff */
[C---:B------:R-:W-:Y:S01]  /*131b0*/  IADD3 R198, R211.reuse, 0x2800, RZ ;  /* 0x00002800d3c67810 */ /* 0x040fe20007ffe0ff */
[----:B------:R-:W4:Y:S01]  /*131c0*/  LDSM.16.M88.4 R52, [R211+0x800] ;  /* 0x00080000d334783b */ /* 0x000f220000000200 */
[----:B------:R-:W-:-:S02]  /*131d0*/  IADD3 R197, R211, 0x3000, RZ ;  /* 0x00003000d3c57810 */ /* 0x000fc40007ffe0ff */
[C---:B------:R-:W-:Y:S01]  /*131e0*/  IADD3 R196, R211.reuse, 0x3800, RZ ;  /* 0x00003800d3c47810 */ /* 0x040fe20007ffe0ff */
[----:B------:R-:W5:Y:S01]  /*131f0*/  LDSM.16.M88.4 R48, [R211+0x1000] ;  /* 0x00100000d330783b */ /* 0x000f620000000200 */
[C---:B------:R-:W-:Y:S02]  /*13200*/  IADD3 R195, R211.reuse, 0x4000, RZ ;  /* 0x00004000d3c37810 */ /* 0x040fe40007ffe0ff */
[----:B------:R-:W-:Y:S01]  /*13210*/  IADD3 R194, R211, 0x4800, RZ ;  /* 0x00004800d3c27810 */ /* 0x000fe20007ffe0ff */
[----:B------:R-:W-:Y:S01]  /*13220*/  @!PT LDS RZ, [RZ] ;  /* 0x00000000fffff984 */ /* 0x000fe20000000800 */
[----:B------:R-:W-:Y:S01]  /*13230*/  @!PT LDS RZ, [RZ] ;  /* 0x00000000fffff984 */ /* 0x000fe20000000800 */
[----:B------:R-:W-:Y:S01]  /*13240*/  @!PT LDS RZ, [RZ] ;  /* 0x00000000fffff984 */ /* 0x000fe20000000800 */
[----:B------:R3:W-:Y:S01]  /*13250*/  LDGSTS.E.BYPASS.LTC128B.128 [R218+0x4080], [R34.64], !P0 ;  /* 0x0408000022da7fae */ /* 0x0007e2000c101d5a */
[----:B------:R-:W-:Y:S02]  /*13260*/  LOP3.LUT P0, RZ, R33, 0x4, RZ, 0xc0, !PT ;  /* 0x0000000421ff7812 */ /* 0x000fe4000780c0ff */
[----:B------:R-:W-:Y:S02]  /*13270*/  IADD3 R193, R211, 0x5000, RZ ;  /* 0x00005000d3c17810 */ /* 0x000fe40007ffe0ff */
[----:B------:R-:W-:-:S02]  /*13280*/  SEL R2, R2, 0xffffffc0, !P0 ;  /* 0xffffffc002027807 */ /* 0x000fc40004000000 */
[C---:B------:R-:W-:Y:S02]  /*13290*/  ISETP.LT.OR P0, PT, R8.reuse, 0x1, !P2 ;  /* 0x000000010800780c */ /* 0x040fe40005701670 */
[----:B------:R-:W-:Y:S01]  /*132a0*/  @!P3 ISETP.LT.OR P2, PT, R8, 0x21, !P2 ;  /* 0x000000210800b80c */ /* 0x000fe20005741670 */
[--C-:B------:R-:W-:Y:S01]  /*132b0*/  IMAD.IADD R207, R213, 0x1, R2.reuse ;  /* 0x00000001d5cf7824 */ /* 0x100fe200078e0202 */
[C---:B------:R-:W-:Y:S01]  /*132c0*/  IADD3 R192, R211.reuse, 0x5800, RZ ;  /* 0x00005800d3c07810 */ /* 0x040fe20007ffe0ff */
[----:B-1----:R-:W-:Y:S01]  /*132d0*/  HMMA.16816.F32.BF16 R24, R60, R20, RZ ;  /* 0x000000143c18723c */ /* 0x002fe200000418ff */
[----:B------:R-:W-:-:S07]  /*132e0*/  IMAD.IADD R201, R211, 0x1, R2 ;  /* 0x00000001d3c97824 */ /* 0x000fce00078e0202 */
[----:B------:R1:W-:Y:S01]  /*132f0*/  LDGSTS.E.BYPASS.LTC128B.128 [R218+0x5880], [R34.64+0x80], !P0 ;  /* 0x0588008022da7fae */ /* 0x0003e2000c101d5a */
[C---:B------:R-:W-:Y:S01]  /*13300*/  ISETP.LT.OR P0, PT, R8.reuse, 0x1, !P1 ;  /* 0x000000010800780c */ /* 0x040fe20004f01670 */
[----:B--2---:R-:W-:Y:S01]  /*13310*/  HMMA.16816.F32.BF16 R16, R60, R12, RZ ;  /* 0x0000000c3c10723c */ /* 0x004fe200000418ff */
[----:B------:R-:W-:-:S07]  /*13320*/  @!P3 ISETP.LT.OR P1, PT, R8, 0x21, !P1 ;  /* 0x000000210800b80c */ /* 0x000fce0004f21670 */
[----:B------:R-:W-:Y:S04]  /*13330*/  HMMA.16816.F32.BF16 R20, R60, R22, RZ ;  /* 0x000000163c14723c */ /* 0x000fe800000418ff */
[----:B------:R1:W-:Y:S01]  /*13340*/  LDGSTS.E.BYPASS.LTC128B.128 [R218+0x7080], [R34.64+0x100], !P0 ;  /* 0x0708010022da7fae */ /* 0x0003e2000c101d5a */
[----:B------:R-:W-:-:S03]  /*13350*/  LOP3.LUT P0, RZ, R11, 0x8, RZ, 0xc0, !PT ;  /* 0x000000080bff7812 */ /* 0x000fc6000780c0ff */
[----:B------:R-:W-:Y:S01]  /*13360*/  HMMA.16816.F32.BF16 R12, R60, R14, RZ ;  /* 0x0000000e3c0c723c */ /* 0x000fe200000418ff */
[C---:B------:R-:W-:Y:S02]  /*13370*/  ISETP.LT.OR P5, PT, R8.reuse, 0x1, !P0 ;  /* 0x000000010800780c */ /* 0x040fe400047a1670 */
[----:B------:R-:W-:-:S05]  /*13380*/  @!P3 ISETP.LT.OR P0, PT, R8, 0x21, !P0 ;  /* 0x000000210800b80c */ /* 0x000fca0004701670 */
[C---:B---3--:R-:W-:Y:S06]  /*13390*/  HMMA.16816.F32.BF16 R24, R44.reuse, R56, R24 ;  /* 0x000000382c18723c */ /* 0x048fec0000041818 */
[----:B------:R1:W-:Y:S01]  /*133a0*/  LDGSTS.E.BYPASS.LTC128B.128 [R218+0x8880], [R34.64+0x180], !P5 ;  /* 0x0888018022da7fae */ /* 0x0003e2000e901d5a */
[----:B------:R-:W-:Y:S01]  /*133b0*/  ISETP.NE.AND P5, PT, R10, RZ, PT ;  /* 0x000000ff0a00720c */ /* 0x000fe20003fa5270 */
[----:B------:R-:W-:Y:S02]  /*133c0*/  HMMA.16816.F32.BF16 R20, R44, R58, R20 ;  /* 0x0000003a2c14723c */ /* 0x000fe40000041814 */
[----:B------:R2:W-:Y:S01]  /*133d0*/  @!P3 LDGSTS.E.BYPASS.LTC128B.128 [R218+0x5080], [R64.64], !P6 ;  /* 0x0508000040dabfae */ /* 0x0005e2000f101d5a */
[----:B------:R-:W-:-:S03]  /*133e0*/  ISETP.NE.AND P6, PT, R9, RZ, PT ;  /* 0x000000ff0900720c */ /* 0x000fc60003fc5270 */
[----:B------:R2:W-:Y:S02]  /*133f0*/  @!P3 LDGSTS.E.BYPASS.LTC128B.128 [R218+0x6880], [R64.64+0x80], !P2 ;  /* 0x0688008040dabfae */ /* 0x0005e4000d101d5a */
[C---:B------:R-:W-:Y:S02]  /*13400*/  HMMA.16816.F32.BF16 R8, R60.reuse, R28, RZ ;  /* 0x0000001c3c08723c */ /* 0x040fe400000418ff */
[----:B------:R2:W-:Y:S04]  /*13410*/  @!P3 LDGSTS.E.BYPASS.LTC128B.128 [R218+0x8080], [R64.64+0x100], !P1 ;  /* 0x0808010040dabfae */ /* 0x0005e8000c901d5a */
[----:B------:R2:W-:Y:S01]  /*13420*/  @!P3 LDGSTS.E.BYPASS.LTC128B.128 [R218+0x9880], [R64.64+0x180], !P0 ;  /* 0x0988018040dabfae */ /* 0x0005e2000c101d5a */
[----:B------:R-:W-:Y:S01]  /*13430*/  PLOP3.LUT P0, PT, PT, PT, UP0, 0x80, 0x0 ;  /* 0x000000000000781c */ /* 0x000fe20003f0f008 */
[----:B------:R-:W-:Y:S02]  /*13440*/  HMMA.16816.F32.BF16 R60, R60, R30, RZ ;  /* 0x0000001e3c3c723c */ /* 0x000fe400000418ff */
[----:B------:R-:W-:Y:S04]  /*13450*/  LDSM.16.M88.4 R40, [R210] ;  /* 0x00000000d228783b */ /* 0x000fe80000000200 */
[----:B------:R-:W3:Y:S02]  /*13460*/  LDSM.16.M88.4 R36, [R207+0xa080] ;  /* 0x00a08000cf24783b */ /* 0x000ee40000000200 */
[C---:B----4-:R-:W-:Y:S02]  /*13470*/  HMMA.16816.F32.BF16 R16, R44.reuse, R52, R16 ;  /* 0x000000342c10723c */ /* 0x050fe40000041810 */
[----:B-1----:R-:W1:Y:S04]  /*13480*/  LDSM.16.M88.4 R32, [R207+0xa880] ;  /* 0x00a88000cf20783b */ /* 0x002e680000000200 */
[----:B------:R-:W4:Y:S02]  /*13490*/  LDSM.16.M88.4 R28, [R207+0xb080] ;  /* 0x00b08000cf1c783b */ /* 0x000f240000000200 */
[C---:B------:R-:W-:Y:S02]  /*134a0*/  HMMA.16816.F32.BF16 R12, R44.reuse, R54, R12 ;  /* 0x000000362c0c723c */ /* 0x040fe4000004180c */
[----:B------:R-:W-:Y:S04]  /*134b0*/  LDSM.16.M88.4 R56, [R209] ;  /* 0x00000000d138783b */ /* 0x000fe80000000200 */
[----:B------:R-:W1:Y:S02]  /*134c0*/  LDSM.16.M88.4 R52, [R201] ;  /* 0x00000000c934783b */ /* 0x000e640000000200 */
[C---:B-----5:R-:W-:Y:S02]  /*134d0*/  HMMA.16816.F32.BF16 R8, R44.reuse, R48, R8 ;  /* 0x000000302c08723c */ /* 0x060fe40000041808 */
[----:B------:R-:W0:Y:S06]  /*134e0*/  LDGDEPBAR ;  /* 0x00000000000079af */ /* 0x000e2c0000000000 */
[----:B------:R-:W-:Y:S01]  /*134f0*/  HMMA.16816.F32.BF16 R60, R44, R50, R60 ;  /* 0x000000322c3c723c */ /* 0x000fe2000004183c */
[----:B------:R-:W5:Y:S04]  /*13500*/  LDSM.16.M88.4 R48, [R201+0x800] ;  /* 0x00080000c930783b */ /* 0x000f680000000200 */
        /* <DEDUP_REMOVED lines=14> */
[C---:B-----5:R-:W-:Y:S08]  /*135f0*/  HMMA.16816.F32.BF16 R16, R56.reuse, R48, R16 ;  /* 0x000000303810723c */ /* 0x060ff00000041810 */
[C---:B------:R-:W-:Y:S01]  /*13600*/  HMMA.16816.F32.BF16 R12, R56.reuse, R50, R12 ;  /* 0x00000032380c723c */ /* 0x040fe2000004180c */
[----:B------:R-:W-:Y:S07]  /*13610*/  LDSM.16.M88.4 R48, [R211+0x2000] ;  /* 0x00200000d330783b */ /* 0x000fee0000000200 */
[C---:B--2---:R-:W-:Y:S08]  /*13620*/  HMMA.16816.F32.BF16 R8, R56.reuse, R44, R8 ;  /* 0x0000002c3808723c */ /* 0x044ff00000041808 */
        /* <DEDUP_REMOVED lines=149> */
.L_x_1501:
[----:B------:R-:W-:Y:S01]  /*13f80*/  LOP3.LUT R2, R6, 0xffffffe0, RZ, 0xc0, !PT ;  /* 0xffffffe006027812 */ /* 0x000fe200078ec0ff */
[----:B------:R-:W-:Y:S01]  /*13f90*/  IMAD.SHL.U32 R208, R0, 0x2, RZ ;  /* 0x0000000200d07824 */ /* 0x000fe200078e00ff */
[----:B------:R-:W-:Y:S01]  /*13fa0*/  LEA.HI R4, R4, R97, RZ, 0x2 ;  /* 0x0000006104047211 */ /* 0x000fe200078f10ff */
[----:B------:R-:W-:Y:S01]  /*13fb0*/  @UP2 USHF.L.U32 UR17, UR17, 0x7, URZ ;  /* 0x0000000711112899 */ /* 0x000fe2000800063f */
[----:B------:R-:W-:Y:S01]  /*13fc0*/  SHF.R.S32.HI R28, RZ, 0x1f, R3 ;  /* 0x0000001fff1c7819 */ /* 0x000fe20000011403 */
[----:B------:R-:W-:Y:S01]  /*13fd0*/  IMAD.IADD R2, R97, 0x1, -R2 ;  /* 0x0000000161027824 */ /* 0x000fe200078e0a02 */
[----:B------:R-:W-:Y:S01]  /*13fe0*/  LOP3.LUT R4, R4, 0xfffffffc, RZ, 0xc0, !PT ;  /* 0xfffffffc04047812 */ /* 0x000fe200078ec0ff */
[----:B------:R-:W-:Y:S01]  /*13ff0*/  LDSM.16.MT88.4 R132, [R208+0x4080] ;  /* 0x00408000d084783b */ /* 0x000fe20000004200 */
[----:B------:R-:W-:Y:S01]  /*14000*/  LEA.HI R28, R28, R3, RZ, 0x3 ;  /* 0x000000031c1c7211 */ /* 0x000fe200078f18ff */
[----:B------:R-:W-:Y:S01]  /*14010*/  IMAD R206, R7, 0x2, R208 ;  /* 0x0000000207ce7824 */ /* 0x000fe200078e02d0 */
[----:B------:R-:W-:Y:S01]  /*14020*/  SHF.R.S32.HI R29, RZ, 0x1f, R2 ;  /* 0x0000001fff1d7819 */ /* 0x000fe20000011402 */
[----:B------:R-:W-:Y:S01]  /*14030*/  IMAD.IADD R97, R97, 0x1, -R4 ;  /* 0x0000000161617824 */ /* 0x000fe200078e0a04 */
[----:B------:R-:W-:Y:S01]  /*14040*/  LOP3.LUT R28, R28, 0xffffff8, RZ, 0xc0, !PT ;  /* 0x0ffffff81c1c7812 */ /* 0x000fe200078ec0ff */
[----:B------:R-:W-:Y:S01]  /*14050*/  IMAD R205, R5, 0x2, R208 ;  /* 0x0000000205cd7824 */ /* 0x000fe200078e02d0 */
[----:B------:R-:W-:Y:S01]  /*14060*/  LEA.HI R4, R29, R2, RZ, 0x2 ;  /* 0x000000021d047211 */ /* 0x000fe200078f10ff */
[----:B------:R-:W-:Y:S01]  /*14070*/  IMAD R204, R5, 0x2, R206 ;  /* 0x0000000205cc7824 */ /* 0x000fe200078e02ce */
[----:B------:R-:W-:Y:S01]  /*14080*/  LEA.HI R6, R97, R97, RZ, 0x1 ;  /* 0x0000006161067211 */ /* 0x000fe200078f08ff */
[----:B------:R-:W-:Y:S01]  /*14090*/  IMAD.IADD R28, R3, 0x1, -R28 ;  /* 0x00000001031c7824 */ /* 0x000fe200078e0a1c */
[----:B------:R-:W-:Y:S01]  /*140a0*/  PLOP3.LUT P1, PT, PT, PT, UP2, 0x80, 0x0 ;  /* 0x000000000000781c */ /* 0x000fe20003f2f028 */
[----:B------:R-:W-:Y:S01]  /*140b0*/  LDSM.16.MT88.4 R140, [R206+0x4080] ;  /* 0x00408000ce8c783b */ /* 0x000fe20000004200 */
[----:B------:R-:W-:Y:S01]  /*140c0*/  LEA.HI.SX32 R3, R4, UR18, 0x1e ;  /* 0x0000001204037c11 */ /* 0x000fe2000f8ff2ff */
[----:B------:R-:W-:Y:S01]  /*140d0*/  ULDC.64 UR4, c[0x0][0x2c8] ;  /* 0x0000b20000047ab9 */ /* 0x000fe20000000a00 */
[----:B------:R-:W-:Y:S01]  /*140e0*/  LOP3.LUT R6, R6, 0x1ffffffe, RZ, 0xc0, !PT ;  /* 0x1ffffffe06067812 */ /* 0x000fe200078ec0ff */
[----:B------:R-:W-:Y:S01]  /*140f0*/  LDSM.16.MT88.4 R148, [R205+0x4080] ;  /* 0x00408000cd94783b */ /* 0x000fe20000004200 */
[----:B------:R-:W-:Y:S01]  /*14100*/  PLOP3.LUT P0, PT, PT, PT, UP2, 0x80, 0x0 ;  /* 0x000000000000781c */ /* 0x000fe20003f0f028 */
[----:B------:R-:W-:Y:S01]  /*14110*/  IMAD R3, R28, 0x10, R3 ;  /* 0x000000101c037824 */ /* 0x000fe200078e0203 */
[----:B------:R-:W-:Y:S01]  /*14120*/  UIADD3 UR13, UR13, -0x2, URZ ;  /* 0xfffffffe0d0d7890 */ /* 0x000fe2000fffe03f */
[----:B------:R-:W-:Y:S01]  /*14130*/  IMAD.IADD R6, R97, 0x1, -R6 ;  /* 0x0000000161067824 */ /* 0x000fe200078e0a06 */
[----:B------:R-:W-:Y:S03]  /*14140*/  LDSM.16.MT88.4 R40, [R208+0x5880] ;  /* 0x00588000d028783b */ /* 0x000fe60000004200 */
[----:B------:R-:W-:Y:S01]  /*14150*/  IMAD R189, R6, 0x8, R3 ;  /* 0x0000000806bd7824 */ /* 0x000fe200078e0203 */
[----:B------:R-:W-:Y:S03]  /*14160*/  LDSM.16.MT88.4 R48, [R206+0x5880] ;  /* 0x00588000ce30783b */ /* 0x000fe60000004200 */
[----:B------:R-:W-:Y:S01]  /*14170*/  @P1 IMAD.HI.U32 R3, R189, c[0x0][0x2c8], RZ ;  /* 0x0000b200bd031a27 */ /* 0x000fe200078e00ff */
[----:B------:R-:W-:Y:S03]  /*14180*/  LDSM.16.MT88.4 R56, [R205+0x5880] ;  /* 0x00588000cd38783b */ /* 0x000fe60000004200 */
[----:B------:R-:W-:Y:S01]  /*14190*/  IMAD.MOV.U32 R28, RZ, RZ, R189 ;  /* 0x000000ffff1c7224 */ /* 0x000fe200078e00bd */
[----:B------:R-:W-:Y:S01]  /*141a0*/  @P0 SHF.R.U32.HI R28, RZ, c[0x0][0x2cc], R3 ;  /* 0x0000b300ff1c0a19 */ /* 0x000fe20000011603 */
[----:B------:R-:W-:Y:S01]  /*141b0*/  LDSM.16.MT88.4 R64, [R204+0x5880] ;  /* 0x00588000cc40783b */ /* 0x000fe20000004200 */
[----:B------:R-:W-:-:S03]  /*141c0*/  LOP3.LUT R3, R4, 0x7ffffffc, RZ, 0xc0, !PT ;  /* 0x7ffffffc04037812 */ /* 0x000fc600078ec0ff */
[----:B------:R-:W2:Y:S02]  /*141d0*/  SHFL.IDX PT, R6, R28, RZ, 0x1c1f ;  /* 0x001c1fff1c067589 */ /* 0x000ea400000e0000 */
[----:B------:R-:W-:Y:S02]  /*141e0*/  IMAD.IADD R190, R2, 0x1, -R3 ;  /* 0x0000000102be7824 */ /* 0x000fe400078e0a03 */
[----:B------:R-:W-:Y:S01]  /*141f0*/  IMAD.U32 R3, RZ, RZ, UR11 ;  /* 0x0000000bff037e24 */ /* 0x000fe2000f8e00ff */
[----:B------:R-:W3:Y:S01]  /*14200*/  SHFL.IDX PT, R4, R28, 0x1, 0x1c1f ;  /* 0x003c1f001c047f89 */ /* 0x000ee200000e0000 */
[----:B------:R-:W-:-:S03]  /*14210*/  IMAD.SHL.U32 R190, R190, 0x2, RZ ;  /* 0x00000002bebe7824 */ /* 0x000fc600078e00ff */
[----:B------:R-:W-:Y:S02]  /*14220*/  LDSM.16.MT88.4 R72, [R208+0x7080] ;  /* 0x00708000d048783b */ /* 0x000fe40000004200 */
[C---:B------:R-:W-:Y:S02]  /*14230*/  IADD3 R3, -R190.reuse, 0x1, R3 ;  /* 0x00000001be037810 */ /* 0x040fe40007ffe103 */
[----:B------:R-:W-:Y:S01]  /*14240*/  IADD3 R2, -R190, UR11, RZ ;  /* 0x0000000bbe027c10 */ /* 0x000fe2000fffe1ff */
[----:B------:R-:W-:Y:S01]  /*14250*/  LDSM.16.MT88.4 R80, [R206+0x7080] ;  /* 0x00708000ce50783b */ /* 0x000fe20000004200 */
[----:B------:R-:W-:Y:S01]  /*14260*/  IADD3 R35, R3, -UR22, RZ ;  /* 0x8000001603237c10 */ /* 0x000fe2000fffe0ff */
[----:B------:R-:W-:Y:S02]  /*14270*/  UIMAD.WIDE.U32 UR10, UR17, UR4, URZ ;  /* 0x00000004110a72a5 */ /* 0x000fe4000f8e003f */
[----:B------:R-:W-:Y:S04]  /*14280*/  LDSM.16.MT88.4 R88, [R205+0x7080] ;  /* 0x00708000cd58783b */ /* 0x000fe80000004200 */
[----:B------:R-:W-:Y:S01]  /*14290*/  LDSM.16.MT88.4 R96, [R204+0x7080] ;  /* 0x00708000cc60783b */ /* 0x000fe20000004200 */
[----:B------:R-:W-:Y:S01]  /*142a0*/  @UP2 UMOV UR9, UR11 ;  /* 0x0000000b00092c82 */ /* 0x000fe20008000000 */
[C---:B--2---:R-:W-:Y:S01]  /*142b0*/  IMAD.IADD R3, R35.reuse, 0x1, R6 ;  /* 0x0000000123037824 */ /* 0x044fe200078e0206 */
[----:B------:R-:W-:Y:S01]  /*142c0*/  @UP2 USHF.R.U32.HI UR18, URZ, UR5, UR9 ;  /* 0x000000053f122299 */ /* 0x000fe20008011609 */
[----:B------:R-:W-:Y:S03]  /*142d0*/  LDSM.16.MT88.4 R104, [R208+0x8880] ;  /* 0x00888000d068783b */ /* 0x000fe60000004200 */
[----:B------:R-:W-:Y:S01]  /*142e0*/  IMNMX R3, R2, R3, PT ;  /* 0x0000000302037217 */ /* 0x000fe20003800200 */
[----:B---3--:R-:W-:Y:S01]  /*142f0*/  IMAD.IADD R35, R35, 0x1, R4 ;  /* 0x0000000123237824 */ /* 0x008fe200078e0204 */
[----:B------:R-:W-:Y:S01]  /*14300*/  LDSM.16.MT88.4 R112, [R206+0x8880] ;  /* 0x00888000ce70783b */ /* 0x000fe20000004200 */
[----:B------:R-:W-:Y:S01]  /*14310*/  UIADD3 UR18, UR18, UR14, -UR22 ;  /* 0x0000000e12127290 */ /* 0x000fe2000fffe816 */
[----:B------:R-:W-:-:S02]  /*14320*/  ISETP.GT.AND P0, PT, R3, RZ, PT ;  /* 0x000000ff0300720c */ /* 0x000fc40003f04270 */
[C---:B------:R-:W-:Y:S01]  /*14330*/  ISETP.GT.AND P1, PT, R3.reuse, 0x1, PT ;  /* 0x000000010300780c */ /* 0x040fe20003f24270 */
[----:B------:R-:W-:Y:S01]  /*14340*/  LDSM.16.MT88.4 R120, [R205+0x8880] ;  /* 0x00888000cd78783b */ /* 0x000fe20000004200 */
[----:B------:R-:W-:Y:S01]  /*14350*/  FSEL R24, R24, -INF , P0 ;  /* 0xff80000018187808 */ /* 0x000fe20000000000 */
[----:B------:R-:W-:Y:S01]  /*14360*/  UIMAD.WIDE UR4, UR18, 0x2aaaaaab, URZ ;  /* 0x2aaaaaab120478a5 */ /* 0x000fe2000f8e023f */
[----:B------:R-:W-:Y:S01]  /*14370*/  ISETP.GT.AND P0, PT, R3, 0x8, PT ;  /* 0x000000080300780c */ /* 0x000fe20003f04270 */
[----:B------:R-:W-:Y:S01]  /*14380*/  LDSM.16.MT88.4 R172, [R204+0x4880] ;  /* 0x00488000ccac783b */ /* 0x000fe20000004200 */
[----:B-1----:R-:W-:Y:S01]  /*14390*/  FSEL R33, R25, -INF , P1 ;  /* 0xff80000019217808 */ /* 0x002fe20000800000 */
[----:B------:R-:W-:Y:S01]  /*143a0*/  USHF.R.U32.HI UR4, URZ, 0x1f, UR5 ;  /* 0x0000001f3f047899 */ /* 0x000fe20008011605 */
[C---:B------:R-:W-:Y:S01]  /*143b0*/  ISETP.GT.AND P1, PT, R3.reuse, 0x9, PT ;  /* 0x000000090300780c */ /* 0x040fe20003f24270 */
[----:B------:R-:W-:Y:S01]  /*143c0*/  LDSM.16.MT88.4 R168, [R208+0x6080] ;  /* 0x00608000d0a8783b */ /* 0x000fe20000004200 */
[----:B------:R-:W-:Y:S01]  /*143d0*/  FSEL R31, R20, -INF , P0 ;  /* 0xff800000141f7808 */ /* 0x000fe20000000000 */
[----:B------:R-:W-:Y:S01]  /*143e0*/  ULEA.HI.SX32 UR4, UR5, UR4, 0x1d ;  /* 0x0000000405047291 */ /* 0x000fe2000f8fea3f */
[----:B------:R-:W-:Y:S01]  /*143f0*/  ISETP.GT.AND P0, PT, R3, 0x10, PT ;  /* 0x000000100300780c */ /* 0x000fe20003f04270 */
[----:B------:R-:W-:Y:S01]  /*14400*/  LDSM.16.MT88.4 R164, [R205+0x6080] ;  /* 0x00608000cda4783b */ /* 0x000fe20000004200 */
[----:B------:R-:W-:-:S02]  /*14410*/  FSEL R29, R21, -INF , P1 ;  /* 0xff800000151d7808 */ /* 0x000fc40000800000 */
[C---:B------:R-:W-:Y:S01]  /*14420*/  ISETP.GT.AND P1, PT, R3.reuse, 0x11, PT ;  /* 0x000000110300780c */ /* 0x040fe20003f24270 */
[----:B------:R-:W-:Y:S01]  /*14430*/  LDSM.16.MT88.4 R160, [R208+0x7880] ;  /* 0x00788000d0a0783b */ /* 0x000fe20000004200 */
[----:B------:R-:W-:Y:S02]  /*14440*/  FSEL R103, R16, -INF , P0 ;  /* 0xff80000010677808 */ /* 0x000fe40000000000 */
[----:B------:R-:W-:Y:S01]  /*14450*/  ISETP.GT.AND P0, PT, R3, 0x18, PT ;  /* 0x000000180300780c */ /* 0x000fe20003f04270 */
[----:B------:R-:W0:Y:S01]  /*14460*/  LDGDEPBAR ;  /* 0x00000000000079af */ /* 0x000e220000000000 */
[----:B------:R-:W-:Y:S02]  /*14470*/  FSEL R101, R17, -INF , P1 ;  /* 0xff80000011657808 */ /* 0x000fe40000800000 */
[----:B------:R-:W-:Y:S02]  /*14480*/  ISETP.GT.AND P1, PT, R3, 0x19, PT ;  /* 0x000000190300780c */ /* 0x000fe40003f24270 */
[----:B------:R-:W-:-:S02]  /*14490*/  FSEL R25, R12, -INF , P0 ;  /* 0xff8000000c197808 */ /* 0x000fc40000000000 */
[----:B------:R-:W-:Y:S02]  /*144a0*/  ISETP.GT.AND P0, PT, R3, 0x20, PT ;  /* 0x000000200300780c */ /* 0x000fe40003f04270 */
[----:B------:R-:W-:Y:S02]  /*144b0*/  IMNMX R2, R2, R35, PT ;  /* 0x0000002302027217 */ /* 0x000fe40003800200 */
[----:B------:R-:W-:Y:S02]  /*144c0*/  FSEL R21, R13, -INF , P1 ;  /* 0xff8000000d157808 */ /* 0x000fe40000800000 */
[----:B------:R-:W-:Y:S02]  /*144d0*/  ISETP.GT.AND P1, PT, R3, 0x21, PT ;  /* 0x000000210300780c */ /* 0x000fe40003f24270 */
[----:B------:R-:W-:Y:S02]  /*144e0*/  FSEL R239, R8, -INF , P0 ;  /* 0xff80000008ef7808 */ /* 0x000fe40000000000 */
[----:B------:R-:W-:-:S02]  /*144f0*/  ISETP.GT.AND P0, PT, R2, RZ, PT ;  /* 0x000000ff0200720c */ /* 0x000fc40003f04270 */
[----:B------:R-:W-:Y:S02]  /*14500*/  FSEL R233, R9, -INF , P1 ;  /* 0xff80000009e97808 */ /* 0x000fe40000800000 */
[----:B------:R-:W-:Y:S02]  /*14510*/  ISETP.GT.AND P1, PT, R2, 0x1, PT ;  /* 0x000000010200780c */ /* 0x000fe40003f24270 */
[----:B------:R-:W-:Y:S02]  /*14520*/  FSEL R26, R26, -INF , P0 ;  /* 0xff8000001a1a7808 */ /* 0x000fe40000000000 */
[----:B------:R-:W-:Y:S02]  /*14530*/  ISETP.GT.AND P0, PT, R2, 0x8, PT ;  /* 0x000000080200780c */ /* 0x000fe40003f04270 */
[----:B------:R-:W-:Y:S02]  /*14540*/  FMNMX.FTZ R4, R24, R33, !PT ;  /* 0x0000002118047209 */ /* 0x000fe40007810000 */
[----:B------:R-:W-:-:S02]  /*14550*/  FSEL R35, R27, -INF , P1 ;  /* 0xff8000001b237808 */ /* 0x000fc40000800000 */
[----:B------:R-:W-:Y:S02]  /*14560*/  FSEL R27, R22, -INF , P0 ;  /* 0xff800000161b7808 */ /* 0x000fe40000000000 */
[----:B------:R-:W-:Y:S02]  /*14570*/  FMNMX.FTZ R4, R31, R4, !PT ;  /* 0x000000041f047209 */ /* 0x000fe40007810000 */
[----:B------:R-:W-:Y:S02]  /*14580*/  ISETP.GT.AND P0, PT, R3, 0x28, PT ;  /* 0x000000280300780c */ /* 0x000fe40003f04270 */
[----:B------:R-:W-:Y:S02]  /*14590*/  ISETP.GT.AND P1, PT, R2, 0x9, PT ;  /* 0x000000090200780c */ /* 0x000fe40003f24270 */
[----:B------:R-:W-:Y:S02]  /*145a0*/  FMNMX.FTZ R6, R26, R35, !PT ;  /* 0x000000231a067209 */ /* 0x000fe40007810000 */
[----:B------:R-:W-:-:S02]  /*145b0*/  FMNMX.FTZ R4, R29, R4, !PT ;  /* 0x000000041d047209 */ /* 0x000fc40007810000 */
[----:B------:R-:W-:Y:S02]  /*145c0*/  FSEL R237, R60, -INF , P0 ;  /* 0xff8000003ced7808 */ /* 0x000fe40000000000 */
[----:B------:R-:W-:Y:S02]  /*145d0*/  FSEL R23, R23, -INF , P1 ;  /* 0xff80000017177808 */ /* 0x000fe40000800000 */
[C---:B------:R-:W-:Y:S02]  /*145e0*/  ISETP.GT.AND P0, PT, R2.reuse, 0x10, PT ;  /* 0x000000100200780c */ /* 0x040fe40003f04270 */
[----:B------:R-:W-:Y:S02]  /*145f0*/  FMNMX.FTZ R6, R27, R6, !PT ;  /* 0x000000061b067209 */ /* 0x000fe40007810000 */
[----:B------:R-:W-:Y:S02]  /*14600*/  FMNMX.FTZ R4, R103, R4, !PT ;  /* 0x0000000467047209 */ /* 0x000fe40007810000 */
[----:B------:R-:W-:-:S02]  /*14610*/  ISETP.GT.AND P1, PT, R2, 0x11, PT ;  /* 0x000000110200780c */ /* 0x000fc40003f24270 */
[----:B------:R-:W-:Y:S02]  /*14620*/  FSEL R9, R18, -INF , P0 ;  /* 0xff80000012097808 */ /* 0x000fe40000000000 */
[----:B------:R-:W-:Y:S02]  /*14630*/  FMNMX.FTZ R6, R23, R6, !PT ;  /* 0x0000000617067209 */ /* 0x000fe40007810000 */
[----:B------:R-:W-:Y:S02]  /*14640*/  FMNMX.FTZ R4, R101, R4, !PT ;  /* 0x0000000465047209 */ /* 0x000fe40007810000 */
[----:B------:R-:W-:Y:S02]  /*14650*/  ISETP.GT.AND P0, PT, R3, 0x29, PT ;  /* 0x000000290300780c */ /* 0x000fe40003f04270 */
[----:B------:R-:W-:Y:S02]  /*14660*/  FSEL R13, R19, -INF , P1 ;  /* 0xff800000130d7808 */ /* 0x000fe40000800000 */
[----:B------:R-:W-:-:S02]  /*14670*/  ISETP.GT.AND P1, PT, R2, 0x18, PT ;  /* 0x000000180200780c */ /* 0x000fc40003f24270 */
        /* <DEDUP_REMOVED lines=15> */
[----:B------:R-:W-:Y:S02]  /*14770*/  FSEL R181, R11, -INF , P0 ;  /* 0xff8000000bb57808 */ /* 0x000fe40000000000 */
[----:B------:R-:W-:Y:S02]  /*14780*/  ISETP.GT.AND P1, PT, R2, 0x28, PT ;  /* 0x000000280200780c */ /* 0x000fe40003f24270 */
[----:B------:R-:W-:-:S02]  /*14790*/  FMNMX.FTZ R6, R183, R6, !PT ;  /* 0x00000006b7067209 */ /* 0x000fc40007810000 */
[----:B------:R-:W-:Y:S02]  /*147a0*/  FMNMX.FTZ R4, R237, R4, !PT ;  /* 0x00000004ed047209 */ /* 0x000fe40007810000 */
[----:B------:R-:W-:Y:S02]  /*147b0*/  ISETP.GT.AND P0, PT, R2, 0x29, PT ;  /* 0x000000290200780c */ /* 0x000fe40003f04270 */
[----:B------:R-:W-:Y:S02]  /*147c0*/  FSEL R179, R62, -INF , P1 ;  /* 0xff8000003eb37808 */ /* 0x000fe40000800000 */
[----:B------:R-:W-:Y:S02]  /*147d0*/  FMNMX.FTZ R6, R181, R6, !PT ;  /* 0x00000006b5067209 */ /* 0x000fe40007810000 */
[----:B------:R-:W-:Y:S02]  /*147e0*/  FMNMX.FTZ R3, R235, R4, !PT ;  /* 0x00000004eb037209 */ /* 0x000fe40007810000 */
[----:B------:R-:W-:-:S02]  /*147f0*/  FSEL R177, R63, -INF , P0 ;  /* 0xff8000003fb17808 */ /* 0x000fc40000000000 */
[----:B------:R-:W-:Y:S01]  /*14800*/  FMNMX.FTZ R6, R179, R6, !PT ;  /* 0x00000006b3067209 */ /* 0x000fe20007810000 */
[----:B------:R-:W1:Y:S03]  /*14810*/  SHFL.BFLY PT, R4, R3, 0x2, 0x1f ;  /* 0x0c401f0003047f89 */ /* 0x000e6600000e0000 */
[----:B------:R-:W-:-:S05]  /*14820*/  FMNMX.FTZ R11, R177, R6, !PT ;  /* 0x00000006b10b7209 */ /* 0x000fca0007810000 */
[----:B------:R-:W2:Y:S01]  /*14830*/  SHFL.BFLY PT, R2, R11, 0x2, 0x1f ;  /* 0x0c401f000b027f89 */ /* 0x000ea200000e0000 */
[----:B-1----:R-:W-:-:S05]  /*14840*/  FMNMX.FTZ R4, R3, R4, !PT ;  /* 0x0000000403047209 */ /* 0x002fca0007810000 */
[----:B------:R-:W1:Y:S01]  /*14850*/  SHFL.BFLY PT, R3, R4, 0x1, 0x1f ;  /* 0x0c201f0004037f89 */ /* 0x000e6200000e0000 */
[----:B--2---:R-:W-:-:S05]  /*14860*/  FMNMX.FTZ R2, R11, R2, !PT ;  /* 0x000000020b027209 */ /* 0x004fca0007810000 */
[----:B------:R-:W2:Y:S01]  /*14870*/  SHFL.BFLY PT, R157, R2, 0x1, 0x1f ;  /* 0x0c201f00029d7f89 */ /* 0x000ea200000e0000 */
[----:B-1----:R-:W-:-:S03]  /*14880*/  FMNMX.FTZ R3, R4, R3, !PT ;  /* 0x0000000304037209 */ /* 0x002fc60007810000 */
[----:B------:R-:W-:Y:S01]  /*14890*/  LDSM.16.MT88.4 R4, [R204+0x8880] ;  /* 0x00888000cc04783b */ /* 0x000fe20000004200 */
[C---:B------:R-:W-:Y:S01]  /*148a0*/  FSETP.NEU.FTZ.AND P0, PT, R3.reuse, -INF , PT ;  /* 0xff8000000300780b */ /* 0x040fe20003f1d000 */
[----:B------:R-:W-:Y:S01]  /*148b0*/  FMUL.FTZ R178, R3, c[0x0][0x2d0] ;  /* 0x0000b40003b27a20 */ /* 0x000fe20000410000 */
[----:B--2---:R-:W-:-:S04]  /*148c0*/  FMNMX.FTZ R157, R2, R157, !PT ;  /* 0x0000009d029d7209 */ /* 0x004fc80007810000 */
[----:B------:R-:W-:Y:S02]  /*148d0*/  FSEL R178, R178, RZ, P0 ;  /* 0x000000ffb2b27208 */ /* 0x000fe40000000000 */
[C---:B------:R-:W-:Y:S01]  /*148e0*/  FSETP.NEU.FTZ.AND P0, PT, R157.reuse, -INF , PT ;  /* 0xff8000009d00780b */ /* 0x040fe20003f1d000 */
[----:B------:R-:W-:Y:S02]  /*148f0*/  FMUL.FTZ R176, R157, c[0x0][0x2d0] ;  /* 0x0000b4009db07a20 */ /* 0x000fe40000410000 */
[--C-:B------:R-:W-:Y:S02]  /*14900*/  FFMA.FTZ R187, R24, c[0x0][0x2d0], -R178.reuse ;  /* 0x0000b40018bb7a23 */ /* 0x100fe400000108b2 */
[--C-:B------:R-:W-:Y:S01]  /*14910*/  FFMA.FTZ R156, R33, c[0x0][0x2d0], -R178.reuse ;  /* 0x0000b400219c7a23 */ /* 0x100fe200000108b2 */
[----:B------:R-:W-:Y:S01]  /*14920*/  FSEL R176, R176, RZ, P0 ;  /* 0x000000ffb0b07208 */ /* 0x000fe20000000000 */
[--C-:B------:R-:W-:Y:S02]  /*14930*/  FFMA.FTZ R185, R31, c[0x0][0x2d0], -R178.reuse ;  /* 0x0000b4001fb97a23 */ /* 0x100fe400000108b2 */
[----:B------:R-:W-:Y:S01]  /*14940*/  FFMA.FTZ R2, R29, c[0x0][0x2d0], -R178 ;  /* 0x0000b4001d027a23 */ /* 0x000fe200000108b2 */
[----:B------:R-:W-:Y:S01]  /*14950*/  MUFU.EX2 R187, R187 ;  /* 0x000000bb00bb7308 */ /* 0x000fe20000000800 */
[----:B------:R-:W-:-:S02]  /*14960*/  FFMA.FTZ R191, R26, c[0x0][0x2d0], -R176 ;  /* 0x0000b4001abf7a23 */ /* 0x000fc400000108b0 */
[--C-:B------:R-:W-:Y:S02]  /*14970*/  FFMA.FTZ R158, R35, c[0x0][0x2d0], -R176.reuse ;  /* 0x0000b400239e7a23 */ /* 0x100fe400000108b0 */
[--C-:B------:R-:W-:Y:S01]  /*14980*/  FFMA.FTZ R0, R27, c[0x0][0x2d0], -R176.reuse ;  /* 0x0000b4001b007a23 */ /* 0x100fe200000108b0 */
[----:B------:R-:W1:Y:S01]  /*14990*/  LDSM.16.MT88.4 R32, [R204+0x4080] ;  /* 0x00408000cc20783b */ /* 0x000e620000004200 */
[--C-:B------:R-:W-:Y:S01]  /*149a0*/  FFMA.FTZ R159, R23, c[0x0][0x2d0], -R176.reuse ;  /* 0x0000b400179f7a23 */ /* 0x100fe200000108b0 */
[----:B------:R-:W2:Y:S01]  /*149b0*/  MUFU.EX2 R156, R156 ;  /* 0x0000009c009c7308 */ /* 0x000ea20000000800 */
[----:B------:R-:W-:Y:S02]  /*149c0*/  FFMA.FTZ R228, R9, c[0x0][0x2d0], -R176 ;  /* 0x0000b40009e47a23 */ /* 0x000fe400000108b0 */
[----:B------:R-:W3:Y:S01]  /*149d0*/  LDSM.16.MT88.4 R8, [R208+0x4880] ;  /* 0x00488000d008783b */ /* 0x000ee20000004200 */
[--C-:B------:R-:W-:Y:S02]  /*149e0*/  FFMA.FTZ R186, R103, c[0x0][0x2d0], -R178.reuse ;  /* 0x0000b40067ba7a23 */ /* 0x100fe400000108b2 */
[----:B------:R-:W-:-:S02]  /*149f0*/  FFMA.FTZ R227, R101, c[0x0][0x2d0], -R178 ;  /* 0x0000b40065e37a23 */ /* 0x000fc400000108b2 */
[----:B------:R-:W-:Y:S01]  /*14a00*/  MUFU.EX2 R185, R185 ;  /* 0x000000b900b97308 */ /* 0x000fe20000000800 */
[--C-:B------:R-:W-:Y:S02]  /*14a10*/  FFMA.FTZ R184, R25, c[0x0][0x2d0], -R178.reuse ;  /* 0x0000b40019b87a23 */ /* 0x100fe400000108b2 */
[----:B------:R-:W-:Y:S01]  /*14a20*/  FFMA.FTZ R219, R21, c[0x0][0x2d0], -R178 ;  /* 0x0000b40015db7a23 */ /* 0x000fe200000108b2 */
[----:B------:R-:W-:Y:S01]  /*14a30*/  LDSM.16.MT88.4 R24, [R206+0x7880] ;  /* 0x00788000ce18783b */ /* 0x000fe20000004200 */
[--C-:B------:R-:W-:Y:S02]  /*14a40*/  FFMA.FTZ R231, R13, c[0x0][0x2d0], -R176.reuse ;  /* 0x0000b4000de77a23 */ /* 0x100fe400000108b0 */
[--C-:B------:R-:W-:Y:S01]  /*14a50*/  FFMA.FTZ R226, R19, c[0x0][0x2d0], -R176.reuse ;  /* 0x0000b40013e27a23 */ /* 0x100fe200000108b0 */
[----:B------:R-:W4:Y:S01]  /*14a60*/  MUFU.EX2 R2, R2 ;  /* 0x0000000200027308 */ /* 0x000f220000000800 */
[----:B--2---:R-:W-:Y:S01]  /*14a70*/  F2FP.BF16.PACK_AB R128, R156, R187 ;  /* 0x000000bb9c80723e */ /* 0x004fe200000010ff */
[----:B------:R-:W-:Y:S01]  /*14a80*/  FFMA.FTZ R229, R17, c[0x0][0x2d0], -R176 ;  /* 0x0000b40011e57a23 */ /* 0x000fe200000108b0 */
[----:B------:R-:W2:Y:S01]  /*14a90*/  LDSM.16.MT88.4 R12, [R206+0x4880] ;  /* 0x00488000ce0c783b */ /* 0x000ea20000004200 */
[----:B------:R-:W-:-:S02]  /*14aa0*/  FFMA.FTZ R230, R239, c[0x0][0x2d0], -R178 ;  /* 0x0000b400efe67a23 */ /* 0x000fc400000108b2 */
[--C-:B------:R-:W-:Y:S01]  /*14ab0*/  FFMA.FTZ R232, R237, c[0x0][0x2d0], -R178.reuse ;  /* 0x0000b400ede87a23 */ /* 0x100fe200000108b2 */
[----:B------:R-:W5:Y:S01]  /*14ac0*/  LDSM.16.MT88.4 R20, [R205+0x4880] ;  /* 0x00488000cd14783b */ /* 0x000f620000004200 */
[----:B------:R-:W-:Y:S01]  /*14ad0*/  MUFU.EX2 R191, R191 ;  /* 0x000000bf00bf7308 */ /* 0x000fe20000000800 */
[--C-:B------:R-:W-:Y:S02]  /*14ae0*/  FFMA.FTZ R233, R233, c[0x0][0x2d0], -R178.reuse ;  /* 0x0000b400e9e97a23 */ /* 0x100fe400000108b2 */
[----:B------:R-:W1:Y:S01]  /*14af0*/  LDSM.16.MT88.4 R16, [R206+0x6080] ;  /* 0x00608000ce10783b */ /* 0x000e620000004200 */
[----:B------:R-:W-:Y:S02]  /*14b00*/  FFMA.FTZ R235, R235, c[0x0][0x2d0], -R178 ;  /* 0x0000b400ebeb7a23 */ /* 0x000fe400000108b2 */
[--C-:B------:R-:W-:Y:S02]  /*14b10*/  FFMA.FTZ R234, R183, c[0x0][0x2d0], -R176.reuse ;  /* 0x0000b400b7ea7a23 */ /* 0x100fe400000108b0 */
[----:B------:R-:W3:Y:S01]  /*14b20*/  MUFU.EX2 R158, R158 ;  /* 0x0000009e009e7308 */ /* 0x000ee20000000800 */
[----:B----4-:R-:W-:Y:S01]  /*14b30*/  F2FP.BF16.PACK_AB R130, R2, R185 ;  /* 0x000000b90282723e */ /* 0x010fe200000010ff */
[----:B------:R-:W-:-:S02]  /*14b40*/  FFMA.FTZ R237, R181, c[0x0][0x2d0], -R176 ;  /* 0x0000b400b5ed7a23 */ /* 0x000fc400000108b0 */
[--C-:B------:R-:W-:Y:S01]  /*14b50*/  FFMA.FTZ R236, R179, c[0x0][0x2d0], -R176.reuse ;  /* 0x0000b400b3ec7a23 */ /* 0x100fe200000108b0 */
[----:B------:R-:W-:Y:S01]  /*14b60*/  LDSM.16.MT88.4 R180, [R206+0x6880] ;  /* 0x00688000ceb4783b */ /* 0x000fe20000004200 */
[----:B------:R-:W-:Y:S02]  /*14b70*/  FFMA.FTZ R239, R177, c[0x0][0x2d0], -R176 ;  /* 0x0000b400b1ef7a23 */ /* 0x000fe400000108b0 */
[----:B------:R-:W-:Y:S01]  /*14b80*/  MUFU.EX2 R0, R0 ;  /* 0x0000000000007308 */ /* 0x000fe20000000800 */
[----:B------:R-:W-:Y:S01]  /*14b90*/  LDSM.16.MT88.4 R176, [R205+0x6880] ;  /* 0x00688000cdb0783b */ /* 0x000fe20000004200 */
[----:B------:R-:W-:-:S04]  /*14ba0*/  FADD.FTZ R156, R187, R156 ;  /* 0x0000009cbb9c7221 */ /* 0x000fc80000010000 */
[----:B------:R-:W-:Y:S02]  /*14bb0*/  FADD.FTZ R185, R185, R156 ;  /* 0x0000009cb9b97221 */ /* 0x000fe40000010000 */
[----:B------:R-:W4:Y:S01]  /*14bc0*/  MUFU.EX2 R159, R159 ;  /* 0x0000009f009f7308 */ /* 0x000f220000000800 */
[----:B---3--:R-:W-:Y:S01]  /*14bd0*/  F2FP.BF16.PACK_AB R129, R158, R191 ;  /* 0x000000bf9e81723e */ /* 0x008fe200000010ff */
[----:B------:R-:W-:Y:S02]  /*14be0*/  FADD.FTZ R191, R191, R158 ;  /* 0x0000009ebfbf7221 */ /* 0x000fe40000010000 */
[----:B------:R-:W-:-:S04]  /*14bf0*/  FADD.FTZ R185, R2, R185 ;  /* 0x000000b902b97221 */ /* 0x000fc80000010000 */
[----:B------:R-:W-:Y:S01]  /*14c00*/  MUFU.EX2 R186, R186 ;  /* 0x000000ba00ba7308 */ /* 0x000fe20000000800 */
[----:B----4-:R-:W-:-:S07]  /*14c10*/  F2FP.BF16.PACK_AB R131, R159, R0 ;  /* 0x000000009f83723e */ /* 0x010fce00000010ff */
        /* <DEDUP_REMOVED lines=10> */
[----:B------:R-:W4:Y:S06]  /*14cc0*/  MUFU.EX2 R231, R231 ;  /* 0x000000e700e77308 */ /* 0x000f2c0000000800 */
[C---:B-1----:R-:W-:Y:S02]  /*14cd0*/  HMMA.16816.F32.BF16 R28, R128.reuse, R32, RZ ;  /* 0x00000020801c723c */ /* 0x042fe400000418ff */
        /* <DEDUP_REMOVED lines=38> */
[----:B----4-:R-:W-:Y:S01]  /*14f40*/  F2FP.BF16.PACK_AB R5, R231, R228 ;  /* 0x000000e4e705723e */ /* 0x010fe200000010ff */
[----:B------:R-:W-:-:S02]  /*14f50*/  FADD.FTZ R186, R186, R185 ;  /* 0x000000b9baba7221 */ /* 0x000fc40000010000 */
[----:B------:R-:W-:Y:S02]  /*14f60*/  FADD.FTZ R228, R228, R159 ;  /* 0x0000009fe4e47221 */ /* 0x000fe40000010000 */
[----:B------:R-:W-:Y:S01]  /*14f70*/  FADD.FTZ R227, R227, R186 ;  /* 0x000000bae3e37221 */ /* 0x000fe20000010000 */
[----:B------:R-:W-:Y:S01]  /*14f80*/  F2FP.BF16.PACK_AB R6, R219, R184 ;  /* 0x000000b8db06723e */ /* 0x000fe200000010ff */
[----:B------:R-:W-:Y:S01]  /*14f90*/  FADD.FTZ R231, R231, R228 ;  /* 0x000000e4e7e77221 */ /* 0x000fe20000010000 */
[----:B-1----:R-:W-:Y:S01]  /*14fa0*/  F2FP.BF16.PACK_AB R7, R229, R226 ;  /* 0x000000e2e507723e */ /* 0x002fe200000010ff */
[----:B------:R-:W-:Y:S01]  /*14fb0*/  FADD.FTZ R184, R184, R227 ;  /* 0x000000e3b8b87221 */ /* 0x000fe20000010000 */
[----:B------:R-:W-:Y:S01]  /*14fc0*/  IMNMX R228, RZ, UR4, !PT ;  /* 0x00000004ffe47c17 */ /* 0x000fe2000f800200 */
[----:B------:R-:W-:Y:S02]  /*14fd0*/  FADD.FTZ R226, R226, R231 ;  /* 0x000000e7e2e27221 */ /* 0x000fe40000010000 */
[----:B------:R-:W-:Y:S01]  /*14fe0*/  FADD.FTZ R219, R219, R184 ;  /* 0x000000b8dbdb7221 */ /* 0x000fe20000010000 */
[----:B------:R-:W-:Y:S01]  /*14ff0*/  ISETP.LE.AND P0, PT, R228, UR13, PT ;  /* 0x0000000de4007c0c */ /* 0x000fe2000bf03270 */
[----:B------:R-:W-:Y:S01]  /*15000*/  HMMA.16816.F32.BF16 R152, R4, R8, R152 ;  /* 0x000000080498723c */ /* 0x000fe20000041898 */
[----:B------:R-:W-:-:S07]  /*15010*/  FADD.FTZ R229, R229, R226 ;  /* 0x000000e2e5e57221 */ /* 0x000fce0000010000 */
[C---:B------:R-:W-:Y:S01]  /*15020*/  HMMA.16816.F32.BF16 R132, R4.reuse, R10, R132 ;  /* 0x0000000a0484723c */ /* 0x040fe20000041884 */
[----:B------:R-:W1:Y:S07]  /*15030*/  LDSM.16.MT88.4 R8, [R204+0x6080] ;  /* 0x00608000cc08783b */ /* 0x000e6e0000004200 */
[C---:B--2---:R-:W-:Y:S08]  /*15040*/  HMMA.16816.F32.BF16 R136, R4.reuse, R12, R136 ;  /* 0x0000000c0488723c */ /* 0x044ff00000041888 */
[C---:B------:R-:W-:Y:S01]  /*15050*/  HMMA.16816.F32.BF16 R140, R4.reuse, R14, R140 ;  /* 0x0000000e048c723c */ /* 0x040fe2000004188c */
[----:B------:R-:W2:Y:S07]  /*15060*/  LDSM.16.MT88.4 R12, [R205+0x7880] ;  /* 0x00788000cd0c783b */ /* 0x000eae0000004200 */
[C---:B-----5:R-:W-:Y:S08]  /*15070*/  HMMA.16816.F32.BF16 R144, R4.reuse, R20, R144 ;  /* 0x000000140490723c */ /* 0x060ff00000041890 */
[C---:B------:R-:W-:Y:S01]  /*15080*/  HMMA.16816.F32.BF16 R148, R4.reuse, R22, R148 ;  /* 0x000000160494723c */ /* 0x040fe20000041894 */
[----:B------:R-:W-:Y:S07]  /*15090*/  LDSM.16.MT88.4 R20, [R204+0x7880] ;  /* 0x00788000cc14783b */ /* 0x000fee0000004200 */
[C---:B------:R-:W-:Y:S08]  /*150a0*/  HMMA.16816.F32.BF16 R44, R4.reuse, R16, R44 ;  /* 0x00000010042c723c */ /* 0x040ff0000004182c */
[C---:B-1----:R-:W-:Y:S08]  /*150b0*/  HMMA.16816.F32.BF16 R60, R4.reuse, R8, R60 ;  /* 0x00000008043c723c */ /* 0x042ff0000004183c */
[C---:B------:R-:W-:Y:S01]  /*150c0*/  HMMA.16816.F32.BF16 R64, R4.reuse, R10, R64 ;  /* 0x0000000a0440723c */ /* 0x040fe20000041840 */
[----:B------:R-:W1:Y:S07]  /*150d0*/  LDSM.16.MT88.4 R8, [R206+0x9080] ;  /* 0x00908000ce08783b */ /* 0x000e6e0000004200 */
        /* <DEDUP_REMOVED lines=37> */
[----:B------:R-:W-:Y:S01]  /*15330*/  F2FP.BF16.PACK_AB R5, R237, R234 ;  /* 0x000000eaed05723e */ /* 0x000fe200000010ff */
[----:B------:R-:W-:Y:S01]  /*15340*/  FADD.FTZ R234, R234, R229 ;  /* 0x000000e5eaea7221 */ /* 0x000fe20000010000 */
[----:B------:R-:W-:Y:S01]  /*15350*/  F2FP.BF16.PACK_AB R6, R235, R232 ;  /* 0x000000e8eb06723e */ /* 0x000fe200000010ff */
[----:B------:R-:W-:Y:S01]  /*15360*/  FADD.FTZ R233, R233, R230 ;  /* 0x000000e6e9e97221 */ /* 0x000fe20000010000 */
[----:B------:R-:W-:Y:S01]  /*15370*/  F2FP.BF16.PACK_AB R7, R239, R236 ;  /* 0x000000ecef07723e */ /* 0x000fe200000010ff */
[----:B------:R-:W-:-:S02]  /*15380*/  FADD.FTZ R237, R237, R234 ;  /* 0x000000eaeded7221 */ /* 0x000fc40000010000 */
[----:B------:R-:W-:Y:S02]  /*15390*/  FADD.FTZ R232, R232, R233 ;  /* 0x000000e9e8e87221 */ /* 0x000fe40000010000 */
[----:B------:R-:W-:Y:S02]  /*153a0*/  FADD.FTZ R236, R236, R237 ;  /* 0x000000edecec7221 */ /* 0x000fe40000010000 */
[----:B-1----:R-:W-:Y:S01]  /*153b0*/  HMMA.16816.F32.BF16 R152, R4, R8, R152 ;  /* 0x000000080498723c */ /* 0x002fe20000041898 */
[----:B------:R-:W-:Y:S02]  /*153c0*/  FADD.FTZ R227, R235, R232 ;  /* 0x000000e8ebe37221 */ /* 0x000fe40000010000 */
[----:B------:R-:W-:-:S05]  /*153d0*/  FADD.FTZ R219, R239, R236 ;  /* 0x000000ecefdb7221 */ /* 0x000fca0000010000 */
[C---:B------:R-:W-:Y:S01]  /*153e0*/  HMMA.16816.F32.BF16 R132, R4.reuse, R10, R132 ;  /* 0x0000000a0484723c */ /* 0x040fe20000041884 */
[----:B------:R-:W1:Y:S07]  /*153f0*/  LDSM.16.MT88.4 R8, [R208+0x6880] ;  /* 0x00688000d008783b */ /* 0x000e6e0000004200 */
        /* <DEDUP_REMOVED lines=28> */
[C---:B---3--:R-:W-:Y:S08]  /*155c0*/  HMMA.16816.F32.BF16 R108, R4.reuse, R16, R108 ;  /* 0x00000010046c723c */ /* 0x048ff0000004186c */
[C---:B------:R-:W-:Y:S08]  /*155d0*/  HMMA.16816.F32.BF16 R112, R4.reuse, R18, R112 ;  /* 0x000000120470723c */ /* 0x040ff00000041870 */
[C---:B--2---:R-:W-:Y:S08]  /*155e0*/  HMMA.16816.F32.BF16 R116, R4.reuse, R12, R116 ;  /* 0x0000000c0474723c */ /* 0x044ff00000041874 */
[C---:B------:R-:W-:Y:S08]  /*155f0*/  HMMA.16816.F32.BF16 R120, R4.reuse, R14, R120 ;  /* 0x0000000e0478723c */ /* 0x040ff00000041878 */
[C---:B-1----:R-:W-:Y:S08]  /*15600*/  HMMA.16816.F32.BF16 R124, R4.reuse, R8, R124 ;  /* 0x00000008047c723c */ /* 0x042ff0000004187c */
[----:B------:R-:W-:Y:S01]  /*15610*/  HMMA.16816.F32.BF16 R128, R4, R10, R128 ;  /* 0x0000000a0480723c */ /* 0x000fe20000041880 */
[----:B------:R-:W-:Y:S07]  /*15620*/  @!P0 BRA `(.L_x_1502) ;  /* 0x0000309000008947 */ /* 0x000fee0003800000 */
[----:B------:R-:W-:Y:S01]  /*15630*/  PLOP3.LUT P0, PT, PT, PT, UP2, 0x80, 0x0 ;  /* 0x000000000000781c */ /* 0x000fe20003f0f028 */
[----:B------:R-:W-:Y:S01]  /*15640*/  IMAD.MOV.U32 R0, RZ, RZ, R157 ;  /* 0x000000ffff007224 */ /* 0x000fe200078e009d */
[----:B------:R-:W-:Y:S01]  /*15650*/  PLOP3.LUT P1, PT, PT, PT, UP2, 0x80, 0x0 ;  /* 0x000000000000781c */ /* 0x000fe20003f2f028 */
[----:B------:R-:W-:-:S10]  /*15660*/  IMAD.MOV.U32 R2, RZ, RZ, R3 ;  /* 0x000000ffff027224 */ /* 0x000fd400078e0003 */
[----:B------:R-:W-:Y:S01]  /*15670*/  @P0 IMAD.HI.U32 R191, R189, c[0x0][0x2c8], RZ ;  /* 0x0000b200bdbf0a27 */ /* 0x000fe200078e00ff */
[----:B------:R-:W-:-:S04]  /*15680*/  IADD3 RZ, P0, R220, 0xc0, RZ ;  /* 0x000000c0dcff7810 */ /* 0x000fc80007f1e0ff */
[----:B------:R-:W-:Y:S01]  /*15690*/  @P1 SHF.R.U32.HI R191, RZ, c[0x0][0x2cc], R191 ;  /* 0x0000b300ffbf1a19 */ /* 0x000fe200000116bf */
[----:B------:R-:W-:Y:S02]  /*156a0*/  IMAD.X R226, RZ, RZ, R225, P0 ;  /* 0x000000ffffe27224 */ /* 0x000fe400000e06e1 */
.L_x_1505:
[----:B------:R-:W-:Y:S04]  /*156b0*/  DEPBAR.LE SB0, 0x0 ;  /* 0x000080000000791a */ /* 0x000fe80000000000 */
[----:B------:R-:W-:Y:S01]  /*156c0*/  BAR.SYNC.DEFER_BLOCKING 0x0 ;  /* 0x0000000000007b1d */ /* 0x000fe20000010000 */
[----:B------:R-:W-:Y:S05]  /*156d0*/  ISETP.LE.AND P0, PT, RZ, UR13, PT ;  /* 0x0000000dff007c0c */ /* 0x000fea000bf03270 */
[----:B------:R1:W2:Y:S04]  /*156e0*/  LDSM.16.M88.4 R156, [R214] ;  /* 0x00000000d69c783b */ /* 0x0002a80000000200 */
[----:B------:R1:W3:Y:S04]  /*156f0*/  LDSM.16.M88.4 R160, [R213+0xa080] ;  /* 0x00a08000d5a0783b */ /* 0x0002e80000000200 */
[----:B------:R1:W4:Y:S04]  /*15700*/  LDSM.16.M88.4 R164, [R213+0xa880] ;  /* 0x00a88000d5a4783b */ /* 0x0003280000000200 */
[----:B------:R1:W1:Y:S04]  /*15710*/  LDSM.16.M88.4 R168, [R213+0xb080] ;  /* 0x00b08000d5a8783b */ /* 0x0002680000000200 */
[----:B------:R1:W1:Y:S04]  /*15720*/  LDSM.16.M88.4 R172, [R212] ;  /* 0x00000000d4ac783b */ /* 0x0002680000000200 */
[----:B------:R1:W1:Y:S04]  /*15730*/  LDSM.16.M88.4 R176, [R211] ;  /* 0x00000000d3b0783b */ /* 0x0002680000000200 */
[----:B------:R1:W1:Y:S04]  /*15740*/  LDSM.16.M88.4 R180, [R203] ;  /* 0x00000000cbb4783b */ /* 0x0002680000000200 */
[----:B------:R1:W1:Y:S01]  /*15750*/  LDSM.16.M88.4 R184, [R202] ;  /* 0x00000000cab8783b */ /* 0x0002620000000200 */
[----:B------:R-:W-:-:S05]  /*15760*/  @!P0 BRA `(.L_x_1503) ;  /* 0x000003f000008947 */ /* 0x000fca0003800000 */
[----:B------:R-:W-:Y:S01]  /*15770*/  IADD3 R6, P0, R216, 0x40, RZ ;  /* 0x00000040d8067810 */ /* 0x000fe20007f1e0ff */
[----:B------:R-:W-:Y:S01]  /*15780*/  USHF.R.S32.HI UR6, URZ, 0x1f, UR13 ;  /* 0x0000001f3f067899 */ /* 0x000fe2000801140d */
[----:B------:R-:W-:Y:S01]  /*15790*/  @!P3 IMAD.MOV.U32 R8, RZ, RZ, c[0x0][0x208] ;  /* 0x00008200ff08b624 */ /* 0x000fe200078e00ff */
[----:B------:R-:W-:Y:S01]  /*157a0*/  ULDC.64 UR4, c[0x0][0x208] ;  /* 0x0000820000047ab9 */ /* 0x000fe20000000a00 */
[----:B------:R-:W-:Y:S01]  /*157b0*/  @!P3 IMAD.MOV.U32 R13, RZ, RZ, c[0x0][0x20c] ;  /* 0x00008300ff0db624 */ /* 0x000fe200078e00ff */
[----:B------:R-:W-:Y:S01]  /*157c0*/  UIMAD UR6, UR6, UR4, URZ ;  /* 0x00000004060672a4 */ /* 0x000fe2000f8e023f */
[----:B------:R-:W-:Y:S01]  /*157d0*/  IMAD.X R4, RZ, RZ, R223, P0 ;  /* 0x000000ffff047224 */ /* 0x000fe200000e06df */
[----:B------:R-:W-:Y:S02]  /*157e0*/  UIMAD.WIDE.U32 UR10, UR13, UR4, URZ ;  /* 0x000000040d0a72a5 */ /* 0x000fe4000f8e003f */
[----:B------:R-:W-:Y:S04]  /*157f0*/  UIMAD UR6, UR13, UR5, UR6 ;  /* 0x000000050d0672a4 */ /* 0x000fe8000f8e0206 */
[----:B------:R-:W-:Y:S02]  /*15800*/  UIADD3 UR4, UR11, UR6, URZ ;  /* 0x000000060b047290 */ /* 0x000fe4000fffe03f */
[----:B------:R-:W-:Y:S02]  /*15810*/  UIMAD.WIDE.U32 UR10, UR10, 0x30, URZ ;  /* 0x000000300a0a78a5 */ /* 0x000fe4000f8e003f */
[----:B------:R-:W-:Y:S04]  /*15820*/  UIMAD UR4, UR4, 0x30, URZ ;  /* 0x00000030040478a4 */ /* 0x000fe8000f8e023f */
[----:B------:R-:W-:Y:S01]  /*15830*/  @!P3 LEA R15, P1, R8, UR10, 0x5 ;  /* 0x0000000a080fbc11 */ /* 0x000fe2000f8228ff */
[----:B------:R-:W-:Y:S01]  /*15840*/  UIADD3 UR4, UR11, UR4, URZ ;  /* 0x000000040b047290 */ /* 0x000fe2000fffe03f */
[----:B------:R-:W-:Y:S05]  /*15850*/  IADD3 R10, P2, R216, UR10, RZ ;  /* 0x0000000ad80a7c10 */ /* 0x000fea000ff5e0ff */
[----:B------:R-:W-:Y:S02]  /*15860*/  @!P3 LEA.HI.X R13, R8, UR4, R13, 0x5, P1 ;  /* 0x00000004080dbc11 */ /* 0x000fe400088f2c0d */
[----:B------:R-:W-:Y:S02]  /*15870*/  IADD3 R8, P0, R6, UR10, RZ ;  /* 0x0000000a06087c10 */ /* 0x000fe4000ff1e0ff */
[----:B------:R-:W-:Y:S02]  /*15880*/  IADD3.X R5, R223, UR4, RZ, P2, !PT ;  /* 0x00000004df057c10 */ /* 0x000fe400097fe4ff */
[----:B------:R-:W-:Y:S02]  /*15890*/  LEA R22, P1, R10, c[0x0][0x1f8], 0x1 ;  /* 0x00007e000a167a11 */ /* 0x000fe400078208ff */
[----:B------:R-:W-:Y:S02]  /*158a0*/  IADD3.X R3, R4, UR4, RZ, P0, !PT ;  /* 0x0000000404037c10 */ /* 0x000fe400087fe4ff */
[----:B------:R-:W-:Y:S02]  /*158b0*/  LEA R20, P0, R8, c[0x0][0x1f8], 0x1 ;  /* 0x00007e0008147a11 */ /* 0x000fe400078008ff */
[----:B------:R-:W-:Y:S02]  /*158c0*/  LEA.HI.X R23, R10, c[0x0][0x1fc], R5, 0x1, P1 ;  /* 0x00007f000a177a11 */ /* 0x000fe400008f0c05 */
[----:B------:R-:W-:Y:S02]  /*158d0*/  IADD3 R5, P1, R216, 0x80, RZ ;  /* 0x00000080d8057810 */ /* 0x000fe40007f3e0ff */
[----:B------:R-:W-:Y:S02]  /*158e0*/  LEA.HI.X R21, R8, c[0x0][0x1fc], R3, 0x1, P0 ;  /* 0x00007f0008157a11 */ /* 0x000fe400000f0c03 */
[----:B------:R-:W-:Y:S01]  /*158f0*/  IADD3 R8, P0, R216, 0xc0, RZ ;  /* 0x000000c0d8087810 */ /* 0x000fe20007f1e0ff */
[--C-:B------:R-:W-:Y:S01]  /*15900*/  IMAD.X R3, RZ, RZ, R223.reuse, P1 ;  /* 0x000000ffff037224 */ /* 0x100fe200008e06df */
[----:B------:R-:W-:Y:S02]  /*15910*/  IADD3 R10, P1, R5, UR10, RZ ;  /* 0x0000000a050a7c10 */ /* 0x000fe4000ff3e0ff */
[----:B------:R-:W-:Y:S01]  /*15920*/  @!P3 IADD3 R6, P2, R15, R6, RZ ;  /* 0x000000060f06b210 */ /* 0x000fe20007f5e0ff */
[----:B------:R-:W-:Y:S01]  /*15930*/  IMAD.X R7, RZ, RZ, R223, P0 ;  /* 0x000000ffff077224 */ /* 0x000fe200000e06df */
[----:B------:R-:W-:Y:S02]  /*15940*/  IADD3 R12, P0, R8, UR10, RZ ;  /* 0x0000000a080c7c10 */ /* 0x000fe4000ff1e0ff */
[----:B------:R-:W-:Y:S02]  /*15950*/  IADD3.X R9, R3, UR4, RZ, P1, !PT ;  /* 0x0000000403097c10 */ /* 0x000fe40008ffe4ff */
[----:B------:R-:W-:Y:S02]  /*15960*/  LEA R18, P1, R10, c[0x0][0x1f8], 0x1 ;  /* 0x00007e000a127a11 */ /* 0x000fe400078208ff */
[----:B------:R-:W-:Y:S02]  /*15970*/  IADD3.X R11, R7, UR4, RZ, P0, !PT ;  /* 0x00000004070b7c10 */ /* 0x000fe400087fe4ff */
[----:B------:R-:W-:Y:S02]  /*15980*/  LEA R16, P0, R12, c[0x0][0x1f8], 0x1 ;  /* 0x00007e000c107a11 */ /* 0x000fe400078008ff */
[----:B------:R-:W-:Y:S01]  /*15990*/  LEA.HI.X R19, R10, c[0x0][0x1fc], R9, 0x1, P1 ;  /* 0x00007f000a137a11 */ /* 0x000fe200008f0c09 */
[----:B------:R-:W-:Y:S01]  /*159a0*/  @!P3 IMAD.X R9, R13, 0x1, R4, P2 ;  /* 0x000000010d09b824 */ /* 0x000fe200010e0604 */
[----:B------:R-:W-:Y:S02]  /*159b0*/  LEA.HI.X R17, R12, c[0x0][0x1fc], R11, 0x1, P0 ;  /* 0x00007f000c117a11 */ /* 0x000fe400000f0c0b */
[C---:B------:R-:W-:Y:S02]  /*159c0*/  @!P3 IADD3 R5, P1, R15.reuse, R5, RZ ;  /* 0x000000050f05b210 */ /* 0x040fe40007f3e0ff */
[C---:B------:R-:W-:Y:S02]  /*159d0*/  @!P3 IADD3 R8, P0, R15.reuse, R8, RZ ;  /* 0x000000080f08b210 */ /* 0x040fe40007f1e0ff */
[----:B------:R-:W-:Y:S01]  /*159e0*/  @!P3 IADD3 R15, P2, R15, R216, RZ ;  /* 0x000000d80f0fb210 */ /* 0x000fe20007f5e0ff */
[C---:B------:R-:W-:Y:S02]  /*159f0*/  @!P3 IMAD.X R4, R13.reuse, 0x1, R3, P1 ;  /* 0x000000010d04b824 */ /* 0x040fe400008e0603 */
[----:B------:R-:W-:Y:S01]  /*15a00*/  @!P3 IMAD.X R7, R13, 0x1, R7, P0 ;  /* 0x000000010d07b824 */ /* 0x000fe200000e0607 */
[----:B------:R-:W-:Y:S01]  /*15a10*/  @!P3 LEA R12, P1, R15, c[0x0][0x1f8], 0x1 ;  /* 0x00007e000f0cba11 */ /* 0x000fe200078208ff */
[----:B------:R-:W-:Y:S01]  /*15a20*/  @!P3 IMAD.X R10, R13, 0x1, R223, P2 ;  /* 0x000000010d0ab824 */ /* 0x000fe200010e06df */
[----:B------:R-:W-:Y:S02]  /*15a30*/  LOP3.LUT P2, RZ, R215, 0x1, RZ, 0xc0, !PT ;  /* 0x00000001d7ff7812 */ /* 0x000fe4000784c0ff */
[C---:B------:R-:W-:Y:S02]  /*15a40*/  @!P3 LEA R14, P0, R6.reuse, c[0x0][0x1f8], 0x1 ;  /* 0x00007e00060eba11 */ /* 0x040fe400078008ff */
[----:B------:R-:W-:Y:S02]  /*15a50*/  @!P3 LEA.HI.X R13, R15, c[0x0][0x1fc], R10, 0x1, P1 ;  /* 0x00007f000f0dba11 */ /* 0x000fe400008f0c0a */
[----:B------:R-:W-:Y:S02]  /*15a60*/  @!P3 LEA.HI.X R15, R6, c[0x0][0x1fc], R9, 0x1, P0 ;  /* 0x00007f00060fba11 */ /* 0x000fe400000f0c09 */
[C---:B------:R-:W-:Y:S02]  /*15a70*/  @!P3 LEA R10, P1, R5.reuse, c[0x0][0x1f8], 0x1 ;  /* 0x00007e00050aba11 */ /* 0x040fe400078208ff */
[C---:B------:R-:W-:Y:S02]  /*15a80*/  @!P3 LEA R6, P0, R8.reuse, c[0x0][0x1f8], 0x1 ;  /* 0x00007e000806ba11 */ /* 0x040fe400078008ff */
[----:B------:R-:W-:Y:S01]  /*15a90*/  @!P3 LEA.HI.X R11, R5, c[0x0][0x1fc], R4, 0x1, P1 ;  /* 0x00007f00050bba11 */ /* 0x000fe200008f0c04 */
[----:B------:R-:W-:Y:S01]  /*15aa0*/  @!PT LDS RZ, [RZ] ;  /* 0x00000000fffff984 */ /* 0x000fe20000000800 */
[----:B------:R-:W-:Y:S01]  /*15ab0*/  @!PT LDS RZ, [RZ] ;  /* 0x00000000fffff984 */ /* 0x000fe20000000800 */
[----:B------:R-:W-:Y:S01]  /*15ac0*/  @!PT LDS RZ, [RZ] ;  /* 0x00000000fffff984 */ /* 0x000fe20000000800 */
[----:B------:R4:W-:Y:S01]  /*15ad0*/  LDGSTS.E.BYPASS.LTC128B.128 [R218+0x4080], [R22.64], !P2 ;  /* 0x0408000016da7fae */ /* 0x0009e2000d101d5a */
[----:B------:R-:W-:Y:S04]  /*15ae0*/  @!P3 LEA.HI.X R7, R8, c[0x0][0x1fc], R7, 0x1, P0 ;  /* 0x00007f000807ba11 */ /* 0x000fe800000f0c07 */
[----:B------:R4:W-:Y:S05]  /*15af0*/  LDGSTS.E.BYPASS.LTC128B.128 [R218+0x5880], [R20.64], !P6 ;  /* 0x0588000014da7fae */ /* 0x0009ea000f101d5a */
[----:B------:R4:W-:Y:S05]  /*15b00*/  LDGSTS.E.BYPASS.LTC128B.128 [R218+0x7080], [R18.64], !P5 ;  /* 0x0708000012da7fae */ /* 0x0009ea000e901d5a */
[----:B------:R4:W-:Y:S05]  /*15b10*/  LDGSTS.E.BYPASS.LTC128B.128 [R218+0x8880], [R16.64], !P4 ;  /* 0x0888000010da7fae */ /* 0x0009ea000e101d5a */
[----:B------:R4:W-:Y:S05]  /*15b20*/  @!P3 LDGSTS.E.BYPASS.LTC128B.128 [R218+0x5080], [R12.64], !P2 ;  /* 0x050800000cdabfae */ /* 0x0009ea000d101d5a */
[----:B------:R4:W-:Y:S05]  /*15b30*/  @!P3 LDGSTS.E.BYPASS.LTC128B.128 [R218+0x6880], [R14.64], !P6 ;  /* 0x068800000edabfae */ /* 0x0009ea000f101d5a */
[----:B------:R4:W-:Y:S05]  /*15b40*/  @!P3 LDGSTS.E.BYPASS.LTC128B.128 [R218+0x8080], [R10.64], !P5 ;  /* 0x080800000adabfae */ /* 0x0009ea000e901d5a */
[----:B------:R4:W-:Y:S02]  /*15b50*/  @!P3 LDGSTS.E.BYPASS.LTC128B.128 [R218+0x9880], [R6.64], !P4 ;  /* 0x0988000006dabfae */ /* 0x0009e4000e101d5a */
.L_x_1503:
[C---:B--234-:R-:W-:Y:S01]  /*15b60*/  HMMA.16816.F32.BF16 R4, R156.reuse, R160, RZ ;  /* 0x000000a09c04723c */ /* 0x05cfe200000418ff */
[----:B------:R-:W0:Y:S01]  /*15b70*/  LDGDEPBAR ;  /* 0x00000000000079af */ /* 0x000e220000000000 */
[----:B------:R-:W-:Y:S06]  /*15b80*/  UISETP.GE.AND UP0, UPT, UR13, 0x1, UPT ;  /* 0x000000010d00788c */ /* 0x000fec000bf06270 */
[C---:B------:R-:W-:Y:S01]  /*15b90*/  HMMA.16816.F32.BF16 R8, R156.reuse, R162, RZ ;  /* 0x000000a29c08723c */ /* 0x040fe200000418ff */
[----:B------:R-:W-:Y:S01]  /*15ba0*/  LDSM.16.M88.4 R160, [R210] ;  /* 0x00000000d2a0783b */ /* 0x000fe20000000200 */
[----:B------:R-:W-:Y:S06]  /*15bb0*/  PLOP3.LUT P0, PT, PT, PT, UP0, 0x80, 0x0 ;  /* 0x000000000000781c */ /* 0x000fec0003f0f008 */
        /* <DEDUP_REMOVED lines=151> */
[----:B------:R-:W-:-:S07]  /*16530*/  @!P0 BRA `(.L_x_1504) ;  /* 0x0000043000008947 */ /* 0x000fce0003800000 */
[----:B------:R-:W-:Y:S01]  /*16540*/  IADD3 R159, -R188, 0x30, RZ ;  /* 0x00000030bc9f7810 */ /* 0x000fe20007ffe1ff */
[----:B------:R-:W-:Y:S01]  /*16550*/  UIADD3 UR9, UR13, -0x1, URZ ;  /* 0xffffffff0d097890 */ /* 0x000fe2000fffe03f */
[C---:B------:R-:W-:Y:S01]  /*16560*/  IADD3 R158, P0, R220.reuse, 0x40, RZ ;  /* 0x00000040dc9e7810 */ /* 0x040fe20007f1e0ff */
[----:B------:R-:W-:Y:S01]  /*16570*/  ULDC.64 UR4, c[0x0][0x1e0] ;  /* 0x0000780000047ab9 */ /* 0x000fe20000000a00 */
[----:B------:R-:W-:Y:S01]  /*16580*/  ISETP.GE.AND P1, PT, R159, 0x1, PT ;  /* 0x000000019f00780c */ /* 0x000fe20003f26270 */
[----:B------:R-:W-:Y:S02]  /*16590*/  USHF.R.S32.HI UR6, URZ, 0x1f, UR9 ;  /* 0x0000001f3f067899 */ /* 0x000fe40008011409 */
[----:B------:R-:W-:Y:S01]  /*165a0*/  UIMAD.WIDE.U32 UR10, UR9, UR4, URZ ;  /* 0x00000004090a72a5 */ /* 0x000fe2000f8e003f */
[--C-:B------:R-:W-:Y:S01]  /*165b0*/  IMAD.X R3, RZ, RZ, R225.reuse, P0 ;  /* 0x000000ffff037224 */ /* 0x100fe200000e06e1 */
[C---:B------:R-:W-:Y:S01]  /*165c0*/  IADD3 R157, P0, R220.reuse, 0x80, RZ ;  /* 0x00000080dc9d7810 */ /* 0x040fe20007f1e0ff */
[----:B------:R-:W-:Y:S04]  /*165d0*/  UIMAD UR6, UR6, UR4, URZ ;  /* 0x00000004060672a4 */ /* 0x000fe8000f8e023f */
[----:B------:R-:W-:Y:S01]  /*165e0*/  UIMAD UR6, UR9, UR5, UR6 ;  /* 0x00000005090672a4 */ /* 0x000fe2000f8e0206 */
[----:B------:R-:W-:Y:S03]  /*165f0*/  IMAD.X R156, RZ, RZ, R225, P0 ;  /* 0x000000ffff9c7224 */ /* 0x000fe600000e06e1 */
[----:B------:R-:W-:Y:S02]  /*16600*/  UIADD3 UR6, UR11, UR6, URZ ;  /* 0x000000060b067290 */ /* 0x000fe4000fffe03f */
[----:B------:R-:W-:Y:S02]  /*16610*/  UIMAD.WIDE.U32 UR10, UR10, 0x30, URZ ;  /* 0x000000300a0a78a5 */ /* 0x000fe4000f8e003f */
[----:B------:R-:W-:Y:S04]  /*16620*/  UIMAD UR4, UR6, 0x30, URZ ;  /* 0x00000030060478a4 */ /* 0x000fe8000f8e023f */
[----:B------:R-:W-:Y:S01]  /*16630*/  @P1 IADD3 R161, P0, R220, UR10, RZ ;  /* 0x0000000adca11c10 */ /* 0x000fe2000ff1e0ff */
[----:B------:R-:W-:Y:S06]  /*16640*/  UIADD3 UR4, UR11, UR4, URZ ;  /* 0x000000040b047290 */ /* 0x000fec000fffe03f */
[----:B------:R-:W-:Y:S02]  /*16650*/  @P1 IADD3.X R160, R225, UR4, RZ, P0, !PT ;  /* 0x00000004e1a01c10 */ /* 0x000fe400087fe4ff */
[----:B------:R-:W-:Y:S04]  /*16660*/  @P1 IADD3 R163, P0, R158, UR10, RZ ;  /* 0x0000000a9ea31c10 */ /* 0x000fe8000ff1e0ff */
[----:B------:R-:W-:Y:S02]  /*16670*/  @P1 IADD3.X R162, R3, UR4, RZ, P0, !PT ;  /* 0x0000000403a21c10 */ /* 0x000fe400087fe4ff */
[----:B------:R-:W-:Y:S04]  /*16680*/  @P1 IADD3 R165, P0, R157, UR10, RZ ;  /* 0x0000000a9da51c10 */ /* 0x000fe8000ff1e0ff */
[----:B------:R-:W-:Y:S02]  /*16690*/  @P1 IADD3.X R164, R156, UR4, RZ, P0, !PT ;  /* 0x000000049ca41c10 */ /* 0x000fe400087fe4ff */
[C---:B------:R-:W-:Y:S04]  /*166a0*/  @P1 LEA R166, P0, R161.reuse, c[0x0][0x1c8], 0x1 ;  /* 0x00007200a1a61a11 */ /* 0x040fe800078008ff */
[----:B------:R-:W-:Y:S02]  /*166b0*/  @P1 LEA.HI.X R167, R161, c[0x0][0x1cc], R160, 0x1, P0 ;  /* 0x00007300a1a71a11 */ /* 0x000fe400000f0ca0 */
[C---:B------:R-:W-:Y:S02]  /*166c0*/  @P1 LEA R168, P0, R163.reuse, c[0x0][0x1c8], 0x1 ;  /* 0x00007200a3a81a11 */ /* 0x040fe400078008ff */
[----:B------:R-:W-:Y:S02]  /*166d0*/  IADD3 R160, R220, 0xc0, RZ ;  /* 0x000000c0dca07810 */ /* 0x000fe40007ffe0ff */
[----:B------:R-:W-:Y:S02]  /*166e0*/  @P1 LEA.HI.X R169, R163, c[0x0][0x1cc], R162, 0x1, P0 ;  /* 0x00007300a3a91a11 */ /* 0x000fe400000f0ca2 */
[C---:B------:R-:W-:Y:S04]  /*166f0*/  @P1 LEA R170, P0, R165.reuse, c[0x0][0x1c8], 0x1 ;  /* 0x00007200a5aa1a11 */ /* 0x040fe800078008ff */
[----:B------:R-:W-:Y:S02]  /*16700*/  @P1 LEA.HI.X R171, R165, c[0x0][0x1cc], R164, 0x1, P0 ;  /* 0x00007300a5ab1a11 */ /* 0x000fe400000f0ca4 */
[----:B------:R-:W-:Y:S04]  /*16710*/  @P1 IADD3 R162, P0, R160, UR10, RZ ;  /* 0x0000000aa0a21c10 */ /* 0x000fe8000ff1e0ff */
[----:B------:R-:W-:Y:S02]  /*16720*/  @P1 IADD3.X R161, R226, UR4, RZ, P0, !PT ;  /* 0x00000004e2a11c10 */ /* 0x000fe400087fe4ff */
[C---:B------:R-:W-:Y:S04]  /*16730*/  @P1 LEA R164, P0, R162.reuse, c[0x0][0x1c8], 0x1 ;  /* 0x00007200a2a41a11 */ /* 0x040fe800078008ff */
[----:B------:R-:W-:Y:S02]  /*16740*/  @P1 LEA.HI.X R165, R162, c[0x0][0x1cc], R161, 0x1, P0 ;  /* 0x00007300a2a51a11 */ /* 0x000fe400000f0ca1 */
[----:B------:R-:W-:Y:S11]  /*16750*/  ISETP.GE.AND P0, PT, R159, 0x21, PT ;  /* 0x000000219f00780c */ /* 0x000ff60003f06270 */
[----:B------:R-:W-:Y:S02]  /*16760*/  @!UPT UIADD3 URZ, URZ, URZ, URZ ;  /* 0x0000003f3f3ff290 */ /* 0x000fe4000fffe03f */
[----:B------:R-:W-:Y:S05]  /*16770*/  VOTEU.ANY UP0, P0 ;  /* 0x00000000003f7886 */ /* 0x000fea0000000100 */
[----:B------:R-:W-:Y:S04]  /*16780*/  @UP0 UIADD3 UR10, UP1, UR8, UR10, URZ ;  /* 0x0000000a080a0290 */ /* 0x000fe8000ff3e03f */
[----:B------:R-:W-:Y:S02]  /*16790*/  @UP0 UIADD3.X UR4, UR4, UR7, URZ, UP1, !UPT ;  /* 0x0000000704040290 */ /* 0x000fe40008ffe43f */
[----:B------:R-:W-:Y:S04]  /*167a0*/  @P0 IADD3 R162, P2, R220, UR10, RZ ;  /* 0x0000000adca20c10 */ /* 0x000fe8000ff5e0ff */
[----:B------:R-:W-:Y:S02]  /*167b0*/  @P0 IADD3.X R159, R225, UR4, RZ, P2, !PT ;  /* 0x00000004e19f0c10 */ /* 0x000fe400097fe4ff */
[C---:B------:R-:W-:Y:S04]  /*167c0*/  @P0 LEA R172, P2, R162.reuse, c[0x0][0x1c8], 0x1 ;  /* 0x00007200a2ac0a11 */ /* 0x040fe800078408ff */
[----:B------:R-:W-:Y:S02]  /*167d0*/  @P0 LEA.HI.X R173, R162, c[0x0][0x1cc], R159, 0x1, P2 ;  /* 0x00007300a2ad0a11 */ /* 0x000fe400010f0c9f */
        /* <DEDUP_REMOVED lines=12> */
[----:B------:R-:W-:Y:S11]  /*168a0*/  LOP3.LUT P2, RZ, R215, 0x1, RZ, 0xc0, !PT ;  /* 0x00000001d7ff7812 */ /* 0x000ff6000784c0ff */
[----:B------:R-:W-:Y:S02]  /*168b0*/  @!UPT UIADD3 URZ, URZ, URZ, URZ ;  /* 0x0000003f3f3ff290 */ /* 0x000fe4000fffe03f */
[----:B------:R-:W-:Y:S01]  /*168c0*/  @!PT LDS RZ, [RZ] ;  /* 0x00000000fffff984 */ /* 0x000fe20000000800 */
[----:B------:R-:W-:Y:S01]  /*168d0*/  @!PT LDS RZ, [RZ] ;  /* 0x00000000fffff984 */ /* 0x000fe20000000800 */
[----:B------:R-:W-:Y:S01]  /*168e0*/  @!PT LDS RZ, [RZ] ;  /* 0x00000000fffff984 */ /* 0x000fe20000000800 */
[----:B------:R1:W-:Y:S05]  /*168f0*/  @P1 LDGSTS.E.BYPASS.LTC128B.128 [R218+0xa080], [R166.64], !P2 ;  /* 0x0a080000a6da1fae */ /* 0x0003ea000d101d5a */
[----:B------:R1:W-:Y:S05]  /*16900*/  @P1 LDGSTS.E.BYPASS.LTC128B.128 [R218+0xb880], [R168.64], !P6 ;  /* 0x0b880000a8da1fae */ /* 0x0003ea000f101d5a */
[----:B------:R1:W-:Y:S05]  /*16910*/  @P1 LDGSTS.E.BYPASS.LTC128B.128 [R218+0xd080], [R170.64], !P5 ;  /* 0x0d080000aada1fae */ /* 0x0003ea000e901d5a */
[----:B------:R1:W-:Y:S05]  /*16920*/  @P1 LDGSTS.E.BYPASS.LTC128B.128 [R218+0xe880], [R164.64], !P4 ;  /* 0x0e880000a4da1fae */ /* 0x0003ea000e101d5a */
[----:B------:R1:W-:Y:S05]  /*16930*/  @P0 LDGSTS.E.BYPASS.LTC128B.128 [R218+0xb080], [R172.64], !P2 ;  /* 0x0b080000acda0fae */ /* 0x0003ea000d101d5a */
[----:B------:R1:W-:Y:S05]  /*16940*/  @P0 LDGSTS.E.BYPASS.LTC128B.128 [R218+0xc880], [R162.64], !P6 ;  /* 0x0c880000a2da0fae */ /* 0x0003ea000f101d5a */
[----:B------:R1:W-:Y:S05]  /*16950*/  @P0 LDGSTS.E.BYPASS.LTC128B.128 [R218+0xe080], [R158.64], !P5 ;  /* 0x0e0800009eda0fae */ /* 0x0003ea000e901d5a */
[----:B------:R1:W-:Y:S02]  /*16960*/  @P0 LDGSTS.E.BYPASS.LTC128B.128 [R218+0xf880], [R156.64], !P4 ;  /* 0x0f8800009cda0fae */ /* 0x0003e4000e101d5a */
.L_x_1504:
[----:B------:R-:W-:Y:S01]  /*16970*/  PLOP3.LUT P0, PT, PT, PT, UP2, 0x80, 0x0 ;  /* 0x000000000000781c */ /* 0x000fe20003f0f028 */
[----:B------:R-:W-:Y:S01]  /*16980*/  UIMAD UR4, UR13, -0x30, URZ ;  /* 0xffffffd00d0478a4 */ /* 0x000fe2000f8e023f */
[----:B-1----:R-:W-:Y:S01]  /*16990*/  MOV R159, R189 ;  /* 0x000000bd009f7202 */ /* 0x002fe20000000f00 */
[----:B------:R-:W-:Y:S01]  /*169a0*/  LDSM.16.MT88.4 R172, [R208+0x7880] ;  /* 0x00788000d0ac783b */ /* 0x000fe20000004200 */
[----:B------:R-:W-:Y:S03]  /*169b0*/  MOV R3, UR22 ;  /* 0x0000001600037c02 */ /* 0x000fe60008000f00 */
[----:B------:R-:W-:Y:S04]  /*169c0*/  MOV R157, UR4 ;  /* 0x00000004009d7c02 */ /* 0x000fe80008000f00 */
[----:B------:R-:W-:Y:S01]  /*169d0*/  IADD3 R160, -R190, 0x1, R157 ;  /* 0x00000001bea07810 */ /* 0x000fe20007ffe19d */
[----:B------:R-:W0:Y:S01]  /*169e0*/  LDGDEPBAR ;  /* 0x00000000000079af */ /* 0x000e220000000000 */
[----:B------:R-:W-:Y:S02]  /*169f0*/  @P0 MOV R159, R191 ;  /* 0x000000bf009f0202 */ /* 0x000fe40000000f00 */
[----:B------:R-:W-:Y:S05]  /*16a00*/  IADD3 R157, -R3, UR14, R160 ;  /* 0x0000000e039d7c10 */ /* 0x000fea000fffe1a0 */
[----:B------:R-:W-:Y:S08]  /*16a10*/  SHFL.IDX PT, R158, R159, 0x1, 0x1c1f ;  /* 0x003c1f009f9e7f89 */ /* 0x000ff000000e0000 */
[----:B------:R-:W1:Y:S02]  /*16a20*/  SHFL.IDX PT, R156, R159, RZ, 0x1c1f ;  /* 0x001c1fff9f9c7589 */ /* 0x000e6400000e0000 */
[C---:B-1----:R-:W-:Y:S02]  /*16a30*/  IADD3 R156, R157.reuse, R156, RZ ;  /* 0x0000009c9d9c7210 */ /* 0x042fe40007ffe0ff */
[----:B------:R-:W-:Y:S04]  /*16a40*/  IADD3 R3, R157, R158, RZ ;  /* 0x0000009e9d037210 */ /* 0x000fe80007ffe0ff */
[C---:B------:R-:W-:Y:S02]  /*16a50*/  ISETP.GT.AND P1, PT, R3.reuse, RZ, PT ;  /* 0x000000ff0300720c */ /* 0x040fe40003f24270 */
[----:B------:R-:W-:Y:S02]  /*16a60*/  ISETP.GT.AND P0, PT, R3, 0x1, PT ;  /* 0x000000010300780c */ /* 0x000fe40003f04270 */
[----:B------:R-:W-:Y:S02]  /*16a70*/  FSEL R161, R6, -INF , P1 ;  /* 0xff80000006a17808 */ /* 0x000fe40000800000 */
[----:B------:R-:W-:Y:S02]  /*16a80*/  ISETP.GT.AND P1, PT, R156, RZ, PT ;  /* 0x000000ff9c00720c */ /* 0x000fe40003f24270 */
        /* <DEDUP_REMOVED lines=8> */
[----:B------:R-:W-:Y:S02]  /*16b10*/  FMNMX.FTZ R4, R161, R0, !PT ;  /* 0x00000000a1047209 */ /* 0x000fe40007810000 */
[----:B------:R-:W-:Y:S02]  /*16b20*/  FSEL R11, R11, -INF , P0 ;  /* 0xff8000000b0b7808 */ /* 0x000fe40000000000 */
[----:B------:R-:W-:Y:S02]  /*16b30*/  FSEL R10, R8, -INF , P1 ;  /* 0xff800000080a7808 */ /* 0x000fe40000800000 */
[----:B------:R-:W-:Y:S02]  /*16b40*/  ISETP.GT.AND P1, PT, R3, 0x10, PT ;  /* 0x000000100300780c */ /* 0x000fe40003f24270 */
        /* <DEDUP_REMOVED lines=15> */
[----:B------:R-:W-:Y:S01]  /*16c40*/  FSEL R167, R18, -INF , P1 ;  /* 0xff80000012a77808 */ /* 0x000fe20000800000 */
[----:B------:R-:W-:Y:S01]  /*16c50*/  LDSM.16.MT88.4 R12, [R208+0x4080] ;  /* 0x00408000d00c783b */ /* 0x000fe20000004200 */
        /* <DEDUP_REMOVED lines=22> */
[----:B------:R-:W-:Y:S02]  /*16dc0*/  FMNMX.FTZ R9, R166, R9, !PT ;  /* 0x00000009a6097209 */ /* 0x000fe40007810000 */
[----:B------:R-:W-:Y:S02]  /*16dd0*/  ISETP.GT.AND P1, PT, R156, 0x20, PT ;  /* 0x000000209c00780c */ /* 0x000fe40003f24270 */
[----:B------:R-:W-:Y:S02]  /*16de0*/  FMNMX.FTZ R4, R229, R4, !PT ;  /* 0x00000004e5047209 */ /* 0x000fe40007810000 */
[----:B------:R-:W-:Y:S02]  /*16df0*/  FSEL R232, R20, -INF , P1 ;  /* 0xff80000014e87808 */ /* 0x000fe40000800000 */
[----:B------:R-:W-:Y:S02]  /*16e00*/  FMNMX.FTZ R9, R164, R9, !PT ;  /* 0x00000009a4097209 */ /* 0x000fe40007810000 */
[C---:B------:R-:W-:Y:S02]  /*16e10*/  ISETP.GT.AND P0, PT, R156.reuse, 0x21, PT ;  /* 0x000000219c00780c */ /* 0x040fe40003f04270 */
[----:B------:R-:W-:Y:S02]  /*16e20*/  FMNMX.FTZ R4, R179, R4, !PT ;  /* 0x00000004b3047209 */ /* 0x000fe40007810000 */
[----:B------:R-:W-:Y:S02]  /*16e30*/  FSEL R230, R21, -INF , P0 ;  /* 0xff80000015e67808 */ /* 0x000fe40000000000 */
[----:B------:R-:W-:Y:S01]  /*16e40*/  ISETP.GT.AND P1, PT, R156, 0x28, PT ;  /* 0x000000289c00780c */ /* 0x000fe20003f24270 */
[----:B------:R-:W-:Y:S01]  /*16e50*/  LDSM.16.MT88.4 R20, [R206+0x4080] ;  /* 0x00408000ce14783b */ /* 0x000fe20000004200 */
[----:B------:R-:W-:Y:S02]  /*16e60*/  FMNMX.FTZ R9, R232, R9, !PT ;  /* 0x00000009e8097209 */ /* 0x000fe40007810000 */
[----:B------:R-:W-:Y:S02]  /*16e70*/  FMNMX.FTZ R6, R177, R4, !PT ;  /* 0x00000004b1067209 */ /* 0x000fe40007810000 */
[----:B------:R-:W-:Y:S02]  /*16e80*/  ISETP.GT.AND P0, PT, R156, 0x29, PT ;  /* 0x000000299c00780c */ /* 0x000fe40003f04270 */
[----:B------:R-:W-:Y:S02]  /*16e90*/  FSEL R186, R24, -INF , P1 ;  /* 0xff80000018ba7808 */ /* 0x000fe40000800000 */
[----:B------:R-:W-:Y:S02]  /*16ea0*/  FMNMX.FTZ R9, R230, R9, !PT ;  /* 0x00000009e6097209 */ /* 0x000fe40007810000 */
[----:B------:R-:W-:Y:S02]  /*16eb0*/  FMNMX.FTZ R4, R157, R6, !PT ;  /* 0x000000069d047209 */ /* 0x000fe40007810000 */
[----:B------:R-:W-:Y:S02]  /*16ec0*/  FSEL R178, R25, -INF , P0 ;  /* 0xff80000019b27808 */ /* 0x000fe40000000000 */
[----:B------:R-:W-:Y:S01]  /*16ed0*/  FMNMX.FTZ R9, R186, R9, !PT ;  /* 0x00000009ba097209 */ /* 0x000fe20007810000 */
[----:B------:R-:W1:Y:S03]  /*16ee0*/  SHFL.BFLY PT, R3, R4, 0x2, 0x1f ;  /* 0x0c401f0004037f89 */ /* 0x000e6600000e0000 */
[----:B------:R-:W-:Y:S05]  /*16ef0*/  FMNMX.FTZ R6, R178, R9, !PT ;  /* 0x00000009b2067209 */ /* 0x000fea0007810000 */
[----:B------:R-:W2:Y:S01]  /*16f00*/  SHFL.BFLY PT, R9, R6, 0x2, 0x1f ;  /* 0x0c401f0006097f89 */ /* 0x000ea200000e0000 */
[----:B-1----:R-:W-:Y:S07]  /*16f10*/  FMNMX.FTZ R3, R4, R3, !PT ;  /* 0x0000000304037209 */ /* 0x002fee0007810000 */
[----:B------:R-:W1:Y:S01]  /*16f20*/  SHFL.BFLY PT, R156, R3, 0x1, 0x1f ;  /* 0x0c201f00039c7f89 */ /* 0x000e6200000e0000 */
[----:B--2---:R-:W-:Y:S07]  /*16f30*/  FMNMX.FTZ R4, R6, R9, !PT ;  /* 0x0000000906047209 */ /* 0x004fee0007810000 */
[----:B------:R-:W2:Y:S01]  /*16f40*/  SHFL.BFLY PT, R9, R4, 0x1, 0x1f ;  /* 0x0c201f0004097f89 */ /* 0x000ea200000e0000 */
[----:B-1----:R-:W-:Y:S04]  /*16f50*/  FMNMX.FTZ R156, R3, R156, !PT ;  /* 0x0000009c039c7209 */ /* 0x002fe80007810000 */
[C---:B------:R-:W-:Y:S01]  /*16f60*/  FSETP.NEU.FTZ.AND P0, PT, R156.reuse, -INF , PT ;  /* 0xff8000009c00780b */ /* 0x040fe20003f1d000 */
[----:B------:R-:W-:Y:S01]  /*16f70*/  FMUL.FTZ R176, R156, c[0x0][0x2d0] ;  /* 0x0000b4009cb07a20 */ /* 0x000fe20000410000 */
[----:B--2---:R-:W-:Y:S04]  /*16f80*/  FMNMX.FTZ R3, R4, R9, !PT ;  /* 0x0000000904037209 */ /* 0x004fe80007810000 */
[----:B------:R-:W-:Y:S02]  /*16f90*/  FSEL R176, R176, RZ, P0 ;  /* 0x000000ffb0b07208 */ /* 0x000fe40000000000 */
[C---:B------:R-:W-:Y:S01]  /*16fa0*/  FSETP.NEU.FTZ.AND P1, PT, R3.reuse, -INF , PT ;  /* 0xff8000000300780b */ /* 0x040fe20003f3d000 */
[----:B------:R-:W-:Y:S02]  /*16fb0*/  FMUL.FTZ R187, R3, c[0x0][0x2d0] ;  /* 0x0000b40003bb7a20 */ /* 0x000fe40000410000 */
[--C-:B------:R-:W-:Y:S02]  /*16fc0*/  FFMA.FTZ R180, R159, c[0x0][0x2d0], -R176.reuse ;  /* 0x0000b4009fb47a23 */ /* 0x100fe400000108b0 */
[--C-:B------:R-:W-:Y:S01]  /*16fd0*/  FFMA.FTZ R159, R5, c[0x0][0x2d0], -R176.reuse ;  /* 0x0000b400059f7a23 */ /* 0x100fe200000108b0 */
[----:B------:R-:W-:Y:S01]  /*16fe0*/  FSEL R5, R3, RZ, P1 ;  /* 0x000000ff03057208 */ /* 0x000fe20000800000 */
[--C-:B------:R-:W-:Y:S01]  /*16ff0*/  FFMA.FTZ R181, R161, c[0x0][0x2d0], -R176.reuse ;  /* 0x0000b400a1b57a23 */ /* 0x100fe200000108b0 */
[----:B------:R-:W-:Y:S01]  /*17000*/  FSEL R187, R187, RZ, P1 ;  /* 0x000000ffbbbb7208 */ /* 0x000fe20000800000 */
[----:B------:R-:W-:Y:S01]  /*17010*/  FFMA.FTZ R158, R11, c[0x0][0x2d0], -R176 ;  /* 0x0000b4000b9e7a23 */ /* 0x000fe200000108b0 */
[----:B------:R-:W-:Y:S01]  /*17020*/  MUFU.EX2 R180, R180 ;  /* 0x000000b400b47308 */ /* 0x000fe20000000800 */
[----:B------:R-:W-:Y:S01]  /*17030*/  FADD.FTZ R4, -R5, R2 ;  /* 0x0000000205047221 */ /* 0x000fe20000010100 */
[----:B------:R-:W-:Y:S01]  /*17040*/  FSEL R5, R156, RZ, P0 ;  /* 0x000000ff9c057208 */ /* 0x000fe20000000000 */
[--C-:B------:R-:W-:Y:S01]  /*17050*/  FFMA.FTZ R185, R7, c[0x0][0x2d0], -R187.reuse ;  /* 0x0000b40007b97a23 */ /* 0x100fe200000108bb */
[----:B------:R-:W-:Y:S01]  /*17060*/  ISETP.LT.AND P0, PT, R228, UR13, PT ;  /* 0x0000000de4007c0c */ /* 0x000fe2000bf01270 */
[--C-:B------:R-:W-:Y:S01]  /*17070*/  FFMA.FTZ R184, R160, c[0x0][0x2d0], -R187.reuse ;  /* 0x0000b400a0b87a23 */ /* 0x100fe200000108bb */
[----:B------:R-:W-:Y:S01]  /*17080*/  UIADD3 UR13, UR13, -0x1, URZ ;  /* 0xffffffff0d0d7890 */ /* 0x000fe2000fffe03f */
[----:B------:R-:W-:Y:S02]  /*17090*/  FADD.FTZ R5, -R5, R0 ;  /* 0x0000000005057221 */ /* 0x000fe40000010100 */
[--C-:B------:R-:W-:Y:S01]  /*170a0*/  FFMA.FTZ R183, R10, c[0x0][0x2d0], -R187.reuse ;  /* 0x0000b4000ab77a23 */ /* 0x100fe200000108bb */
[----:B------:R-:W1:Y:S01]  /*170b0*/  MUFU.EX2 R181, R181 ;  /* 0x000000b500b57308 */ /* 0x000e620000000800 */
[--C-:B------:R-:W-:Y:S02]  /*170c0*/  FFMA.FTZ R182, R8, c[0x0][0x2d0], -R187.reuse ;  /* 0x0000b40008b67a23 */ /* 0x100fe400000108bb */
[----:B------:R-:W-:Y:S02]  /*170d0*/  FMUL.FTZ R2, R4, c[0x0][0x2d0] ;  /* 0x0000b40004027a20 */ /* 0x000fe40000410000 */
[----:B------:R-:W-:Y:S02]  /*170e0*/  FMUL.FTZ R0, R5, c[0x0][0x2d0] ;  /* 0x0000b40005007a20 */ /* 0x000fe40000410000 */
[--C-:B------:R-:W-:Y:S02]  /*170f0*/  FFMA.FTZ R231, R170, c[0x0][0x2d0], -R187.reuse ;  /* 0x0000b400aae77a23 */ /* 0x100fe400000108bb */
[--C-:B------:R-:W-:Y:S01]  /*17100*/  FFMA.FTZ R234, R168, c[0x0][0x2d0], -R187.reuse ;  /* 0x0000b400a8ea7a23 */ /* 0x100fe200000108bb */
[----:B------:R-:W-:Y:S01]  /*17110*/  MUFU.EX2 R159, R159 ;  /* 0x0000009f009f7308 */ /* 0x000fe20000000800 */
[--C-:B------:R-:W-:Y:S02]  /*17120*/  FFMA.FTZ R233, R171, c[0x0][0x2d0], -R176.reuse ;  /* 0x0000b400abe97a23 */ /* 0x100fe400000108b0 */
[--C-:B------:R-:W-:Y:S02]  /*17130*/  FFMA.FTZ R236, R169, c[0x0][0x2d0], -R176.reuse ;  /* 0x0000b400a9ec7a23 */ /* 0x100fe400000108b0 */
[----:B------:R-:W-:Y:S01]  /*17140*/  LDSM.16.MT88.4 R168, [R204+0x6080] ;  /* 0x00608000cca8783b */ /* 0x000fe20000004200 */
[--C-:B------:R-:W-:Y:S02]  /*17150*/  FFMA.FTZ R238, R166, c[0x0][0x2d0], -R187.reuse ;  /* 0x0000b400a6ee7a23 */ /* 0x100fe400000108bb */
[--C-:B------:R-:W-:Y:S02]  /*17160*/  FFMA.FTZ R235, R164, c[0x0][0x2d0], -R187.reuse ;  /* 0x0000b400a4eb7a23 */ /* 0x100fe400000108bb */
[----:B------:R-:W2:Y:S01]  /*17170*/  MUFU.EX2 R158, R158 ;  /* 0x0000009e009e7308 */ /* 0x000ea20000000800 */
[--C-:B------:R-:W-:Y:S02]  /*17180*/  FFMA.FTZ R237, R167, c[0x0][0x2d0], -R176.reuse ;  /* 0x0000b400a7ed7a23 */ /* 0x100fe400000108b0 */
[--C-:B------:R-:W-:Y:S01]  /*17190*/  FFMA.FTZ R240, R165, c[0x0][0x2d0], -R176.reuse ;  /* 0x0000b400a5f07a23 */ /* 0x100fe200000108b0 */
[----:B-1----:R-:W-:Y:S01]  /*171a0*/  F2FP.BF16.PACK_AB R161, R180, R181 ;  /* 0x000000b5b4a1723e */ /* 0x002fe200000010ff */
[----:B------:R-:W-:Y:S01]  /*171b0*/  LDSM.16.MT88.4 R164, [R205+0x6080] ;  /* 0x00608000cda4783b */ /* 0x000fe20000004200 */
[--C-:B------:R-:W-:Y:S02]  /*171c0*/  FFMA.FTZ R241, R177, c[0x0][0x2d0], -R176.reuse ;  /* 0x0000b400b1f17a23 */ /* 0x100fe400000108b0 */
[--C-:B------:R-:W-:Y:S02]  /*171d0*/  FFMA.FTZ R232, R232, c[0x0][0x2d0], -R187.reuse ;  /* 0x0000b400e8e87a23 */ /* 0x100fe400000108bb */
[----:B------:R-:W-:Y:S01]  /*171e0*/  MUFU.EX2 R185, R185 ;  /* 0x000000b900b97308 */ /* 0x000fe20000000800 */
[--C-:B------:R-:W-:Y:S02]  /*171f0*/  FFMA.FTZ R239, R230, c[0x0][0x2d0], -R187.reuse ;  /* 0x0000b400e6ef7a23 */ /* 0x100fe400000108bb */
[--C-:B------:R-:W-:Y:S02]  /*17200*/  FFMA.FTZ R230, R179, c[0x0][0x2d0], -R176.reuse ;  /* 0x0000b400b3e67a23 */ /* 0x100fe400000108b0 */
[--C-:B------:R-:W-:Y:S02]  /*17210*/  FFMA.FTZ R229, R229, c[0x0][0x2d0], -R176.reuse ;  /* 0x0000b400e5e57a23 */ /* 0x100fe400000108b0 */
[----:B------:R-:W-:Y:S01]  /*17220*/  FFMA.FTZ R176, R157, c[0x0][0x2d0], -R176 ;  /* 0x0000b4009db07a23 */ /* 0x000fe200000108b0 */
[----:B------:R-:W-:Y:S01]  /*17230*/  MOV R157, R156 ;  /* 0x0000009c009d7202 */ /* 0x000fe20000000f00 */
[--C-:B------:R-:W-:Y:S01]  /*17240*/  FFMA.FTZ R186, R186, c[0x0][0x2d0], -R187.reuse ;  /* 0x0000b400baba7a23 */ /* 0x100fe200000108bb */
[----:B------:R-:W1:Y:S01]  /*17250*/  MUFU.EX2 R184, R184 ;  /* 0x000000b800b87308 */ /* 0x000e620000000800 */
[----:B------:R-:W-:Y:S01]  /*17260*/  FFMA.FTZ R187, R178, c[0x0][0x2d0], -R187 ;  /* 0x0000b400b2bb7a23 */ /* 0x000fe200000108bb */
[----:B--2---:R-:W-:Y:S08]  /*17270*/  F2FP.BF16.PACK_AB R163, R158, R159 ;  /* 0x0000009f9ea3723e */ /* 0x004ff000000010ff */
[----:B------:R-:W-:Y:S10]  /*17280*/  MUFU.EX2 R183, R183 ;  /* 0x000000b700b77308 */ /* 0x000ff40000000800 */
[----:B------:R-:W2:Y:S01]  /*17290*/  MUFU.EX2 R182, R182 ;  /* 0x000000b600b67308 */ /* 0x000ea20000000800 */
[----:B-1----:R-:W-:Y:S09]  /*172a0*/  F2FP.BF16.PACK_AB R160, R184, R185 ;  /* 0x000000b9b8a0723e */ /* 0x002ff200000010ff */
[----:B------:R-:W1:Y:S10]  /*172b0*/  MUFU.EX2 R2, R2 ;  /* 0x0000000200027308 */ /* 0x000e740000000800 */
[----:B------:R-:W3:Y:S01]  /*172c0*/  MUFU.EX2 R0, R0 ;  /* 0x0000000000007308 */ /* 0x000ee20000000800 */
[----:B--2---:R-:W-:Y:S09]  /*172d0*/  F2FP.BF16.PACK_AB R162, R182, R183 ;  /* 0x000000b7b6a2723e */ /* 0x004ff200000010ff */
[----:B------:R2:W-:Y:S01]  /*172e0*/  MUFU.EX2 R242, R176 ;  /* 0x000000b000f27308 */ /* 0x0005e20000000800 */
[C---:B-1----:R-:W-:Y:S02]  /*172f0*/  FMUL.FTZ R4, R2.reuse, R152 ;  /* 0x0000009802047220 */ /* 0x042fe40000410000 */
[C---:B------:R-:W-:Y:S02]  /*17300*/  FMUL.FTZ R5, R2.reuse, R153 ;  /* 0x0000009902057220 */ /* 0x040fe40000410000 */
[C---:B------:R-:W-:Y:S02]  /*17310*/  FMUL.FTZ R8, R2.reuse, R132 ;  /* 0x0000008402087220 */ /* 0x040fe40000410000 */
[C---:B------:R-:W-:Y:S03]  /*17320*/  FMUL.FTZ R9, R2.reuse, R133 ;  /* 0x0000008502097220 */ /* 0x040fe60000410000 */
[----:B------:R-:W-:Y:S01]  /*17330*/  MUFU.EX2 R231, R231 ;  /* 0x000000e700e77308 */ /* 0x000fe20000000800 */
[----:B------:R-:W-:Y:S02]  /*17340*/  FMUL.FTZ R16, R2, R140 ;  /* 0x0000008c02107220 */ /* 0x000fe40000410000 */
[C---:B---3--:R-:W-:Y:S02]  /*17350*/  FMUL.FTZ R6, R0.reuse, R154 ;  /* 0x0000009a00067220 */ /* 0x048fe40000410000 */
[C---:B------:R-:W-:Y:S02]  /*17360*/  FMUL.FTZ R7, R0.reuse, R155 ;  /* 0x0000009b00077220 */ /* 0x040fe40000410000 */
[----:B------:R-:W1:Y:S01]  /*17370*/  LDSM.16.MT88.4 R152, [R205+0x4080] ;  /* 0x00408000cd98783b */ /* 0x000e620000004200 */
[C---:B------:R-:W-:Y:S02]  /*17380*/  FMUL.FTZ R10, R0.reuse, R134 ;  /* 0x00000086000a7220 */ /* 0x040fe40000410000 */
[----:B------:R-:W-:Y:S01]  /*17390*/  FMUL.FTZ R11, R0, R135 ;  /* 0x00000087000b7220 */ /* 0x000fe20000410000 */
[----:B------:R-:W3:Y:S01]  /*173a0*/  MUFU.EX2 R234, R234 ;  /* 0x000000ea00ea7308 */ /* 0x000ee20000000800 */
[C---:B------:R-:W-:Y:S03]  /*173b0*/  HMMA.16816.F32.BF16 R4, R160.reuse, R12, R4 ;  /* 0x0000000ca004723c */ /* 0x040fe60000041804 */
[----:B------:R-:W4:Y:S02]  /*173c0*/  LDSM.16.MT88.4 R132, [R204+0x4080] ;  /* 0x00408000cc84783b */ /* 0x000f240000004200 */
[C---:B------:R-:W-:Y:S02]  /*173d0*/  FMUL.FTZ R17, R2.reuse, R141 ;  /* 0x0000008d02117220 */ /* 0x040fe40000410000 */
[C---:B------:R-:W-:Y:S01]  /*173e0*/  FMUL.FTZ R12, R2.reuse, R136 ;  /* 0x00000088020c7220 */ /* 0x040fe20000410000 */
[C---:B------:R-:W-:Y:S01]  /*173f0*/  HMMA.16816.F32.BF16 R8, R160.reuse, R14, R8 ;  /* 0x0000000ea008723c */ /* 0x040fe20000041808 */
[----:B------:R-:W-:Y:S02]  /*17400*/  MUFU.EX2 R233, R233 ;  /* 0x000000e900e97308 */ /* 0x000fe40000000800 */
[----:B--2---:R-:W-:Y:S01]  /*17410*/  LDSM.16.MT88.4 R176, [R208+0x6880] ;  /* 0x00688000d0b0783b */ /* 0x004fe20000004200 */
[----:B------:R-:W-:Y:S02]  /*17420*/  FMUL.FTZ R13, R2, R137 ;  /* 0x00000089020d7220 */ /* 0x000fe40000410000 */
[C---:B------:R-:W-:Y:S02]  /*17430*/  FMUL.FTZ R18, R0.reuse, R142 ;  /* 0x0000008e00127220 */ /* 0x040fe40000410000 */
[C---:B------:R-:W-:Y:S03]  /*17440*/  FMUL.FTZ R14, R0.reuse, R138 ;  /* 0x0000008a000e7220 */ /* 0x040fe60000410000 */
[----:B------:R-:W2:Y:S01]  /*17450*/  MUFU.EX2 R236, R236 ;  /* 0x000000ec00ec7308 */ /* 0x000ea20000000800 */
[C---:B------:R-:W-:Y:S02]  /*17460*/  FMUL.FTZ R15, R0.reuse, R139 ;  /* 0x0000008b000f7220 */ /* 0x040fe40000410000 */
[----:B------:R-:W5:Y:S01]  /*17470*/  LDSM.16.MT88.4 R136, [R208+0x5880] ;  /* 0x00588000d088783b */ /* 0x000f620000004200 */
[----:B------:R-:W-:Y:S02]  /*17480*/  FMUL.FTZ R19, R0, R143 ;  /* 0x0000008f00137220 */ /* 0x000fe40000410000 */
[C---:B------:R-:W-:Y:S02]  /*17490*/  FMUL.FTZ R24, R2.reuse, R148 ;  /* 0x0000009402187220 */ /* 0x040fe40000410000 */
[C---:B------:R-:W-:Y:S02]  /*174a0*/  HMMA.16816.F32.BF16 R12, R160.reuse, R20, R12 ;  /* 0x00000014a00c723c */ /* 0x040fe4000004180c */
[----:B------:R-:W-:Y:S01]  /*174b0*/  MUFU.EX2 R238, R238 ;  /* 0x000000ee00ee7308 */ /* 0x000fe20000000800 */
[----:B------:R-:W2:Y:S01]  /*174c0*/  LDSM.16.MT88.4 R140, [R206+0x5880] ;  /* 0x00588000ce8c783b */ /* 0x000ea20000004200 */
[----:B------:R-:W-:Y:S02]  /*174d0*/  FMUL.FTZ R25, R2, R149 ;  /* 0x0000009502197220 */ /* 0x000fe40000410000 */
[----:B------:R-:W-:Y:S02]  /*174e0*/  FMUL.FTZ R26, R0, R150 ;  /* 0x00000096001a7220 */ /* 0x000fe40000410000 */
[C---:B------:R-:W-:Y:S04]  /*174f0*/  HMMA.16816.F32.BF16 R16, R160.reuse, R22, R16 ;  /* 0x00000016a010723c */ /* 0x040fe80000041810 */
[C---:B------:R-:W-:Y:S01]  /*17500*/  FMUL.FTZ R20, R2.reuse, R144 ;  /* 0x0000009002147220 */ /* 0x040fe20000410000 */
[----:B------:R-:W2:Y:S01]  /*17510*/  MUFU.EX2 R235, R235 ;  /* 0x000000eb00eb7308 */ /* 0x000ea20000000800 */
[----:B------:R-:W-:Y:S02]  /*17520*/  FMUL.FTZ R21, R2, R145 ;  /* 0x0000009102157220 */ /* 0x000fe40000410000 */
[C---:B------:R-:W-:Y:S04]  /*17530*/  FMUL.FTZ R22, R0.reuse, R146 ;  /* 0x0000009200167220 */ /* 0x040fe80000410000 */
[C---:B------:R-:W-:Y:S02]  /*17540*/  FMUL.FTZ R23, R0.reuse, R147 ;  /* 0x0000009300177220 */ /* 0x040fe40000410000 */
[----:B------:R-:W-:Y:S01]  /*17550*/  LDSM.16.MT88.4 R144, [R205+0x4880] ;  /* 0x00488000cd90783b */ /* 0x000fe20000004200 */
[----:B------:R-:W-:Y:S01]  /*17560*/  FMUL.FTZ R27, R0, R151 ;  /* 0x00000097001b7220 */ /* 0x000fe20000410000 */
[----:B------:R-:W-:Y:S01]  /*17570*/  MUFU.EX2 R237, R237 ;  /* 0x000000ed00ed7308 */ /* 0x000fe20000000800 */
[C---:B------:R-:W-:Y:S02]  /*17580*/  FMUL.FTZ R28, R2.reuse, R28 ;  /* 0x0000001c021c7220 */ /* 0x040fe40000410000 */
[C---:B-1----:R-:W-:Y:S03]  /*17590*/  HMMA.16816.F32.BF16 R20, R160.reuse, R152, R20 ;  /* 0x00000098a014723c */ /* 0x042fe60000041814 */
[----:B------:R-:W-:Y:S01]  /*175a0*/  LDSM.16.MT88.4 R148, [R204+0x4880] ;  /* 0x00488000cc94783b */ /* 0x000fe20000004200 */
[----:B------:R-:W-:Y:S02]  /*175b0*/  FMUL.FTZ R29, R2, R29 ;  /* 0x0000001d021d7220 */ /* 0x000fe40000410000 */
[C---:B------:R-:W-:Y:S01]  /*175c0*/  FMUL.FTZ R30, R0.reuse, R30 ;  /* 0x0000001e001e7220 */ /* 0x040fe20000410000 */
[----:B------:R-:W1:Y:S01]  /*175d0*/  MUFU.EX2 R240, R240 ;  /* 0x000000f000f07308 */ /* 0x000e620000000800 */
[C---:B------:R-:W-:Y:S03]  /*175e0*/  HMMA.16816.F32.BF16 R24, R160.reuse, R154, R24 ;  /* 0x0000009aa018723c */ /* 0x040fe60000041818 */
[----:B------:R-:W-:Y:S01]  /*175f0*/  LDSM.16.MT88.4 R152, [R208+0x6080] ;  /* 0x00608000d098783b */ /* 0x000fe20000004200 */
[----:B------:R-:W-:Y:S02]  /*17600*/  FMUL.FTZ R31, R0, R31 ;  /* 0x0000001f001f7220 */ /* 0x000fe40000410000 */
[C---:B------:R-:W-:Y:S02]  /*17610*/  FMUL.FTZ R32, R2.reuse, R32 ;  /* 0x0000002002207220 */ /* 0x040fe40000410000 */
[----:B------:R-:W-:Y:S01]  /*17620*/  FMUL.FTZ R33, R2, R33 ;  /* 0x0000002102217220 */ /* 0x000fe20000410000 */
[----:B------:R-:W-:Y:S02]  /*17630*/  MUFU.EX2 R232, R232 ;  /* 0x000000e800e87308 */ /* 0x000fe40000000800 */
[C---:B----4-:R-:W-:Y:S03]  /*17640*/  HMMA.16816.F32.BF16 R28, R160.reuse, R132, R28 ;  /* 0x00000084a01c723c */ /* 0x050fe6000004181c */
[C---:B------:R-:W-:Y:S02]  /*17650*/  FMUL.FTZ R34, R0.reuse, R34 ;  /* 0x0000002200227220 */ /* 0x040fe40000410000 */
[----:B------:R-:W-:Y:S02]  /*17660*/  FMUL.FTZ R35, R0, R35 ;  /* 0x0000002300237220 */ /* 0x000fe40000410000 */
[C---:B------:R-:W-:Y:S01]  /*17670*/  FMUL.FTZ R36, R2.reuse, R36 ;  /* 0x0000002402247220 */ /* 0x040fe20000410000 */
[----:B------:R-:W4:Y:S01]  /*17680*/  MUFU.EX2 R239, R239 ;  /* 0x000000ef00ef7308 */ /* 0x000f220000000800 */
[----:B------:R-:W-:Y:S03]  /*17690*/  FMUL.FTZ R37, R2, R37 ;  /* 0x0000002502257220 */ /* 0x000fe60000410000 */
[C---:B------:R-:W-:Y:S01]  /*176a0*/  HMMA.16816.F32.BF16 R32, R160.reuse, R134, R32 ;  /* 0x00000086a020723c */ /* 0x040fe20000041820 */
[----:B------:R-:W1:Y:S02]  /*176b0*/  LDSM.16.MT88.4 R132, [R205+0x5880] ;  /* 0x00588000cd84783b */ /* 0x000e640000004200 */
[C---:B------:R-:W-:Y:S02]  /*176c0*/  FMUL.FTZ R38, R0.reuse, R38 ;  /* 0x0000002600267220 */ /* 0x040fe40000410000 */
[----:B------:R-:W-:Y:S01]  /*176d0*/  FMUL.FTZ R39, R0, R39 ;  /* 0x0000002700277220 */ /* 0x000fe20000410000 */
[----:B------:R-:W-:Y:S01]  /*176e0*/  MUFU.EX2 R229, R229 ;  /* 0x000000e500e57308 */ /* 0x000fe20000000800 */
[C---:B------:R-:W-:Y:S02]  /*176f0*/  FMUL.FTZ R40, R2.reuse, R40 ;  /* 0x0000002802287220 */ /* 0x040fe40000410000 */
[----:B------:R-:W-:Y:S03]  /*17700*/  FMUL.FTZ R41, R2, R41 ;  /* 0x0000002902297220 */ /* 0x000fe60000410000 */
[C---:B-----5:R-:W-:Y:S03]  /*17710*/  HMMA.16816.F32.BF16 R36, R160.reuse, R136, R36 ;  /* 0x00000088a024723c */ /* 0x060fe60000041824 */
[C---:B------:R-:W-:Y:S01]  /*17720*/  FMUL.FTZ R42, R0.reuse, R42 ;  /* 0x0000002a002a7220 */ /* 0x040fe20000410000 */
[----:B------:R-:W5:Y:S01]  /*17730*/  MUFU.EX2 R230, R230 ;  /* 0x000000e600e67308 */ /* 0x000f620000000800 */
[----:B------:R-:W-:Y:S02]  /*17740*/  FMUL.FTZ R43, R0, R43 ;  /* 0x0000002b002b7220 */ /* 0x000fe40000410000 */
[C---:B------:R-:W-:Y:S02]  /*17750*/  FMUL.FTZ R44, R2.reuse, R44 ;  /* 0x0000002c022c7220 */ /* 0x040fe40000410000 */
[----:B------:R-:W-:Y:S03]  /*17760*/  FMUL.FTZ R45, R2, R45 ;  /* 0x0000002d022d7220 */ /* 0x000fe60000410000 */
[C---:B------:R-:W-:Y:S01]  /*17770*/  HMMA.16816.F32.BF16 R40, R160.reuse, R138, R40 ;  /* 0x0000008aa028723c */ /* 0x040fe20000041828 */
[----:B------:R-:W3:Y:S01]  /*17780*/  LDSM.16.MT88.4 R136, [R204+0x5880] ;  /* 0x00588000cc88783b */ /* 0x000ee20000004200 */
[----:B------:R-:W-:Y:S01]  /*17790*/  MUFU.EX2 R186, R186 ;  /* 0x000000ba00ba7308 */ /* 0x000fe20000000800 */
[C---:B------:R-:W-:Y:S02]  /*177a0*/  FMUL.FTZ R46, R0.reuse, R46 ;  /* 0x0000002e002e7220 */ /* 0x040fe40000410000 */
[----:B------:R-:W-:Y:S02]  /*177b0*/  FMUL.FTZ R47, R0, R47 ;  /* 0x0000002f002f7220 */ /* 0x000fe40000410000 */
[C---:B------:R-:W-:Y:S02]  /*177c0*/  FMUL.FTZ R48, R2.reuse, R48 ;  /* 0x0000003002307220 */ /* 0x040fe40000410000 */
[----:B------:R-:W-:Y:S03]  /*177d0*/  FMUL.FTZ R49, R2, R49 ;  /* 0x0000003102317220 */ /* 0x000fe60000410000 */
[C---:B--2---:R-:W-:Y:S01]  /*177e0*/  HMMA.16816.F32.BF16 R44, R160.reuse, R140, R44 ;  /* 0x0000008ca02c723c */ /* 0x044fe2000004182c */
[----:B------:R-:W2:Y:S02]  /*177f0*/  MUFU.EX2 R187, R187 ;  /* 0x000000bb00bb7308 */ /* 0x000ea40000000800 */
[C---:B------:R-:W-:Y:S02]  /*17800*/  FMUL.FTZ R50, R0.reuse, R50 ;  /* 0x0000003200327220 */ /* 0x040fe40000410000 */
[----:B------:R-:W-:Y:S02]  /*17810*/  FMUL.FTZ R51, R0, R51 ;  /* 0x0000003300337220 */ /* 0x000fe40000410000 */
[C---:B------:R-:W-:Y:S02]  /*17820*/  FMUL.FTZ R52, R2.reuse, R52 ;  /* 0x0000003402347220 */ /* 0x040fe40000410000 */
[----:B------:R-:W-:Y:S02]  /*17830*/  FMUL.FTZ R53, R2, R53 ;  /* 0x0000003502357220 */ /* 0x000fe40000410000 */
[----:B------:R-:W2:Y:S01]  /*17840*/  MUFU.EX2 R241, R241 ;  /* 0x000000f100f17308 */ /* 0x000ea20000000800 */
        /* <DEDUP_REMOVED lines=108> */
[----:B------:R-:W-:Y:S01]  /*17f10*/  F2FP.BF16.PACK_AB R132, R234, R231 ;  /* 0x000000e7ea84723e */ /* 0x000fe200000010ff */
[----:B------:R-:W-:Y:S01]  /*17f20*/  FFMA.FTZ R181, R0, R219, R181 ;  /* 0x000000db00b57223 */ /* 0x000fe200000100b5 */
[----:B------:R-:W-:Y:S03]  /*17f30*/  F2FP.BF16.PACK_AB R133, R236, R233 ;  /* 0x000000e9ec85723e */ /* 0x000fe600000010ff */
[----:B------:R-:W-:Y:S01]  /*17f40*/  HMMA.16816.F32.BF16 R128, R160, R134, R128 ;  /* 0x00000086a080723c */ /* 0x000fe20000041880 */
[----:B------:R-:W1:Y:S02]  /*17f50*/  LDSM.16.MT88.4 R160, [R206+0x6080] ;  /* 0x00608000cea0783b */ /* 0x000e640000004200 */
[----:B------:R-:W-:Y:S01]  /*17f60*/  MOV R0, R156 ;  /* 0x0000009c00007202 */ /* 0x000fe20000000f00 */
[----:B------:R-:W-:Y:S01]  /*17f70*/  FFMA.FTZ R185, R2, R227, R185 ;  /* 0x000000e302b97223 */ /* 0x000fe200000100b9 */
[----:B------:R-:W-:Y:S01]  /*17f80*/  MOV R2, R3 ;  /* 0x0000000300027202 */ /* 0x000fe20000000f00 */
[----:B------:R-:W-:Y:S01]  /*17f90*/  FADD.FTZ R180, R180, R181 ;  /* 0x000000b5b4b47221 */ /* 0x000fe20000010000 */
[----:B------:R-:W-:Y:S01]  /*17fa0*/  F2FP.BF16.PACK_AB R134, R235, R238 ;  /* 0x000000eeeb86723e */ /* 0x000fe200000010ff */
[----:B------:R-:W-:Y:S01]  /*17fb0*/  FADD.FTZ R184, R184, R185 ;  /* 0x000000b9b8b87221 */ /* 0x000fe20000010000 */
[----:B------:R-:W-:Y:S03]  /*17fc0*/  F2FP.BF16.PACK_AB R135, R240, R237 ;  /* 0x000000edf087723e */ /* 0x000fe600000010ff */
[----:B------:R-:W-:Y:S02]  /*17fd0*/  FADD.FTZ R159, R159, R180 ;  /* 0x000000b49f9f7221 */ /* 0x000fe40000010000 */
[----:B------:R-:W-:Y:S02]  /*17fe0*/  FADD.FTZ R183, R183, R184 ;  /* 0x000000b8b7b77221 */ /* 0x000fe40000010000 */
[C---:B---3--:R-:W-:Y:S05]  /*17ff0*/  HMMA.16816.F32.BF16 R4, R132.reuse, R136, R4 ;  /* 0x000000888404723c */ /* 0x048fea0000041804 */
[----:B------:R-:W-:Y:S02]  /*18000*/  FADD.FTZ R158, R158, R159 ;  /* 0x0000009f9e9e7221 */ /* 0x000fe40000010000 */
[----:B------:R-:W-:Y:S01]  /*18010*/  FADD.FTZ R182, R182, R183 ;  /* 0x000000b7b6b67221 */ /* 0x000fe20000010000 */
[C---:B------:R-:W-:Y:S01]  /*18020*/  HMMA.16816.F32.BF16 R8, R132.reuse, R138, R8 ;  /* 0x0000008a8408723c */ /* 0x040fe20000041808 */
[----:B------:R-:W3:Y:S03]  /*18030*/  LDSM.16.MT88.4 R136, [R206+0x7880] ;  /* 0x00788000ce88783b */ /* 0x000ee60000004200 */
        /* <DEDUP_REMOVED lines=9> */
[----:B------:R-:W2:Y:S07]  /*180d0*/  LDSM.16.MT88.4 R144, [R204+0x7880] ;  /* 0x00788000cc90783b */ /* 0x000eae0000004200 */
[C---:B------:R-:W-:Y:S08]  /*180e0*/  HMMA.16816.F32.BF16 R28, R132.reuse, R148, R28 ;  /* 0x00000094841c723c */ /* 0x040ff0000004181c */
[C---:B------:R-:W-:Y:S01]  /*180f0*/  HMMA.16816.F32.BF16 R32, R132.reuse, R150, R32 ;  /* 0x000000968420723c */ /* 0x040fe20000041820 */
[----:B------:R-:W2:Y:S07]  /*18100*/  LDSM.16.MT88.4 R148, [R208+0x9080] ;  /* 0x00908000d094783b */ /* 0x000eae0000004200 */
[C---:B------:R-:W-:Y:S08]  /*18110*/  HMMA.16816.F32.BF16 R36, R132.reuse, R152, R36 ;  /* 0x000000988424723c */ /* 0x040ff00000041824 */
[C---:B------:R-:W-:Y:S08]  /*18120*/  HMMA.16816.F32.BF16 R40, R132.reuse, R154, R40 ;  /* 0x0000009a8428723c */ /* 0x040ff00000041828 */
[C---:B-1----:R-:W-:Y:S07]  /*18130*/  HMMA.16816.F32.BF16 R44, R132.reuse, R160, R44 ;  /* 0x000000a0842c723c */ /* 0x042fee000004182c */
[----:B----4-:R-:W-:Y:S01]  /*18140*/  F2FP.BF16.PACK_AB R160, R239, R232 ;  /* 0x000000e8efa0723e */ /* 0x010fe200000010ff */
[C---:B------:R-:W-:Y:S04]  /*18150*/  HMMA.16816.F32.BF16 R48, R132.reuse, R162, R48 ;  /* 0x000000a28430723c */ /* 0x040fe80000041830 */
[----:B-----5:R-:W-:Y:S01]  /*18160*/  F2FP.BF16.PACK_AB R161, R230, R229 ;  /* 0x000000e5e6a1723e */ /* 0x020fe200000010ff */
[----:B------:R-:W-:Y:S02]  /*18170*/  FADD.FTZ R229, R229, R240 ;  /* 0x000000f0e5e57221 */ /* 0x000fe40000010000 */
[----:B------:R-:W-:Y:S01]  /*18180*/  F2FP.BF16.PACK_AB R162, R187, R186 ;  /* 0x000000babba2723e */ /* 0x000fe200000010ff */
[C---:B------:R-:W-:Y:S04]  /*18190*/  HMMA.16816.F32.BF16 R52, R132.reuse, R164, R52 ;  /* 0x000000a48434723c */ /* 0x040fe80000041834 */
[----:B------:R-:W-:Y:S01]  /*181a0*/  F2FP.BF16.PACK_AB R163, R242, R241 ;  /* 0x000000f1f2a3723e */ /* 0x000fe200000010ff */
[----:B------:R-:W-:Y:S03]  /*181b0*/  FADD.FTZ R230, R230, R229 ;  /* 0x000000e5e6e67221 */ /* 0x000fe60000010000 */
[C---:B------:R-:W-:Y:S01]  /*181c0*/  HMMA.16816.F32.BF16 R56, R132.reuse, R166, R56 ;  /* 0x000000a68438723c */ /* 0x040fe20000041838 */
[----:B------:R-:W-:Y:S03]  /*181d0*/  LDSM.16.MT88.4 R164, [R206+0x5080] ;  /* 0x00508000cea4783b */ /* 0x000fe60000004200 */
[----:B------:R-:W-:Y:S04]  /*181e0*/  FADD.FTZ R219, R241, R230 ;  /* 0x000000e6f1db7221 */ /* 0x000fe80000010000 */
[C---:B------:R-:W-:Y:S04]  /*181f0*/  HMMA.16816.F32.BF16 R60, R132.reuse, R168, R60 ;  /* 0x000000a8843c723c */ /* 0x040fe8000004183c */
[----:B------:R-:W-:Y:S04]  /*18200*/  FADD.FTZ R219, R242, R219 ;  /* 0x000000dbf2db7221 */ /* 0x000fe80000010000 */
[C---:B------:R-:W-:Y:S01]  /*18210*/  HMMA.16816.F32.BF16 R64, R132.reuse, R170, R64 ;  /* 0x000000aa8440723c */ /* 0x040fe20000041840 */
[----:B------:R-:W-:Y:S07]  /*18220*/  LDSM.16.MT88.4 R168, [R205+0x5080] ;  /* 0x00508000cda8783b */ /* 0x000fee0000004200 */
[C---:B------:R-:W-:Y:S08]  /*18230*/  HMMA.16816.F32.BF16 R68, R132.reuse, R172, R68 ;  /* 0x000000ac8444723c */ /* 0x040ff00000041844 */
[C---:B------:R-:W-:Y:S01]  /*18240*/  HMMA.16816.F32.BF16 R72, R132.reuse, R174, R72 ;  /* 0x000000ae8448723c */ /* 0x040fe20000041848 */
[----:B------:R-:W-:Y:S07]  /*18250*/  LDSM.16.MT88.4 R172, [R204+0x5080] ;  /* 0x00508000ccac783b */ /* 0x000fee0000004200 */
[C---:B---3--:R-:W-:Y:S08]  /*18260*/  HMMA.16816.F32.BF16 R76, R132.reuse, R136, R76 ;  /* 0x00000088844c723c */ /* 0x048ff0000004184c */
        /* <DEDUP_REMOVED lines=11> */
[C---:B-1----:R-:W-:Y:S08]  /*18320*/  HMMA.16816.F32.BF16 R108, R132.reuse, R136, R108 ;  /* 0x00000088846c723c */ /* 0x042ff0000004186c */
[C---:B------:R-:W-:Y:S08]  /*18330*/  HMMA.16816.F32.BF16 R112, R132.reuse, R138, R112 ;  /* 0x0000008a8470723c */ /* 0x040ff00000041870 */
[C---:B--2---:R-:W-:Y:S08]  /*18340*/  HMMA.16816.F32.BF16 R116, R132.reuse, R140, R116 ;  /* 0x0000008c8474723c */ /* 0x044ff00000041874 */
[C---:B------:R-:W-:Y:S08]  /*18350*/  HMMA.16816.F32.BF16 R120, R132.reuse, R142, R120 ;  /* 0x0000008e8478723c */ /* 0x040ff00000041878 */
[C---:B---3--:R-:W-:Y:S08]  /*18360*/  HMMA.16816.F32.BF16 R124, R132.reuse, R144, R124 ;  /* 0x00000090847c723c */ /* 0x048ff0000004187c */
[----:B------:R-:W-:Y:S08]  /*18370*/  HMMA.16816.F32.BF16 R128, R132, R146, R128 ;  /* 0x000000928480723c */ /* 0x000ff00000041880 */
[C---:B----4-:R-:W-:Y:S01]  /*18380*/  HMMA.16816.F32.BF16 R152, R160.reuse, R148, R4 ;  /* 0x00000094a098723c */ /* 0x050fe20000041804 */
        /* <DEDUP_REMOVED lines=15> */
[C---:B------:R-:W-:Y:S01]  /*18480*/  HMMA.16816.F32.BF16 R36, R160.reuse, R176, R36 ;  /* 0x000000b0a024723c */ /* 0x040fe20000041824 */
[----:B------:R-:W3:Y:S07]  /*18490*/  LDSM.16.MT88.4 R172, [R206+0x9880] ;  /* 0x00988000ceac783b */ /* 0x000eee0000004200 */
[C---:B------:R-:W-:Y:S01]  /*184a0*/  HMMA.16816.F32.BF16 R40, R160.reuse, R178, R40 ;  /* 0x000000b2a028723c */ /* 0x040fe20000041828 */
[----:B------:R-:W4:Y:S07]  /*184b0*/  LDSM.16.MT88.4 R176, [R205+0x9880] ;  /* 0x00988000cdb0783b */ /* 0x000f2e0000004200 */
[C---:B-1----:R-:W-:Y:S08]  /*184c0*/  HMMA.16816.F32.BF16 R44, R160.reuse, R4, R44 ;  /* 0x00000004a02c723c */ /* 0x042ff0000004182c */
[C---:B------:R-:W-:Y:S01]  /*184d0*/  HMMA.16816.F32.BF16 R48, R160.reuse, R6, R48 ;  /* 0x00000006a030723c */ /* 0x040fe20000041830 */
[----:B------:R-:W1:Y:S07]  /*184e0*/  LDSM.16.MT88.4 R4, [R204+0x9880] ;  /* 0x00988000cc04783b */ /* 0x000e6e0000004200 */
[C---:B--2---:R-:W-:Y:S07]  /*184f0*/  HMMA.16816.F32.BF16 R52, R160.reuse, R8, R52 ;  /* 0x00000008a034723c */ /* 0x044fee0000041834 */
[----:B------:R-:W-:Y:S01]  /*18500*/  FADD.FTZ R9, R231, R182 ;  /* 0x000000b6e7097221 */ /* 0x000fe20000010000 */
[C---:B------:R-:W-:Y:S04]  /*18510*/  HMMA.16816.F32.BF16 R56, R160.reuse, R10, R56 ;  /* 0x0000000aa038723c */ /* 0x040fe80000041838 */
[----:B------:R-:W-:Y:S04]  /*18520*/  FADD.FTZ R9, R234, R9 ;  /* 0x00000009ea097221 */ /* 0x000fe80000010000 */
[C---:B---3--:R-:W-:Y:S04]  /*18530*/  HMMA.16816.F32.BF16 R60, R160.reuse, R12, R60 ;  /* 0x0000000ca03c723c */ /* 0x048fe8000004183c */
[----:B------:R-:W-:Y:S04]  /*18540*/  FADD.FTZ R238, R238, R9 ;  /* 0x00000009eeee7221 */ /* 0x000fe80000010000 */
[C---:B------:R-:W-:Y:S04]  /*18550*/  HMMA.16816.F32.BF16 R64, R160.reuse, R14, R64 ;  /* 0x0000000ea040723c */ /* 0x040fe80000041840 */
[----:B------:R-:W-:Y:S04]  /*18560*/  FADD.FTZ R235, R235, R238 ;  /* 0x000000eeebeb7221 */ /* 0x000fe80000010000 */
[C---:B----4-:R-:W-:Y:S04]  /*18570*/  HMMA.16816.F32.BF16 R68, R160.reuse, R16, R68 ;  /* 0x00000010a044723c */ /* 0x050fe80000041844 */
[----:B------:R-:W-:Y:S04]  /*18580*/  FADD.FTZ R232, R232, R235 ;  /* 0x000000ebe8e87221 */ /* 0x000fe80000010000 */
[C---:B------:R-:W-:Y:S04]  /*18590*/  HMMA.16816.F32.BF16 R72, R160.reuse, R18, R72 ;  /* 0x00000012a048723c */ /* 0x040fe80000041848 */
[----:B------:R-:W-:Y:S04]  /*185a0*/  FADD.FTZ R239, R239, R232 ;  /* 0x000000e8efef7221 */ /* 0x000fe80000010000 */
[C---:B-----5:R-:W-:Y:S04]  /*185b0*/  HMMA.16816.F32.BF16 R76, R160.reuse, R20, R76 ;  /* 0x00000014a04c723c */ /* 0x060fe8000004184c */
        /* <DEDUP_REMOVED lines=16> */
.L_x_1502:
[----:B------:R-:W-:-:S13]  /*186c0*/  ISETP.LE.AND P0, PT, RZ, UR13, PT ;  /* 0x0000000dff007c0c */ /* 0x000fda000bf03270 */
[----:B------:R-:W-:Y:S05]  /*186d0*/  @!P0 BRA `(.L_x_1506) ;  /* 0x00002c5000008947 */ /* 0x000fea0003800000 */
[C---:B------:R-:W-:Y:S01]  /*186e0*/  IADD3 RZ, P0, R216.reuse, 0x40, RZ ;  /* 0x00000040d8ff7810 */ /* 0x040fe20007f1e0ff */
[----:B------:R-:W-:Y:S01]  /*186f0*/  ULDC.64 UR4, c[0x0][0x208] ;  /* 0x0000820000047ab9 */ /* 0x000fe20000000a00 */
[----:B------:R-:W-:Y:S01]  /*18700*/  IADD3 RZ, P1, R216, 0x80, RZ ;  /* 0x00000080d8ff7810 */ /* 0x000fe20007f3e0ff */
[----:B------:R-:W-:Y:S01]  /*18710*/  UIMAD.WIDE.U32 UR14, UR4, 0x30, URZ ;  /* 0x00000030040e78a5 */ /* 0x000fe2000f8e003f */
[----:B------:R-:W-:Y:S01]  /*18720*/  IADD3 RZ, P2, R220, 0x40, RZ ;  /* 0x00000040dcff7810 */ /* 0x000fe20007f5e0ff */
[--C-:B------:R-:W-:Y:S01]  /*18730*/  IMAD.X R230, RZ, RZ, R223.reuse, P0 ;  /* 0x000000ffffe67224 */ /* 0x100fe200000e06df */
[----:B------:R-:W-:Y:S01]  /*18740*/  IADD3 RZ, P0, R216, 0xc0, RZ ;  /* 0x000000c0d8ff7810 */ /* 0x000fe20007f1e0ff */
[----:B------:R-:W-:Y:S01]  /*18750*/  IMAD.X R229, RZ, RZ, R223, P1 ;  /* 0x000000ffffe57224 */ /* 0x000fe200008e06df */
[----:B------:R-:W-:Y:S01]  /*18760*/  IADD3 RZ, P1, R220, 0x80, RZ ;  /* 0x00000080dcff7810 */ /* 0x000fe20007f3e0ff */
[----:B------:R-:W-:Y:S01]  /*18770*/  UIMAD UR5, UR5, 0x30, URZ ;  /* 0x00000030050578a4 */ /* 0x000fe2000f8e023f */
[----:B------:R-:W-:Y:S01]  /*18780*/  IMAD.X R226, RZ, RZ, R225, P2 ;  /* 0x000000ffffe27224 */ /* 0x000fe200010e06e1 */
[----:B------:R-:W-:Y:S01]  /*18790*/  IADD3 R238, -R188, 0x30, RZ ;  /* 0x00000030bcee7810 */ /* 0x000fe20007ffe1ff */
[----:B------:R-:W-:Y:S01]  /*187a0*/  IMAD.X R228, RZ, RZ, R223, P0 ;  /* 0x000000ffffe47224 */ /* 0x000fe200000e06df */
[----:B------:R-:W-:Y:S01]  /*187b0*/  IADD3 RZ, P0, R220, 0xc0, RZ ;  /* 0x000000c0dcff7810 */ /* 0x000fe20007f1e0ff */
[--C-:B------:R-:W-:Y:S01]  /*187c0*/  IMAD.X R237, RZ, RZ, R225.reuse, P1 ;  /* 0x000000ffffed7224 */ /* 0x100fe200008e06e1 */
[C---:B------:R-:W-:Y:S01]  /*187d0*/  IADD3 R233, R216.reuse, 0x40, RZ ;  /* 0x00000040d8e97810 */ /* 0x040fe20007ffe0ff */
[----:B------:R-:W-:Y:S01]  /*187e0*/  IMAD.MOV.U32 R235, RZ, RZ, c[0x0][0x208] ;  /* 0x00008200ffeb7624 */ /* 0x000fe200078e00ff */
[C---:B------:R-:W-:Y:S01]  /*187f0*/  IADD3 R232, R216.reuse, 0x80, RZ ;  /* 0x00000080d8e87810 */ /* 0x040fe20007ffe0ff */
[----:B------:R-:W-:Y:S01]  /*18800*/  IMAD.X R236, RZ, RZ, R225, P0 ;  /* 0x000000ffffec7224 */ /* 0x000fe200000e06e1 */
[----:B------:R-:W-:Y:S01]  /*18810*/  IADD3 R231, R216, 0xc0, RZ ;  /* 0x000000c0d8e77810 */ /* 0x000fe20007ffe0ff */
[----:B------:R-:W-:Y:S01]  /*18820*/  IMAD.MOV.U32 R234, RZ, RZ, c[0x0][0x20c] ;  /* 0x00008300ffea7624 */ /* 0x000fe200078e00ff */
[----:B------:R-:W-:Y:S01]  /*18830*/  UIADD3 UR9, UR15, UR5, URZ ;  /* 0x000000050f097290 */ /* 0x000fe2000fffe03f */
[----:B------:R-:W-:Y:S05]  /*18840*/  BRA `(.L_x_1507) ;  /* 0x0000041000007947 */ /* 0x000fea0003800000 */
.L_x_1509:
[----:B------:R-:W-:Y:S01]  /*18850*/  ISETP.GE.AND P1, PT, R238, 0x1, PT ;  /* 0x00000001ee00780c */ /* 0x000fe20003f26270 */
[----:B------:R-:W-:Y:S01]  /*18860*/  UIADD3 UR10, UR13, -0x1, URZ ;  /* 0xffffffff0d0a7890 */ /* 0x000fe2000fffe03f */
[C---:B------:R-:W-:Y:S01]  /*18870*/  IADD3 R158, R220.reuse, 0x40, RZ ;  /* 0x00000040dc9e7810 */ /* 0x040fe20007ffe0ff */
[----:B------:R-:W-:Y:S01]  /*18880*/  ULDC.64 UR4, c[0x0][0x1e0] ;  /* 0x0000780000047ab9 */ /* 0x000fe20000000a00 */
[C---:B------:R-:W-:Y:S01]  /*18890*/  IADD3 R156, R220.reuse, 0x80, RZ ;  /* 0x00000080dc9c7810 */ /* 0x040fe20007ffe0ff */
[----:B------:R-:W-:Y:S02]  /*188a0*/  USHF.R.S32.HI UR6, URZ, 0x1f, UR10 ;  /* 0x0000001f3f067899 */ /* 0x000fe4000801140a */
[----:B------:R-:W-:Y:S02]  /*188b0*/  UIMAD.WIDE.U32 UR18, UR10, UR4, URZ ;  /* 0x000000040a1272a5 */ /* 0x000fe4000f8e003f */
[----:B------:R-:W-:Y:S04]  /*188c0*/  UIMAD UR6, UR6, UR4, URZ ;  /* 0x00000004060672a4 */ /* 0x000fe8000f8e023f */
[----:B------:R-:W-:Y:S04]  /*188d0*/  UIMAD UR6, UR10, UR5, UR6 ;  /* 0x000000050a0672a4 */ /* 0x000fe8000f8e0206 */
        /* <DEDUP_REMOVED lines=12> */
[C---:B------:R-:W-:Y:S04]  /*189a0*/  @P1 LEA R166, P0, R161.reuse, c[0x0][0x1c8], 0x1 ;  /* 0x00007200a1a61a11 */ /* 0x040fe800078008ff */
[----:B------:R-:W-:Y:S02]  /*189b0*/  @P1 LEA.HI.X R167, R161, c[0x0][0x1cc], R2, 0x1, P0 ;  /* 0x00007300a1a71a11 */ /* 0x000fe400000f0c02 */
[----:B------:R-:W-:Y:S02]  /*189c0*/  @P1 LEA R164, P0, R160, c[0x0][0x1c8], 0x1 ;  /* 0x00007200a0a41a11 */ /* 0x000fe400078008ff */
[----:B------:R-:W-:Y:S02]  /*189d0*/  IADD3 R2, R220, 0xc0, RZ ;  /* 0x000000c0dc027810 */ /* 0x000fe40007ffe0ff */
        /* <DEDUP_REMOVED lines=38> */
[----:B------:R1:W-:Y:S01]  /*18c40*/  @P0 LDGSTS.E.BYPASS.LTC128B.128 [R218+0xf880], [R158.64], !P4 ;  /* 0x0f8800009eda0fae */ /* 0x0003e2000e101d5a */
[----:B------:R-:W-:-:S05]  /*18c50*/  BRA `(.L_x_1508) ;  /* 0x00000dc000007947 */ /* 0x000fca0003800000 */
.L_x_1507:
[----:B------:R-:W-:Y:S04]  /*18c60*/  DEPBAR.LE SB0, 0x0 ;  /* 0x000080000000791a */ /* 0x000fe80000000000 */
[----:B------:R-:W-:Y:S01]  /*18c70*/  BAR.SYNC.DEFER_BLOCKING 0x0 ;  /* 0x0000000000007b1d */ /* 0x000fe20000010000 */
[----:B------:R-:W-:Y:S02]  /*18c80*/  USHF.R.S32.HI UR5, URZ, 0x1f, UR13 ;  /* 0x0000001f3f057899 */ /* 0x000fe4000801140d */
[----:B------:R-:W-:Y:S02]  /*18c90*/  UIMAD UR4, UR9, UR13, URZ ;  /* 0x0000000d090472a4 */ /* 0x000fe4000f8e023f */
[----:B------:R-:W-:Y:S02]  /*18ca0*/  UIMAD.WIDE.U32 UR10, UR14, UR13, URZ ;  /* 0x0000000d0e0a72a5 */ /* 0x000fe4000f8e003f */
[----:B------:R-:W-:Y:S02]  /*18cb0*/  UIMAD UR4, UR5, UR14, UR4 ;  /* 0x0000000e050472a4 */ /* 0x000fe4000f8e0204 */
[----:B------:R-:W-:Y:S02]  /*18cc0*/  UISETP.GT.AND UP1, UPT, UR13, URZ, UPT ;  /* 0x0000003f0d00728c */ /* 0x000fe4000bf24270 */
[----:B------:R-:W-:Y:S01]  /*18cd0*/  UIADD3 UR4, UR11, UR4, URZ ;  /* 0x000000040b047290 */ /* 0x000fe2000fffe03f */
[----:B------:R-:W-:Y:S02]  /*18ce0*/  IADD3 R5, P0, R216, UR10, RZ ;  /* 0x0000000ad8057c10 */ /* 0x000fe4000ff1e0ff */
[----:B------:R-:W-:Y:S02]  /*18cf0*/  IADD3 R7, P1, R233, UR10, RZ ;  /* 0x0000000ae9077c10 */ /* 0x000fe4000ff3e0ff */
[----:B------:R-:W-:Y:S02]  /*18d00*/  LEA R184, P2, R5, c[0x0][0x1f8], 0x1 ;  /* 0x00007e0005b87a11 */ /* 0x000fe400078408ff */
[----:B------:R-:W-:Y:S02]  /*18d10*/  IADD3.X R0, R223, UR4, RZ, P0, !PT ;  /* 0x00000004df007c10 */ /* 0x000fe400087fe4ff */
[----:B------:R-:W-:Y:S02]  /*18d20*/  IADD3.X R2, R230, UR4, RZ, P1, !PT ;  /* 0x00000004e6027c10 */ /* 0x000fe40008ffe4ff */
[----:B------:R-:W-:Y:S01]  /*18d30*/  LEA.HI.X R185, R5, c[0x0][0x1fc], R0, 0x1, P2 ;  /* 0x00007f0005b97a11 */ /* 0x000fe200010f0c00 */
[----:B------:R-:W-:Y:S01]  /*18d40*/  LDSM.16.M88.4 R24, [R214] ;  /* 0x00000000d618783b */ /* 0x000fe20000000200 */
[----:B------:R-:W-:Y:S02]  /*18d50*/  IADD3 R5, P0, R232, UR10, RZ ;  /* 0x0000000ae8057c10 */ /* 0x000fe4000ff1e0ff */
[----:B------:R-:W-:Y:S01]  /*18d60*/  LEA R190, P1, R7, c[0x0][0x1f8], 0x1 ;  /* 0x00007e0007be7a11 */ /* 0x000fe200078208ff */
[----:B------:R-:W1:Y:S01]  /*18d70*/  LDSM.16.M88.4 R8, [R213+0xa080] ;  /* 0x00a08000d508783b */ /* 0x000e620000000200 */
[----:B------:R-:W-:Y:S02]  /*18d80*/  IADD3.X R0, R229, UR4, RZ, P0, !PT ;  /* 0x00000004e5007c10 */ /* 0x000fe400087fe4ff */
[----:B------:R-:W-:Y:S01]  /*18d90*/  LEA R188, P0, R5, c[0x0][0x1f8], 0x1 ;  /* 0x00007e0005bc7a11 */ /* 0x000fe200078008ff */
[----:B------:R-:W2:Y:S01]  /*18da0*/  LDSM.16.M88.4 R16, [R213+0xa880] ;  /* 0x00a88000d510783b */ /* 0x000ea20000000200 */
[----:B------:R-:W-:Y:S02]  /*18db0*/  LEA.HI.X R191, R7, c[0x0][0x1fc], R2, 0x1, P1 ;  /* 0x00007f0007bf7a11 */ /* 0x000fe400008f0c02 */
[----:B------:R-:W-:Y:S01]  /*18dc0*/  LEA.HI.X R189, R5, c[0x0][0x1fc], R0, 0x1, P0 ;  /* 0x00007f0005bd7a11 */ /* 0x000fe200000f0c00 */
[----:B------:R-:W3:Y:S01]  /*18dd0*/  LDSM.16.M88.4 R160, [R213+0xb080] ;  /* 0x00b08000d5a0783b */ /* 0x000ee20000000200 */
[----:B------:R-:W-:Y:S02]  /*18de0*/  @!P3 LEA R21, P0, R235, UR10, 0x5 ;  /* 0x0000000aeb15bc11 */ /* 0x000fe4000f8028ff */
[----:B------:R-:W-:Y:S01]  /*18df0*/  IADD3 R7, P1, R231, UR10, RZ ;  /* 0x0000000ae7077c10 */ /* 0x000fe2000ff3e0ff */
[----:B------:R-:W-:Y:S01]  /*18e00*/  LDSM.16.M88.4 R164, [R212] ;  /* 0x00000000d4a4783b */ /* 0x000fe20000000200 */
[----:B------:R-:W-:Y:S02]  /*18e10*/  @!P3 LEA.HI.X R13, R235, UR4, R234, 0x5, P0 ;  /* 0x00000004eb0dbc11 */ /* 0x000fe400080f2cea */
[----:B------:R-:W-:Y:S01]  /*18e20*/  @!P3 IADD3 R5, P0, R21, R216, RZ ;  /* 0x000000d81505b210 */ /* 0x000fe20007f1e0ff */
[----:B------:R-:W4:Y:S01]  /*18e30*/  LDSM.16.M88.4 R168, [R211] ;  /* 0x00000000d3a8783b */ /* 0x000f220000000200 */
[----:B------:R-:W-:Y:S02]  /*18e40*/  IADD3.X R0, R228, UR4, RZ, P1, !PT ;  /* 0x00000004e4007c10 */ /* 0x000fe40008ffe4ff */
[----:B------:R-:W-:Y:S01]  /*18e50*/  LEA R246, P1, R7, c[0x0][0x1f8], 0x1 ;  /* 0x00007e0007f67a11 */ /* 0x000fe200078208ff */
[----:B------:R-:W-:Y:S01]  /*18e60*/  @!P3 IMAD.X R2, R13, 0x1, R223, P0 ;  /* 0x000000010d02b824 */ /* 0x000fe200000e06df */
[----:B------:R-:W5:Y:S02]  /*18e70*/  LDSM.16.M88.4 R172, [R203] ;  /* 0x00000000cbac783b */ /* 0x000f640000000200 */
[----:B------:R-:W-:Y:S02]  /*18e80*/  LEA.HI.X R247, R7, c[0x0][0x1fc], R0, 0x1, P1 ;  /* 0x00007f0007f77a11 */ /* 0x000fe400008f0c00 */
[----:B------:R-:W-:Y:S01]  /*18e90*/  @!P3 LEA R244, P1, R5, c[0x0][0x1f8], 0x1 ;  /* 0x00007e0005f4ba11 */ /* 0x000fe200078208ff */
[----:B------:R-:W3:Y:S01]  /*18ea0*/  LDSM.16.M88.4 R176, [R202] ;  /* 0x00000000cab0783b */ /* 0x000ee20000000200 */
[----:B------:R-:W-:Y:S02]  /*18eb0*/  @!P3 IADD3 R0, P0, R21, R233, RZ ;  /* 0x000000e91500b210 */ /* 0x000fe40007f1e0ff */
[----:B------:R-:W-:Y:S02]  /*18ec0*/  @!P3 LEA.HI.X R245, R5, c[0x0][0x1fc], R2, 0x1, P1 ;  /* 0x00007f0005f5ba11 */ /* 0x000fe400008f0c02 */
[C---:B------:R-:W-:Y:S01]  /*18ed0*/  @!P3 LEA R158, P1, R0.reuse, c[0x0][0x1f8], 0x1 ;  /* 0x00007e00009eba11 */ /* 0x040fe200078208ff */
[C---:B-1----:R-:W-:Y:S07]  /*18ee0*/  HMMA.16816.F32.BF16 R4, R24.reuse, R8, RZ ;  /* 0x000000081804723c */ /* 0x042fee00000418ff */
[----:B------:R-:W-:Y:S01]  /*18ef0*/  @!P3 IMAD.X R9, R13, 0x1, R230, P0 ;  /* 0x000000010d09b824 */ /* 0x000fe200000e06e6 */
[----:B------:R-:W-:Y:S04]  /*18f00*/  @!P3 IADD3 R15, P0, R21, R232, RZ ;  /* 0x000000e8150fb210 */ /* 0x000fe80007f1e0ff */
[----:B------:R-:W-:Y:S01]  /*18f10*/  @!P3 LEA.HI.X R159, R0, c[0x0][0x1fc], R9, 0x1, P1 ;  /* 0x00007f00009fba11 */ /* 0x000fe200008f0c09 */
[----:B------:R-:W-:Y:S01]  /*18f20*/  @!P3 IMAD.X R0, R13, 0x1, R229, P0 ;  /* 0x000000010d00b824 */ /* 0x000fe200000e06e5 */
[C---:B------:R-:W-:Y:S01]  /*18f30*/  HMMA.16816.F32.BF16 R8, R24.reuse, R10, RZ ;  /* 0x0000000a1808723c */ /* 0x040fe200000418ff */
[----:B------:R-:W-:Y:S02]  /*18f40*/  @!P3 LEA R240, P2, R15, c[0x0][0x1f8], 0x1 ;  /* 0x00007e000ff0ba11 */ /* 0x000fe400078408ff */
[----:B------:R-:W-:Y:S02]  /*18f50*/  @!P3 IADD3 R21, P1, R21, R231, RZ ;  /* 0x000000e71515b210 */ /* 0x000fe40007f3e0ff */
[----:B------:R-:W-:Y:S02]  /*18f60*/  @!P3 LEA.HI.X R241, R15, c[0x0][0x1fc], R0, 0x1, P2 ;  /* 0x00007f000ff1ba11 */ /* 0x000fe400010f0c00 */
[----:B------:R-:W-:Y:S01]  /*18f70*/  LOP3.LUT P2, RZ, R215, 0x1, RZ, 0xc0, !PT ;  /* 0x00000001d7ff7812 */ /* 0x000fe2000784c0ff */
[----:B------:R-:W-:Y:S01]  /*18f80*/  @!P3 IMAD.X R0, R13, 0x1, R228, P1 ;  /* 0x000000010d00b824 */ /* 0x000fe200008e06e4 */
[C---:B------:R-:W-:Y:S01]  /*18f90*/  @!P3 LEA R242, P0, R21.reuse, c[0x0][0x1f8], 0x1 ;  /* 0x00007e0015f2ba11 */ /* 0x040fe200078008ff */
[C---:B--2---:R-:W-:Y:S03]  /*18fa0*/  HMMA.16816.F32.BF16 R12, R24.reuse, R16, RZ ;  /* 0x00000010180c723c */ /* 0x044fe600000418ff */
[----:B------:R-:W-:Y:S01]  /*18fb0*/  @!P3 LEA.HI.X R243, R21, c[0x0][0x1fc], R0, 0x1, P0 ;  /* 0x00007f0015f3ba11 */ /* 0x000fe200000f0c00 */
[----:B------:R-:W-:Y:S01]  /*18fc0*/  IMAD.MOV.U32 R0, RZ, RZ, R3 ;  /* 0x000000ffff007224 */ /* 0x000fe200078e0003 */
[----:B------:R-:W-:Y:S03]  /*18fd0*/  PLOP3.LUT P0, PT, PT, PT, UP1, 0x80, 0x0 ;  /* 0x000000000000781c */ /* 0x000fe60003f0f018 */
[C---:B------:R-:W-:Y:S02]  /*18fe0*/  HMMA.16816.F32.BF16 R16, R24.reuse, R18, RZ ;  /* 0x000000121810723c */ /* 0x040fe400000418ff */
[----:B------:R-:W-:Y:S01]  /*18ff0*/  @!PT LDS RZ, [RZ] ;  /* 0x00000000fffff984 */ /* 0x000fe20000000800 */
[----:B------:R-:W-:Y:S01]  /*19000*/  @!PT LDS RZ, [RZ] ;  /* 0x00000000fffff984 */ /* 0x000fe20000000800 */
[----:B------:R-:W-:Y:S01]  /*19010*/  @!PT LDS RZ, [RZ] ;  /* 0x00000000fffff984 */ /* 0x000fe20000000800 */
[----:B------:R1:W-:Y:S04]  /*19020*/  LDGSTS.E.BYPASS.LTC128B.128 [R218+0x4080], [R184.64], !P2 ;  /* 0x04080000b8da7fae */ /* 0x0003e8000d101d5a */
[----:B------:R2:W-:Y:S02]  /*19030*/  LDGSTS.E.BYPASS.LTC128B.128 [R218+0x5880], [R190.64], !P6 ;  /* 0x05880000beda7fae */ /* 0x0005e4000f101d5a */
[C---:B---3--:R-:W-:Y:S02]  /*19040*/  HMMA.16816.F32.BF16 R20, R24.reuse, R160, RZ ;  /* 0x000000a01814723c */ /* 0x048fe400000418ff */
[----:B------:R2:W-:Y:S04]  /*19050*/  LDGSTS.E.BYPASS.LTC128B.128 [R218+0x7080], [R188.64], !P5 ;  /* 0x07080000bcda7fae */ /* 0x0005e8000e901d5a */
[----:B------:R3:W-:Y:S02]  /*19060*/  LDGSTS.E.BYPASS.LTC128B.128 [R218+0x8880], [R246.64], !P4 ;  /* 0x08880000f6da7fae */ /* 0x0007e4000e101d5a */
[----:B------:R-:W-:Y:S02]  /*19070*/  HMMA.16816.F32.BF16 R24, R24, R162, RZ ;  /* 0x000000a21818723c */ /* 0x000fe400000418ff */
[----:B------:R3:W-:Y:S04]  /*19080*/  @!P3 LDGSTS.E.BYPASS.LTC128B.128 [R218+0x5080], [R244.64], !P2 ;  /* 0x05080000f4dabfae */ /* 0x0007e8000d101d5a */
[----:B------:R3:W-:Y:S02]  /*19090*/  @!P3 LDGSTS.E.BYPASS.LTC128B.128 [R218+0x6880], [R158.64], !P6 ;  /* 0x068800009edabfae */ /* 0x0007e4000f101d5a */
[C---:B----4-:R-:W-:Y:S02]  /*190a0*/  HMMA.16816.F32.BF16 R4, R164.reuse, R168, R4 ;  /* 0x000000a8a404723c */ /* 0x050fe40000041804 */
[----:B------:R3:W-:Y:S04]  /*190b0*/  @!P3 LDGSTS.E.BYPASS.LTC128B.128 [R218+0x8080], [R240.64], !P5 ;  /* 0x08080000f0dabfae */ /* 0x0007e8000e901d5a */
[----:B------:R3:W-:Y:S02]  /*190c0*/  @!P3 LDGSTS.E.BYPASS.LTC128B.128 [R218+0x9880], [R242.64], !P4 ;  /* 0x09880000f2dabfae */ /* 0x0007e4000e101d5a */
[C---:B------:R-:W-:Y:S02]  /*190d0*/  HMMA.16816.F32.BF16 R8, R164.reuse, R170, R8 ;  /* 0x000000aaa408723c */ /* 0x040fe40000041808 */
[----:B------:R-:W-:Y:S04]  /*190e0*/  LDSM.16.M88.4 R180, [R210] ;  /* 0x00000000d2b4783b */ /* 0x000fe80000000200 */
[----:B-1----:R-:W1:Y:S02]  /*190f0*/  LDSM.16.M88.4 R184, [R207+0xa080] ;  /* 0x00a08000cfb8783b */ /* 0x002e640000000200 */
[C---:B-----5:R-:W-:Y:S02]  /*19100*/  HMMA.16816.F32.BF16 R12, R164.reuse, R172, R12 ;  /* 0x000000aca40c723c */ /* 0x060fe4000004180c */
[----:B------:R-:W0:Y:S04]  /*19110*/  LDGDEPBAR ;  /* 0x00000000000079af */ /* 0x000e280000000000 */
[----:B------:R-:W4:Y:S02]  /*19120*/  LDSM.16.M88.4 R160, [R207+0xa880] ;  /* 0x00a88000cfa0783b */ /* 0x000f240000000200 */
[C---:B------:R-:W-:Y:S02]  /*19130*/  HMMA.16816.F32.BF16 R16, R164.reuse, R174, R16 ;  /* 0x000000aea410723c */ /* 0x040fe40000041810 */
[----:B--2---:R-:W2:Y:S04]  /*19140*/  LDSM.16.M88.4 R188, [R207+0xb080] ;  /* 0x00b08000cfbc783b */ /* 0x004ea80000000200 */
[----:B------:R-:W-:Y:S02]  /*19150*/  LDSM.16.M88.4 R168, [R209] ;  /* 0x00000000d1a8783b */ /* 0x000fe40000000200 */
[C---:B------:R-:W-:Y:S02]  /*19160*/  HMMA.16816.F32.BF16 R20, R164.reuse, R176, R20 ;  /* 0x000000b0a414723c */ /* 0x040fe40000041814 */
[----:B------:R-:W5:Y:S06]  /*19170*/  LDSM.16.M88.4 R172, [R201] ;  /* 0x00000000c9ac783b */ /* 0x000f6c0000000200 */
[----:B------:R-:W-:Y:S01]  /*19180*/  HMMA.16816.F32.BF16 R24, R164, R178, R24 ;  /* 0x000000b2a418723c */ /* 0x000fe20000041818 */
[----:B------:R-:W2:Y:S04]  /*19190*/  LDSM.16.M88.4 R164, [R201+0x800] ;  /* 0x00080000c9a4783b */ /* 0x000ea80000000200 */
[----:B------:R-:W2:Y:S03]  /*191a0*/  LDSM.16.M88.4 R176, [R201+0x1000] ;  /* 0x00100000c9b0783b */ /* 0x000ea60000000200 */
[C---:B-1----:R-:W-:Y:S08]  /*191b0*/  HMMA.16816.F32.BF16 R4, R180.reuse, R184, R4 ;  /* 0x000000b8b404723c */ /* 0x042ff00000041804 */
[C---:B------:R-:W-:Y:S01]  /*191c0*/  HMMA.16816.F32.BF16 R8, R180.reuse, R186, R8 ;  /* 0x000000bab408723c */ /* 0x040fe20000041808 */
[----:B------:R-:W-:Y:S07]  /*191d0*/  LDSM.16.M88.4 R184, [R213+0xb880] ;  /* 0x00b88000d5b8783b */ /* 0x000fee0000000200 */
[C---:B----4-:R-:W-:Y:S08]  /*191e0*/  HMMA.16816.F32.BF16 R12, R180.reuse, R160, R12 ;  /* 0x000000a0b40c723c */ /* 0x050ff0000004180c */
[C---:B------:R-:W-:Y:S01]  /*191f0*/  HMMA.16816.F32.BF16 R16, R180.reuse, R162, R16 ;  /* 0x000000a2b410723c */ /* 0x040fe20000041810 */
[----:B------:R-:W1:Y:S07]  /*19200*/  LDSM.16.M88.4 R160, [R214+0x4000] ;  /* 0x00400000d6a0783b */ /* 0x000e6e0000000200 */
[C---:B--2---:R-:W-:Y:S08]  /*19210*/  HMMA.16816.F32.BF16 R20, R180.reuse, R188, R20 ;  /* 0x000000bcb414723c */ /* 0x044ff00000041814 */
[----:B------:R-:W-:Y:S01]  /*19220*/  HMMA.16816.F32.BF16 R24, R180, R190, R24 ;  /* 0x000000beb418723c */ /* 0x000fe20000041818 */
[----:B------:R-:W2:Y:S04]  /*19230*/  LDSM.16.M88.4 R180, [R213+0xc080] ;  /* 0x00c08000d5b4783b */ /* 0x000ea80000000200 */
[----:B------:R-:W4:Y:S03]  /*19240*/  LDSM.16.M88.4 R188, [R213+0xc880] ;  /* 0x00c88000d5bc783b */ /* 0x000f260000000200 */
[C---:B-----5:R-:W-:Y:S08]  /*19250*/  HMMA.16816.F32.BF16 R4, R168.reuse, R172, R4 ;  /* 0x000000aca804723c */ /* 0x060ff00000041804 */
[C---:B------:R-:W-:Y:S01]  /*19260*/  HMMA.16816.F32.BF16 R8, R168.reuse, R174, R8 ;  /* 0x000000aea808723c */ /* 0x040fe20000041808 */
[----:B------:R-:W-:Y:S07]  /*19270*/  LDSM.16.M88.4 R172, [R200] ;  /* 0x00000000c8ac783b */ /* 0x000fee0000000200 */
[C---:B------:R-:W-:Y:S08]  /*19280*/  HMMA.16816.F32.BF16 R12, R168.reuse, R164, R12 ;  /* 0x000000a4a80c723c */ /* 0x040ff0000004180c */
[C---:B------:R-:W-:Y:S01]  /*19290*/  HMMA.16816.F32.BF16 R16, R168.reuse, R166, R16 ;  /* 0x000000a6a810723c */ /* 0x040fe20000041810 */
[----:B------:R-:W5:Y:S07]  /*192a0*/  LDSM.16.M88.4 R164, [R212+0x4000] ;  /* 0x00400000d4a4783b */ /* 0x000f6e0000000200 */
[C---:B------:R-:W-:Y:S08]  /*192b0*/  HMMA.16816.F32.BF16 R20, R168.reuse, R176, R20 ;  /* 0x000000b0a814723c */ /* 0x040ff00000041814 */
[----:B------:R-:W-:Y:S01]  /*192c0*/  HMMA.16816.F32.BF16 R24, R168, R178, R24 ;  /* 0x000000b2a818723c */ /* 0x000fe20000041818 */
[----:B------:R-:W3:Y:S04]  /*192d0*/  LDSM.16.M88.4 R168, [R199] ;  /* 0x00000000c7a8783b */ /* 0x000ee80000000200 */
[----:B------:R-:W3:Y:S03]  /*192e0*/  LDSM.16.M88.4 R176, [R198] ;  /* 0x00000000c6b0783b */ /* 0x000ee60000000200 */
[C---:B-1----:R-:W-:Y:S08]  /*192f0*/  HMMA.16816.F32.BF16 R4, R160.reuse, R184, R4 ;  /* 0x000000b8a004723c */ /* 0x042ff00000041804 */
[C---:B------:R-:W-:Y:S01]  /*19300*/  HMMA.16816.F32.BF16 R8, R160.reuse, R186, R8 ;  /* 0x000000baa008723c */ /* 0x040fe20000041808 */
[----:B------:R-:W-:Y:S07]  /*19310*/  LDSM.16.M88.4 R184, [R207+0xb880] ;  /* 0x00b88000cfb8783b */ /* 0x000fee0000000200 */
[C---:B--2---:R-:W-:Y:S08]  /*19320*/  HMMA.16816.F32.BF16 R12, R160.reuse, R180, R12 ;  /* 0x000000b4a00c723c */ /* 0x044ff0000004180c */
[C---:B------:R-:W-:Y:S01]  /*19330*/  HMMA.16816.F32.BF16 R16, R160.reuse, R182, R16 ;  /* 0x000000b6a010723c */ /* 0x040fe20000041810 */
[----:B------:R-:W1:Y:S07]  /*19340*/  LDSM.16.M88.4 R180, [R210+0x4000] ;  /* 0x00400000d2b4783b */ /* 0x000e6e0000000200 */
[C---:B----4-:R-:W-:Y:S08]  /*19350*/  HMMA.16816.F32.BF16 R20, R160.reuse, R188, R20 ;  /* 0x000000bca014723c */ /* 0x050ff00000041814 */
[----:B------:R-:W-:Y:S01]  /*19360*/  HMMA.16816.F32.BF16 R24, R160, R190, R24 ;  /* 0x000000bea018723c */ /* 0x000fe20000041818 */
[----:B------:R-:W2:Y:S04]  /*19370*/  LDSM.16.M88.4 R160, [R207+0xc080] ;  /* 0x00c08000cfa0783b */ /* 0x000ea80000000200 */
[----:B------:R-:W4:Y:S03]  /*19380*/  LDSM.16.M88.4 R188, [R207+0xc880] ;  /* 0x00c88000cfbc783b */ /* 0x000f260000000200 */
[C---:B-----5:R-:W-:Y:S08]  /*19390*/  HMMA.16816.F32.BF16 R4, R164.reuse, R172, R4 ;  /* 0x000000aca404723c */ /* 0x060ff00000041804 */
[C---:B------:R-:W-:Y:S01]  /*193a0*/  HMMA.16816.F32.BF16 R8, R164.reuse, R174, R8 ;  /* 0x000000aea408723c */ /* 0x040fe20000041808 */
[----:B------:R-:W-:Y:S07]  /*193b0*/  LDSM.16.M88.4 R172, [R201+0x1800] ;  /* 0x00180000c9ac783b */ /* 0x000fee0000000200 */
[C---:B---3--:R-:W-:Y:S08]  /*193c0*/  HMMA.16816.F32.BF16 R12, R164.reuse, R168, R12 ;  /* 0x000000a8a40c723c */ /* 0x048ff0000004180c */
[C---:B------:R-:W-:Y:S01]  /*193d0*/  HMMA.16816.F32.BF16 R16, R164.reuse, R170, R16 ;  /* 0x000000aaa410723c */ /* 0x040fe20000041810 */
[----:B------:R-:W3:Y:S07]  /*193e0*/  LDSM.16.M88.4 R168, [R209+0x4000] ;  /* 0x00400000d1a8783b */ /* 0x000eee0000000200 */
[C---:B------:R-:W-:Y:S08]  /*193f0*/  HMMA.16816.F32.BF16 R20, R164.reuse, R176, R20 ;  /* 0x000000b0a414723c */ /* 0x040ff00000041814 */
[----:B------:R-:W-:Y:S01]  /*19400*/  HMMA.16816.F32.BF16 R24, R164, R178, R24 ;  /* 0x000000b2a418723c */ /* 0x000fe20000041818 */
[----:B------:R-:W5:Y:S04]  /*19410*/  LDSM.16.M88.4 R164, [R201+0x2000] ;  /* 0x00200000c9a4783b */ /* 0x000f680000000200 */
[----:B------:R-:W3:Y:S03]  /*19420*/  LDSM.16.M88.4 R176, [R201+0x2800] ;  /* 0x00280000c9b0783b */ /* 0x000ee60000000200 */
        /* <DEDUP_REMOVED lines=18> */
[----:B------:R-:W5:Y:S04]  /*19550*/  LDSM.16.M88.4 R168, [R196] ;  /* 0x00000000c4a8783b */ /* 0x000f680000000200 */
        /* <DEDUP_REMOVED lines=61> */
[C---:B-1----:R-:W-:Y:S01]  /*19930*/  HMMA.16816.F32.BF16 R4, R180.reuse, R184, R4 ;  /* 0x000000b8b404723c */ /* 0x042fe20000041804 */
[----:B------:R-:W-:Y:S04]  /*19940*/  DEPBAR.LE SB0, 0x0 ;  /* 0x000080000000791a */ /* 0x000fe80000000000 */
[----:B------:R-:W-:Y:S03]  /*19950*/  BAR.SYNC.DEFER_BLOCKING 0x0 ;  /* 0x0000000000007b1d */ /* 0x000fe60000010000 */
[C---:B------:R-:W-:Y:S08]  /*19960*/  HMMA.16816.F32.BF16 R8, R180.reuse, R186, R8 ;  /* 0x000000bab408723c */ /* 0x040ff00000041808 */
[C---:B--2---:R-:W-:Y:S08]  /*19970*/  HMMA.16816.F32.BF16 R12, R180.reuse, R160, R12 ;  /* 0x000000a0b40c723c */ /* 0x044ff0000004180c */
[C---:B------:R-:W-:Y:S08]  /*19980*/  HMMA.16816.F32.BF16 R16, R180.reuse, R162, R16 ;  /* 0x000000a2b410723c */ /* 0x040ff00000041810 */
[C---:B----4-:R-:W-:Y:S08]  /*19990*/  HMMA.16816.F32.BF16 R20, R180.reuse, R188, R20 ;  /* 0x000000bcb414723c */ /* 0x050ff00000041814 */
[----:B------:R-:W-:Y:S08]  /*199a0*/  HMMA.16816.F32.BF16 R24, R180, R190, R24 ;  /* 0x000000beb418723c */ /* 0x000ff00000041818 */
[C---:B---3--:R-:W-:Y:S08]  /*199b0*/  HMMA.16816.F32.BF16 R4, R168.reuse, R172, R4 ;  /* 0x000000aca804723c */ /* 0x048ff00000041804 */
[C---:B------:R-:W-:Y:S08]  /*199c0*/  HMMA.16816.F32.BF16 R8, R168.reuse, R174, R8 ;  /* 0x000000aea808723c */ /* 0x040ff00000041808 */
[C---:B-----5:R-:W-:Y:S08]  /*199d0*/  HMMA.16816.F32.BF16 R12, R168.reuse, R164, R12 ;  /* 0x000000a4a80c723c */ /* 0x060ff0000004180c */
[C---:B------:R-:W-:Y:S08]  /*199e0*/  HMMA.16816.F32.BF16 R16, R168.reuse, R166, R16 ;  /* 0x000000a6a810723c */ /* 0x040ff00000041810 */
[C---:B------:R-:W-:Y:S08]  /*199f0*/  HMMA.16816.F32.BF16 R20, R168.reuse, R176, R20 ;  /* 0x000000b0a814723c */ /* 0x040ff00000041814 */
[----:B------:R-:W-:Y:S01]  /*19a00*/  HMMA.16816.F32.BF16 R24, R168, R178, R24 ;  /* 0x000000b2a818723c */ /* 0x000fe20000041818 */
[----:B------:R-:W-:-:S07]  /*19a10*/  @P0 BRA `(.L_x_1509) ;  /* 0xffffee3000000947 */ /* 0x000fce000383ffff */
.L_x_1508:
        /* <DEDUP_REMOVED lines=28> */
[----:B------:R-:W-:Y:S02]  /*19be0*/  PLOP3.LUT P0, PT, PT, PT, UP1, 0x80, 0x0 ;  /* 0x000000000000781c */ /* 0x000fe40003f0f018 */
        /* <DEDUP_REMOVED lines=24> */
[----:B------:R-:W-:Y:S01]  /*19d70*/  MUFU.EX2 R7, R7 ;  /* 0x0000000700077308 */ /* 0x000fe20000000800 */
[--C-:B------:R-:W-:Y:S02]  /*19d80*/  FFMA.FTZ R159, R8, c[0x0][0x2d0], -R191.reuse ;  /* 0x0000b400089f7a23 */ /* 0x100fe400000108bf */
[----:B------:R-:W-:Y:S02]  /*19d90*/  FFMA.FTZ R188, R9, c[0x0][0x2d0], -R191 ;  /* 0x0000b40009bc7a23 */ /* 0x000fe400000108bf */
[----:B------:R-:W-:Y:S02]  /*19da0*/  FFMA.FTZ R190, R11, c[0x0][0x2d0], -R189 ;  /* 0x0000b4000bbe7a23 */ /* 0x000fe400000108bd */
[--C-:B------:R-:W-:Y:S02]  /*19db0*/  FFMA.FTZ R239, R12, c[0x0][0x2d0], -R191.reuse ;  /* 0x0000b4000cef7a23 */ /* 0x100fe400000108bf */
[----:B------:R-:W-:Y:S01]  /*19dc0*/  FFMA.FTZ R240, R13, c[0x0][0x2d0], -R191 ;  /* 0x0000b4000df07a23 */ /* 0x000fe200000108bf */
[----:B------:R2:W3:Y:S01]  /*19dd0*/  MUFU.EX2 R0, R157 ;  /* 0x0000009d00007308 */ /* 0x0004e20000000800 */
[--C-:B------:R-:W-:Y:S02]  /*19de0*/  FFMA.FTZ R241, R14, c[0x0][0x2d0], -R189.reuse ;  /* 0x0000b4000ef17a23 */ /* 0x100fe400000108bd */
[----:B------:R-:W-:Y:S02]  /*19df0*/  FFMA.FTZ R242, R15, c[0x0][0x2d0], -R189 ;  /* 0x0000b4000ff27a23 */ /* 0x000fe400000108bd */
[----:B------:R-:W-:Y:S01]  /*19e00*/  LDSM.16.MT88.4 R12, [R204+0x8880] ;  /* 0x00888000cc0c783b */ /* 0x000fe20000004200 */
[--C-:B------:R-:W-:Y:S02]  /*19e10*/  FFMA.FTZ R243, R16, c[0x0][0x2d0], -R191.reuse ;  /* 0x0000b40010f37a23 */ /* 0x100fe400000108bf */
[----:B------:R-:W-:Y:S02]  /*19e20*/  FFMA.FTZ R244, R17, c[0x0][0x2d0], -R191 ;  /* 0x0000b40011f47a23 */ /* 0x000fe400000108bf */
[----:B------:R-:W-:Y:S01]  /*19e30*/  MUFU.EX2 R158, R158 ;  /* 0x0000009e009e7308 */ /* 0x000fe20000000800 */
[--C-:B------:R-:W-:Y:S02]  /*19e40*/  FFMA.FTZ R245, R18, c[0x0][0x2d0], -R189.reuse ;  /* 0x0000b40012f57a23 */ /* 0x100fe400000108bd */
[----:B------:R-:W-:Y:S02]  /*19e50*/  FFMA.FTZ R246, R19, c[0x0][0x2d0], -R189 ;  /* 0x0000b40013f67a23 */ /* 0x000fe400000108bd */
[----:B------:R-:W-:Y:S01]  /*19e60*/  LDSM.16.MT88.4 R16, [R206+0x4880] ;  /* 0x00488000ce10783b */ /* 0x000fe20000004200 */
[----:B------:R-:W-:Y:S02]  /*19e70*/  FFMA.FTZ R247, R24, c[0x0][0x2d0], -R191 ;  /* 0x0000b40018f77a23 */ /* 0x000fe400000108bf */
[--C-:B------:R-:W-:Y:S02]  /*19e80*/  FFMA.FTZ R249, R26, c[0x0][0x2d0], -R189.reuse ;  /* 0x0000b4001af97a23 */ /* 0x100fe400000108bd */
[----:B------:R-:W-:Y:S01]  /*19e90*/  MUFU.EX2 R5, R5 ;  /* 0x0000000500057308 */ /* 0x000fe20000000800 */
[----:B--2---:R-:W-:Y:S02]  /*19ea0*/  FFMA.FTZ R157, R10, c[0x0][0x2d0], -R189 ;  /* 0x0000b4000a9d7a23 */ /* 0x004fe400000108bd */
[C---:B---3--:R-:W-:Y:S02]  /*19eb0*/  FMUL.FTZ R10, R0.reuse, R154 ;  /* 0x0000009a000a7220 */ /* 0x048fe40000410000 */
        /* <DEDUP_REMOVED lines=19> */
[----:B------:R-:W3:Y:S01]  /*19ff0*/  MUFU.EX2 R190, R190 ;  /* 0x000000be00be7308 */ /* 0x000ee20000000800 */
[C---:B------:R-:W-:Y:S02]  /*1a000*/  FMUL.FTZ R39, R0.reuse, R39 ;  /* 0x0000002700277220 */ /* 0x040fe40000410000 */
[----:B------:R-:W-:Y:S01]  /*1a010*/  FMUL.FTZ R42, R0, R42 ;  /* 0x0000002a002a7220 */ /* 0x000fe20000410000 */
        /* <DEDUP_REMOVED lines=18> */
[C---:B------:R-:W-:Y:S02]  /*1a140*/  FMUL.FTZ R70, R0.reuse, R70 ;  /* 0x0000004600467220 */ /* 0x040fe40000410000 */
[----:B------:R-:W-:Y:S02]  /*1a150*/  FMUL.FTZ R71, R0, R71 ;  /* 0x0000004700477220 */ /* 0x000fe40000410000 */
[C---:B--2---:R-:W-:Y:S01]  /*1a160*/  FMUL.FTZ R8, R2.reuse, R152 ;  /* 0x0000009802087220 */ /* 0x044fe20000410000 */
[----:B------:R-:W-:Y:S01]  /*1a170*/  F2FP.BF16.PACK_AB R152, R5, R158 ;  /* 0x0000009e0598723e */ /* 0x000fe200000010ff */
[C---:B------:R-:W-:Y:S01]  /*1a180*/  FMUL.FTZ R9, R2.reuse, R153 ;  /* 0x0000009902097220 */ /* 0x040fe20000410000 */
        /* <DEDUP_REMOVED lines=14> */
[----:B------:R-:W-:Y:S03]  /*1a270*/  MUFU.EX2 R243, R243 ;  /* 0x000000f300f37308 */ /* 0x000fe60000000800 */
[C---:B------:R-:W-:Y:S02]  /*1a280*/  FMUL.FTZ R145, R2.reuse, R145 ;  /* 0x0000009102917220 */ /* 0x040fe40000410000 */
[C---:B------:R-:W-:Y:S02]  /*1a290*/  FMUL.FTZ R148, R2.reuse, R148 ;  /* 0x0000009402947220 */ /* 0x040fe40000410000 */
[C---:B------:R-:W-:Y:S01]  /*1a2a0*/  HMMA.16816.F32.BF16 R140, R152.reuse, R166, R140 ;  /* 0x000000a6988c723c */ /* 0x040fe2000004188c */
[----:B------:R-:W4:Y:S02]  /*1a2b0*/  LDSM.16.MT88.4 R164, [R208+0x5880] ;  /* 0x00588000d0a4783b */ /* 0x000f240000004200 */
[----:B------:R-:W5:Y:S01]  /*1a2c0*/  MUFU.EX2 R244, R244 ;  /* 0x000000f400f47308 */ /* 0x000f620000000800 */
[C---:B------:R-:W-:Y:S02]  /*1a2d0*/  FMUL.FTZ R149, R2.reuse, R149 ;  /* 0x0000009502957220 */ /* 0x040fe40000410000 */
[C---:B------:R-:W-:Y:S02]  /*1a2e0*/  FMUL.FTZ R28, R2.reuse, R28 ;  /* 0x0000001c021c7220 */ /* 0x040fe40000410000 */
[C---:B------:R-:W-:Y:S04]  /*1a2f0*/  HMMA.16816.F32.BF16 R144, R152.reuse, R168, R144 ;  /* 0x000000a89890723c */ /* 0x040fe80000041890 */
[C---:B------:R-:W-:Y:S01]  /*1a300*/  FMUL.FTZ R29, R2.reuse, R29 ;  /* 0x0000001d021d7220 */ /* 0x040fe20000410000 */
[----:B------:R-:W-:Y:S01]  /*1a310*/  MUFU.EX2 R245, R245 ;  /* 0x000000f500f57308 */ /* 0x000fe20000000800 */
[C---:B------:R-:W-:Y:S02]  /*1a320*/  FMUL.FTZ R32, R2.reuse, R32 ;  /* 0x0000002002207220 */ /* 0x040fe40000410000 */
[C---:B------:R-:W-:Y:S01]  /*1a330*/  HMMA.16816.F32.BF16 R148, R152.reuse, R170, R148 ;  /* 0x000000aa9894723c */ /* 0x040fe20000041894 */
[----:B------:R-:W1:Y:S03]  /*1a340*/  LDSM.16.MT88.4 R168, [R206+0x5880] ;  /* 0x00588000cea8783b */ /* 0x000e660000004200 */
[C---:B------:R-:W-:Y:S02]  /*1a350*/  FMUL.FTZ R33, R2.reuse, R33 ;  /* 0x0000002102217220 */ /* 0x040fe40000410000 */
[C---:B------:R-:W-:Y:S01]  /*1a360*/  FMUL.FTZ R36, R2.reuse, R36 ;  /* 0x0000002402247220 */ /* 0x040fe20000410000 */
[----:B------:R-:W1:Y:S01]  /*1a370*/  MUFU.EX2 R246, R246 ;  /* 0x000000f600f67308 */ /* 0x000e620000000800 */
[C---:B------:R-:W-:Y:S01]  /*1a380*/  FMUL.FTZ R37, R2.reuse, R37 ;  /* 0x0000002502257220 */ /* 0x040fe20000410000 */
[C---:B--2---:R-:W-:Y:S03]  /*1a390*/  HMMA.16816.F32.BF16 R28, R152.reuse, R160, R28 ;  /* 0x000000a0981c723c */ /* 0x044fe6000004181c */
[C---:B------:R-:W-:Y:S02]  /*1a3a0*/  FMUL.FTZ R40, R2.reuse, R40 ;  /* 0x0000002802287220 */ /* 0x040fe40000410000 */
[C---:B------:R-:W-:Y:S02]  /*1a3b0*/  FMUL.FTZ R41, R2.reuse, R41 ;  /* 0x0000002902297220 */ /* 0x040fe40000410000 */
[C---:B------:R-:W-:Y:S01]  /*1a3c0*/  FMUL.FTZ R44, R2.reuse, R44 ;  /* 0x0000002c022c7220 */ /* 0x040fe20000410000 */
[C---:B------:R-:W-:Y:S01]  /*1a3d0*/  HMMA.16816.F32.BF16 R32, R152.reuse, R162, R32 ;  /* 0x000000a29820723c */ /* 0x040fe20000041820 */
[----:B------:R-:W2:Y:S01]  /*1a3e0*/  LDSM.16.MT88.4 R160, [R205+0x5880] ;  /* 0x00588000cda0783b */ /* 0x000ea20000004200 */
[----:B------:R-:W-:Y:S02]  /*1a3f0*/  MUFU.EX2 R247, R247 ;  /* 0x000000f700f77308 */ /* 0x000fe40000000800 */
[C---:B------:R-:W-:Y:S02]  /*1a400*/  FMUL.FTZ R45, R2.reuse, R45 ;  /* 0x0000002d022d7220 */ /* 0x040fe40000410000 */
[C---:B------:R-:W-:Y:S02]  /*1a410*/  FMUL.FTZ R48, R2.reuse, R48 ;  /* 0x0000003002307220 */ /* 0x040fe40000410000 */
[C---:B----4-:R-:W-:Y:S04]  /*1a420*/  HMMA.16816.F32.BF16 R36, R152.reuse, R164, R36 ;  /* 0x000000a49824723c */ /* 0x050fe80000041824 */
[C---:B------:R-:W-:Y:S01]  /*1a430*/  FMUL.FTZ R49, R2.reuse, R49 ;  /* 0x0000003102317220 */ /* 0x040fe20000410000 */
[----:B------:R-:W-:Y:S01]  /*1a440*/  MUFU.EX2 R249, R249 ;  /* 0x000000f900f97308 */ /* 0x000fe20000000800 */
[C---:B------:R-:W-:Y:S02]  /*1a450*/  FMUL.FTZ R52, R2.reuse, R52 ;  /* 0x0000003402347220 */ /* 0x040fe40000410000 */
        /* <DEDUP_REMOVED lines=34> */
[----:B------:R-:W-:Y:S01]  /*1a680*/  FMUL.FTZ R83, R0, R83 ;  /* 0x0000005300537220 */ /* 0x000fe20000410000 */
        /* <DEDUP_REMOVED lines=64> */
[C---:B------:R-:W-:Y:S03]  /*1aa90*/  HMMA.16816.F32.BF16 R124, R152.reuse, R12, R124 ;  /* 0x0000000c987c723c */ /* 0x040fe6000004187c */
[C---:B------:R-:W-:Y:S02]  /*1aaa0*/  FMUL.FTZ R130, R0.reuse, R130 ;  /* 0x0000008200827220 */ /* 0x040fe40000410000 */
[----:B------:R-:W-:Y:S02]  /*1aab0*/  FMUL.FTZ R131, R0, R131 ;  /* 0x0000008300837220 */ /* 0x000fe40000410000 */
[----:B---3--:R-:W-:Y:S01]  /*1aac0*/  F2FP.BF16.PACK_AB R12, R240, R239 ;  /* 0x000000eff00c723e */ /* 0x008fe200000010ff */
[----:B------:R-:W-:Y:S01]  /*1aad0*/  FFMA.FTZ R158, R2, R227, R158 ;  /* 0x000000e3029e7223 */ /* 0x000fe2000001009e */
[----:B------:R-:W-:Y:S03]  /*1aae0*/  F2FP.BF16.PACK_AB R13, R242, R241 ;  /* 0x000000f1f20d723e */ /* 0x000fe600000010ff */
[----:B------:R-:W-:Y:S01]  /*1aaf0*/  HMMA.16816.F32.BF16 R128, R152, R14, R128 ;  /* 0x0000000e9880723c */ /* 0x000fe20000041880 */
[----:B------:R-:W3:Y:S02]  /*1ab00*/  LDSM.16.MT88.4 R152, [R206+0x6080] ;  /* 0x00608000ce98783b */ /* 0x000ee40000004200 */
[----:B------:R-:W-:Y:S02]  /*1ab10*/  FFMA.FTZ R6, R0, R219, R6 ;  /* 0x000000db00067223 */ /* 0x000fe40000010006 */
[----:B------:R-:W-:Y:S02]  /*1ab20*/  FADD.FTZ R158, R5, R158 ;  /* 0x0000009e059e7221 */ /* 0x000fe40000010000 */
[----:B-----5:R-:W-:Y:S01]  /*1ab30*/  F2FP.BF16.PACK_AB R14, R244, R243 ;  /* 0x000000f3f40e723e */ /* 0x020fe200000010ff */
[----:B------:R-:W-:Y:S01]  /*1ab40*/  FADD.FTZ R6, R7, R6 ;  /* 0x0000000607067221 */ /* 0x000fe20000010000 */
[----:B------:R-:W-:Y:S03]  /*1ab50*/  F2FP.BF16.PACK_AB R15, R246, R245 ;  /* 0x000000f5f60f723e */ /* 0x000fe600000010ff */
[----:B------:R-:W-:Y:S02]  /*1ab60*/  FADD.FTZ R159, R159, R158 ;  /* 0x0000009e9f9f7221 */ /* 0x000fe40000010000 */
[----:B------:R-:W-:Y:S02]  /*1ab70*/  FADD.FTZ R157, R157, R6 ;  /* 0x000000069d9d7221 */ /* 0x000fe40000010000 */
[C---:B--2---:R-:W-:Y:S05]  /*1ab80*/  HMMA.16816.F32.BF16 R8, R12.reuse, R160, R8 ;  /* 0x000000a00c08723c */ /* 0x044fea0000041808 */
[----:B------:R-:W-:Y:S02]  /*1ab90*/  FADD.FTZ R188, R188, R159 ;  /* 0x0000009fbcbc7221 */ /* 0x000fe40000010000 */
[----:B------:R-:W-:Y:S01]  /*1aba0*/  FADD.FTZ R190, R190, R157 ;  /* 0x0000009dbebe7221 */ /* 0x000fe20000010000 */
[C---:B------:R-:W-:Y:S01]  /*1abb0*/  HMMA.16816.F32.BF16 R132, R12.reuse, R162, R132 ;  /* 0x000000a20c84723c */ /* 0x040fe20000041884 */
[----:B------:R-:W2:Y:S03]  /*1abc0*/  LDSM.16.MT88.4 R160, [R206+0x7880] ;  /* 0x00788000cea0783b */ /* 0x000ea60000004200 */
[----:B------:R-:W-:Y:S01]  /*1abd0*/  MOV R157, R156 ;  /* 0x0000009c009d7202 */ /* 0x000fe20000000f00 */
[----:B------:R-:W-:Y:S02]  /*1abe0*/  FADD.FTZ R239, R239, R188 ;  /* 0x000000bcefef7221 */ /* 0x000fe40000010000 */
[----:B------:R-:W-:Y:S01]  /*1abf0*/  FADD.FTZ R241, R241, R190 ;  /* 0x000000bef1f17221 */ /* 0x000fe20000010000 */
[C---:B------:R-:W-:Y:S04]  /*1ac00*/  HMMA.16816.F32.BF16 R136, R12.reuse, R16, R136 ;  /* 0x000000100c88723c */ /* 0x040fe80000041888 */
[----:B------:R-:W-:Y:S02]  /*1ac10*/  FADD.FTZ R240, R240, R239 ;  /* 0x000000eff0f07221 */ /* 0x000fe40000010000 */
[----:B------:R-:W-:Y:S02]  /*1ac20*/  FADD.FTZ R242, R242, R241 ;  /* 0x000000f1f2f27221 */ /* 0x000fe40000010000 */
        /* <DEDUP_REMOVED lines=8> */
[----:B------:R-:W-:Y:S07]  /*1acb0*/  LDSM.16.MT88.4 R164, [R208+0x9080] ;  /* 0x00908000d0a4783b */ /* 0x000fee0000004200 */
[C---:B-1----:R-:W-:Y:S08]  /*1acc0*/  HMMA.16816.F32.BF16 R28, R12.reuse, R168, R28 ;  /* 0x000000a80c1c723c */ /* 0x042ff0000004181c */
        /* <DEDUP_REMOVED lines=20> */
[C---:B--2---:R-:W-:Y:S04]  /*1ae10*/  HMMA.16816.F32.BF16 R76, R12.reuse, R160, R76 ;  /* 0x000000a00c4c723c */ /* 0x044fe8000004184c */
[--C-:B------:R-:W-:Y:S02]  /*1ae20*/  FFMA.FTZ R186, R22, c[0x0][0x2d0], -R189.reuse ;  /* 0x0000b40016ba7a23 */ /* 0x100fe400000108bd */
[--C-:B------:R-:W-:Y:S01]  /*1ae30*/  FFMA.FTZ R187, R23, c[0x0][0x2d0], -R189.reuse ;  /* 0x0000b40017bb7a23 */ /* 0x100fe200000108bd */
[----:B------:R-:W2:Y:S01]  /*1ae40*/  MUFU.EX2 R185, R185 ;  /* 0x000000b900b97308 */ /* 0x000ea20000000800 */
[C---:B------:R-:W-:Y:S01]  /*1ae50*/  HMMA.16816.F32.BF16 R80, R12.reuse, R162, R80 ;  /* 0x000000a20c50723c */ /* 0x040fe20000041850 */
[----:B------:R-:W3:Y:S03]  /*1ae60*/  LDSM.16.MT88.4 R160, [R206+0x9080] ;  /* 0x00908000cea0783b */ /* 0x000ee60000004200 */
[----:B------:R-:W-:Y:S04]  /*1ae70*/  FFMA.FTZ R189, R27, c[0x0][0x2d0], -R189 ;  /* 0x0000b4001bbd7a23 */ /* 0x000fe800000108bd */
[C---:B-----5:R-:W-:Y:S01]  /*1ae80*/  HMMA.16816.F32.BF16 R84, R12.reuse, R16, R84 ;  /* 0x000000100c54723c */ /* 0x060fe20000041854 */
[----:B------:R-:W-:Y:S01]  /*1ae90*/  LDSM.16.MT88.4 R20, [R204+0x9080] ;  /* 0x00908000cc14783b */ /* 0x000fe20000004200 */
[----:B------:R-:W-:Y:S06]  /*1aea0*/  MUFU.EX2 R186, R186 ;  /* 0x000000ba00ba7308 */ /* 0x000fec0000000800 */
[C---:B------:R-:W-:Y:S01]  /*1aeb0*/  HMMA.16816.F32.BF16 R88, R12.reuse, R18, R88 ;  /* 0x000000120c58723c */ /* 0x040fe20000041858 */
[----:B------:R-:W4:Y:S03]  /*1aec0*/  LDSM.16.MT88.4 R16, [R205+0x9080] ;  /* 0x00908000cd10783b */ /* 0x000f260000004200 */
[----:B------:R-:W5:Y:S04]  /*1aed0*/  MUFU.EX2 R187, R187 ;  /* 0x000000bb00bb7308 */ /* 0x000f680000000800 */
[C---:B-1----:R-:W-:Y:S01]  /*1aee0*/  HMMA.16816.F32.BF16 R92, R12.reuse, R152, R92 ;  /* 0x000000980c5c723c */ /* 0x042fe2000004185c */
[----:B------:R-:W-:Y:S05]  /*1aef0*/  LDSM.16.MT88.4 R24, [R205+0x5080] ;  /* 0x00508000cd18783b */ /* 0x000fea0000004200 */
[----:B------:R-:W1:Y:S02]  /*1af00*/  MUFU.EX2 R248, R191 ;  /* 0x000000bf00f87308 */ /* 0x000e640000000800 */
[C---:B------:R-:W-:Y:S08]  /*1af10*/  HMMA.16816.F32.BF16 R96, R12.reuse, R154, R96 ;  /* 0x0000009a0c60723c */ /* 0x040ff00000041860 */
[C---:B------:R-:W-:Y:S01]  /*1af20*/  HMMA.16816.F32.BF16 R100, R12.reuse, R164, R100 ;  /* 0x000000a40c64723c */ /* 0x040fe20000041864 */
[----:B------:R-:W1:Y:S07]  /*1af30*/  MUFU.EX2 R250, R189 ;  /* 0x000000bd00fa7308 */ /* 0x000e6e0000000800 */
[C---:B------:R-:W-:Y:S01]  /*1af40*/  HMMA.16816.F32.BF16 R104, R12.reuse, R166, R104 ;  /* 0x000000a60c68723c */ /* 0x040fe20000041868 */
[----:B------:R-:W1:Y:S07]  /*1af50*/  LDSM.16.MT88.4 R164, [R208+0x5080] ;  /* 0x00508000d0a4783b */ /* 0x000e6e0000004200 */
[C---:B---3--:R-:W-:Y:S08]  /*1af60*/  HMMA.16816.F32.BF16 R108, R12.reuse, R160, R108 ;  /* 0x000000a00c6c723c */ /* 0x048ff0000004186c */
[C---:B------:R-:W-:Y:S01]  /*1af70*/  HMMA.16816.F32.BF16 R112, R12.reuse, R162, R112 ;  /* 0x000000a20c70723c */ /* 0x040fe20000041870 */
[----:B------:R-:W-:Y:S07]  /*1af80*/  LDSM.16.MT88.4 R160, [R204+0x6880] ;  /* 0x00688000cca0783b */ /* 0x000fee0000004200 */
[C---:B----4-:R-:W-:Y:S08]  /*1af90*/  HMMA.16816.F32.BF16 R116, R12.reuse, R16, R116 ;  /* 0x000000100c74723c */ /* 0x050ff00000041874 */
[C---:B------:R-:W-:Y:S01]  /*1afa0*/  HMMA.16816.F32.BF16 R120, R12.reuse, R18, R120 ;  /* 0x000000120c78723c */ /* 0x040fe20000041878 */
[----:B------:R-:W3:Y:S07]  /*1afb0*/  LDSM.16.MT88.4 R16, [R204+0x5080] ;  /* 0x00508000cc10783b */ /* 0x000eee0000004200 */
[C---:B------:R-:W-:Y:S08]  /*1afc0*/  HMMA.16816.F32.BF16 R124, R12.reuse, R20, R124 ;  /* 0x000000140c7c723c */ /* 0x040ff0000004187c */
[----:B------:R-:W-:Y:S01]  /*1afd0*/  HMMA.16816.F32.BF16 R128, R12, R22, R128 ;  /* 0x000000160c80723c */ /* 0x000fe20000041880 */
[----:B------:R-:W4:Y:S06]  /*1afe0*/  LDSM.16.MT88.4 R20, [R208+0x6880] ;  /* 0x00688000d014783b */ /* 0x000f2c0000004200 */
[----:B--2---:R-:W-:Y:S01]  /*1aff0*/  F2FP.BF16.PACK_AB R12, R185, R184 ;  /* 0x000000b8b90c723e */ /* 0x004fe200000010ff */
[----:B------:R-:W-:Y:S01]  /*1b000*/  FADD.FTZ R184, R184, R5 ;  /* 0x00000005b8b87221 */ /* 0x000fe20000010000 */
[----:B-----5:R-:W-:Y:S03]  /*1b010*/  F2FP.BF16.PACK_AB R13, R187, R186 ;  /* 0x000000babb0d723e */ /* 0x020fe600000010ff */
[----:B-1----:R-:W-:Y:S01]  /*1b020*/  F2FP.BF16.PACK_AB R14, R248, R247 ;  /* 0x000000f7f80e723e */ /* 0x002fe200000010ff */
[----:B------:R-:W-:Y:S01]  /*1b030*/  FADD.FTZ R186, R186, R7 ;  /* 0x00000007baba7221 */ /* 0x000fe20000010000 */
[----:B------:R-:W-:Y:S01]  /*1b040*/  F2FP.BF16.PACK_AB R15, R250, R249 ;  /* 0x000000f9fa0f723e */ /* 0x000fe200000010ff */
[----:B------:R-:W-:Y:S02]  /*1b050*/  FADD.FTZ R184, R185, R184 ;  /* 0x000000b8b9b87221 */ /* 0x000fe40000010000 */
        /* <DEDUP_REMOVED lines=8> */
[----:B------:R-:W-:Y:S07]  /*1b0e0*/  LDSM.16.MT88.4 R164, [R208+0x8080] ;  /* 0x00808000d0a4783b */ /* 0x000fee0000004200 */
        /* <DEDUP_REMOVED lines=33> */
[C---:B-1----:R-:W-:Y:S08]  /*1b300*/  HMMA.16816.F32.BF16 R124, R12.reuse, R8, R124 ;  /* 0x000000080c7c723c */ /* 0x042ff0000004187c */
[----:B------:R-:W-:Y:S01]  /*1b310*/  HMMA.16816.F32.BF16 R128, R12, R10, R128 ;  /* 0x0000000a0c80723c */ /* 0x000fe20000041880 */
[----:B------:R-:W-:-:S07]  /*1b320*/  @P0 BRA `(.L_x_1507) ;  /* 0xffffd93000000947 */ /* 0x000fce000383ffff */
.L_x_1506:
[----:B------:R-:W1:Y:S01]  /*1b330*/  SHFL.BFLY PT, R6, R227, 0x2, 0x1f ;  /* 0x0c401f00e3067f89 */ /* 0x000e6200000e0000 */
[----:B------:R-:W-:-:S02]  /*1b340*/  MOV R4, RZ ;  /* 0x000000ff00047202 */ /* 0x000fc40000000f00 */
[----:B------:R-:W-:Y:S01]  /*1b350*/  MOV R2, RZ ;  /* 0x000000ff00027202 */ /* 0x000fe20000000f00 */
[----:B------:R-:W2:Y:S01]  /*1b360*/  SHFL.BFLY PT, R0, R219, 0x2, 0x1f ;  /* 0x0c401f00db007f89 */ /* 0x000ea200000e0000 */
[----:B------:R-:W-:Y:S02]  /*1b370*/  MOV R8, 0xff800000 ;  /* 0xff80000000087802 */ /* 0x000fe40000000f00 */
[----:B------:R-:W-:Y:S01]  /*1b380*/  PLOP3.LUT P2, PT, PT, PT, PT, 0x8, 0x0 ;  /* 0x000000000000781c */ /* 0x000fe20003f4e170 */
[----:B-1----:R-:W-:Y:S02]  /*1b390*/  FADD.FTZ R6, R6, R227 ;  /* 0x000000e306067221 */ /* 0x002fe40000010000 */
[----:B--2---:R-:W-:-:S03]  /*1b3a0*/  FADD.FTZ R7, R0, R219 ;  /* 0x000000db00077221 */ /* 0x004fc60000010000 */
[----:B------:R-:W1:Y:S04]  /*1b3b0*/  SHFL.BFLY PT, R5, R6, 0x1, 0x1f ;  /* 0x0c201f0006057f89 */ /* 0x000e6800000e0000 */
[----:B------:R-:W2:Y:S01]  /*1b3c0*/  SHFL.BFLY PT, R0, R7, 0x1, 0x1f ;  /* 0x0c201f0007007f89 */ /* 0x000ea200000e0000 */
[----:B-1----:R-:W-:Y:S01]  /*1b3d0*/  FADD.FTZ R5, R6, R5 ;  /* 0x0000000506057221 */ /* 0x002fe20000010000 */
[----:B------:R-:W-:Y:S01]  /*1b3e0*/  MOV R6, 0xff800000 ;  /* 0xff80000000067802 */ /* 0x000fe20000000f00 */
[----:B--2---:R-:W-:-:S03]  /*1b3f0*/  FADD.FTZ R0, R0, R7 ;  /* 0x0000000700007221 */ /* 0x004fc60000010000 */
[----:B------:R-:W-:Y:S02]  /*1b400*/  FSETP.NE.FTZ.AND P1, PT, R5, RZ, PT ;  /* 0x000000ff0500720b */ /* 0x000fe40003f35000 */
[----:B------:R-:W-:-:S11]  /*1b410*/  FSETP.NE.FTZ.AND P0, PT, R0, RZ, PT ;  /* 0x000000ff0000720b */ /* 0x000fd60003f15000 */
[----:B------:R-:W1:Y:S01]  /*1b420*/  @P1 MUFU.RCP R4, R5 ;  /* 0x0000000500041308 */ /* 0x000e620000001000 */
[----:B------:R-:W-:Y:S02]  /*1b430*/  @P1 MOV R11, 0x3f317218 ;  /* 0x3f317218000b1802 */ /* 0x000fe40000000f00 */
[----:B------:R-:W-:-:S05]  /*1b440*/  @P0 MOV R9, 0x3f317218 ;  /* 0x3f31721800090802 */ /* 0x000fca0000000f00 */
        /* <DEDUP_REMOVED lines=137> */
.L_x_1430:
[----:B------:R-:W-:Y:S01]  /*1bce0*/  USHF.R.S32.HI UR8, URZ, 0x1f, UR16 ;  /* 0x0000001f3f087899 */ /* 0x000fe20008011410 */
[----:B------:R-:W-:Y:S05]  /*1bcf0*/  @P2 BRA `(.L_x_1510) ;  /* 0x00001c3000002947 */ /* 0x000fea0003800000 */
[----:B------:R-:W1:Y:S01]  /*1bd00*/  S2R R0, SR_TID.X ;  /* 0x0000000000007919 */ /* 0x000e620000002100 */
[----:B------:R-:W-:Y:S01]  /*1bd10*/  F2FP.BF16.PACK_AB R152, R153, R152 ;  /* 0x000000989998723e */ /* 0x000fe200000010ff */
[----:B------:R-:W-:Y:S01]  /*1bd20*/  ULDC.64 UR6, c[0x0][0x500] ;  /* 0x0001400000067ab9 */ /* 0x000fe20000000a00 */
[----:B------:R-:W-:Y:S01]  /*1bd30*/  F2FP.BF16.PACK_AB R154, R155, R154 ;  /* 0x0000009a9b9a723e */ /* 0x000fe200000010ff */
[----:B------:R-:W-:Y:S01]  /*1bd40*/  ULDC.64 UR4, c[0x0][0x508] ;  /* 0x0001420000047ab9 */ /* 0x000fe20000000a00 */
[----:B------:R-:W-:Y:S01]  /*1bd50*/  F2FP.BF16.PACK_AB R132, R133, R132 ;  /* 0x000000848584723e */ /* 0x000fe200000010ff */
[----:B------:R-:W-:Y:S01]  /*1bd60*/  UISETP.NE.U32.AND UP1, UPT, URZ, UR6, UPT ;  /* 0x000000063f00728c */ /* 0x000fe2000bf25070 */
[----:B------:R-:W-:Y:S01]  /*1bd70*/  F2FP.BF16.PACK_AB R134, R135, R134 ;  /* 0x000000868786723e */ /* 0x000fe200000010ff */
[----:B------:R-:W-:Y:S01]  /*1bd80*/  UISETP.NE.U32.AND UP0, UPT, URZ, UR4, UPT ;  /* 0x000000043f00728c */ /* 0x000fe2000bf05070 */
[----:B------:R-:W-:Y:S01]  /*1bd90*/  F2FP.BF16.PACK_AB R136, R137, R136 ;  /* 0x000000888988723e */ /* 0x000fe200000010ff */
[----:B------:R-:W-:Y:S01]  /*1bda0*/  UISETP.NE.AND.EX UP1, UPT, URZ, UR7, UPT, UP1 ;  /* 0x000000073f00728c */ /* 0x000fe2000bf25310 */
[----:B------:R-:W-:Y:S01]  /*1bdb0*/  F2FP.BF16.PACK_AB R138, R139, R138 ;  /* 0x0000008a8b8a723e */ /* 0x000fe200000010ff */
[----:B------:R-:W-:Y:S01]  /*1bdc0*/  UISETP.NE.AND.EX UP0, UPT, URZ, UR5, UPT, UP0 ;  /* 0x000000053f00728c */ /* 0x000fe2000bf05300 */
[----:B------:R-:W-:Y:S01]  /*1bdd0*/  F2FP.BF16.PACK_AB R140, R141, R140 ;  /* 0x0000008c8d8c723e */ /* 0x000fe200000010ff */
[----:B------:R-:W-:Y:S01]  /*1bde0*/  UMOV UR4, 0x4 ;  /* 0x0000000400047882 */ /* 0x000fe20000000000 */
[----:B------:R-:W-:Y:S01]  /*1bdf0*/  F2FP.BF16.PACK_AB R142, R143, R142 ;  /* 0x0000008e8f8e723e */ /* 0x000fe200000010ff */
[----:B------:R-:W-:Y:S01]  /*1be00*/  ULDC.64 UR6, c[0x0][0x500] ;  /* 0x0001400000067ab9 */ /* 0x000fe20000000a00 */
[----:B------:R-:W-:Y:S01]  /*1be10*/  F2FP.BF16.PACK_AB R144, R145, R144 ;  /* 0x000000909190723e */ /* 0x000fe200000010ff */
[----:B------:R-:W-:Y:S01]  /*1be20*/  UIMAD.WIDE UR6, UR24, UR4, UR6 ;  /* 0x00000004180672a5 */ /* 0x000fe2000f8e0206 */
[----:B------:R-:W-:-:S02]  /*1be30*/  F2FP.BF16.PACK_AB R146, R147, R146 ;  /* 0x000000929392723e */ /* 0x000fc400000010ff */
[----:B------:R-:W-:Y:S02]  /*1be40*/  F2FP.BF16.PACK_AB R148, R149, R148 ;  /* 0x000000949594723e */ /* 0x000fe400000010ff */
[----:B------:R-:W-:Y:S02]  /*1be50*/  F2FP.BF16.PACK_AB R150, R151, R150 ;  /* 0x000000969796723e */ /* 0x000fe400000010ff */
[----:B-1----:R-:W-:Y:S02]  /*1be60*/  SHF.R.S32.HI R3, RZ, 0x1f, R0 ;  /* 0x0000001fff037819 */ /* 0x002fe40000011400 */
[----:B------:R-:W-:Y:S02]  /*1be70*/  F2FP.BF16.PACK_AB R28, R29, R28 ;  /* 0x0000001c1d1c723e */ /* 0x000fe400000010ff */
[----:B------:R-:W-:Y:S02]  /*1be80*/  LEA.HI R2, R3, R0, RZ, 0x2 ;  /* 0x0000000003027211 */ /* 0x000fe400078f10ff */
[----:B------:R-:W-:-:S02]  /*1be90*/  F2FP.BF16.PACK_AB R30, R31, R30 ;  /* 0x0000001e1f1e723e */ /* 0x000fc400000010ff */
        /* <DEDUP_REMOVED lines=28> */
[C---:B------:R-:W-:Y:S01]  /*1c060*/  IMAD.IADD R15, R11.reuse, 0x1, R10 ;  /* 0x000000010b0f7824 */ /* 0x040fe200078e020a */
[C---:B------:R-:W-:Y:S02]  /*1c070*/  IADD3 R12, R11.reuse, 0x80, RZ ;  /* 0x000000800b0c7810 */ /* 0x040fe40007ffe0ff */
[----:B------:R-:W-:Y:S02]  /*1c080*/  IADD3 R13, R11, 0x70, RZ ;  /* 0x000000700b0d7810 */ /* 0x000fe40007ffe0ff */
[----:B------:R-:W-:Y:S01]  /*1c090*/  @P0 IADD3 R13, R12, 0x10, RZ ;  /* 0x000000100c0d0810 */ /* 0x000fe20007ffe0ff */
[----:B------:R-:W-:Y:S01]  /*1c0a0*/  IMAD.MOV.U32 R12, RZ, RZ, 0x40 ;  /* 0x00000040ff0c7424 */ /* 0x000fe200078e00ff */
[----:B------:R-:W-:-:S02]  /*1c0b0*/  F2FP.BF16.PACK_AB R46, R47, R46 ;  /* 0x0000002e2f2e723e */ /* 0x000fc400000010ff */
[----:B------:R-:W-:Y:S01]  /*1c0c0*/  F2FP.BF16.PACK_AB R48, R49, R48 ;  /* 0x000000303130723e */ /* 0x000fe200000010ff */
[--C-:B------:R-:W-:Y:S01]  /*1c0d0*/  IMAD.IADD R17, R10, 0x1, R13.reuse ;  /* 0x000000010a117824 */ /* 0x100fe200078e020d */
[----:B------:R-:W-:Y:S01]  /*1c0e0*/  SEL R12, R12, 0xffffffc0, !P2 ;  /* 0xffffffc00c0c7807 */ /* 0x000fe20005000000 */
[----:B------:R-:W-:Y:S01]  /*1c0f0*/  IMAD.U32 R10, RZ, RZ, UR6 ;  /* 0x00000006ff0a7e24 */ /* 0x000fe2000f8e00ff */
[----:B------:R-:W-:Y:S02]  /*1c100*/  F2FP.BF16.PACK_AB R50, R51, R50 ;  /* 0x000000323332723e */ /* 0x000fe400000010ff */
        /* <DEDUP_REMOVED lines=64> */
[----:B------:R-:W-:-:S02]  /*1c510*/  PLOP3.LUT P0, PT, PT, PT, UP1, 0x80, 0x0 ;  /* 0x000000000000781c */ /* 0x000fc40003f0f018 */
[----:B------:R-:W-:Y:S01]  /*1c520*/  PLOP3.LUT P1, PT, PT, PT, UP0, 0x80, 0x0 ;  /* 0x000000000000781c */ /* 0x000fe20003f2f008 */
        /* <DEDUP_REMOVED lines=38> */
[----:B------:R3:W-:Y:S01]  /*1c790*/  STS [R19+0xc080], R116 ;  /* 0x00c0807413007388 */ /* 0x0007e20000000800 */
[----:B------:R-:W-:-:S03]  /*1c7a0*/  @UP0 UIMAD.WIDE UR6, UR24, UR4, UR6 ;  /* 0x00000004180602a5 */ /* 0x000fc6000f8e0206 */
        /* <DEDUP_REMOVED lines=9> */
[----:B------:R-:W-:Y:S02]  /*1c840*/  IMAD.U32 R14, RZ, RZ, UR6 ;  /* 0x00000006ff0e7e24 */ /* 0x000fe4000f8e00ff */
[----:B--2---:R-:W-:Y:S01]  /*1c850*/  IMAD.U32 R15, RZ, RZ, UR7 ;  /* 0x00000007ff0f7e24 */ /* 0x004fe2000f8e00ff */
[----:B------:R-:W2:Y:S04]  /*1c860*/  @P0 LDG.E R7, [R10.64] ;  /* 0x0000001a0a070981 */ /* 0x000ea8000c1e1900 */
[----:B------:R3:W5:Y:S01]  /*1c870*/  @P1 LDG.E R4, [R14.64] ;  /* 0x0000001a0e041981 */ /* 0x000762000c1e1900 */
[----:B------:R-:W-:Y:S02]  /*1c880*/  CS2R R12, SRZ ;  /* 0x00000000000c7805 */ /* 0x000fe4000001ff00 */
[--C-:B--2---:R-:W-:Y:S01]  /*1c890*/  @P0 SHF.R.S32.HI R13, RZ, 0x1f, R7.reuse ;  /* 0x0000001fff0d0819 */ /* 0x104fe20000011407 */
[----:B------:R-:W-:Y:S01]  /*1c8a0*/  @P0 IMAD.MOV.U32 R12, RZ, RZ, R7 ;  /* 0x000000ffff0c0224 */ /* 0x000fe200078e0007 */
[----:B------:R-:W-:Y:S05]  /*1c8b0*/  @P1 BRA `(.L_x_1511) ;  /* 0x0000004000001947 */ /* 0x000fea0003800000 */
[----:B---3--:R-:W-:Y:S05]  /*1c8c0*/  @!P0 BRA `(.L_x_1511) ;  /* 0x0000003000008947 */ /* 0x008fea0003800000 */
[----:B-----5:R-:W2:Y:S04]  /*1c8d0*/  LDG.E R4, [R10.64] ;  /* 0x0000001a0a047981 */ /* 0x020ea8000c1e1900 */
[----:B------:R-:W2:Y:S02]  /*1c8e0*/  LDG.E R7, [R10.64+0x4] ;  /* 0x0000041a0a077981 */ /* 0x000ea4000c1e1900 */
[----:B--2---:R-:W-:-:S02]  /*1c8f0*/  IADD3 R4, -R4, R7, RZ ;  /* 0x0000000704047210 */ /* 0x004fc40007ffe1ff */
.L_x_1511:
[----:B---3--:R-:W-:Y:S01]  /*1c900*/  SHF.R.S32.HI R7, RZ, 0x1f, R2 ;  /* 0x0000001fff077819 */ /* 0x008fe20000011402 */
[----:B------:R-:W-:Y:S01]  /*1c910*/  IMAD.MOV.U32 R10, RZ, RZ, c[0x0][0x4e8] ;  /* 0x00013a00ff0a7624 */ /* 0x000fe200078e00ff */
[----:B------:R-:W-:Y:S01]  /*1c920*/  LOP3.LUT R5, R5, 0xffffffe0, RZ, 0xc0, !PT ;  /* 0xffffffe005057812 */ /* 0x000fe200078ec0ff */
[----:B------:R-:W1:Y:S01]  /*1c930*/  S2R R75, SR_CTAID.X ;  /* 0x00000000004b7919 */ /* 0x000e620000002500 */
[----:B------:R-:W-:Y:S01]  /*1c940*/  LEA.HI R7, R7, R2, RZ, 0x3 ;  /* 0x0000000207077211 */ /* 0x000fe200078f18ff */
[----:B------:R-:W2:Y:S01]  /*1c950*/  R2UR UR12, R12 ;  /* 0x000000000c0c73c2 */ /* 0x000ea200000e0000 */
[----:B------:R-:W-:Y:S01]  /*1c960*/  ISETP.NE.AND P1, PT, R10, 0x1, PT ;  /* 0x000000010a00780c */ /* 0x000fe20003f25270 */
[----:B------:R-:W-:Y:S01]  /*1c970*/  IMAD.IADD R5, R0, 0x1, -R5 ;  /* 0x0000000100057824 */ /* 0x000fe200078e0a05 */
[----:B------:R-:W-:Y:S01]  /*1c980*/  LOP3.LUT R7, R7, 0xffffff8, RZ, 0xc0, !PT ;  /* 0x0ffffff807077812 */ /* 0x000fe200078ec0ff */
[----:B------:R-:W-:Y:S01]  /*1c990*/  ULDC.64 UR4, c[0x0][0x490] ;  /* 0x0001240000047ab9 */ /* 0x000fe20000000a00 */
[----:B------:R-:W-:Y:S01]  /*1c9a0*/  LEA.HI R10, R9, R9, RZ, 0x1 ;  /* 0x00000009090a7211 */ /* 0x000fe200078f08ff */
[----:B------:R-:W-:Y:S01]  /*1c9b0*/  USHF.R.S32.HI UR9, URZ, 0x1f, UR24 ;  /* 0x0000001f3f097899 */ /* 0x000fe20008011418 */
[----:B------:R-:W-:Y:S01]  /*1c9c0*/  SHF.R.S32.HI R14, RZ, 0x1f, R5 ;  /* 0x0000001fff0e7819 */ /* 0x000fe20000011405 */
[----:B------:R-:W-:Y:S01]  /*1c9d0*/  IMAD.IADD R2, R2, 0x1, -R7 ;  /* 0x0000000102027824 */ /* 0x000fe200078e0a07 */
[----:B------:R-:W3:Y:S01]  /*1c9e0*/  R2UR UR7, R13 ;  /* 0x000000000d0773c2 */ /* 0x000ee200000e0000 */
[----:B------:R-:W-:Y:S01]  /*1c9f0*/  LOP3.LUT R10, R10, 0x1ffffffe, RZ, 0xc0, !PT ;  /* 0x1ffffffe0a0a7812 */ /* 0x000fe200078ec0ff */
[----:B------:R-:W-:Y:S01]  /*1ca00*/  ULDC UR14, c[0x0][0x3a0] ;  /* 0x0000e800000e7ab9 */ /* 0x000fe20000000800 */
[----:B------:R-:W-:Y:S01]  /*1ca10*/  LEA.HI R7, R14, R5, RZ, 0x2 ;  /* 0x000000050e077211 */ /* 0x000fe200078f10ff */
[----:B------:R-:W-:Y:S01]  /*1ca20*/  USEL UR9, UR9, URZ, !UP1 ;  /* 0x0000003f09097287 */ /* 0x000fe2000c800000 */
[----:B------:R-:W-:Y:S01]  /*1ca30*/  LOP3.LUT P2, RZ, R5, 0x3, RZ, 0xc0, !PT ;  /* 0x0000000305ff7812 */ /* 0x000fe2000784c0ff */
[----:B------:R-:W-:Y:S01]  /*1ca40*/  IMAD.IADD R9, R9, 0x1, -R10 ;  /* 0x0000000109097824 */ /* 0x000fe200078e0a0a */
[----:B------:R-:W-:Y:S01]  /*1ca50*/  SHF.R.S32.HI R7, RZ, 0x2, R7 ;  /* 0x00000002ff077819 */ /* 0x000fe20000011407 */
[----:B------:R-:W4:Y:S01]  /*1ca60*/  R2UR UR18, R12 ;  /* 0x000000000c1273c2 */ /* 0x000f2200000e0000 */
[----:B------:R-:W-:Y:S01]  /*1ca70*/  USEL UR24, UR24, URZ, !UP1 ;  /* 0x0000003f18187287 */ /* 0x000fe2000c800000 */
[CC--:B------:R-:W-:Y:S01]  /*1ca80*/  LEA.HI R16, R3.reuse, R0.reuse, RZ, 0x3 ;  /* 0x0000000003107211 */ /* 0x0c0fe200078f18ff */
[----:B------:R-:W-:Y:S01]  /*1ca90*/  BSSY B0, `(.L_x_1512) ;  /* 0x000008c000007945 */ /* 0x000fe20003800000 */
[----:B------:R-:W-:Y:S01]  /*1caa0*/  IMAD R2, R2, 0x10, R7 ;  /* 0x0000001002027824 */ /* 0x000fe200078e0207 */
[----:B------:R-:W-:-:S03]  /*1cab0*/  LEA.HI R3, R3, R0, RZ, 0x6 ;  /* 0x0000000003037211 */ /* 0x000fc600078f30ff */
[----:B------:R-:W4:Y:S01]  /*1cac0*/  R2UR UR11, R13 ;  /* 0x000000000d0b73c2 */ /* 0x000f2200000e0000 */
[----:B------:R-:W-:-:S05]  /*1cad0*/  IMAD R10, R9, 0x8, R2 ;  /* 0x00000008090a7824 */ /* 0x000fca00078e0202 */
[----:B-1----:R-:W-:Y:S02]  /*1cae0*/  LEA R7, R75, R10, 0x7 ;  /* 0x0000000a4b077211 */ /* 0x002fe400078e38ff */
[----:B------:R1:W2:Y:S02]  /*1caf0*/  R2UR UR6, R12 ;  /* 0x000000000c0673c2 */ /* 0x0002a400000e0000 */
[----:B--2---:R-:W-:Y:S02]  /*1cb00*/  UMOV UR6, UR12 ;  /* 0x0000000c00067c82 */ /* 0x004fe40008000000 */
[----:B------:R-:W-:Y:S01]  /*1cb10*/  UIMAD UR12, UR8, UR4, URZ ;  /* 0x00000004080c72a4 */ /* 0x000fe2000f8e023f */
[----:B------:R-:W-:Y:S01]  /*1cb20*/  @P1 IMAD.HI.U32 R5, R7, c[0x0][0x4ec], RZ ;  /* 0x00013b0007051a27 */ /* 0x000fe200078e00ff */
[----:B---3--:R-:W-:Y:S02]  /*1cb30*/  UIMAD.WIDE.U32 UR20, UR16, UR4, UR6 ;  /* 0x00000004101472a5 */ /* 0x008fe4000f8e0006 */
[----:B------:R-:W-:Y:S01]  /*1cb40*/  UIMAD UR12, UR16, UR5, UR12 ;  /* 0x00000005100c72a4 */ /* 0x000fe2000f8e020c */
[----:B------:R2:W4:Y:S01]  /*1cb50*/  R2UR UR19, R13 ;  /* 0x000000000d1373c2 */ /* 0x00052200000e0000 */
[----:B------:R-:W-:-:S02]  /*1cb60*/  ULDC.64 UR6, c[0x0][0x498] ;  /* 0x0001260000067ab9 */ /* 0x000fc40000000a00 */
[----:B----4-:R-:W-:Y:S02]  /*1cb70*/  UIMAD.WIDE.U32 UR18, UR18, UR14, URZ ;  /* 0x0000000e121272a5 */ /* 0x010fe4000f8e003f */
[----:B------:R-:W-:Y:S02]  /*1cb80*/  UIADD3 UR21, UR21, UR12, URZ ;  /* 0x0000000c15157290 */ /* 0x000fe4000fffe03f */
[----:B------:R-:W-:Y:S01]  /*1cb90*/  ULDC.64 UR4, c[0x0][0x3e8] ;  /* 0x0000fa0000047ab9 */ /* 0x000fe20000000a00 */
[----:B------:R1:W3:Y:S01]  /*1cba0*/  R2UR UR10, R12 ;  /* 0x000000000c0a73c2 */ /* 0x0002e200000e0000 */
[----:B------:R-:W-:Y:S02]  /*1cbb0*/  UIMAD UR14, UR11, UR14, URZ ;  /* 0x0000000e0b0e72a4 */ /* 0x000fe4000f8e023f */
[----:B------:R-:W-:Y:S02]  /*1cbc0*/  UIMAD UR11, UR9, UR6, URZ ;  /* 0x00000006090b72a4 */ /* 0x000fe4000f8e023f */
[----:B------:R-:W-:-:S02]  /*1cbd0*/  UIMAD.WIDE.U32 UR20, UR24, UR6, UR20 ;  /* 0x00000006181472a5 */ /* 0x000fc4000f8e0014 */
[----:B------:R-:W-:Y:S01]  /*1cbe0*/  UIMAD UR7, UR24, UR7, UR11 ;  /* 0x00000007180772a4 */ /* 0x000fe2000f8e020b */
[----:B------:R2:W4:Y:S02]  /*1cbf0*/  R2UR UR13, R13 ;  /* 0x000000000d0d73c2 */ /* 0x00052400000e0000 */
[----:B----4-:R-:W-:Y:S02]  /*1cc00*/  ULDC UR13, c[0x0][0x3a4] ;  /* 0x0000e900000d7ab9 */ /* 0x010fe40000000800 */
[----:B------:R-:W-:-:S04]  /*1cc10*/  UIMAD UR8, UR8, UR4, URZ ;  /* 0x00000004080872a4 */ /* 0x000fc8000f8e023f */
[----:B------:R-:W-:Y:S01]  /*1cc20*/  UIMAD UR5, UR16, UR5, UR8 ;  /* 0x00000005100572a4 */ /* 0x000fe2000f8e0208 */
[----:B-1----:R-:W-:Y:S01]  /*1cc30*/  IMAD.MOV.U32 R12, RZ, RZ, R7 ;  /* 0x000000ffff0c7224 */ /* 0x002fe200078e0007 */
[----:B------:R-:W-:Y:S01]  /*1cc40*/  @P1 SHF.R.U32.HI R12, RZ, c[0x0][0x4f0], R5 ;  /* 0x00013c00ff0c1a19 */ /* 0x000fe20000011605 */
[----:B---3--:R-:W-:Y:S01]  /*1cc50*/  UIMAD UR13, UR10, UR13, UR14 ;  /* 0x0000000d0a0d72a4 */ /* 0x008fe2000f8e020e */
[----:B------:R-:W-:Y:S02]  /*1cc60*/  LOP3.LUT R5, R16, 0xfffffff8, RZ, 0xc0, !PT ;  /* 0xfffffff810057812 */ /* 0x000fe400078ec0ff */
[----:B------:R-:W-:Y:S01]  /*1cc70*/  SHF.R.S32.HI R16, RZ, 0x3, R16 ;  /* 0x00000003ff107819 */ /* 0x000fe20000011410 */
[--C-:B------:R-:W-:Y:S01]  /*1cc80*/  IMAD.MOV R10, RZ, RZ, -R12.reuse ;  /* 0x000000ffff0a7224 */ /* 0x100fe200078e0a0c */
[----:B------:R-:W-:Y:S01]  /*1cc90*/  UIADD3 UR19, UR19, UR13, URZ ;  /* 0x0000000d13137290 */ /* 0x000fe2000fffe03f */
[----:B------:R-:W-:Y:S02]  /*1cca0*/  IMAD.IADD R5, R0, 0x1, -R5 ;  /* 0x0000000100057824 */ /* 0x000fe400078e0a05 */
[----:B------:R-:W-:Y:S01]  /*1ccb0*/  IMAD R10, R10, c[0x0][0x4e8], R7 ;  /* 0x00013a000a0a7a24 */ /* 0x000fe200078e0207 */
[----:B------:R-:W-:Y:S01]  /*1ccc0*/  SHF.R.S32.HI R7, RZ, 0x1f, R12 ;  /* 0x0000001fff077819 */ /* 0x000fe2000001140c */
[----:B------:R-:W-:Y:S01]  /*1ccd0*/  IMAD.U32 R0, RZ, RZ, UR7 ;  /* 0x00000007ff007e24 */ /* 0x000fe2000f8e00ff */
[----:B------:R-:W-:Y:S01]  /*1cce0*/  IADD3 R12, P0, R12, UR20, RZ ;  /* 0x000000140c0c7c10 */ /* 0x000fe2000ff1e0ff */
[----:B------:R-:W-:Y:S01]  /*1ccf0*/  IMAD.SHL.U32 R17, R16, 0x40, RZ ;  /* 0x0000004010117824 */ /* 0x000fe200078e00ff */
[----:B------:R-:W-:Y:S01]  /*1cd00*/  SHF.R.S32.HI R11, RZ, 0x1f, R10 ;  /* 0x0000001fff0b7819 */ /* 0x000fe2000001140a */
[----:B------:R-:W-:Y:S01]  /*1cd10*/  UIMAD.WIDE.U32 UR16, UR16, UR4, UR18 ;  /* 0x00000004101072a5 */ /* 0x000fe2000f8e0012 */
[----:B--2---:R-:W-:Y:S01]  /*1cd20*/  IADD3.X R13, R7, UR21, R0, P0, !PT ;  /* 0x00000015070d7c10 */ /* 0x004fe200087fe400 */
[----:B------:R-:W-:Y:S01]  /*1cd30*/  ULDC.64 UR6, c[0x0][0x3f0] ;  /* 0x0000fc0000067ab9 */ /* 0x000fe20000000a00 */
[----:B------:R-:W-:Y:S01]  /*1cd40*/  LEA R0, R5, R16, 0x5 ;  /* 0x0000001005007211 */ /* 0x000fe200078e28ff */
[----:B------:R-:W-:Y:S01]  /*1cd50*/  IMAD R11, R11, c[0x0][0x488], RZ ;  /* 0x000122000b0b7a24 */ /* 0x000fe200078e02ff */
[----:B------:R-:W-:Y:S01]  /*1cd60*/  LOP3.LUT R17, R17, 0x1c0, RZ, 0xc0, !PT ;  /* 0x000001c011117812 */ /* 0x000fe200078ec0ff */
[----:B------:R-:W-:Y:S01]  /*1cd70*/  IMAD.WIDE.U32 R12, R10, c[0x0][0x488], R12 ;  /* 0x000122000a0c7a25 */ /* 0x000fe200078e000c */
[----:B------:R-:W-:-:S02]  /*1cd80*/  UIMAD UR9, UR9, UR6, URZ ;  /* 0x00000006090972a4 */ /* 0x000fc4000f8e023f */
[----:B------:R-:W-:Y:S01]  /*1cd90*/  UIADD3 UR17, UR17, UR5, URZ ;  /* 0x0000000511117290 */ /* 0x000fe2000fffe03f */
[----:B------:R-:W-:Y:S01]  /*1cda0*/  IMAD R15, R75, 0x80, R0 ;  /* 0x000000804b0f7824 */ /* 0x000fe200078e0200 */
[----:B------:R-:W-:Y:S01]  /*1cdb0*/  UIMAD UR7, UR24, UR7, UR9 ;  /* 0x00000007180772a4 */ /* 0x000fe2000f8e0209 */
[----:B------:R-:W-:Y:S01]  /*1cdc0*/  IMAD.SHL.U32 R0, R5, 0x8, RZ ;  /* 0x0000000805007824 */ /* 0x000fe200078e00ff */
[----:B------:R-:W-:Y:S01]  /*1cdd0*/  SHF.R.U32.HI R5, RZ, 0x3, R17 ;  /* 0x00000003ff057819 */ /* 0x000fe20000011611 */
[----:B------:R-:W-:Y:S01]  /*1cde0*/  IMAD R11, R10, c[0x0][0x48c], R11 ;  /* 0x000123000a0b7a24 */ /* 0x000fe200078e020b */
[----:B------:R-:W-:Y:S01]  /*1cdf0*/  UIMAD.WIDE.U32 UR16, UR24, UR6, UR16 ;  /* 0x00000006181072a5 */ /* 0x000fe2000f8e0010 */
[----:B------:R-:W-:Y:S01]  /*1ce00*/  @P1 IMAD.HI.U32 R9, R15, c[0x0][0x4ec], RZ ;  /* 0x00013b000f091a27 */ /* 0x000fe200078e00ff */
[----:B------:R-:W-:Y:S02]  /*1ce10*/  LOP3.LUT R10, R17, 0x38, R0, 0xf8, !PT ;  /* 0x00000038110a7812 */ /* 0x000fe400078ef800 */
[----:B------:R-:W-:Y:S01]  /*1ce20*/  LEA R17, P0, R12, c[0x0][0x450], 0x2 ;  /* 0x000114000c117a11 */ /* 0x000fe200078010ff */
[----:B------:R-:W-:Y:S01]  /*1ce30*/  IMAD.IADD R14, R13, 0x1, R11 ;  /* 0x000000010d0e7824 */ /* 0x000fe200078e020b */
[----:B------:R-:W-:Y:S01]  /*1ce40*/  LOP3.LUT R5, R10, R5, RZ, 0x3c, !PT ;  /* 0x000000050a057212 */ /* 0x000fe200078e3cff */
[----:B------:R-:W-:Y:S01]  /*1ce50*/  IMAD.MOV.U32 R7, RZ, RZ, R15 ;  /* 0x000000ffff077224 */ /* 0x000fe200078e000f */
[----:B------:R-:W-:Y:S01]  /*1ce60*/  @P1 SHF.R.U32.HI R7, RZ, c[0x0][0x4f0], R9 ;  /* 0x00013c00ff071a19 */ /* 0x000fe20000011609 */
[----:B------:R-:W-:Y:S01]  /*1ce70*/  SHFL.IDX PT, R10, R17, 0x1, 0x1c1f ;  /* 0x003c1f00110a7f89 */ /* 0x000fe200000e0000 */
[----:B------:R-:W-:Y:S01]  /*1ce80*/  LEA.HI.X R14, R12, c[0x0][0x454], R14, 0x2, P0 ;  /* 0x000115000c0e7a11 */ /* 0x000fe200000f140e */
[----:B------:R-:W-:Y:S01]  /*1ce90*/  UIADD3 UR7, UR17, UR7, URZ ;  /* 0x0000000711077290 */ /* 0x000fe2000fffe03f */
[--C-:B------:R-:W-:Y:S01]  /*1cea0*/  SHF.R.S32.HI R9, RZ, 0x1f, R7.reuse ;  /* 0x0000001fff097819 */ /* 0x100fe20000011407 */
[----:B------:R-:W-:Y:S01]  /*1ceb0*/  IMAD.MOV R18, RZ, RZ, -R7 ;  /* 0x000000ffff127224 */ /* 0x000fe200078e0a07 */
[----:B------:R-:W-:Y:S01]  /*1cec0*/  SHFL.IDX PT, R12, R17, RZ, 0x1c1f ;  /* 0x001c1fff110c7589 */ /* 0x000fe200000e0000 */
[----:B------:R-:W-:Y:S01]  /*1ced0*/  MOV R20, UR16 ;  /* 0x0000001000147c02 */ /* 0x000fe20008000f00 */
[----:B------:R-:W-:-:S02]  /*1cee0*/  IMAD.U32 R21, RZ, RZ, UR17 ;  /* 0x00000011ff157e24 */ /* 0x000fc4000f8e00ff */
[----:B------:R-:W1:Y:S01]  /*1cef0*/  SHFL.IDX PT, R13, R14, RZ, 0x1c1f ;  /* 0x001c1fff0e0d7589 */ /* 0x000e6200000e0000 */
[----:B------:R-:W-:Y:S02]  /*1cf00*/  IMAD R18, R18, c[0x0][0x4e8], R15 ;  /* 0x00013a0012127a24 */ /* 0x000fe400078e020f */
[----:B------:R-:W-:Y:S01]  /*1cf10*/  IMAD R15, R75, 0x80, R2 ;  /* 0x000000804b0f7824 */ /* 0x000fe200078e0202 */
[----:B------:R2:W3:Y:S01]  /*1cf20*/  SHFL.IDX PT, R11, R14, 0x1, 0x1c1f ;  /* 0x003c1f000e0b7f89 */ /* 0x0004e200000e0000 */
[----:B-----5:R-:W-:Y:S01]  /*1cf30*/  IMAD R2, R4, c[0x0][0x4e8], RZ ;  /* 0x00013a0004027a24 */ /* 0x020fe200078e02ff */
[----:B------:R-:W-:Y:S01]  /*1cf40*/  SHF.R.S32.HI R4, RZ, 0x1f, R18 ;  /* 0x0000001fff047819 */ /* 0x000fe20000011412 */
[----:B------:R-:W-:Y:S01]  /*1cf50*/  IMAD R22, R9, c[0x0][0x3e0], RZ ;  /* 0x0000f80009167a24 */ /* 0x000fe200078e02ff */
[C---:B------:R-:W-:Y:S01]  /*1cf60*/  IADD3 R9, R15.reuse, 0x8, RZ ;  /* 0x000000080f097810 */ /* 0x040fe20007ffe0ff */
[----:B------:R-:W-:Y:S01]  /*1cf70*/  IMAD.U32 R21, RZ, RZ, UR7 ;  /* 0x00000007ff157e24 */ /* 0x000fe2000f8e00ff */
[-C--:B------:R-:W-:Y:S01]  /*1cf80*/  ISETP.GE.OR P1, PT, R15, R2.reuse, P2 ;  /* 0x000000020f00720c */ /* 0x080fe20001726670 */
[----:B------:R-:W-:Y:S01]  /*1cf90*/  IMAD R22, R7, c[0x0][0x3e4], R22 ;  /* 0x0000f90007167a24 */ /* 0x000fe200078e0216 */
[----:B------:R-:W-:Y:S01]  /*1cfa0*/  ISETP.GE.OR P0, PT, R9, R2, P2 ;  /* 0x000000020900720c */ /* 0x000fe20001706670 */
[----:B------:R-:W-:-:S04]  /*1cfb0*/  IMAD.WIDE.U32 R20, R7, c[0x0][0x3e0], R20 ;  /* 0x0000f80007147a25 */ /* 0x000fc800078e0014 */
[----:B------:R-:W-:Y:S01]  /*1cfc0*/  IMAD R75, R75, 0x80, R16 ;  /* 0x000000804b4b7824 */ /* 0x000fe200078e0210 */
[----:B------:R-:W-:-:S05]  /*1cfd0*/  IADD3 R21, R21, R22, RZ ;  /* 0x0000001615157210 */ /* 0x000fca0007ffe0ff */
        /* <DEDUP_REMOVED lines=55> */
.L_x_1513:
[----:B--234-:R-:W-:Y:S05]  /*1d350*/  BSYNC B0 ;  /* 0x0000000000007941 */ /* 0x01cfea0003800000 */
.L_x_1512:
        /* <DEDUP_REMOVED lines=30> */
.L_x_1515:
[----:B------:R-:W-:Y:S05]  /*1d540*/  BSYNC B0 ;  /* 0x0000000000007941 */ /* 0x000fea0003800000 */
.L_x_1514:
        /* <DEDUP_REMOVED lines=30> */
.L_x_1517:
[----:B------:R-:W-:Y:S05]  /*1d730*/  BSYNC B0 ;  /* 0x0000000000007941 */ /* 0x000fea0003800000 */
.L_x_1516:
        /* <DEDUP_REMOVED lines=31> */
.L_x_1510:
[----:B------:R-:W-:Y:S02]  /*1d930*/  ULDC.64 UR6, c[0x0][0x500] ;  /* 0x0001400000067ab9 */ /* 0x000fe40000000a00 */
[----:B------:R-:W-:Y:S02]  /*1d940*/  ULDC.64 UR4, c[0x0][0x508] ;  /* 0x0001420000047ab9 */ /* 0x000fe40000000a00 */
[----:B------:R-:W-:Y:S02]  /*1d950*/  UISETP.NE.U32.AND UP1, UPT, URZ, UR6, UPT ;  /* 0x000000063f00728c */ /* 0x000fe4000bf25070 */
[----:B------:R-:W-:Y:S02]  /*1d960*/  UISETP.NE.U32.AND UP0, UPT, URZ, UR4, UPT ;  /* 0x000000043f00728c */ /* 0x000fe4000bf05070 */
[----:B------:R-:W-:Y:S02]  /*1d970*/  UISETP.NE.AND.EX UP1, UPT, URZ, UR7, UPT, UP1 ;  /* 0x000000073f00728c */ /* 0x000fe4000bf25310 */
[----:B------:R-:W-:-:S02]  /*1d980*/  UMOV UR4, 0x4 ;  /* 0x0000000400047882 */ /* 0x000fc40000000000 */
[----:B------:R-:W-:Y:S02]  /*1d990*/  UISETP.NE.AND.EX UP0, UPT, URZ, UR5, UPT, UP0 ;  /* 0x000000053f00728c */ /* 0x000fe4000bf05300 */
[----:B------:R-:W-:Y:S01]  /*1d9a0*/  ULDC.64 UR6, c[0x0][0x500] ;  /* 0x0001400000067ab9 */ /* 0x000fe20000000a00 */
[----:B------:R-:W-:Y:S01]  /*1d9b0*/  PLOP3.LUT P0, PT, PT, PT, UP1, 0x80, 0x0 ;  /* 0x000000000000781c */ /* 0x000fe20003f0f018 */
[----:B------:R-:W-:Y:S02]  /*1d9c0*/  UIMAD.WIDE UR6, UR24, UR4, UR6 ;  /* 0x00000004180672a5 */ /* 0x000fe4000f8e0206 */
[----:B------:R-:W-:-:S04]  /*1d9d0*/  PLOP3.LUT P1, PT, PT, PT, UP0, 0x80, 0x0 ;  /* 0x000000000000781c */ /* 0x000fc80003f2f008 */
[----:B------:R-:W-:Y:S02]  /*1d9e0*/  IMAD.U32 R6, RZ, RZ, UR6 ;  /* 0x00000006ff067e24 */ /* 0x000fe4000f8e00ff */
[----:B------:R-:W-:Y:S01]  /*1d9f0*/  IMAD.U32 R7, RZ, RZ, UR7 ;  /* 0x00000007ff077e24 */ /* 0x000fe2000f8e00ff */
[----:B------:R-:W-:Y:S02]  /*1da00*/  ULDC.64 UR6, c[0x0][0x508] ;  /* 0x0001420000067ab9 */ /* 0x000fe40000000a00 */
[----:B------:R-:W-:Y:S01]  /*1da10*/  @UP0 UIMAD.WIDE UR6, UR24, UR4, UR6 ;  /* 0x00000004180602a5 */ /* 0x000fe2000f8e0206 */
[----:B------:R-:W-:Y:S01]  /*1da20*/  MOV R4, c[0x0][0x388] ;  /* 0x0000e20000047a02 */ /* 0x000fe20000000f00 */
[----:B------:R-:W2:Y:S04]  /*1da30*/  @P0 LDG.E R3, [R6.64] ;  /* 0x0000001a06030981 */ /* 0x000ea8000c1e1900 */
[----:B------:R-:W-:Y:S01]  /*1da40*/  IMAD.U32 R8, RZ, RZ, UR6 ;  /* 0x00000006ff087e24 */ /* 0x000fe2000f8e00ff */
[----:B------:R-:W-:-:S05]  /*1da50*/  MOV R9, UR7 ;  /* 0x0000000700097c02 */ /* 0x000fca0008000f00 */
        /* <DEDUP_REMOVED lines=9> */
.L_x_1518:
        /* <DEDUP_REMOVED lines=12> */
[----:B------:R-:W1:Y:S01]  /*1dbb0*/  R2UR UR12, R10 ;  /* 0x000000000a0c73c2 */ /* 0x000e6200000e0000 */
[----:B------:R-:W-:Y:S01]  /*1dbc0*/  IMAD.MOV.U32 R2, RZ, RZ, c[0x0][0x4e8] ;  /* 0x00013a00ff027624 */ /* 0x000fe200078e00ff */
[----:B------:R-:W-:Y:S01]  /*1dbd0*/  ULDC.64 UR4, c[0x0][0x490] ;  /* 0x0001240000047ab9 */ /* 0x000fe20000000a00 */
[----:B------:R-:W-:Y:S01]  /*1dbe0*/  IMAD.MOV.U32 R6, RZ, RZ, R0 ;  /* 0x000000ffff067224 */ /* 0x000fe200078e0000 */
[----:B------:R-:W-:Y:S02]  /*1dbf0*/  UIMAD UR7, UR8, UR4, URZ ;  /* 0x00000004080772a4 */ /* 0x000fe4000f8e023f */
[----:B------:R-:W-:Y:S02]  /*1dc00*/  ISETP.NE.AND P0, PT, R2, 0x1, PT ;  /* 0x000000010200780c */ /* 0x000fe40003f05270 */
[----:B------:R-:W2:Y:S01]  /*1dc10*/  R2UR UR11, R11 ;  /* 0x000000000b0b73c2 */ /* 0x000ea200000e0000 */
[----:B------:R-:W-:-:S07]  /*1dc20*/  UIMAD UR7, UR16, UR5, UR7 ;  /* 0x00000005100772a4 */ /* 0x000fce000f8e0207 */
[----:B------:R3:W1:Y:S03]  /*1dc30*/  R2UR UR10, R10 ;  /* 0x000000000a0a73c2 */ /* 0x00066600000e0000 */
[----:B------:R-:W-:Y:S01]  /*1dc40*/  @P0 IMAD.HI.U32 R2, R0, c[0x0][0x4ec], RZ ;  /* 0x00013b0000020a27 */ /* 0x000fe200078e00ff */
[----:B-1----:R-:W-:-:S04]  /*1dc50*/  UMOV UR10, UR12 ;  /* 0x0000000c000a7c82 */ /* 0x002fc80008000000 */
[----:B------:R-:W-:Y:S01]  /*1dc60*/  @P0 SHF.R.U32.HI R6, RZ, c[0x0][0x4f0], R2 ;  /* 0x00013c00ff060a19 */ /* 0x000fe20000011602 */
[----:B------:R3:W1:Y:S03]  /*1dc70*/  R2UR UR13, R11 ;  /* 0x000000000b0d73c2 */ /* 0x00066600000e0000 */
[----:B------:R-:W-:Y:S02]  /*1dc80*/  IADD3 R5, -R6, RZ, RZ ;  /* 0x000000ff06057210 */ /* 0x000fe40007ffe1ff */
[----:B------:R-:W-:Y:S01]  /*1dc90*/  SHF.R.S32.HI R3, RZ, 0x1f, R6 ;  /* 0x0000001fff037819 */ /* 0x000fe20000011406 */
[----:B--2---:R-:W-:Y:S02]  /*1dca0*/  UIMAD.WIDE.U32 UR10, UR16, UR4, UR10 ;  /* 0x00000004100a72a5 */ /* 0x004fe4000f8e000a */
[----:B------:R-:W-:Y:S01]  /*1dcb0*/  IMAD R5, R5, c[0x0][0x4e8], R0 ;  /* 0x00013a0005057a24 */ /* 0x000fe200078e0200 */
[----:B------:R-:W-:-:S02]  /*1dcc0*/  ULDC.64 UR4, c[0x0][0x498] ;  /* 0x0001260000047ab9 */ /* 0x000fc40000000a00 */
[----:B------:R-:W-:Y:S02]  /*1dcd0*/  UIADD3 UR11, UR7, UR11, URZ ;  /* 0x0000000b070b7290 */ /* 0x000fe4000fffe03f */
[----:B------:R-:W-:Y:S01]  /*1dce0*/  UIMAD UR7, UR6, UR4, URZ ;  /* 0x00000004060772a4 */ /* 0x000fe2000f8e023f */
[----:B------:R-:W-:Y:S01]  /*1dcf0*/  SHF.R.S32.HI R2, RZ, 0x1f, R5 ;  /* 0x0000001fff027819 */ /* 0x000fe20000011405 */
[----:B------:R-:W-:Y:S02]  /*1dd00*/  UIMAD.WIDE.U32 UR10, UR24, UR4, UR10 ;  /* 0x00000004180a72a5 */ /* 0x000fe4000f8e000a */
[----:B------:R-:W-:-:S04]  /*1dd10*/  UIMAD UR5, UR24, UR5, UR7 ;  /* 0x00000005180572a4 */ /* 0x000fc8000f8e0207 */
[----:B------:R-:W-:Y:S02]  /*1dd20*/  IADD3 R6, P0, R6, UR10, RZ ;  /* 0x0000000a06067c10 */ /* 0x000fe4000ff1e0ff */
[----:B------:R-:W-:-:S05]  /*1dd30*/  IMAD.U32 R0, RZ, RZ, UR5 ;  /* 0x00000005ff007e24 */ /* 0x000fca000f8e00ff */
[----:B------:R-:W-:Y:S01]  /*1dd40*/  IADD3.X R7, R3, UR11, R0, P0, !PT ;  /* 0x0000000b03077c10 */ /* 0x000fe200087fe400 */
[----:B------:R-:W-:-:S04]  /*1dd50*/  IMAD R0, R2, c[0x0][0x488], RZ ;  /* 0x0001220002007a24 */ /* 0x000fc800078e02ff */
[C---:B------:R-:W-:Y:S02]  /*1dd60*/  IMAD R0, R5.reuse, c[0x0][0x48c], R0 ;  /* 0x0001230005007a24 */ /* 0x040fe400078e0200 */
[----:B------:R-:W-:-:S05]  /*1dd70*/  IMAD.WIDE.U32 R6, R5, c[0x0][0x488], R6 ;  /* 0x0001220005067a25 */ /* 0x000fca00078e0006 */
[----:B------:R-:W-:Y:S02]  /*1dd80*/  IADD3 R0, R7, R0, RZ ;  /* 0x0000000007007210 */ /* 0x000fe40007ffe0ff */
[----:B------:R-:W-:-:S04]  /*1dd90*/  LEA R2, P0, R6, c[0x0][0x450], 0x2 ;  /* 0x0001140006027a11 */ /* 0x000fc800078010ff */
[----:B------:R-:W-:Y:S01]  /*1dda0*/  LEA.HI.X R3, R6, c[0x0][0x454], R0, 0x2, P0 ;  /* 0x0001150006037a11 */ /* 0x000fe200000f1400 */
[----:B------:R-:W-:-:S05]  /*1ddb0*/  IMAD.MOV.U32 R0, RZ, RZ, -0x800000 ;  /* 0xff800000ff007424 */ /* 0x000fca00078e00ff */
[----:B------:R3:W-:Y:S01]  /*1ddc0*/  STG.E [R2.64], R0 ;  /* 0x0000000002007986 */ /* 0x0007e2000c10191a */
[----:B------:R-:W-:-:S04]  /*1ddd0*/  DEPBAR.LE SB1, 0x0, {3} ;  /* 0x000090080000791a */ /* 0x000fc80000000000 */
.L_x_1520:
[----:B------:R-:W-:Y:S05]  /*1dde0*/  BSYNC B0 ;  /* 0x0000000000007941 */ /* 0x000fea0003800000 */
.L_x_1519:
[----:B------:R-:W1:Y:S01]  /*1ddf0*/  R2UR UR13, R11 ;  /* 0x000000000b0d73c2 */ /* 0x000e6200000e0000 */
[----:B------:R-:W2:Y:S01]  /*1de00*/  S2R R5, SR_CTAID.X ;  /* 0x0000000000057919 */ /* 0x000ea20000002500 */
[----:B------:R-:W-:Y:S01]  /*1de10*/  SHF.R.S32.HI R0, RZ, 0x1f, R9 ;  /* 0x0000001fff007819 */ /* 0x000fe20000011409 */
[----:B------:R-:W-:Y:S01]  /*1de20*/  ULDC UR10, c[0x0][0x3a0] ;  /* 0x0000e800000a7ab9 */ /* 0x000fe20000000800 */
[----:B------:R-:W-:Y:S01]  /*1de30*/  IMAD.MOV.U32 R2, RZ, RZ, c[0x0][0x4e8] ;  /* 0x00013a00ff027624 */ /* 0x000fe200078e00ff */
[----:B------:R-:W-:Y:S01]  /*1de40*/  ULDC UR7, c[0x0][0x3a4] ;  /* 0x0000e90000077ab9 */ /* 0x000fe20000000800 */
[----:B------:R-:W-:Y:S01]  /*1de50*/  LEA.HI R0, R0, R9, RZ, 0x3 ;  /* 0x0000000900007211 */ /* 0x000fe200078f18ff */
[----:B-----5:R-:W-:Y:S01]  /*1de60*/  IMAD R4, R4, c[0x0][0x4e8], RZ ;  /* 0x00013a0004047a24 */ /* 0x020fe200078e02ff */
[----:B------:R-:W3:Y:S01]  /*1de70*/  R2UR UR12, R10 ;  /* 0x000000000a0c73c2 */ /* 0x000ee200000e0000 */
[----:B------:R-:W-:Y:S01]  /*1de80*/  ISETP.NE.AND P0, PT, R2, 0x1, PT ;  /* 0x000000010200780c */ /* 0x000fe20003f05270 */
[----:B------:R-:W-:Y:S01]  /*1de90*/  BSSY B0, `(.L_x_1521) ;  /* 0x0000048000007945 */ /* 0x000fe20003800000 */
[----:B------:R-:W-:-:S02]  /*1dea0*/  LOP3.LUT R6, R0, 0xfffffff8, RZ, 0xc0, !PT ;  /* 0xfffffff800067812 */ /* 0x000fc400078ec0ff */
[----:B------:R-:W-:-:S03]  /*1deb0*/  SHF.R.S32.HI R0, RZ, 0x3, R0 ;  /* 0x00000003ff007819 */ /* 0x000fc60000011400 */
[----:B------:R-:W4:Y:S01]  /*1dec0*/  R2UR UR14, R10 ;  /* 0x000000000a0e73c2 */ /* 0x000f2200000e0000 */
[----:B------:R-:W-:-:S05]  /*1ded0*/  IMAD.IADD R9, R9, 0x1, -R6 ;  /* 0x0000000109097824 */ /* 0x000fca00078e0a06 */
[C---:B------:R-:W-:Y:S01]  /*1dee0*/  LEA R2, R9.reuse, R0, 0x5 ;  /* 0x0000000009027211 */ /* 0x040fe200078e28ff */
[----:B-1----:R-:W-:Y:S01]  /*1def0*/  UIMAD UR4, UR13, UR10, URZ ;  /* 0x0000000a0d0472a4 */ /* 0x002fe2000f8e023f */
[----:B------:R1:W1:Y:S01]  /*1df00*/  R2UR UR15, R11 ;  /* 0x000000000b0f73c2 */ /* 0x00026200000e0000 */
[----:B------:R-:W-:Y:S02]  /*1df10*/  SHF.L.U32 R9, R9, 0x3, RZ ;  /* 0x0000000309097819 */ /* 0x000fe400000006ff */
[C---:B--2---:R-:W-:Y:S02]  /*1df20*/  IMAD R3, R5.reuse, 0x80, R2 ;  /* 0x0000008005037824 */ /* 0x044fe400078e0202 */
[----:B------:R-:W-:Y:S01]  /*1df30*/  IMAD R5, R5, 0x80, R0 ;  /* 0x0000008005057824 */ /* 0x000fe200078e0200 */
[----:B------:R-:W-:Y:S01]  /*1df40*/  IADD3 R8, R9, 0x40, RZ ;  /* 0x0000004009087810 */ /* 0x000fe20007ffe0ff */
[----:B------:R-:W-:Y:S01]  /*1df50*/  @P0 IMAD.HI.U32 R2, R3, c[0x0][0x4ec], RZ ;  /* 0x00013b0003020a27 */ /* 0x000fe200078e00ff */
[----:B---3--:R-:W-:-:S03]  /*1df60*/  UIMAD UR7, UR12, UR7, UR4 ;  /* 0x000000070c0772a4 */ /* 0x008fc6000f8e0204 */
[----:B------:R-:W-:Y:S01]  /*1df70*/  ULDC.64 UR4, c[0x0][0x3e8] ;  /* 0x0000fa0000047ab9 */ /* 0x000fe20000000a00 */
[----:B------:R-:W-:Y:S01]  /*1df80*/  IMAD.MOV.U32 R7, RZ, RZ, R3 ;  /* 0x000000ffff077224 */ /* 0x000fe200078e0003 */
[----:B------:R-:W-:Y:S01]  /*1df90*/  @P0 SHF.R.U32.HI R7, RZ, c[0x0][0x4f0], R2 ;  /* 0x00013c00ff070a19 */ /* 0x000fe20000011602 */
[----:B----4-:R-:W-:-:S03]  /*1dfa0*/  UIMAD.WIDE.U32 UR10, UR14, UR10, URZ ;  /* 0x0000000a0e0a72a5 */ /* 0x010fc6000f8e003f */
[C---:B------:R-:W-:Y:S02]  /*1dfb0*/  IADD3 R6, -R7.reuse, RZ, RZ ;  /* 0x000000ff07067210 */ /* 0x040fe40007ffe1ff */
[----:B------:R-:W-:Y:S01]  /*1dfc0*/  SHF.R.S32.HI R2, RZ, 0x1f, R7 ;  /* 0x0000001fff027819 */ /* 0x000fe20000011407 */
[----:B------:R-:W-:Y:S02]  /*1dfd0*/  UIADD3 UR11, UR11, UR7, URZ ;  /* 0x000000070b0b7290 */ /* 0x000fe4000fffe03f */
[----:B------:R-:W-:Y:S01]  /*1dfe0*/  UIMAD UR7, UR8, UR4, URZ ;  /* 0x00000004080772a4 */ /* 0x000fe2000f8e023f */
[----:B------:R-:W-:Y:S01]  /*1dff0*/  IMAD R6, R6, c[0x0][0x4e8], R3 ;  /* 0x00013a0006067a24 */ /* 0x000fe200078e0203 */
[----:B------:R-:W-:Y:S01]  /*1e000*/  UIMAD.WIDE.U32 UR10, UR16, UR4, UR10 ;  /* 0x00000004100a72a5 */ /* 0x000fe2000f8e000a */
[----:B------:R-:W-:Y:S01]  /*1e010*/  IMAD R2, R2, c[0x0][0x3e0], RZ ;  /* 0x0000f80002027a24 */ /* 0x000fe200078e02ff */
[----:B------:R-:W-:Y:S02]  /*1e020*/  UIMAD UR7, UR16, UR5, UR7 ;  /* 0x00000005100772a4 */ /* 0x000fe4000f8e0207 */
[----:B------:R-:W-:Y:S01]  /*1e030*/  SHF.R.S32.HI R3, RZ, 0x1f, R6 ;  /* 0x0000001fff037819 */ /* 0x000fe20000011406 */
[----:B------:R-:W-:Y:S01]  /*1e040*/  ULDC.64 UR4, c[0x0][0x3f0] ;  /* 0x0000fc0000047ab9 */ /* 0x000fe20000000a00 */
[----:B------:R-:W-:Y:S01]  /*1e050*/  IMAD R2, R7, c[0x0][0x3e4], R2 ;  /* 0x0000f90007027a24 */ /* 0x000fe200078e0202 */
[----:B------:R-:W-:-:S02]  /*1e060*/  UIMAD UR6, UR6, UR4, URZ ;  /* 0x00000004060672a4 */ /* 0x000fc4000f8e023f */
[----:B------:R-:W-:Y:S01]  /*1e070*/  UIADD3 UR11, UR7, UR11, URZ ;  /* 0x0000000b070b7290 */ /* 0x000fe2000fffe03f */
[----:B------:R-:W-:Y:S01]  /*1e080*/  IMAD R3, R3, c[0x0][0x3d8], RZ ;  /* 0x0000f60003037a24 */ /* 0x000fe200078e02ff */
[----:B------:R-:W-:Y:S02]  /*1e090*/  UIMAD UR5, UR24, UR5, UR6 ;  /* 0x00000005180572a4 */ /* 0x000fe4000f8e0206 */
[----:B------:R-:W-:Y:S01]  /*1e0a0*/  UIMAD.WIDE.U32 UR10, UR24, UR4, UR10 ;  /* 0x00000004180a72a5 */ /* 0x000fe2000f8e000a */
[----:B------:R-:W-:-:S03]  /*1e0b0*/  IMAD R3, R6, c[0x0][0x3dc], R3 ;  /* 0x0000f70006037a24 */ /* 0x000fc600078e0203 */
[----:B------:R-:W-:Y:S02]  /*1e0c0*/  UIADD3 UR5, UR11, UR5, URZ ;  /* 0x000000050b057290 */ /* 0x000fe4000fffe03f */
[----:B-1----:R-:W-:Y:S02]  /*1e0d0*/  IMAD.U32 R11, RZ, RZ, UR11 ;  /* 0x0000000bff0b7e24 */ /* 0x002fe4000f8e00ff */
[----:B------:R-:W-:Y:S02]  /*1e0e0*/  IMAD.U32 R10, RZ, RZ, UR10 ;  /* 0x0000000aff0a7e24 */ /* 0x000fe4000f8e00ff */
[----:B------:R-:W-:-:S05]  /*1e0f0*/  MOV R11, UR5 ;  /* 0x00000005000b7c02 */ /* 0x000fca0008000f00 */
[----:B------:R-:W-:Y:S01]  /*1e100*/  IMAD.WIDE.U32 R10, R7, c[0x0][0x3e0], R10 ;  /* 0x0000f800070a7a25 */ /* 0x000fe200078e000a */
[----:B------:R-:W-:-:S03]  /*1e110*/  IADD3 R7, R9, 0x80, RZ ;  /* 0x0000008009077810 */ /* 0x000fc60007ffe0ff */
[----:B------:R-:W-:-:S04]  /*1e120*/  IMAD.IADD R11, R11, 0x1, R2 ;  /* 0x000000010b0b7824 */ /* 0x000fc800078e0202 */
        /* <DEDUP_REMOVED lines=30> */
.L_x_1522:
[----:B------:R-:W-:Y:S05]  /*1e310*/  BSYNC B0 ;  /* 0x0000000000007941 */ /* 0x000fea0003800000 */
.L_x_1521:
        /* <DEDUP_REMOVED lines=27> */
.L_x_1524:
[----:B------:R-:W-:Y:S05]  /*1e4d0*/  BSYNC B0 ;  /* 0x0000000000007941 */ /* 0x000fea0003800000 */
.L_x_1523:
        /* <DEDUP_REMOVED lines=27> */
.L_x_1526:
[----:B------:R-:W-:Y:S05]  /*1e690*/  BSYNC B0 ;  /* 0x0000000000007941 */ /* 0x000fea0003800000 */
.L_x_1525:
        /* <DEDUP_REMOVED lines=28> */
.L_x_1527:
        /* <DEDUP_REMOVED lines=10> */
.L_x_1552:


//--------------------- .nv.shared._ZN7cutlass13device_kernelIN5flash19enable_sm80_to_sm89INS1_16FlashAttnFwdSm80INS1_25CollectiveMainloopFwdSm80ILi8ELi1ELb1EN4cute5tupleIJNS5_1CILi128EEENS7_ILi64EEENS7_ILi256EEEEEELi256ENS_10bfloat16_tEfNS_4arch4Sm80ELb0ELb0ELb0ELb0ELb0ELb0ELb1ELb0EEENS1_21CollectiveEpilogueFwdINS6_IJS8_SA_S9_EEENS6_IJNS7_ILi1EEESI_SI_EEESC_SE_Li256ELb0ELb1ELb0ELb0EEENS1_19SingleTileSchedulerILb0ELb0ELb1ELi128EEEEEEEEEvNT_6ParamsE --------------------------
	.section	.nv.shared._ZN7cutlass13device_kernelIN5flash19enable_sm80_to_sm89INS1_16FlashAttnFwdSm80INS1_25CollectiveMainloopFwdSm80ILi8ELi1ELb1EN4cute5tupleIJNS5_1CILi128EEENS7_ILi64EEENS7_ILi256EEEEEELi256ENS_10bfloat16_tEfNS_4arch4Sm80ELb0ELb0ELb0ELb0ELb0ELb0ELb1ELb0EEENS1_21CollectiveEpilogueFwdINS6_IJS8_SA_S9_EEENS6_IJNS7_ILi1EEESI_SI_EEESC_SE_Li256ELb0ELb1ELb0ELb0EEENS1_19SingleTileSchedulerILb0ELb0ELb1ELi128EEEEEEEEEvNT_6ParamsE,"aw",@nobits
	.sectionflags	@""
	.align	16


//--------------------- .nv.global                --------------------------
	.section	.nv.global,"aw",@nobits
.nv.global:
	.type		_ZN66_INTERNAL_3aa6a342_30_flash_fwd_hdim256_bf16_sm80_cu_1f2e7571_36754cute1_E,@object
	.size		_ZN66_INTERNAL_3aa6a342_30_flash_fwd_hdim256_bf16_sm80_cu_1f2e7571_36754cute1_E,(_ZN66_INTERNAL_3aa6a342_30_flash_fwd_hdim256_bf16_sm80_cu_1f2e7571_36754cuda3std3__45__cpo6cbeginE - _ZN66_INTERNAL_3aa6a342_30_flash_fwd_hdim256_bf16_sm80_cu_1f2e7571_36754cute1_E)
_ZN66_INTERNAL_3aa6a342_30_flash_fwd_hdim256_bf16_sm80_cu_1f2e7571_36754cute1_E:
	.zero		1
	.type		_ZN66_INTERNAL_3aa6a342_30_flash_fwd_hdim256_bf16_sm80_cu_1f2e7571_36754cuda3std3__45__cpo6cbeginE,@object
	.size		_ZN66_INTERNAL_3aa6a342_30_flash_fwd_hdim256_bf16_sm80_cu_1f2e7571_36754cuda3std3__45__cpo6cbeginE,(_ZN66_INTERNAL_3aa6a342_30_flash_fwd_hdim256_bf16_sm80_cu_1f2e7571_36754cuda3std3__48in_placeE - _ZN66_INTERNAL_3aa6a342_30_flash_fwd_hdim256_bf16_sm80_cu_1f2e7571_36754cuda3std3__45__cpo6cbeginE)
_ZN66_INTERNAL_3aa6a342_30_flash_fwd_hdim256_bf16_sm80_cu_1f2e7571_36754cuda3std3__45__cpo6cbeginE:
	.zero		1
	.type		_ZN66_INTERNAL_3aa6a342_30_flash_fwd_hdim256_bf16_sm80_cu_1f2e7571_36754cuda3std3__48in_placeE,@object
	.size		_ZN66_INTERNAL_3aa6a342_30_flash_fwd_hdim256_bf16_sm80_cu_1f2e7571_36754cuda3std3__48in_placeE,(_ZN66_INTERNAL_3aa6a342_30_flash_fwd_hdim256_bf16_sm80_cu_1f2e7571_36754cuda3std6ranges3__45__cpo9iter_moveE - _ZN66_INTERNAL_3aa6a342_30_flash_fwd_hdim256_bf16_sm80_cu_1f2e7571_36754cuda3std3__48in_placeE)
_ZN66_INTERNAL_3aa6a342_30_flash_fwd_hdim256_bf16_sm80_cu_1f2e7571_36754cuda3std3__48in_placeE:
	.zero		1
	.type		_ZN66_INTERNAL_3aa6a342_30_flash_fwd_hdim256_bf16_sm80_cu_1f2e7571_36754cuda3std6ranges3__45__cpo9iter_moveE,@object
	.size		_ZN66_INTERNAL_3aa6a342_30_flash_fwd_hdim256_bf16_sm80_cu_1f2e7571_36754cuda3std6ranges3__45__cpo9iter_moveE,(_ZN66_INTERNAL_3aa6a342_30_flash_fwd_hdim256_bf16_sm80_cu_1f2e7571_36754cuda3std3__45__cpo5beginE - _ZN66_INTERNAL_3aa6a342_30_flash_fwd_hdim256_bf16_sm80_cu_1f2e7571_36754cuda3std6ranges3__45__cpo9iter_moveE)
_ZN66_INTERNAL_3aa6a342_30_flash_fwd_hdim256_bf16_sm80_cu_1f2e7571_36754cuda3std6ranges3__45__cpo9iter_moveE:
	.zero		1
	.type		_ZN66_INTERNAL_3aa6a342_30_flash_fwd_hdim256_bf16_sm80_cu_1f2e7571_36754cuda3std3__45__cpo5beginE,@object
	.size		_ZN66_INTERNAL_3aa6a342_30_flash_fwd_hdim256_bf16_sm80_cu_1f2e7571_36754cuda3std3__45__cpo5beginE,(_ZN66_INTERNAL_3aa6a342_30_flash_fwd_hdim256_bf16_sm80_cu_1f2e7571_36754cuda3std3__468_GLOBAL__N__3aa6a342_30_flash_fwd_hdim256_bf16_sm80_cu_1f2e7571_36756ignoreE - _ZN66_INTERNAL_3aa6a342_30_flash_fwd_hdim256_bf16_sm80_cu_1f2e7571_36754cuda3std3__45__cpo5beginE)
_ZN66_INTERNAL_3aa6a342_30_flash_fwd_hdim256_bf16_sm80_cu_1f2e7571_36754cuda3std3__45__cpo5beginE:
	.zero		1
	.type		_ZN66_INTERNAL_3aa6a342_30_flash_fwd_hdim256_bf16_sm80_cu_1f2e7571_36754cuda3std3__468_GLOBAL__N__3aa6a342_30_flash_fwd_hdim256_bf16_sm80_cu_1f2e7571_36756ignoreE,@object
	.size		_ZN66_INTERNAL_3aa6a342_30_flash_fwd_hdim256_bf16_sm80_cu_1f2e7571_36754cuda3std3__468_GLOBAL__N__3aa6a342_30_flash_fwd_hdim256_bf16_sm80_cu_1f2e7571_36756ignoreE,(_ZN66_INTERNAL_3aa6a342_30_flash_fwd_hdim256_bf16_sm80_cu_1f2e7571_36754cute7productE - _ZN66_INTERNAL_3aa6a342_30_flash_fwd_hdim256_bf16_sm80_cu_1f2e7571_36754cuda3std3__468_GLOBAL__N__3aa6a342_30_flash_fwd_hdim256_bf16_sm80_cu_1f2e7571_36756ignoreE)
_ZN66_INTERNAL_3aa6a342_30_flash_fwd_hdim256_bf16_sm80_cu_1f2e7571_36754cuda3std3__468_GLOBAL__N__3aa6a342_30_flash_fwd_hdim256_bf16_sm80_cu_1f2e7571_36756ignoreE:
	.zero		1
	.type		_ZN66_INTERNAL_3aa6a342_30_flash_fwd_hdim256_bf16_sm80_cu_1f2e7571_36754cute7productE,@object
	.size		_ZN66_INTERNAL_3aa6a342_30_flash_fwd_hdim256_bf16_sm80_cu_1f2e7571_36754cute7productE,(_ZN66_INTERNAL_3aa6a342_30_flash_fwd_hdim256_bf16_sm80_cu_1f2e7571_36754cuda3std3__45__cpo3endE - _ZN66_INTERNAL_3aa6a342_30_flash_fwd_hdim256_bf16_sm80_cu_1f2e7571_36754cute7productE)
_ZN66_INTERNAL_3aa6a342_30_flash_fwd_hdim256_bf16_sm80_cu_1f2e7571_36754cute7productE:
	.zero		1
	.type		_ZN66_INTERNAL_3aa6a342_30_flash_fwd_hdim256_bf16_sm80_cu_1f2e7571_36754cuda3std3__45__cpo3endE,@object
	.size		_ZN66_INTERNAL_3aa6a342_30_flash_fwd_hdim256_bf16_sm80_cu_1f2e7571_36754cuda3std3__45__cpo3endE,(_ZN66_INTERNAL_3aa6a342_30_flash_fwd_hdim256_bf16_sm80_cu_1f2e7571_36754cuda3std3__419piecewise_constructE - _ZN66_INTERNAL_3aa6a342_30_flash_fwd_hdim256_bf16_sm80_cu_1f2e7571_36754cuda3std3__45__cpo3endE)
_ZN66_INTERNAL_3aa6a342_30_flash_fwd_hdim256_bf16_sm80_cu_1f2e7571_36754cuda3std3__45__cpo3endE:
	.zero		1
	.type		_ZN66_INTERNAL_3aa6a342_30_flash_fwd_hdim256_bf16_sm80_cu_1f2e7571_36754cuda3std3__419piecewise_constructE,@object
	.size		_ZN66_INTERNAL_3aa6a342_30_flash_fwd_hdim256_bf16_sm80_cu_1f2e7571_36754cuda3std3__419piecewise_constructE,(_ZN66_INTERNAL_3aa6a342_30_flash_fwd_hdim256_bf16_sm80_cu_1f2e7571_36754cuda3std3__45__cpo4cendE - _ZN66_INTERNAL_3aa6a342_30_flash_fwd_hdim256_bf16_sm80_cu_1f2e7571_36754cuda3std3__419piecewise_constructE)
_ZN66_INTERNAL_3aa6a342_30_flash_fwd_hdim256_bf16_sm80_cu_1f2e7571_36754cuda3std3__419piecewise_constructE:
	.zero		1
	.type		_ZN66_INTERNAL_3aa6a342_30_flash_fwd_hdim256_bf16_sm80_cu_1f2e7571_36754cuda3std3__45__cpo4cendE,@object
	.size		_ZN66_INTERNAL_3aa6a342_30_flash_fwd_hdim256_bf16_sm80_cu_1f2e7571_36754cuda3std3__45__cpo4cendE,(_ZN66_INTERNAL_3aa6a342_30_flash_fwd_hdim256_bf16_sm80_cu_1f2e7571_36754cuda3std6ranges3__45__cpo4swapE - _ZN66_INTERNAL_3aa6a342_30_flash_fwd_hdim256_bf16_sm80_cu_1f2e7571_36754cuda3std3__45__cpo4cendE)
_ZN66_INTERNAL_3aa6a342_30_flash_fwd_hdim256_bf16_sm80_cu_1f2e7571_36754cuda3std3__45__cpo4cendE:
	.zero		1
	.type		_ZN66_INTERNAL_3aa6a342_30_flash_fwd_hdim256_bf16_sm80_cu_1f2e7571_36754cuda3std6ranges3__45__cpo4swapE,@object
	.size		_ZN66_INTERNAL_3aa6a342_30_flash_fwd_hdim256_bf16_sm80_cu_1f2e7571_36754cuda3std6ranges3__45__cpo4swapE,(.L_7 - _ZN66_INTERNAL_3aa6a342_30_flash_fwd_hdim256_bf16_sm80_cu_1f2e7571_36754cuda3std6ranges3__45__cpo4swapE)
_ZN66_INTERNAL_3aa6a342_30_flash_fwd_hdim256_bf16_sm80_cu_1f2e7571_36754cuda3std6ranges3__45__cpo4swapE:
	.zero		1
.L_7:


//--------------------- .nv.shared._ZN7cutlass13device_kernelIN5flash19enable_sm80_to_sm89INS1_16FlashAttnFwdSm80INS1_25CollectiveMainloopFwdSm80ILi8ELi1ELb1EN4cute5tupleIJNS5_1CILi128EEENS7_ILi64EEENS7_ILi256EEEEEELi256ENS_10bfloat16_tEfNS_4arch4Sm80ELb0ELb0ELb0ELb1ELb0ELb0ELb1ELb0EEENS1_21CollectiveEpilogueFwdINS6_IJS8_SA_S9_EEENS6_IJNS7_ILi1EEESI_SI_EEESC_SE_Li256ELb1ELb1ELb0ELb0EEENS1_19SingleTileSchedulerILb1ELb0ELb1ELi128EEEEEEEEEvNT_6ParamsE --------------------------
	.section	.nv.shared._ZN7cutlass13device_kernelIN5flash19enable_sm80_to_sm89INS1_16FlashAttnFwdSm80INS1_25CollectiveMainloopFwdSm80ILi8ELi1ELb1EN4cute5tupleIJNS5_1CILi128EEENS7_ILi64EEENS7_ILi256EEEEEELi256ENS_10bfloat16_tEfNS_4arch4Sm80ELb0ELb0ELb0ELb1ELb0ELb0ELb1ELb0EEENS1_21CollectiveEpilogueFwdINS6_IJS8_SA_S9_EEENS6_IJNS7_ILi1EEESI_SI_EEESC_SE_Li256ELb1ELb1ELb0ELb0EEENS1_19SingleTileSchedulerILb1ELb0ELb1ELi128EEEEEEEEEvNT_6ParamsE,"aw",@nobits
	.sectionflags	@""
	.align	16


//--------------------- .nv.shared._ZN7cutlass13device_kernelIN5flash19enable_sm80_to_sm89INS1_16FlashAttnFwdSm80INS1_25CollectiveMainloopFwdSm80ILi8ELi1ELb0EN4cute5tupleIJNS5_1CILi128EEENS7_ILi32EEENS7_ILi256EEEEEELi256ENS_10bfloat16_tEfNS_4arch4Sm80ELb0ELb0ELb0ELb1ELb0ELb1ELb1ELb0EEENS1_21CollectiveEpilogueFwdINS6_IJS8_SA_S9_EEENS6_IJNS7_ILi1EEESI_SI_EEESC_SE_Li256ELb1ELb1ELb0ELb0EEENS1_19SingleTileSchedulerILb1ELb0ELb1ELi128EEEEEEEEEvNT_6ParamsE --------------------------
	.section	.nv.shared._ZN7cutlass13device_kernelIN5flash19enable_sm80_to_sm89INS1_16FlashAttnFwdSm80INS1_25CollectiveMainloopFwdSm80ILi8ELi1ELb0EN4cute5tupleIJNS5_1CILi128EEENS7_ILi32EEENS7_ILi256EEEEEELi256ENS_10bfloat16_tEfNS_4arch4Sm80ELb0ELb0ELb0ELb1ELb0ELb1ELb1ELb0EEENS1_21CollectiveEpilogueFwdINS6_IJS8_SA_S9_EEENS6_IJNS7_ILi1EEESI_SI_EEESC_SE_Li256ELb1ELb1ELb0ELb0EEENS1_19SingleTileSchedulerILb1ELb0ELb1ELi128EEEEEEEEEvNT_6ParamsE,"aw",@nobits
	.sectionflags	@""
	.align	16


//--------------------- .nv.shared._ZN7cutlass13device_kernelIN5flash19enable_sm80_to_sm89INS1_16FlashAttnFwdSm80INS1_25CollectiveMainloopFwdSm80ILi8ELi1ELb1EN4cute5tupleIJNS5_1CILi128EEENS7_ILi48EEENS7_ILi256EEEEEELi256ENS_10bfloat16_tEfNS_4arch4Sm80ELb0ELb1ELb0ELb0ELb0ELb0ELb1ELb0EEENS1_21CollectiveEpilogueFwdINS6_IJS8_SA_S9_EEENS6_IJNS7_ILi1EEESI_SI_EEESC_SE_Li256ELb0ELb1ELb0ELb0EEENS1_19SingleTileSchedulerILb0ELb0ELb1ELi128EEEEEEEEEvNT_6ParamsE --------------------------
	.section	.nv.shared._ZN7cutlass13device_kernelIN5flash19enable_sm80_to_sm89INS1_16FlashAttnFwdSm80INS1_25CollectiveMainloopFwdSm80ILi8ELi1ELb1EN4cute5tupleIJNS5_1CILi128EEENS7_ILi48EEENS7_ILi256EEEEEELi256ENS_10bfloat16_tEfNS_4arch4Sm80ELb0ELb1ELb0ELb0ELb0ELb0ELb1ELb0EEENS1_21CollectiveEpilogueFwdINS6_IJS8_SA_S9_EEENS6_IJNS7_ILi1EEESI_SI_EEESC_SE_Li256ELb0ELb1ELb0ELb0EEENS1_19SingleTileSchedulerILb0ELb0ELb1ELi128EEEEEEEEEvNT_6ParamsE,"aw",@nobits
	.sectionflags	@""
	.align	16


//--------------------- .nv.shared._ZN7cutlass13device_kernelIN5flash19enable_sm80_to_sm89INS1_16FlashAttnFwdSm80INS1_25CollectiveMainloopFwdSm80ILi8ELi1ELb1EN4cute5tupleIJNS5_1CILi128EEENS7_ILi48EEENS7_ILi256EEEEEELi256ENS_10bfloat16_tEfNS_4arch4Sm80ELb0ELb1ELb0ELb1ELb0ELb0ELb1ELb0EEENS1_21CollectiveEpilogueFwdINS6_IJS8_SA_S9_EEENS6_IJNS7_ILi1EEESI_SI_EEESC_SE_Li256ELb1ELb1ELb0ELb0EEENS1_19SingleTileSchedulerILb1ELb0ELb1ELi128EEEEEEEEEvNT_6ParamsE --------------------------
	.section	.nv.shared._ZN7cutlass13device_kernelIN5flash19enable_sm80_to_sm89INS1_16FlashAttnFwdSm80INS1_25CollectiveMainloopFwdSm80ILi8ELi1ELb1EN4cute5tupleIJNS5_1CILi128EEENS7_ILi48EEENS7_ILi256EEEEEELi256ENS_10bfloat16_tEfNS_4arch4Sm80ELb0ELb1ELb0ELb1ELb0ELb0ELb1ELb0EEENS1_21CollectiveEpilogueFwdINS6_IJS8_SA_S9_EEENS6_IJNS7_ILi1EEESI_SI_EEESC_SE_Li256ELb1ELb1ELb0ELb0EEENS1_19SingleTileSchedulerILb1ELb0ELb1ELi128EEEEEEEEEvNT_6ParamsE,"aw",@nobits
	.sectionflags	@""
	.align	16


//--------------------- .nv.shared._ZN7cutlass13device_kernelIN5flash19enable_sm80_to_sm89INS1_16FlashAttnFwdSm80INS1_25CollectiveMainloopFwdSm80ILi8ELi1ELb0EN4cute5tupleIJNS5_1CILi128EEENS7_ILi32EEENS7_ILi256EEEEEELi256ENS_10bfloat16_tEfNS_4arch4Sm80ELb0ELb1ELb0ELb1ELb0ELb1ELb1ELb0EEENS1_21CollectiveEpilogueFwdINS6_IJS8_SA_S9_EEENS6_IJNS7_ILi1EEESI_SI_EEESC_SE_Li256ELb1ELb1ELb0ELb0EEENS1_19SingleTileSchedulerILb1ELb0ELb1ELi128EEEEEEEEEvNT_6ParamsE --------------------------
	.section	.nv.shared._ZN7cutlass13device_kernelIN5flash19enable_sm80_to_sm89INS1_16FlashAttnFwdSm80INS1_25CollectiveMainloopFwdSm80ILi8ELi1ELb0EN4cute5tupleIJNS5_1CILi128EEENS7_ILi32EEENS7_ILi256EEEEEELi256ENS_10bfloat16_tEfNS_4arch4Sm80ELb0ELb1ELb0ELb1ELb0ELb1ELb1ELb0EEENS1_21CollectiveEpilogueFwdINS6_IJS8_SA_S9_EEENS6_IJNS7_ILi1EEESI_SI_EEESC_SE_Li256ELb1ELb1ELb0ELb0EEENS1_19SingleTileSchedulerILb1ELb0ELb1ELi128EEEEEEEEEvNT_6ParamsE,"aw",@nobits
	.sectionflags	@""
	.align	16


//--------------------- .nv.shared._ZN7cutlass13device_kernelIN5flash19enable_sm80_to_sm89INS1_16FlashAttnFwdSm80INS1_25CollectiveMainloopFwdSm80ILi8ELi1ELb1EN4cute5tupleIJNS5_1CILi128EEENS7_ILi64EEENS7_ILi256EEEEEELi256ENS_10bfloat16_tEfNS_4arch4Sm80ELb1ELb0ELb0ELb0ELb0ELb0ELb1ELb0EEENS1_21CollectiveEpilogueFwdINS6_IJS8_SA_S9_EEENS6_IJNS7_ILi1EEESI_SI_EEESC_SE_Li256ELb0ELb1ELb0ELb0EEENS1_30DynamicPersistentTileSchedulerILi256ELi256ELb0ELb1ELb0EEEEEEEEEvNT_6ParamsE --------------------------
	.section	.nv.shared._ZN7cutlass13device_kernelIN5flash19enable_sm80_to_sm89INS1_16FlashAttnFwdSm80INS1_25CollectiveMainloopFwdSm80ILi8ELi1ELb1EN4cute5tupleIJNS5_1CILi128EEENS7_ILi64EEENS7_ILi256EEEEEELi256ENS_10bfloat16_tEfNS_4arch4Sm80ELb1ELb0ELb0ELb0ELb0ELb0ELb1ELb0EEENS1_21CollectiveEpilogueFwdINS6_IJS8_SA_S9_EEENS6_IJNS7_ILi1EEESI_SI_EEESC_SE_Li256ELb0ELb1ELb0ELb0EEENS1_30DynamicPersistentTileSchedulerILi256ELi256ELb0ELb1ELb0EEEEEEEEEvNT_6ParamsE,"aw",@nobits
	.sectionflags	@""
	.align	16


//--------------------- .nv.shared._ZN7cutlass13device_kernelIN5flash19enable_sm80_to_sm89INS1_16FlashAttnFwdSm80INS1_25CollectiveMainloopFwdSm80ILi8ELi1ELb1EN4cute5tupleIJNS5_1CILi128EEENS7_ILi64EEENS7_ILi256EEEEEELi256ENS_10bfloat16_tEfNS_4arch4Sm80ELb1ELb0ELb0ELb1ELb0ELb0ELb1ELb0EEENS1_21CollectiveEpilogueFwdINS6_IJS8_SA_S9_EEENS6_IJNS7_ILi1EEESI_SI_EEESC_SE_Li256ELb1ELb1ELb0ELb0EEENS1_19SingleTileSchedulerILb1ELb0ELb1ELi128EEEEEEEEEvNT_6ParamsE --------------------------
	.section	.nv.shared._ZN7cutlass13device_kernelIN5flash19enable_sm80_to_sm89INS1_16FlashAttnFwdSm80INS1_25CollectiveMainloopFwdSm80ILi8ELi1ELb1EN4cute5tupleIJNS5_1CILi128EEENS7_ILi64EEENS7_ILi256EEEEEELi256ENS_10bfloat16_tEfNS_4arch4Sm80ELb1ELb0ELb0ELb1ELb0ELb0ELb1ELb0EEENS1_21CollectiveEpilogueFwdINS6_IJS8_SA_S9_EEENS6_IJNS7_ILi1EEESI_SI_EEESC_SE_Li256ELb1ELb1ELb0ELb0EEENS1_19SingleTileSchedulerILb1ELb0ELb1ELi128EEEEEEEEEvNT_6ParamsE,"aw",@nobits
	.sectionflags	@""
	.align	16


//--------------------- .nv.shared._ZN7cutlass13device_kernelIN5flash19enable_sm80_to_sm89INS1_16FlashAttnFwdSm80INS1_25CollectiveMainloopFwdSm80ILi8ELi1ELb0EN4cute5tupleIJNS5_1CILi128EEENS7_ILi32EEENS7_ILi256EEEEEELi256ENS_10bfloat16_tEfNS_4arch4Sm80ELb1ELb0ELb0ELb1ELb0ELb1ELb1ELb0EEENS1_21CollectiveEpilogueFwdINS6_IJS8_SA_S9_EEENS6_IJNS7_ILi1EEESI_SI_EEESC_SE_Li256ELb1ELb1ELb0ELb0EEENS1_19SingleTileSchedulerILb1ELb0ELb1ELi128EEEEEEEEEvNT_6ParamsE --------------------------
	.section	.nv.shared._ZN7cutlass13device_kernelIN5flash19enable_sm80_to_sm89INS1_16FlashAttnFwdSm80INS1_25CollectiveMainloopFwdSm80ILi8ELi1ELb0EN4cute5tupleIJNS5_1CILi128EEENS7_ILi32EEENS7_ILi256EEEEEELi256ENS_10bfloat16_tEfNS_4arch4Sm80ELb1ELb0ELb0ELb1ELb0ELb1ELb1ELb0EEENS1_21CollectiveEpilogueFwdINS6_IJS8_SA_S9_EEENS6_IJNS7_ILi1EEESI_SI_EEESC_SE_Li256ELb1ELb1ELb0ELb0EEENS1_19SingleTileSchedulerILb1ELb0ELb1ELi128EEEEEEEEEvNT_6ParamsE,"aw",@nobits
	.sectionflags	@""
	.align	16


//--------------------- .nv.shared._ZN7cutlass13device_kernelIN5flash19enable_sm80_to_sm89INS1_16FlashAttnFwdSm80INS1_25CollectiveMainloopFwdSm80ILi8ELi1ELb0EN4cute5tupleIJNS5_1CILi128EEENS7_ILi96EEENS7_ILi256EEEEEELi256ENS_10bfloat16_tEfNS_4arch4Sm80ELb0ELb0ELb0ELb0ELb0ELb0ELb1ELb0EEENS1_21CollectiveEpilogueFwdINS6_IJS8_SA_S9_EEENS6_IJNS7_ILi1EEESI_SI_EEESC_SE_Li256ELb0ELb1ELb0ELb0EEENS1_19SingleTileSchedulerILb0ELb0ELb1ELi128EEEEEEEEEvNT_6ParamsE --------------------------
	.section	.nv.shared._ZN7cutlass13device_kernelIN5flash19enable_sm80_to_sm89INS1_16FlashAttnFwdSm80INS1_25CollectiveMainloopFwdSm80ILi8ELi1ELb0EN4cute5tupleIJNS5_1CILi128EEENS7_ILi96EEENS7_ILi256EEEEEELi256ENS_10bfloat16_tEfNS_4arch4Sm80ELb0ELb0ELb0ELb0ELb0ELb0ELb1ELb0EEENS1_21CollectiveEpilogueFwdINS6_IJS8_SA_S9_EEENS6_IJNS7_ILi1EEESI_SI_EEESC_SE_Li256ELb0ELb1ELb0ELb0EEENS1_19SingleTileSchedulerILb0ELb0ELb1ELi128EEEEEEEEEvNT_6ParamsE,"aw",@nobits
	.sectionflags	@""
	.align	16


//--------------------- .nv.shared._ZN7cutlass13device_kernelIN5flash19enable_sm80_to_sm89INS1_16FlashAttnFwdSm80INS1_25CollectiveMainloopFwdSm80ILi8ELi1ELb0EN4cute5tupleIJNS5_1CILi128EEENS7_ILi96EEENS7_ILi256EEEEEELi256ENS_10bfloat16_tEfNS_4arch4Sm80ELb0ELb0ELb0ELb1ELb0ELb0ELb1ELb0EEENS1_21CollectiveEpilogueFwdINS6_IJS8_SA_S9_EEENS6_IJNS7_ILi1EEESI_SI_EEESC_SE_Li256ELb1ELb1ELb0ELb0EEENS1_19SingleTileSchedulerILb1ELb0ELb1ELi128EEEEEEEEEvNT_6ParamsE --------------------------
	.section	.nv.shared._ZN7cutlass13device_kernelIN5flash19enable_sm80_to_sm89INS1_16FlashAttnFwdSm80INS1_25CollectiveMainloopFwdSm80ILi8ELi1ELb0EN4cute5tupleIJNS5_1CILi128EEENS7_ILi96EEENS7_ILi256EEEEEELi256ENS_10bfloat16_tEfNS_4arch4Sm80ELb0ELb0ELb0ELb1ELb0ELb0ELb1ELb0EEENS1_21CollectiveEpilogueFwdINS6_IJS8_SA_S9_EEENS6_IJNS7_ILi1EEESI_SI_EEESC_SE_Li256ELb1ELb1ELb0ELb0EEENS1_19SingleTileSchedulerILb1ELb0ELb1ELi128EEEEEEEEEvNT_6ParamsE,"aw",@nobits
	.sectionflags	@""
	.align	16


//--------------------- .nv.shared._ZN7cutlass13device_kernelIN5flash19enable_sm80_to_sm89INS1_16FlashAttnFwdSm80INS1_25CollectiveMainloopFwdSm80ILi8ELi1ELb0EN4cute5tupleIJNS5_1CILi128EEENS7_ILi48EEENS7_ILi256EEEEEELi256ENS_10bfloat16_tEfNS_4arch4Sm80ELb0ELb0ELb0ELb1ELb0ELb1ELb1ELb0EEENS1_21CollectiveEpilogueFwdINS6_IJS8_SA_S9_EEENS6_IJNS7_ILi1EEESI_SI_EEESC_SE_Li256ELb1ELb1ELb0ELb0EEENS1_19SingleTileSchedulerILb1ELb0ELb1ELi128EEEEEEEEEvNT_6ParamsE --------------------------
	.section	.nv.shared._ZN7cutlass13device_kernelIN5flash19enable_sm80_to_sm89INS1_16FlashAttnFwdSm80INS1_25CollectiveMainloopFwdSm80ILi8ELi1ELb0EN4cute5tupleIJNS5_1CILi128EEENS7_ILi48EEENS7_ILi256EEEEEELi256ENS_10bfloat16_tEfNS_4arch4Sm80ELb0ELb0ELb0ELb1ELb0ELb1ELb1ELb0EEENS1_21CollectiveEpilogueFwdINS6_IJS8_SA_S9_EEENS6_IJNS7_ILi1EEESI_SI_EEESC_SE_Li256ELb1ELb1ELb0ELb0EEENS1_19SingleTileSchedulerILb1ELb0ELb1ELi128EEEEEEEEEvNT_6ParamsE,"aw",@nobits
	.sectionflags	@""
	.align	16


//--------------------- .nv.shared._ZN7cutlass13device_kernelIN5flash19enable_sm80_to_sm89INS1_16FlashAttnFwdSm80INS1_25CollectiveMainloopFwdSm80ILi8ELi1ELb0EN4cute5tupleIJNS5_1CILi128EEENS7_ILi64EEENS7_ILi256EEEEEELi256ENS_10bfloat16_tEfNS_4arch4Sm80ELb0ELb1ELb0ELb0ELb0ELb0ELb1ELb0EEENS1_21CollectiveEpilogueFwdINS6_IJS8_SA_S9_EEENS6_IJNS7_ILi1EEESI_SI_EEESC_SE_Li256ELb0ELb1ELb0ELb0EEENS1_19SingleTileSchedulerILb0ELb0ELb1ELi128EEEEEEEEEvNT_6ParamsE --------------------------
	.section	.nv.shared._ZN7cutlass13device_kernelIN5flash19enable_sm80_to_sm89INS1_16FlashAttnFwdSm80INS1_25CollectiveMainloopFwdSm80ILi8ELi1ELb0EN4cute5tupleIJNS5_1CILi128EEENS7_ILi64EEENS7_ILi256EEEEEELi256ENS_10bfloat16_tEfNS_4arch4Sm80ELb0ELb1ELb0ELb0ELb0ELb0ELb1ELb0EEENS1_21CollectiveEpilogueFwdINS6_IJS8_SA_S9_EEENS6_IJNS7_ILi1EEESI_SI_EEESC_SE_Li256ELb0ELb1ELb0ELb0EEENS1_19SingleTileSchedulerILb0ELb0ELb1ELi128EEEEEEEEEvNT_6ParamsE,"aw",@nobits
	.sectionflags	@""
	.align	16


//--------------------- .nv.shared._ZN7cutlass13device_kernelIN5flash19enable_sm80_to_sm89INS1_16FlashAttnFwdSm80INS1_25CollectiveMainloopFwdSm80ILi8ELi1ELb0EN4cute5tupleIJNS5_1CILi128EEENS7_ILi64EEENS7_ILi256EEEEEELi256ENS_10bfloat16_tEfNS_4arch4Sm80ELb0ELb1ELb0ELb1ELb0ELb0ELb1ELb0EEENS1_21CollectiveEpilogueFwdINS6_IJS8_SA_S9_EEENS6_IJNS7_ILi1EEESI_SI_EEESC_SE_Li256ELb1ELb1ELb0ELb0EEENS1_19SingleTileSchedulerILb1ELb0ELb1ELi128EEEEEEEEEvNT_6ParamsE --------------------------
	.section	.nv.shared._ZN7cutlass13device_kernelIN5flash19enable_sm80_to_sm89INS1_16FlashAttnFwdSm80INS1_25CollectiveMainloopFwdSm80ILi8ELi1ELb0EN4cute5tupleIJNS5_1CILi128EEENS7_ILi64EEENS7_ILi256EEEEEELi256ENS_10bfloat16_tEfNS_4arch4Sm80ELb0ELb1ELb0ELb1ELb0ELb0ELb1ELb0EEENS1_21CollectiveEpilogueFwdINS6_IJS8_SA_S9_EEENS6_IJNS7_ILi1EEESI_SI_EEESC_SE_Li256ELb1ELb1ELb0ELb0EEENS1_19SingleTileSchedulerILb1ELb0ELb1ELi128EEEEEEEEEvNT_6ParamsE,"aw",@nobits
	.sectionflags	@""
	.align	16


//--------------------- .nv.shared._ZN7cutlass13device_kernelIN5flash19enable_sm80_to_sm89INS1_16FlashAttnFwdSm80INS1_25CollectiveMainloopFwdSm80ILi8ELi1ELb0EN4cute5tupleIJNS5_1CILi128EEENS7_ILi48EEENS7_ILi256EEEEEELi256ENS_10bfloat16_tEfNS_4arch4Sm80ELb0ELb1ELb0ELb1ELb0ELb1ELb1ELb0EEENS1_21CollectiveEpilogueFwdINS6_IJS8_SA_S9_EEENS6_IJNS7_ILi1EEESI_SI_EEESC_SE_Li256ELb1ELb1ELb0ELb0EEENS1_19SingleTileSchedulerILb1ELb0ELb1ELi128EEEEEEEEEvNT_6ParamsE --------------------------
	.section	.nv.shared._ZN7cutlass13device_kernelIN5flash19enable_sm80_to_sm89INS1_16FlashAttnFwdSm80INS1_25CollectiveMainloopFwdSm80ILi8ELi1ELb0EN4cute5tupleIJNS5_1CILi128EEENS7_ILi48EEENS7_ILi256EEEEEELi256ENS_10bfloat16_tEfNS_4arch4Sm80ELb0ELb1ELb0ELb1ELb0ELb1ELb1ELb0EEENS1_21CollectiveEpilogueFwdINS6_IJS8_SA_S9_EEENS6_IJNS7_ILi1EEESI_SI_EEESC_SE_Li256ELb1ELb1ELb0ELb0EEENS1_19SingleTileSchedulerILb1ELb0ELb1ELi128EEEEEEEEEvNT_6ParamsE,"aw",@nobits
	.sectionflags	@""
	.align	16


//--------------------- .nv.shared._ZN7cutlass13device_kernelIN5flash19enable_sm80_to_sm89INS1_16FlashAttnFwdSm80INS1_25CollectiveMainloopFwdSm80ILi8ELi1ELb0EN4cute5tupleIJNS5_1CILi128EEENS7_ILi96EEENS7_ILi256EEEEEELi256ENS_10bfloat16_tEfNS_4arch4Sm80ELb1ELb0ELb0ELb0ELb0ELb0ELb1ELb0EEENS1_21CollectiveEpilogueFwdINS6_IJS8_SA_S9_EEENS6_IJNS7_ILi1EEESI_SI_EEESC_SE_Li256ELb0ELb1ELb0ELb0EEENS1_30DynamicPersistentTileSchedulerILi256ELi256ELb0ELb1ELb0EEEEEEEEEvNT_6ParamsE --------------------------
	.section	.nv.shared._ZN7cutlass13device_kernelIN5flash19enable_sm80_to_sm89INS1_16FlashAttnFwdSm80INS1_25CollectiveMainloopFwdSm80ILi8ELi1ELb0EN4cute5tupleIJNS5_1CILi128EEENS7_ILi96EEENS7_ILi256EEEEEELi256ENS_10bfloat16_tEfNS_4arch4Sm80ELb1ELb0ELb0ELb0ELb0ELb0ELb1ELb0EEENS1_21CollectiveEpilogueFwdINS6_IJS8_SA_S9_EEENS6_IJNS7_ILi1EEESI_SI_EEESC_SE_Li256ELb0ELb1ELb0ELb0EEENS1_30DynamicPersistentTileSchedulerILi256ELi256ELb0ELb1ELb0EEEEEEEEEvNT_6ParamsE,"aw",@nobits
	.sectionflags	@""
	.align	16


//--------------------- .nv.shared._ZN7cutlass13device_kernelIN5flash19enable_sm80_to_sm89INS1_16FlashAttnFwdSm80INS1_25CollectiveMainloopFwdSm80ILi8ELi1ELb0EN4cute5tupleIJNS5_1CILi128EEENS7_ILi96EEENS7_ILi256EEEEEELi256ENS_10bfloat16_tEfNS_4arch4Sm80ELb1ELb0ELb0ELb1ELb0ELb0ELb1ELb0EEENS1_21CollectiveEpilogueFwdINS6_IJS8_SA_S9_EEENS6_IJNS7_ILi1EEESI_SI_EEESC_SE_Li256ELb1ELb1ELb0ELb0EEENS1_19SingleTileSchedulerILb1ELb0ELb1ELi128EEEEEEEEEvNT_6ParamsE --------------------------
	.section	.nv.shared._ZN7cutlass13device_kernelIN5flash19enable_sm80_to_sm89INS1_16FlashAttnFwdSm80INS1_25CollectiveMainloopFwdSm80ILi8ELi1ELb0EN4cute5tupleIJNS5_1CILi128EEENS7_ILi96EEENS7_ILi256EEEEEELi256ENS_10bfloat16_tEfNS_4arch4Sm80ELb1ELb0ELb0ELb1ELb0ELb0ELb1ELb0EEENS1_21CollectiveEpilogueFwdINS6_IJS8_SA_S9_EEENS6_IJNS7_ILi1EEESI_SI_EEESC_SE_Li256ELb1ELb1ELb0ELb0EEENS1_19SingleTileSchedulerILb1ELb0ELb1ELi128EEEEEEEEEvNT_6ParamsE,"aw",@nobits
	.sectionflags	@""
	.align	16


//--------------------- .nv.shared._ZN7cutlass13device_kernelIN5flash19enable_sm80_to_sm89INS1_16FlashAttnFwdSm80INS1_25CollectiveMainloopFwdSm80ILi8ELi1ELb0EN4cute5tupleIJNS5_1CILi128EEENS7_ILi48EEENS7_ILi256EEEEEELi256ENS_10bfloat16_tEfNS_4arch4Sm80ELb1ELb0ELb0ELb1ELb0ELb1ELb1ELb0EEENS1_21CollectiveEpilogueFwdINS6_IJS8_SA_S9_EEENS6_IJNS7_ILi1EEESI_SI_EEESC_SE_Li256ELb1ELb1ELb0ELb0EEENS1_19SingleTileSchedulerILb1ELb0ELb1ELi128EEEEEEEEEvNT_6ParamsE --------------------------
	.section	.nv.shared._ZN7cutlass13device_kernelIN5flash19enable_sm80_to_sm89INS1_16FlashAttnFwdSm80INS1_25CollectiveMainloopFwdSm80ILi8ELi1ELb0EN4cute5tupleIJNS5_1CILi128EEENS7_ILi48EEENS7_ILi256EEEEEELi256ENS_10bfloat16_tEfNS_4arch4Sm80ELb1ELb0ELb0ELb1ELb0ELb1ELb1ELb0EEENS1_21CollectiveEpilogueFwdINS6_IJS8_SA_S9_EEENS6_IJNS7_ILi1EEESI_SI_EEESC_SE_Li256ELb1ELb1ELb0ELb0EEENS1_19SingleTileSchedulerILb1ELb0ELb1ELi128EEEEEEEEEvNT_6ParamsE,"aw",@nobits
	.sectionflags	@""
	.align	16
